// Copyright (c) 2024, Jay Shah, Ganesh Bikshandi, Ying Zhang, Vijay Thakkar, Pradeep Ramani, Tri Dao.
// Splitting the different template instantiations to different files to speed up compilation.
// This file is auto-generated. See "generate_kernels.py"

#include "flash_fwd_launch_template.h"

#ifndef FLASHATTENTION_DISABLE_SM8x
#ifndef FLASHATTENTION_DISABLE_HDIM128
template void run_mha_fwd_<80, cutlass::half_t, 128, 128, true, false, false, true>(Flash_fwd_params &params, cudaStream_t stream);
template void run_mha_fwd_<86, cutlass::half_t, 128, 128, true, false, false, true>(Flash_fwd_params &params, cudaStream_t stream);
#endif
#endif


// ===== COMPILED SASS (sm_80) =====

	.target	sm_80

	.elftype	@"ET_EXEC"


//--------------------- .note.nv.tkinfo           --------------------------
	.section	.note.nv.tkinfo,"",@"SHT_NOTE"
	.sectionflags	@"SHF_NOTE_NV_TKINFO"
	.tkinfo
        /*0018*/ 	.word	0x00000002
        /*0030*/ 	.string	""
        /*0030*/ 	.string	"ptxas"
        /*0030*/ 	.string	"Cuda compilation tools, release 13.0, V13.0.88"
        /*0030*/ 	.string	"Build cuda_13.0.r13.0/compiler.36424714_0"
        /*0030*/ 	.string	"-arch sm_80 -m 64 "



//--------------------- .note.nv.cuinfo           --------------------------
	.section	.note.nv.cuinfo,"",@"SHT_NOTE"
	.sectionflags	@"SHF_NOTE_NV_CUINFO"
        /*0018*/ 	.short	0x0002
        /*001a*/ 	.short	0x0050
        /*001c*/ 	.short	0x0082
	.zero		2


//--------------------- .nv.info                  --------------------------
	.section	.nv.info,"",@"SHT_CUDA_INFO"
	.align	4


	//----- nvinfo : EIATTR_REGCOUNT
	.align		4
        /*0000*/ 	.byte	0x04, 0x2f
        /*0002*/ 	.short	(.L_12 - .L_11)
	.align		4
.L_11:
        /*0004*/ 	.word	index@(_ZN7cutlass13device_kernelIN5flash19enable_sm80_to_sm89INS1_16FlashAttnFwdSm80INS1_25CollectiveMainloopFwdSm80ILi8ELi1ELb1EN4cute5tupleIJNS5_1CILi128EEENS7_ILi112EEES8_EEELi128ENS_6half_tEfNS_4arch4Sm80ELb1ELb0ELb0ELb1ELb0ELb1ELb1ELb1EEENS1_21CollectiveEpilogueFwdINS6_IJS8_S8_S9_EEENS6_IJNS7_ILi1EEESH_SH_EEESB_SD_Li256ELb1ELb1ELb1ELb0EEENS1_36VarlenDynamicPersistentTileSchedulerILi128ELi112ELi256ELi256ELb1ELb1ELb0ELb1ELb1ELb1EEEEEEEEEvNT_6ParamsE)
        /*0008*/ 	.word	0x000000ff


	//----- nvinfo : EIATTR_FRAME_SIZE
	.align		4
.L_12:
        /*000c*/ 	.byte	0x04, 0x11
        /*000e*/ 	.short	(.L_14 - .L_13)
	.align		4
.L_13:
        /*0010*/ 	.word	index@($__internal_27_$__cuda_sm70_votesync_ballot)
        /*0014*/ 	.word	0x00000000


	//----- nvinfo : EIATTR_FRAME_SIZE
	.align		4
.L_14:
        /*0018*/ 	.byte	0x04, 0x11
        /*001a*/ 	.short	(.L_16 - .L_15)
	.align		4
.L_15:
        /*001c*/ 	.word	index@($__internal_26_$__cuda_sm70_shflsync_up_p)
        /*0020*/ 	.word	0x00000000


	//----- nvinfo : EIATTR_FRAME_SIZE
	.align		4
.L_16:
        /*0024*/ 	.byte	0x04, 0x11
        /*0026*/ 	.short	(.L_18 - .L_17)
	.align		4
.L_17:
        /*0028*/ 	.word	index@($__internal_25_$__cuda_sm70_shflsync_idx_p)
        /*002c*/ 	.word	0x00000000


	//----- nvinfo : EIATTR_FRAME_SIZE
	.align		4
.L_18:
        /*0030*/ 	.byte	0x04, 0x11
        /*0032*/ 	.short	(.L_20 - .L_19)
	.align		4
.L_19:
        /*0034*/ 	.word	index@($__internal_24_$__cuda_sm70_shflsync_bfly_p)
        /*0038*/ 	.word	0x00000000


	//----- nvinfo : EIATTR_FRAME_SIZE
	.align		4
.L_20:
        /*003c*/ 	.byte	0x04, 0x11
        /*003e*/ 	.short	(.L_22 - .L_21)
	.align		4
.L_21:
        /*0040*/ 	.word	index@(_ZN7cutlass13device_kernelIN5flash19enable_sm80_to_sm89INS1_16FlashAttnFwdSm80INS1_25CollectiveMainloopFwdSm80ILi8ELi1ELb1EN4cute5tupleIJNS5_1CILi128EEENS7_ILi112EEES8_EEELi128ENS_6half_tEfNS_4arch4Sm80ELb1ELb0ELb0ELb1ELb0ELb1ELb1ELb1EEENS1_21CollectiveEpilogueFwdINS6_IJS8_S8_S9_EEENS6_IJNS7_ILi1EEESH_SH_EEESB_SD_Li256ELb1ELb1ELb1ELb0EEENS1_36VarlenDynamicPersistentTileSchedulerILi128ELi112ELi256ELi256ELb1ELb1ELb0ELb1ELb1ELb1EEEEEEEEEvNT_6ParamsE)
        /*0044*/ 	.word	0x00000088


	//----- nvinfo : EIATTR_REGCOUNT
	.align		4
.L_22:
        /*0048*/ 	.byte	0x04, 0x2f
        /*004a*/ 	.short	(.L_24 - .L_23)
	.align		4
.L_23:
        /*004c*/ 	.word	index@(_ZN7cutlass13device_kernelIN5flash19enable_sm80_to_sm89INS1_16FlashAttnFwdSm80INS1_25CollectiveMainloopFwdSm80ILi8ELi1ELb1EN4cute5tupleIJNS5_1CILi128EEENS7_ILi112EEES8_EEELi128ENS_6half_tEfNS_4arch4Sm80ELb1ELb0ELb0ELb1ELb0ELb0ELb1ELb1EEENS1_21CollectiveEpilogueFwdINS6_IJS8_S8_S9_EEENS6_IJNS7_ILi1EEESH_SH_EEESB_SD_Li256ELb1ELb1ELb1ELb0EEENS1_36VarlenDynamicPersistentTileSchedulerILi128ELi112ELi256ELi256ELb1ELb1ELb0ELb1ELb1ELb1EEEEEEEEEvNT_6ParamsE)
        /*0050*/ 	.word	0x000000ff


	//----- nvinfo : EIATTR_FRAME_SIZE
	.align		4
.L_24:
        /*0054*/ 	.byte	0x04, 0x11
        /*0056*/ 	.short	(.L_26 - .L_25)
	.align		4
.L_25:
        /*0058*/ 	.word	index@($__internal_23_$__cuda_sm70_votesync_ballot)
        /*005c*/ 	.word	0x00000000


	//----- nvinfo : EIATTR_FRAME_SIZE
	.align		4
.L_26:
        /*0060*/ 	.byte	0x04, 0x11
        /*0062*/ 	.short	(.L_28 - .L_27)
	.align		4
.L_27:
        /*0064*/ 	.word	index@($__internal_22_$__cuda_sm70_shflsync_up_p)
        /*0068*/ 	.word	0x00000000


	//----- nvinfo : EIATTR_FRAME_SIZE
	.align		4
.L_28:
        /*006c*/ 	.byte	0x04, 0x11
        /*006e*/ 	.short	(.L_30 - .L_29)
	.align		4
.L_29:
        /*0070*/ 	.word	index@($__internal_21_$__cuda_sm70_shflsync_idx_p)
        /*0074*/ 	.word	0x00000000


	//----- nvinfo : EIATTR_FRAME_SIZE
	.align		4
.L_30:
        /*0078*/ 	.byte	0x04, 0x11
        /*007a*/ 	.short	(.L_32 - .L_31)
	.align		4
.L_31:
        /*007c*/ 	.word	index@($__internal_20_$__cuda_sm70_shflsync_bfly_p)
        /*0080*/ 	.word	0x00000000


	//----- nvinfo : EIATTR_FRAME_SIZE
	.align		4
.L_32:
        /*0084*/ 	.byte	0x04, 0x11
        /*0086*/ 	.short	(.L_34 - .L_33)
	.align		4
.L_33:
        /*0088*/ 	.word	index@(_ZN7cutlass13device_kernelIN5flash19enable_sm80_to_sm89INS1_16FlashAttnFwdSm80INS1_25CollectiveMainloopFwdSm80ILi8ELi1ELb1EN4cute5tupleIJNS5_1CILi128EEENS7_ILi112EEES8_EEELi128ENS_6half_tEfNS_4arch4Sm80ELb1ELb0ELb0ELb1ELb0ELb0ELb1ELb1EEENS1_21CollectiveEpilogueFwdINS6_IJS8_S8_S9_EEENS6_IJNS7_ILi1EEESH_SH_EEESB_SD_Li256ELb1ELb1ELb1ELb0EEENS1_36VarlenDynamicPersistentTileSchedulerILi128ELi112ELi256ELi256ELb1ELb1ELb0ELb1ELb1ELb1EEEEEEEEEvNT_6ParamsE)
        /*008c*/ 	.word	0x000000a0


	//----- nvinfo : EIATTR_REGCOUNT
	.align		4
.L_34:
        /*0090*/ 	.byte	0x04, 0x2f
        /*0092*/ 	.short	(.L_36 - .L_35)
	.align		4
.L_35:
        /*0094*/ 	.word	index@(_ZN7cutlass13device_kernelIN5flash19enable_sm80_to_sm89INS1_16FlashAttnFwdSm80INS1_25CollectiveMainloopFwdSm80ILi4ELi1ELb0EN4cute5tupleIJNS5_1CILi128EEENS7_ILi64EEES8_EEELi128ENS_6half_tEfNS_4arch4Sm80ELb1ELb0ELb0ELb0ELb0ELb0ELb1ELb1EEENS1_21CollectiveEpilogueFwdINS6_IJS8_S8_S9_EEENS6_IJNS7_ILi1EEESH_SH_EEESB_SD_Li128ELb0ELb1ELb1ELb0EEENS1_30DynamicPersistentTileSchedulerILi128ELi128ELb1ELb1ELb0EEEEEEEEEvNT_6ParamsE)
        /*0098*/ 	.word	0x000000ff


	//----- nvinfo : EIATTR_FRAME_SIZE
	.align		4
.L_36:
        /*009c*/ 	.byte	0x04, 0x11
        /*009e*/ 	.short	(.L_38 - .L_37)
	.align		4
.L_37:
        /*00a0*/ 	.word	index@($__internal_19_$__cuda_sm70_shflsync_idx_p)
        /*00a4*/ 	.word	0x00000000


	//----- nvinfo : EIATTR_FRAME_SIZE
	.align		4
.L_38:
        /*00a8*/ 	.byte	0x04, 0x11
        /*00aa*/ 	.short	(.L_40 - .L_39)
	.align		4
.L_39:
        /*00ac*/ 	.word	index@($__internal_18_$__cuda_sm70_shflsync_bfly_p)
        /*00b0*/ 	.word	0x00000000


	//----- nvinfo : EIATTR_FRAME_SIZE
	.align		4
.L_40:
        /*00b4*/ 	.byte	0x04, 0x11
        /*00b6*/ 	.short	(.L_42 - .L_41)
	.align		4
.L_41:
        /*00b8*/ 	.word	index@(_ZN7cutlass13device_kernelIN5flash19enable_sm80_to_sm89INS1_16FlashAttnFwdSm80INS1_25CollectiveMainloopFwdSm80ILi4ELi1ELb0EN4cute5tupleIJNS5_1CILi128EEENS7_ILi64EEES8_EEELi128ENS_6half_tEfNS_4arch4Sm80ELb1ELb0ELb0ELb0ELb0ELb0ELb1ELb1EEENS1_21CollectiveEpilogueFwdINS6_IJS8_S8_S9_EEENS6_IJNS7_ILi1EEESH_SH_EEESB_SD_Li128ELb0ELb1ELb1ELb0EEENS1_30DynamicPersistentTileSchedulerILi128ELi128ELb1ELb1ELb0EEEEEEEEEvNT_6ParamsE)
        /*00bc*/ 	.word	0x00000090


	//----- nvinfo : EIATTR_REGCOUNT
	.align		4
.L_42:
        /*00c0*/ 	.byte	0x04, 0x2f
        /*00c2*/ 	.short	(.L_44 - .L_43)
	.align		4
.L_43:
        /*00c4*/ 	.word	index@(_ZN7cutlass13device_kernelIN5flash19enable_sm80_to_sm89INS1_16FlashAttnFwdSm80INS1_25CollectiveMainloopFwdSm80ILi8ELi1ELb1EN4cute5tupleIJNS5_1CILi128EEENS7_ILi96EEES8_EEELi128ENS_6half_tEfNS_4arch4Sm80ELb0ELb1ELb0ELb1ELb0ELb1ELb1ELb1EEENS1_21CollectiveEpilogueFwdINS6_IJS8_S8_S9_EEENS6_IJNS7_ILi1EEESH_SH_EEESB_SD_Li256ELb1ELb1ELb1ELb0EEENS1_36VarlenDynamicPersistentTileSchedulerILi128ELi96ELi256ELi256ELb1ELb1ELb0ELb1ELb0ELb1EEEEEEEEEvNT_6ParamsE)
        /*00c8*/ 	.word	0x000000ff


	//----- nvinfo : EIATTR_FRAME_SIZE
	.align		4
.L_44:
        /*00cc*/ 	.byte	0x04, 0x11
        /*00ce*/ 	.short	(.L_46 - .L_45)
	.align		4
.L_45:
        /*00d0*/ 	.word	index@($__internal_17_$__cuda_sm70_votesync_ballot)
        /*00d4*/ 	.word	0x00000000


	//----- nvinfo : EIATTR_FRAME_SIZE
	.align		4
.L_46:
        /*00d8*/ 	.byte	0x04, 0x11
        /*00da*/ 	.short	(.L_48 - .L_47)
	.align		4
.L_47:
        /*00dc*/ 	.word	index@($__internal_16_$__cuda_sm70_shflsync_up_p)
        /*00e0*/ 	.word	0x00000000


	//----- nvinfo : EIATTR_FRAME_SIZE
	.align		4
.L_48:
        /*00e4*/ 	.byte	0x04, 0x11
        /*00e6*/ 	.short	(.L_50 - .L_49)
	.align		4
.L_49:
        /*00e8*/ 	.word	index@($__internal_15_$__cuda_sm70_shflsync_idx_p)
        /*00ec*/ 	.word	0x00000000


	//----- nvinfo : EIATTR_FRAME_SIZE
	.align		4
.L_50:
        /*00f0*/ 	.byte	0x04, 0x11
        /*00f2*/ 	.short	(.L_52 - .L_51)
	.align		4
.L_51:
        /*00f4*/ 	.word	index@($__internal_14_$__cuda_sm70_shflsync_bfly_p)
        /*00f8*/ 	.word	0x00000000


	//----- nvinfo : EIATTR_FRAME_SIZE
	.align		4
.L_52:
        /*00fc*/ 	.byte	0x04, 0x11
        /*00fe*/ 	.short	(.L_54 - .L_53)
	.align		4
.L_53:
        /*0100*/ 	.word	index@(_ZN7cutlass13device_kernelIN5flash19enable_sm80_to_sm89INS1_16FlashAttnFwdSm80INS1_25CollectiveMainloopFwdSm80ILi8ELi1ELb1EN4cute5tupleIJNS5_1CILi128EEENS7_ILi96EEES8_EEELi128ENS_6half_tEfNS_4arch4Sm80ELb0ELb1ELb0ELb1ELb0ELb1ELb1ELb1EEENS1_21CollectiveEpilogueFwdINS6_IJS8_S8_S9_EEENS6_IJNS7_ILi1EEESH_SH_EEESB_SD_Li256ELb1ELb1ELb1ELb0EEENS1_36VarlenDynamicPersistentTileSchedulerILi128ELi96ELi256ELi256ELb1ELb1ELb0ELb1ELb0ELb1EEEEEEEEEvNT_6ParamsE)
        /*0104*/ 	.word	0x00000000


	//----- nvinfo : EIATTR_REGCOUNT
	.align		4
.L_54:
        /*0108*/ 	.byte	0x04, 0x2f
        /*010a*/ 	.short	(.L_56 - .L_55)
	.align		4
.L_55:
        /*010c*/ 	.word	index@(_ZN7cutlass13device_kernelIN5flash19enable_sm80_to_sm89INS1_16FlashAttnFwdSm80INS1_25CollectiveMainloopFwdSm80ILi8ELi1ELb1EN4cute5tupleIJNS5_1CILi128EEENS7_ILi96EEES8_EEELi128ENS_6half_tEfNS_4arch4Sm80ELb0ELb1ELb0ELb1ELb0ELb0ELb1ELb1EEENS1_21CollectiveEpilogueFwdINS6_IJS8_S8_S9_EEENS6_IJNS7_ILi1EEESH_SH_EEESB_SD_Li256ELb1ELb1ELb1ELb0EEENS1_36VarlenDynamicPersistentTileSchedulerILi128ELi96ELi256ELi256ELb1ELb1ELb0ELb1ELb0ELb1EEEEEEEEEvNT_6ParamsE)
        /*0110*/ 	.word	0x000000ff


	//----- nvinfo : EIATTR_FRAME_SIZE
	.align		4
.L_56:
        /*0114*/ 	.byte	0x04, 0x11
        /*0116*/ 	.short	(.L_58 - .L_57)
	.align		4
.L_57:
        /*0118*/ 	.word	index@($__internal_13_$__cuda_sm70_votesync_ballot)
        /*011c*/ 	.word	0x00000000


	//----- nvinfo : EIATTR_FRAME_SIZE
	.align		4
.L_58:
        /*0120*/ 	.byte	0x04, 0x11
        /*0122*/ 	.short	(.L_60 - .L_59)
	.align		4
.L_59:
        /*0124*/ 	.word	index@($__internal_12_$__cuda_sm70_shflsync_up_p)
        /*0128*/ 	.word	0x00000000


	//----- nvinfo : EIATTR_FRAME_SIZE
	.align		4
.L_60:
        /*012c*/ 	.byte	0x04, 0x11
        /*012e*/ 	.short	(.L_62 - .L_61)
	.align		4
.L_61:
        /*0130*/ 	.word	index@($__internal_11_$__cuda_sm70_shflsync_idx_p)
        /*0134*/ 	.word	0x00000000


	//----- nvinfo : EIATTR_FRAME_SIZE
	.align		4
.L_62:
        /*0138*/ 	.byte	0x04, 0x11
        /*013a*/ 	.short	(.L_64 - .L_63)
	.align		4
.L_63:
        /*013c*/ 	.word	index@($__internal_10_$__cuda_sm70_shflsync_bfly_p)
        /*0140*/ 	.word	0x00000000


	//----- nvinfo : EIATTR_FRAME_SIZE
	.align		4
.L_64:
        /*0144*/ 	.byte	0x04, 0x11
        /*0146*/ 	.short	(.L_66 - .L_65)
	.align		4
.L_65:
        /*0148*/ 	.word	index@(_ZN7cutlass13device_kernelIN5flash19enable_sm80_to_sm89INS1_16FlashAttnFwdSm80INS1_25CollectiveMainloopFwdSm80ILi8ELi1ELb1EN4cute5tupleIJNS5_1CILi128EEENS7_ILi96EEES8_EEELi128ENS_6half_tEfNS_4arch4Sm80ELb0ELb1ELb0ELb1ELb0ELb0ELb1ELb1EEENS1_21CollectiveEpilogueFwdINS6_IJS8_S8_S9_EEENS6_IJNS7_ILi1EEESH_SH_EEESB_SD_Li256ELb1ELb1ELb1ELb0EEENS1_36VarlenDynamicPersistentTileSchedulerILi128ELi96ELi256ELi256ELb1ELb1ELb0ELb1ELb0ELb1EEEEEEEEEvNT_6ParamsE)
        /*014c*/ 	.word	0x00000068


	//----- nvinfo : EIATTR_REGCOUNT
	.align		4
.L_66:
        /*0150*/ 	.byte	0x04, 0x2f
        /*0152*/ 	.short	(.L_68 - .L_67)
	.align		4
.L_67:
        /*0154*/ 	.word	index@(_ZN7cutlass13device_kernelIN5flash19enable_sm80_to_sm89INS1_16FlashAttnFwdSm80INS1_25CollectiveMainloopFwdSm80ILi4ELi1ELb0EN4cute5tupleIJNS5_1CILi128EEENS7_ILi48EEES8_EEELi128ENS_6half_tEfNS_4arch4Sm80ELb0ELb1ELb0ELb0ELb0ELb0ELb1ELb1EEENS1_21CollectiveEpilogueFwdINS6_IJS8_S8_S9_EEENS6_IJNS7_ILi1EEESH_SH_EEESB_SD_Li128ELb0ELb1ELb1ELb0EEENS1_19SingleTileSchedulerILb0ELb1ELb1ELi128EEEEEEEEEvNT_6ParamsE)
        /*0158*/ 	.word	0x000000ff


	//----- nvinfo : EIATTR_FRAME_SIZE
	.align		4
.L_68:
        /*015c*/ 	.byte	0x04, 0x11
        /*015e*/ 	.short	(.L_70 - .L_69)
	.align		4
.L_69:
        /*0160*/ 	.word	index@(_ZN7cutlass13device_kernelIN5flash19enable_sm80_to_sm89INS1_16FlashAttnFwdSm80INS1_25CollectiveMainloopFwdSm80ILi4ELi1ELb0EN4cute5tupleIJNS5_1CILi128EEENS7_ILi48EEES8_EEELi128ENS_6half_tEfNS_4arch4Sm80ELb0ELb1ELb0ELb0ELb0ELb0ELb1ELb1EEENS1_21CollectiveEpilogueFwdINS6_IJS8_S8_S9_EEENS6_IJNS7_ILi1EEESH_SH_EEESB_SD_Li128ELb0ELb1ELb1ELb0EEENS1_19SingleTileSchedulerILb0ELb1ELb1ELi128EEEEEEEEEvNT_6ParamsE)
        /*0164*/ 	.word	0x00000070


	//----- nvinfo : EIATTR_REGCOUNT
	.align		4
.L_70:
        /*0168*/ 	.byte	0x04, 0x2f
        /*016a*/ 	.short	(.L_72 - .L_71)
	.align		4
.L_71:
        /*016c*/ 	.word	index@(_ZN7cutlass13device_kernelIN5flash19enable_sm80_to_sm89INS1_16FlashAttnFwdSm80INS1_25CollectiveMainloopFwdSm80ILi8ELi1ELb1EN4cute5tupleIJNS5_1CILi128EEENS7_ILi112EEES8_EEELi128ENS_6half_tEfNS_4arch4Sm80ELb0ELb0ELb0ELb1ELb0ELb1ELb1ELb1EEENS1_21CollectiveEpilogueFwdINS6_IJS8_S8_S9_EEENS6_IJNS7_ILi1EEESH_SH_EEESB_SD_Li256ELb1ELb1ELb1ELb0EEENS1_36VarlenDynamicPersistentTileSchedulerILi128ELi112ELi256ELi256ELb1ELb1ELb0ELb0ELb1ELb1EEEEEEEEEvNT_6ParamsE)
        /*0170*/ 	.word	0x000000ff


	//----- nvinfo : EIATTR_FRAME_SIZE
	.align		4
.L_72:
        /*0174*/ 	.byte	0x04, 0x11
        /*0176*/ 	.short	(.L_74 - .L_73)
	.align		4
.L_73:
        /*0178*/ 	.word	index@($__internal_9_$__cuda_sm70_votesync_ballot)
        /*017c*/ 	.word	0x00000000


	//----- nvinfo : EIATTR_FRAME_SIZE
	.align		4
.L_74:
        /*0180*/ 	.byte	0x04, 0x11
        /*0182*/ 	.short	(.L_76 - .L_75)
	.align		4
.L_75:
        /*0184*/ 	.word	index@($__internal_8_$__cuda_sm70_shflsync_up_p)
        /*0188*/ 	.word	0x00000000


	//----- nvinfo : EIATTR_FRAME_SIZE
	.align		4
.L_76:
        /*018c*/ 	.byte	0x04, 0x11
        /*018e*/ 	.short	(.L_78 - .L_77)
	.align		4
.L_77:
        /*0190*/ 	.word	index@($__internal_7_$__cuda_sm70_shflsync_idx_p)
        /*0194*/ 	.word	0x00000000


	//----- nvinfo : EIATTR_FRAME_SIZE
	.align		4
.L_78:
        /*0198*/ 	.byte	0x04, 0x11
        /*019a*/ 	.short	(.L_80 - .L_79)
	.align		4
.L_79:
        /*019c*/ 	.word	index@($__internal_6_$__cuda_sm70_shflsync_bfly_p)
        /*01a0*/ 	.word	0x00000000


	//----- nvinfo : EIATTR_FRAME_SIZE
	.align		4
.L_80:
        /*01a4*/ 	.byte	0x04, 0x11
        /*01a6*/ 	.short	(.L_82 - .L_81)
	.align		4
.L_81:
        /*01a8*/ 	.word	index@(_ZN7cutlass13device_kernelIN5flash19enable_sm80_to_sm89INS1_16FlashAttnFwdSm80INS1_25CollectiveMainloopFwdSm80ILi8ELi1ELb1EN4cute5tupleIJNS5_1CILi128EEENS7_ILi112EEES8_EEELi128ENS_6half_tEfNS_4arch4Sm80ELb0ELb0ELb0ELb1ELb0ELb1ELb1ELb1EEENS1_21CollectiveEpilogueFwdINS6_IJS8_S8_S9_EEENS6_IJNS7_ILi1EEESH_SH_EEESB_SD_Li256ELb1ELb1ELb1ELb0EEENS1_36VarlenDynamicPersistentTileSchedulerILi128ELi112ELi256ELi256ELb1ELb1ELb0ELb0ELb1ELb1EEEEEEEEEvNT_6ParamsE)
        /*01ac*/ 	.word	0x00000028


	//----- nvinfo : EIATTR_REGCOUNT
	.align		4
.L_82:
        /*01b0*/ 	.byte	0x04, 0x2f
        /*01b2*/ 	.short	(.L_84 - .L_83)
	.align		4
.L_83:
        /*01b4*/ 	.word	index@(_ZN7cutlass13device_kernelIN5flash19enable_sm80_to_sm89INS1_16FlashAttnFwdSm80INS1_25CollectiveMainloopFwdSm80ILi8ELi1ELb1EN4cute5tupleIJNS5_1CILi128EEENS7_ILi112EEES8_EEELi128ENS_6half_tEfNS_4arch4Sm80ELb0ELb0ELb0ELb1ELb0ELb0ELb1ELb1EEENS1_21CollectiveEpilogueFwdINS6_IJS8_S8_S9_EEENS6_IJNS7_ILi1EEESH_SH_EEESB_SD_Li256ELb1ELb1ELb1ELb0EEENS1_36VarlenDynamicPersistentTileSchedulerILi128ELi112ELi256ELi256ELb1ELb1ELb0ELb0ELb1ELb1EEEEEEEEEvNT_6ParamsE)
        /*01b8*/ 	.word	0x000000ff


	//----- nvinfo : EIATTR_FRAME_SIZE
	.align		4
.L_84:
        /*01bc*/ 	.byte	0x04, 0x11
        /*01be*/ 	.short	(.L_86 - .L_85)
	.align		4
.L_85:
        /*01c0*/ 	.word	index@($__internal_5_$__cuda_sm70_votesync_ballot)
        /*01c4*/ 	.word	0x00000000


	//----- nvinfo : EIATTR_FRAME_SIZE
	.align		4
.L_86:
        /*01c8*/ 	.byte	0x04, 0x11
        /*01ca*/ 	.short	(.L_88 - .L_87)
	.align		4
.L_87:
        /*01cc*/ 	.word	index@($__internal_4_$__cuda_sm70_shflsync_up_p)
        /*01d0*/ 	.word	0x00000000


	//----- nvinfo : EIATTR_FRAME_SIZE
	.align		4
.L_88:
        /*01d4*/ 	.byte	0x04, 0x11
        /*01d6*/ 	.short	(.L_90 - .L_89)
	.align		4
.L_89:
        /*01d8*/ 	.word	index@($__internal_3_$__cuda_sm70_shflsync_idx_p)
        /*01dc*/ 	.word	0x00000000


	//----- nvinfo : EIATTR_FRAME_SIZE
	.align		4
.L_90:
        /*01e0*/ 	.byte	0x04, 0x11
        /*01e2*/ 	.short	(.L_92 - .L_91)
	.align		4
.L_91:
        /*01e4*/ 	.word	index@($__internal_2_$__cuda_sm70_shflsync_bfly_p)
        /*01e8*/ 	.word	0x00000000


	//----- nvinfo : EIATTR_FRAME_SIZE
	.align		4
.L_92:
        /*01ec*/ 	.byte	0x04, 0x11
        /*01ee*/ 	.short	(.L_94 - .L_93)
	.align		4
.L_93:
        /*01f0*/ 	.word	index@(_ZN7cutlass13device_kernelIN5flash19enable_sm80_to_sm89INS1_16FlashAttnFwdSm80INS1_25CollectiveMainloopFwdSm80ILi8ELi1ELb1EN4cute5tupleIJNS5_1CILi128EEENS7_ILi112EEES8_EEELi128ENS_6half_tEfNS_4arch4Sm80ELb0ELb0ELb0ELb1ELb0ELb0ELb1ELb1EEENS1_21CollectiveEpilogueFwdINS6_IJS8_S8_S9_EEENS6_IJNS7_ILi1EEESH_SH_EEESB_SD_Li256ELb1ELb1ELb1ELb0EEENS1_36VarlenDynamicPersistentTileSchedulerILi128ELi112ELi256ELi256ELb1ELb1ELb0ELb0ELb1ELb1EEEEEEEEEvNT_6ParamsE)
        /*01f4*/ 	.word	0x00000038


	//----- nvinfo : EIATTR_REGCOUNT
	.align		4
.L_94:
        /*01f8*/ 	.byte	0x04, 0x2f
        /*01fa*/ 	.short	(.L_96 - .L_95)
	.align		4
.L_95:
        /*01fc*/ 	.word	index@(_ZN7cutlass13device_kernelIN5flash19enable_sm80_to_sm89INS1_16FlashAttnFwdSm80INS1_25CollectiveMainloopFwdSm80ILi4ELi1ELb0EN4cute5tupleIJNS5_1CILi128EEENS7_ILi64EEES8_EEELi128ENS_6half_tEfNS_4arch4Sm80ELb0ELb0ELb0ELb0ELb0ELb0ELb1ELb1EEENS1_21CollectiveEpilogueFwdINS6_IJS8_S8_S9_EEENS6_IJNS7_ILi1EEESH_SH_EEESB_SD_Li128ELb0ELb1ELb1ELb0EEENS1_19SingleTileSchedulerILb0ELb1ELb1ELi128EEEEEEEEEvNT_6ParamsE)
        /*0200*/ 	.word	0x000000ff


	//----- nvinfo : EIATTR_FRAME_SIZE
	.align		4
.L_96:
        /*0204*/ 	.byte	0x04, 0x11
        /*0206*/ 	.short	(.L_98 - .L_97)
	.align		4
.L_97:
        /*0208*/ 	.word	index@(_ZN7cutlass13device_kernelIN5flash19enable_sm80_to_sm89INS1_16FlashAttnFwdSm80INS1_25CollectiveMainloopFwdSm80ILi4ELi1ELb0EN4cute5tupleIJNS5_1CILi128EEENS7_ILi64EEES8_EEELi128ENS_6half_tEfNS_4arch4Sm80ELb0ELb0ELb0ELb0ELb0ELb0ELb1ELb1EEENS1_21CollectiveEpilogueFwdINS6_IJS8_S8_S9_EEENS6_IJNS7_ILi1EEESH_SH_EEESB_SD_Li128ELb0ELb1ELb1ELb0EEENS1_19SingleTileSchedulerILb0ELb1ELb1ELi128EEEEEEEEEvNT_6ParamsE)
        /*020c*/ 	.word	0x00000090


	//----- nvinfo : EIATTR_REGCOUNT
	.align		4
.L_98:
        /*0210*/ 	.byte	0x04, 0x2f
        /*0212*/ 	.short	(.L_100 - .L_99)
	.align		4
.L_99:
        /*0214*/ 	.word	index@(_ZN7cutlass13device_kernelIN5flash19enable_sm80_to_sm89INS1_16FlashAttnFwdSm80INS1_25CollectiveMainloopFwdSm80ILi8ELi1ELb1EN4cute5tupleIJNS5_1CILi128EEES8_S8_EEELi128ENS_6half_tEfNS_4arch4Sm80ELb1ELb0ELb0ELb0ELb0ELb0ELb1ELb1EEENS1_21CollectiveEpilogueFwdIS9_NS6_IJNS7_ILi1EEESF_SF_EEESA_SC_Li256ELb0ELb1ELb1ELb0EEENS1_30DynamicPersistentTileSchedulerILi256ELi256ELb1ELb1ELb0EEEEEEEEEvNT_6ParamsE)
        /*0218*/ 	.word	0x000000ff


	//----- nvinfo : EIATTR_FRAME_SIZE
	.align		4
.L_100:
        /*021c*/ 	.byte	0x04, 0x11
        /*021e*/ 	.short	(.L_102 - .L_101)
	.align		4
.L_101:
        /*0220*/ 	.word	index@($__internal_1_$__cuda_sm70_shflsync_idx_p)
        /*0224*/ 	.word	0x00000000


	//----- nvinfo : EIATTR_FRAME_SIZE
	.align		4
.L_102:
        /*0228*/ 	.byte	0x04, 0x11
        /*022a*/ 	.short	(.L_104 - .L_103)
	.align		4
.L_103:
        /*022c*/ 	.word	index@($__internal_0_$__cuda_sm70_shflsync_bfly_p)
        /*0230*/ 	.word	0x00000000


	//----- nvinfo : EIATTR_FRAME_SIZE
	.align		4
.L_104:
        /*0234*/ 	.byte	0x04, 0x11
        /*0236*/ 	.short	(.L_106 - .L_105)
	.align		4
.L_105:
        /*0238*/ 	.word	index@(_ZN7cutlass13device_kernelIN5flash19enable_sm80_to_sm89INS1_16FlashAttnFwdSm80INS1_25CollectiveMainloopFwdSm80ILi8ELi1ELb1EN4cute5tupleIJNS5_1CILi128EEES8_S8_EEELi128ENS_6half_tEfNS_4arch4Sm80ELb1ELb0ELb0ELb0ELb0ELb0ELb1ELb1EEENS1_21CollectiveEpilogueFwdIS9_NS6_IJNS7_ILi1EEESF_SF_EEESA_SC_Li256ELb0ELb1ELb1ELb0EEENS1_30DynamicPersistentTileSchedulerILi256ELi256ELb1ELb1ELb0EEEEEEEEEvNT_6ParamsE)
        /*023c*/ 	.word	0x00000060


	//----- nvinfo : EIATTR_REGCOUNT
	.align		4
.L_106:
        /*0240*/ 	.byte	0x04, 0x2f
        /*0242*/ 	.short	(.L_108 - .L_107)
	.align		4
.L_107:
        /*0244*/ 	.word	index@(_ZN7cutlass13device_kernelIN5flash19enable_sm80_to_sm89INS1_16FlashAttnFwdSm80INS1_25CollectiveMainloopFwdSm80ILi8ELi1ELb1EN4cute5tupleIJNS5_1CILi128EEENS7_ILi96EEES8_EEELi128ENS_6half_tEfNS_4arch4Sm80ELb0ELb1ELb0ELb0ELb0ELb0ELb1ELb1EEENS1_21CollectiveEpilogueFwdINS6_IJS8_S8_S9_EEENS6_IJNS7_ILi1EEESH_SH_EEESB_SD_Li256ELb0ELb1ELb1ELb0EEENS1_19SingleTileSchedulerILb0ELb1ELb1ELi128EEEEEEEEEvNT_6ParamsE)
        /*0248*/ 	.word	0x000000fa


	//----- nvinfo : EIATTR_FRAME_SIZE
	.align		4
.L_108:
        /*024c*/ 	.byte	0x04, 0x11
        /*024e*/ 	.short	(.L_110 - .L_109)
	.align		4
.L_109:
        /*0250*/ 	.word	index@(_ZN7cutlass13device_kernelIN5flash19enable_sm80_to_sm89INS1_16FlashAttnFwdSm80INS1_25CollectiveMainloopFwdSm80ILi8ELi1ELb1EN4cute5tupleIJNS5_1CILi128EEENS7_ILi96EEES8_EEELi128ENS_6half_tEfNS_4arch4Sm80ELb0ELb1ELb0ELb0ELb0ELb0ELb1ELb1EEENS1_21CollectiveEpilogueFwdINS6_IJS8_S8_S9_EEENS6_IJNS7_ILi1EEESH_SH_EEESB_SD_Li256ELb0ELb1ELb1ELb0EEENS1_19SingleTileSchedulerILb0ELb1ELb1ELi128EEEEEEEEEvNT_6ParamsE)
        /*0254*/ 	.word	0x00000000


	//----- nvinfo : EIATTR_REGCOUNT
	.align		4
.L_110:
        /*0258*/ 	.byte	0x04, 0x2f
        /*025a*/ 	.short	(.L_112 - .L_111)
	.align		4
.L_111:
        /*025c*/ 	.word	index@(_ZN7cutlass13device_kernelIN5flash19enable_sm80_to_sm89INS1_16FlashAttnFwdSm80INS1_25CollectiveMainloopFwdSm80ILi8ELi1ELb1EN4cute5tupleIJNS5_1CILi128EEES8_S8_EEELi128ENS_6half_tEfNS_4arch4Sm80ELb0ELb0ELb0ELb0ELb0ELb0ELb1ELb1EEENS1_21CollectiveEpilogueFwdIS9_NS6_IJNS7_ILi1EEESF_SF_EEESA_SC_Li256ELb0ELb1ELb1ELb0EEENS1_19SingleTileSchedulerILb0ELb1ELb1ELi128EEEEEEEEEvNT_6ParamsE)
        /*0260*/ 	.word	0x000000ff


	//----- nvinfo : EIATTR_FRAME_SIZE
	.align		4
.L_112:
        /*0264*/ 	.byte	0x04, 0x11
        /*0266*/ 	.short	(.L_114 - .L_113)
	.align		4
.L_113:
        /*0268*/ 	.word	index@(_ZN7cutlass13device_kernelIN5flash19enable_sm80_to_sm89INS1_16FlashAttnFwdSm80INS1_25CollectiveMainloopFwdSm80ILi8ELi1ELb1EN4cute5tupleIJNS5_1CILi128EEES8_S8_EEELi128ENS_6half_tEfNS_4arch4Sm80ELb0ELb0ELb0ELb0ELb0ELb0ELb1ELb1EEENS1_21CollectiveEpilogueFwdIS9_NS6_IJNS7_ILi1EEESF_SF_EEESA_SC_Li256ELb0ELb1ELb1ELb0EEENS1_19SingleTileSchedulerILb0ELb1ELb1ELi128EEEEEEEEEvNT_6ParamsE)
        /*026c*/ 	.word	0x00000000


	//----- nvinfo : EIATTR_MIN_STACK_SIZE
	.align		4
.L_114:
        /*0270*/ 	.byte	0x04, 0x12
        /*0272*/ 	.short	(.L_116 - .L_115)
	.align		4
.L_115:
        /*0274*/ 	.word	index@(_ZN7cutlass13device_kernelIN5flash19enable_sm80_to_sm89INS1_16FlashAttnFwdSm80INS1_25CollectiveMainloopFwdSm80ILi8ELi1ELb1EN4cute5tupleIJNS5_1CILi128EEES8_S8_EEELi128ENS_6half_tEfNS_4arch4Sm80ELb0ELb0ELb0ELb0ELb0ELb0ELb1ELb1EEENS1_21CollectiveEpilogueFwdIS9_NS6_IJNS7_ILi1EEESF_SF_EEESA_SC_Li256ELb0ELb1ELb1ELb0EEENS1_19SingleTileSchedulerILb0ELb1ELb1ELi128EEEEEEEEEvNT_6ParamsE)
        /*0278*/ 	.word	0x00000000


	//----- nvinfo : EIATTR_MIN_STACK_SIZE
	.align		4
.L_116:
        /*027c*/ 	.byte	0x04, 0x12
        /*027e*/ 	.short	(.L_118 - .L_117)
	.align		4
.L_117:
        /*0280*/ 	.word	index@(_ZN7cutlass13device_kernelIN5flash19enable_sm80_to_sm89INS1_16FlashAttnFwdSm80INS1_25CollectiveMainloopFwdSm80ILi8ELi1ELb1EN4cute5tupleIJNS5_1CILi128EEENS7_ILi96EEES8_EEELi128ENS_6half_tEfNS_4arch4Sm80ELb0ELb1ELb0ELb0ELb0ELb0ELb1ELb1EEENS1_21CollectiveEpilogueFwdINS6_IJS8_S8_S9_EEENS6_IJNS7_ILi1EEESH_SH_EEESB_SD_Li256ELb0ELb1ELb1ELb0EEENS1_19SingleTileSchedulerILb0ELb1ELb1ELi128EEEEEEEEEvNT_6ParamsE)
        /*0284*/ 	.word	0x00000000


	//----- nvinfo : EIATTR_MIN_STACK_SIZE
	.align		4
.L_118:
        /*0288*/ 	.byte	0x04, 0x12
        /*028a*/ 	.short	(.L_120 - .L_119)
	.align		4
.L_119:
        /*028c*/ 	.word	index@(_ZN7cutlass13device_kernelIN5flash19enable_sm80_to_sm89INS1_16FlashAttnFwdSm80INS1_25CollectiveMainloopFwdSm80ILi8ELi1ELb1EN4cute5tupleIJNS5_1CILi128EEES8_S8_EEELi128ENS_6half_tEfNS_4arch4Sm80ELb1ELb0ELb0ELb0ELb0ELb0ELb1ELb1EEENS1_21CollectiveEpilogueFwdIS9_NS6_IJNS7_ILi1EEESF_SF_EEESA_SC_Li256ELb0ELb1ELb1ELb0EEENS1_30DynamicPersistentTileSchedulerILi256ELi256ELb1ELb1ELb0EEEEEEEEEvNT_6ParamsE)
        /*0290*/ 	.word	0x00000060


	//----- nvinfo : EIATTR_MIN_STACK_SIZE
	.align		4
.L_120:
        /*0294*/ 	.byte	0x04, 0x12
        /*0296*/ 	.short	(.L_122 - .L_121)
	.align		4
.L_121:
        /*0298*/ 	.word	index@(_ZN7cutlass13device_kernelIN5flash19enable_sm80_to_sm89INS1_16FlashAttnFwdSm80INS1_25CollectiveMainloopFwdSm80ILi4ELi1ELb0EN4cute5tupleIJNS5_1CILi128EEENS7_ILi64EEES8_EEELi128ENS_6half_tEfNS_4arch4Sm80ELb0ELb0ELb0ELb0ELb0ELb0ELb1ELb1EEENS1_21CollectiveEpilogueFwdINS6_IJS8_S8_S9_EEENS6_IJNS7_ILi1EEESH_SH_EEESB_SD_Li128ELb0ELb1ELb1ELb0EEENS1_19SingleTileSchedulerILb0ELb1ELb1ELi128EEEEEEEEEvNT_6ParamsE)
        /*029c*/ 	.word	0x00000090


	//----- nvinfo : EIATTR_MIN_STACK_SIZE
	.align		4
.L_122:
        /*02a0*/ 	.byte	0x04, 0x12
        /*02a2*/ 	.short	(.L_124 - .L_123)
	.align		4
.L_123:
        /*02a4*/ 	.word	index@(_ZN7cutlass13device_kernelIN5flash19enable_sm80_to_sm89INS1_16FlashAttnFwdSm80INS1_25CollectiveMainloopFwdSm80ILi8ELi1ELb1EN4cute5tupleIJNS5_1CILi128EEENS7_ILi112EEES8_EEELi128ENS_6half_tEfNS_4arch4Sm80ELb0ELb0ELb0ELb1ELb0ELb0ELb1ELb1EEENS1_21CollectiveEpilogueFwdINS6_IJS8_S8_S9_EEENS6_IJNS7_ILi1EEESH_SH_EEESB_SD_Li256ELb1ELb1ELb1ELb0EEENS1_36VarlenDynamicPersistentTileSchedulerILi128ELi112ELi256ELi256ELb1ELb1ELb0ELb0ELb1ELb1EEEEEEEEEvNT_6ParamsE)
        /*02a8*/ 	.word	0x00000038


	//----- nvinfo : EIATTR_MIN_STACK_SIZE
	.align		4
.L_124:
        /*02ac*/ 	.byte	0x04, 0x12
        /*02ae*/ 	.short	(.L_126 - .L_125)
	.align		4
.L_125:
        /*02b0*/ 	.word	index@(_ZN7cutlass13device_kernelIN5flash19enable_sm80_to_sm89INS1_16FlashAttnFwdSm80INS1_25CollectiveMainloopFwdSm80ILi8ELi1ELb1EN4cute5tupleIJNS5_1CILi128EEENS7_ILi112EEES8_EEELi128ENS_6half_tEfNS_4arch4Sm80ELb0ELb0ELb0ELb1ELb0ELb1ELb1ELb1EEENS1_21CollectiveEpilogueFwdINS6_IJS8_S8_S9_EEENS6_IJNS7_ILi1EEESH_SH_EEESB_SD_Li256ELb1ELb1ELb1ELb0EEENS1_36VarlenDynamicPersistentTileSchedulerILi128ELi112ELi256ELi256ELb1ELb1ELb0ELb0ELb1ELb1EEEEEEEEEvNT_6ParamsE)
        /*02b4*/ 	.word	0x00000028


	//----- nvinfo : EIATTR_MIN_STACK_SIZE
	.align		4
.L_126:
        /*02b8*/ 	.byte	0x04, 0x12
        /*02ba*/ 	.short	(.L_128 - .L_127)
	.align		4
.L_127:
        /*02bc*/ 	.word	index@(_ZN7cutlass13device_kernelIN5flash19enable_sm80_to_sm89INS1_16FlashAttnFwdSm80INS1_25CollectiveMainloopFwdSm80ILi4ELi1ELb0EN4cute5tupleIJNS5_1CILi128EEENS7_ILi48EEES8_EEELi128ENS_6half_tEfNS_4arch4Sm80ELb0ELb1ELb0ELb0ELb0ELb0ELb1ELb1EEENS1_21CollectiveEpilogueFwdINS6_IJS8_S8_S9_EEENS6_IJNS7_ILi1EEESH_SH_EEESB_SD_Li128ELb0ELb1ELb1ELb0EEENS1_19SingleTileSchedulerILb0ELb1ELb1ELi128EEEEEEEEEvNT_6ParamsE)
        /*02c0*/ 	.word	0x00000070


	//----- nvinfo : EIATTR_MIN_STACK_SIZE
	.align		4
.L_128:
        /*02c4*/ 	.byte	0x04, 0x12
        /*02c6*/ 	.short	(.L_130 - .L_129)
	.align		4
.L_129:
        /*02c8*/ 	.word	index@(_ZN7cutlass13device_kernelIN5flash19enable_sm80_to_sm89INS1_16FlashAttnFwdSm80INS1_25CollectiveMainloopFwdSm80ILi8ELi1ELb1EN4cute5tupleIJNS5_1CILi128EEENS7_ILi96EEES8_EEELi128ENS_6half_tEfNS_4arch4Sm80ELb0ELb1ELb0ELb1ELb0ELb0ELb1ELb1EEENS1_21CollectiveEpilogueFwdINS6_IJS8_S8_S9_EEENS6_IJNS7_ILi1EEESH_SH_EEESB_SD_Li256ELb1ELb1ELb1ELb0EEENS1_36VarlenDynamicPersistentTileSchedulerILi128ELi96ELi256ELi256ELb1ELb1ELb0ELb1ELb0ELb1EEEEEEEEEvNT_6ParamsE)
        /*02cc*/ 	.word	0x00000068


	//----- nvinfo : EIATTR_MIN_STACK_SIZE
	.align		4
.L_130:
        /*02d0*/ 	.byte	0x04, 0x12
        /*02d2*/ 	.short	(.L_132 - .L_131)
	.align		4
.L_131:
        /*02d4*/ 	.word	index@(_ZN7cutlass13device_kernelIN5flash19enable_sm80_to_sm89INS1_16FlashAttnFwdSm80INS1_25CollectiveMainloopFwdSm80ILi8ELi1ELb1EN4cute5tupleIJNS5_1CILi128EEENS7_ILi96EEES8_EEELi128ENS_6half_tEfNS_4arch4Sm80ELb0ELb1ELb0ELb1ELb0ELb1ELb1ELb1EEENS1_21CollectiveEpilogueFwdINS6_IJS8_S8_S9_EEENS6_IJNS7_ILi1EEESH_SH_EEESB_SD_Li256ELb1ELb1ELb1ELb0EEENS1_36VarlenDynamicPersistentTileSchedulerILi128ELi96ELi256ELi256ELb1ELb1ELb0ELb1ELb0ELb1EEEEEEEEEvNT_6ParamsE)
        /*02d8*/ 	.word	0x00000000


	//----- nvinfo : EIATTR_MIN_STACK_SIZE
	.align		4
.L_132:
        /*02dc*/ 	.byte	0x04, 0x12
        /*02de*/ 	.short	(.L_134 - .L_133)
	.align		4
.L_133:
        /*02e0*/ 	.word	index@(_ZN7cutlass13device_kernelIN5flash19enable_sm80_to_sm89INS1_16FlashAttnFwdSm80INS1_25CollectiveMainloopFwdSm80ILi4ELi1ELb0EN4cute5tupleIJNS5_1CILi128EEENS7_ILi64EEES8_EEELi128ENS_6half_tEfNS_4arch4Sm80ELb1ELb0ELb0ELb0ELb0ELb0ELb1ELb1EEENS1_21CollectiveEpilogueFwdINS6_IJS8_S8_S9_EEENS6_IJNS7_ILi1EEESH_SH_EEESB_SD_Li128ELb0ELb1ELb1ELb0EEENS1_30DynamicPersistentTileSchedulerILi128ELi128ELb1ELb1ELb0EEEEEEEEEvNT_6ParamsE)
        /*02e4*/ 	.word	0x00000090


	//----- nvinfo : EIATTR_MIN_STACK_SIZE
	.align		4
.L_134:
        /*02e8*/ 	.byte	0x04, 0x12
        /*02ea*/ 	.short	(.L_136 - .L_135)
	.align		4
.L_135:
        /*02ec*/ 	.word	index@(_ZN7cutlass13device_kernelIN5flash19enable_sm80_to_sm89INS1_16FlashAttnFwdSm80INS1_25CollectiveMainloopFwdSm80ILi8ELi1ELb1EN4cute5tupleIJNS5_1CILi128EEENS7_ILi112EEES8_EEELi128ENS_6half_tEfNS_4arch4Sm80ELb1ELb0ELb0ELb1ELb0ELb0ELb1ELb1EEENS1_21CollectiveEpilogueFwdINS6_IJS8_S8_S9_EEENS6_IJNS7_ILi1EEESH_SH_EEESB_SD_Li256ELb1ELb1ELb1ELb0EEENS1_36VarlenDynamicPersistentTileSchedulerILi128ELi112ELi256ELi256ELb1ELb1ELb0ELb1ELb1ELb1EEEEEEEEEvNT_6ParamsE)
        /*02f0*/ 	.word	0x000000a0


	//----- nvinfo : EIATTR_MIN_STACK_SIZE
	.align		4
.L_136:
        /*02f4*/ 	.byte	0x04, 0x12
        /*02f6*/ 	.short	(.L_138 - .L_137)
	.align		4
.L_137:
        /*02f8*/ 	.word	index@(_ZN7cutlass13device_kernelIN5flash19enable_sm80_to_sm89INS1_16FlashAttnFwdSm80INS1_25CollectiveMainloopFwdSm80ILi8ELi1ELb1EN4cute5tupleIJNS5_1CILi128EEENS7_ILi112EEES8_EEELi128ENS_6half_tEfNS_4arch4Sm80ELb1ELb0ELb0ELb1ELb0ELb1ELb1ELb1EEENS1_21CollectiveEpilogueFwdINS6_IJS8_S8_S9_EEENS6_IJNS7_ILi1EEESH_SH_EEESB_SD_Li256ELb1ELb1ELb1ELb0EEENS1_36VarlenDynamicPersistentTileSchedulerILi128ELi112ELi256ELi256ELb1ELb1ELb0ELb1ELb1ELb1EEEEEEEEEvNT_6ParamsE)
        /*02fc*/ 	.word	0x00000088
.L_138:


//--------------------- .nv.info._ZN7cutlass13device_kernelIN5flash19enable_sm80_to_sm89INS1_16FlashAttnFwdSm80INS1_25CollectiveMainloopFwdSm80ILi8ELi1ELb1EN4cute5tupleIJNS5_1CILi128EEES8_S8_EEELi128ENS_6half_tEfNS_4arch4Sm80ELb0ELb0ELb0ELb0ELb0ELb0ELb1ELb1EEENS1_21CollectiveEpilogueFwdIS9_NS6_IJNS7_ILi1EEESF_SF_EEESA_SC_Li256ELb0ELb1ELb1ELb0EEENS1_19SingleTileSchedulerILb0ELb1ELb1ELi128EEEEEEEEEvNT_6ParamsE --------------------------
	.section	.nv.info._ZN7cutlass13device_kernelIN5flash19enable_sm80_to_sm89INS1_16FlashAttnFwdSm80INS1_25CollectiveMainloopFwdSm80ILi8ELi1ELb1EN4cute5tupleIJNS5_1CILi128EEES8_S8_EEELi128ENS_6half_tEfNS_4arch4Sm80ELb0ELb0ELb0ELb0ELb0ELb0ELb1ELb1EEENS1_21CollectiveEpilogueFwdIS9_NS6_IJNS7_ILi1EEESF_SF_EEESA_SC_Li256ELb0ELb1ELb1ELb0EEENS1_19SingleTileSchedulerILb0ELb1ELb1ELi128EEEEEEEEEvNT_6ParamsE,"",@"SHT_CUDA_INFO"
	.sectionflags	@""
	.align	4


	//----- nvinfo : EIATTR_CUDA_API_VERSION
	.align		4
        /*0000*/ 	.byte	0x04, 0x37
        /*0002*/ 	.short	(.L_140 - .L_139)
.L_139:
        /*0004*/ 	.word	0x00000082


	//----- nvinfo : EIATTR_SW2861232_WAR
	.align		4
.L_140:
        /*0008*/ 	.byte	0x01, 0x35
	.zero		2


	//----- nvinfo : EIATTR_PARAM_CBANK
	.align		4
        /*000c*/ 	.byte	0x04, 0x0a
        /*000e*/ 	.short	(.L_142 - .L_141)
	.align		4
.L_141:
        /*0010*/ 	.word	index@(.nv.constant0._ZN7cutlass13device_kernelIN5flash19enable_sm80_to_sm89INS1_16FlashAttnFwdSm80INS1_25CollectiveMainloopFwdSm80ILi8ELi1ELb1EN4cute5tupleIJNS5_1CILi128EEES8_S8_EEELi128ENS_6half_tEfNS_4arch4Sm80ELb0ELb0ELb0ELb0ELb0ELb0ELb1ELb1EEENS1_21CollectiveEpilogueFwdIS9_NS6_IJNS7_ILi1EEESF_SF_EEESA_SC_Li256ELb0ELb1ELb1ELb0EEENS1_19SingleTileSchedulerILb0ELb1ELb1ELi128EEEEEEEEEvNT_6ParamsE)
        /*0014*/ 	.short	0x0160
        /*0016*/ 	.short	0x0418


	//----- nvinfo : EIATTR_CBANK_PARAM_SIZE
	.align		4
.L_142:
        /*0018*/ 	.byte	0x03, 0x19
        /*001a*/ 	.short	0x0418


	//----- nvinfo : EIATTR_KPARAM_INFO
	.align		4
        /*001c*/ 	.byte	0x04, 0x17
        /*001e*/ 	.short	(.L_144 - .L_143)
.L_143:
        /*0020*/ 	.word	0x00000000
        /*0024*/ 	.short	0x0000
        /*0026*/ 	.short	0x0000
        /*0028*/ 	.byte	0x00, 0xf0, 0x61, 0x10


	//----- nvinfo : EIATTR_MAXREG_COUNT
	.align		4
.L_144:
        /*002c*/ 	.byte	0x03, 0x1b
        /*002e*/ 	.short	0x00ff


	//----- nvinfo : EIATTR_NUM_BARRIERS
	.align		4
        /*0030*/ 	.byte	0x02, 0x4c
        /*0032*/ 	.byte	0x02
	.zero		1


	//----- nvinfo : EIATTR_MERCURY_ISA_VERSION
	.align		4
        /*0034*/ 	.byte	0x03, 0x5f
        /*0036*/ 	.short	0x0000


	//----- nvinfo : EIATTR_INT_WARP_WIDE_INSTR_OFFSETS
	.align		4
        /*0038*/ 	.byte	0x04, 0x31
        /*003a*/ 	.short	(.L_146 - .L_145)


	//   ....[0]....
.L_145:
        /*003c*/ 	.word	0x00001210


	//----- nvinfo : EIATTR_COOP_GROUP_MASK_REGIDS
	.align		4
.L_146:
        /*0040*/ 	.byte	0x04, 0x29
        /*0042*/ 	.short	(.L_148 - .L_147)


	//   ....[0]....
.L_147:
        /*0044*/ 	.word	0xffffffff


	//   ....[1]....
        /*0048*/ 	.word	0xffffffff


	//   ....[2]....
        /*004c*/ 	.word	0xffffffff


	//   ....[3]....
        /*0050*/ 	.word	0xffffffff


	//   ....[4]....
        /*0054*/ 	.word	0xffffffff


	//   ....[5]....
        /*0058*/ 	.word	0xffffffff


	//   ....[6]....
        /*005c*/ 	.word	0xffffffff


	//   ....[7]....
        /*0060*/ 	.word	0xffffffff


	//   ....[8]....
        /*0064*/ 	.word	0xffffffff


	//   ....[9]....
        /*0068*/ 	.word	0xffffffff


	//   ....[10]....
        /*006c*/ 	.word	0xffffffff


	//   ....[11]....
        /*0070*/ 	.word	0xffffffff


	//   ....[12]....
        /*0074*/ 	.word	0xffffffff


	//   ....[13]....
        /*0078*/ 	.word	0xffffffff


	//   ....[14]....
        /*007c*/ 	.word	0xffffffff


	//   ....[15]....
        /*0080*/ 	.word	0xffffffff


	//   ....[16]....
        /*0084*/ 	.word	0xffffffff


	//   ....[17]....
        /*0088*/ 	.word	0xffffffff


	//   ....[18]....
        /*008c*/ 	.word	0xffffffff


	//   ....[19]....
        /*0090*/ 	.word	0xffffffff


	//   ....[20]....
        /*0094*/ 	.word	0xffffffff


	//   ....[21]....
        /*0098*/ 	.word	0xffffffff


	//   ....[22]....
        /*009c*/ 	.word	0xffffffff


	//   ....[23]....
        /*00a0*/ 	.word	0xffffffff


	//   ....[24]....
        /*00a4*/ 	.word	0xffffffff


	//   ....[25]....
        /*00a8*/ 	.word	0xffffffff


	//   ....[26]....
        /*00ac*/ 	.word	0xffffffff


	//   ....[27]....
        /*00b0*/ 	.word	0xffffffff


	//   ....[28]....
        /*00b4*/ 	.word	0xffffffff


	//----- nvinfo : EIATTR_COOP_GROUP_INSTR_OFFSETS
	.align		4
.L_148:
        /*00b8*/ 	.byte	0x04, 0x28
        /*00ba*/ 	.short	(.L_150 - .L_149)


	//   ....[0]....
.L_149:
        /*00bc*/ 	.word	0x00000050


	//   ....[1]....
        /*00c0*/ 	.word	0x00000c80


	//   ....[2]....
        /*00c4*/ 	.word	0x00000cc0


	//   ....[3]....
        /*00c8*/ 	.word	0x00000d20


	//   ....[4]....
        /*00cc*/ 	.word	0x00000d50


	//   ....[5]....
        /*00d0*/ 	.word	0x00000d90


	//   ....[6]....
        /*00d4*/ 	.word	0x00000db0


	//   ....[7]....
        /*00d8*/ 	.word	0x00000de0


	//   ....[8]....
        /*00dc*/ 	.word	0x00000e00


	//   ....[9]....
        /*00e0*/ 	.word	0x00003540


	//   ....[10]....
        /*00e4*/ 	.word	0x00003620


	//   ....[11]....
        /*00e8*/ 	.word	0x00003630


	//   ....[12]....
        /*00ec*/ 	.word	0x00003660


	//   ....[13]....
        /*00f0*/ 	.word	0x00006430


	//   ....[14]....
        /*00f4*/ 	.word	0x00006450


	//   ....[15]....
        /*00f8*/ 	.word	0x00006470


	//   ....[16]....
        /*00fc*/ 	.word	0x000064a0


	//   ....[17]....
        /*0100*/ 	.word	0x00008530


	//   ....[18]....
        /*0104*/ 	.word	0x00008560


	//   ....[19]....
        /*0108*/ 	.word	0x00008590


	//   ....[20]....
        /*010c*/ 	.word	0x000085b0


	//   ....[21]....
        /*0110*/ 	.word	0x000090d0


	//   ....[22]....
        /*0114*/ 	.word	0x00009100


	//   ....[23]....
        /*0118*/ 	.word	0x00009130


	//   ....[24]....
        /*011c*/ 	.word	0x00009160


	//   ....[25]....
        /*0120*/ 	.word	0x000091d0


	//   ....[26]....
        /*0124*/ 	.word	0x00009230


	//   ....[27]....
        /*0128*/ 	.word	0x00009830


	//   ....[28]....
        /*012c*/ 	.word	0x00009840


	//----- nvinfo : EIATTR_EXIT_INSTR_OFFSETS
	.align		4
.L_150:
        /*0130*/ 	.byte	0x04, 0x1c
        /*0132*/ 	.short	(.L_152 - .L_151)


	//   ....[0]....
.L_151:
        /*0134*/ 	.word	0x000001b0


	//   ....[1]....
        /*0138*/ 	.word	0x00009850


	//   ....[2]....
        /*013c*/ 	.word	0x00009df0


	//   ....[3]....
        /*0140*/ 	.word	0x00009e40


	//   ....[4]....
        /*0144*/ 	.word	0x00009e70


	//   ....[5]....
        /*0148*/ 	.word	0x00009ed0


	//   ....[6]....
        /*014c*/ 	.word	0x0000a160


	//----- nvinfo : EIATTR_CTAIDZ_USED
	.align		4
.L_152:
        /*0150*/ 	.byte	0x01, 0x04
	.zero		2


	//----- nvinfo : EIATTR_MAX_THREADS
	.align		4
        /*0154*/ 	.byte	0x04, 0x05
        /*0156*/ 	.short	(.L_154 - .L_153)
.L_153:
        /*0158*/ 	.word	0x00000100
        /*015c*/ 	.word	0x00000001
        /*0160*/ 	.word	0x00000001


	//----- nvinfo : EIATTR_CRS_STACK_SIZE
	.align		4
.L_154:
        /*0164*/ 	.byte	0x04, 0x1e
        /*0166*/ 	.short	(.L_156 - .L_155)
.L_155:
        /*0168*/ 	.word	0x00000000
.L_156:


//--------------------- .nv.info._ZN7cutlass13device_kernelIN5flash19enable_sm80_to_sm89INS1_16FlashAttnFwdSm80INS1_25CollectiveMainloopFwdSm80ILi8ELi1ELb1EN4cute5tupleIJNS5_1CILi128EEENS7_ILi96EEES8_EEELi128ENS_6half_tEfNS_4arch4Sm80ELb0ELb1ELb0ELb0ELb0ELb0ELb1ELb1EEENS1_21CollectiveEpilogueFwdINS6_IJS8_S8_S9_EEENS6_IJNS7_ILi1EEESH_SH_EEESB_SD_Li256ELb0ELb1ELb1ELb0EEENS1_19SingleTileSchedulerILb0ELb1ELb1ELi128EEEEEEEEEvNT_6ParamsE --------------------------
	.section	.nv.info._ZN7cutlass13device_kernelIN5flash19enable_sm80_to_sm89INS1_16FlashAttnFwdSm80INS1_25CollectiveMainloopFwdSm80ILi8ELi1ELb1EN4cute5tupleIJNS5_1CILi128EEENS7_ILi96EEES8_EEELi128ENS_6half_tEfNS_4arch4Sm80ELb0ELb1ELb0ELb0ELb0ELb0ELb1ELb1EEENS1_21CollectiveEpilogueFwdINS6_IJS8_S8_S9_EEENS6_IJNS7_ILi1EEESH_SH_EEESB_SD_Li256ELb0ELb1ELb1ELb0EEENS1_19SingleTileSchedulerILb0ELb1ELb1ELi128EEEEEEEEEvNT_6ParamsE,"",@"SHT_CUDA_INFO"
	.sectionflags	@""
	.align	4


	//----- nvinfo : EIATTR_CUDA_API_VERSION
	.align		4
        /*0000*/ 	.byte	0x04, 0x37
        /*0002*/ 	.short	(.L_158 - .L_157)
.L_157:
        /*0004*/ 	.word	0x00000082


	//----- nvinfo : EIATTR_SW2861232_WAR
	.align		4
.L_158:
        /*0008*/ 	.byte	0x01, 0x35
	.zero		2


	//----- nvinfo : EIATTR_PARAM_CBANK
	.align		4
        /*000c*/ 	.byte	0x04, 0x0a
        /*000e*/ 	.short	(.L_160 - .L_159)
	.align		4
.L_159:
        /*0010*/ 	.word	index@(.nv.constant0._ZN7cutlass13device_kernelIN5flash19enable_sm80_to_sm89INS1_16FlashAttnFwdSm80INS1_25CollectiveMainloopFwdSm80ILi8ELi1ELb1EN4cute5tupleIJNS5_1CILi128EEENS7_ILi96EEES8_EEELi128ENS_6half_tEfNS_4arch4Sm80ELb0ELb1ELb0ELb0ELb0ELb0ELb1ELb1EEENS1_21CollectiveEpilogueFwdINS6_IJS8_S8_S9_EEENS6_IJNS7_ILi1EEESH_SH_EEESB_SD_Li256ELb0ELb1ELb1ELb0EEENS1_19SingleTileSchedulerILb0ELb1ELb1ELi128EEEEEEEEEvNT_6ParamsE)
        /*0014*/ 	.short	0x0160
        /*0016*/ 	.short	0x0418


	//----- nvinfo : EIATTR_CBANK_PARAM_SIZE
	.align		4
.L_160:
        /*0018*/ 	.byte	0x03, 0x19
        /*001a*/ 	.short	0x0418


	//----- nvinfo : EIATTR_KPARAM_INFO
	.align		4
        /*001c*/ 	.byte	0x04, 0x17
        /*001e*/ 	.short	(.L_162 - .L_161)
.L_161:
        /*0020*/ 	.word	0x00000000
        /*0024*/ 	.short	0x0000
        /*0026*/ 	.short	0x0000
        /*0028*/ 	.byte	0x00, 0xf0, 0x61, 0x10


	//----- nvinfo : EIATTR_MAXREG_COUNT
	.align		4
.L_162:
        /*002c*/ 	.byte	0x03, 0x1b
        /*002e*/ 	.short	0x00ff


	//----- nvinfo : EIATTR_NUM_BARRIERS
	.align		4
        /*0030*/ 	.byte	0x02, 0x4c
        /*0032*/ 	.byte	0x02
	.zero		1


	//----- nvinfo : EIATTR_MERCURY_ISA_VERSION
	.align		4
        /*0034*/ 	.byte	0x03, 0x5f
        /*0036*/ 	.short	0x0000


	//----- nvinfo : EIATTR_COOP_GROUP_MASK_REGIDS
	.align		4
        /*0038*/ 	.byte	0x04, 0x29
        /*003a*/ 	.short	(.L_164 - .L_163)


	//   ....[0]....
.L_163:
        /*003c*/ 	.word	0xffffffff


	//   ....[1]....
        /*0040*/ 	.word	0xffffffff


	//   ....[2]....
        /*0044*/ 	.word	0xffffffff


	//   ....[3]....
        /*0048*/ 	.word	0xffffffff


	//   ....[4]....
        /*004c*/ 	.word	0xffffffff


	//   ....[5]....
        /*0050*/ 	.word	0xffffffff


	//   ....[6]....
        /*0054*/ 	.word	0xffffffff


	//   ....[7]....
        /*0058*/ 	.word	0xffffffff


	//   ....[8]....
        /*005c*/ 	.word	0xffffffff


	//   ....[9]....
        /*0060*/ 	.word	0xffffffff


	//   ....[10]....
        /*0064*/ 	.word	0xffffffff


	//   ....[11]....
        /*0068*/ 	.word	0xffffffff


	//   ....[12]....
        /*006c*/ 	.word	0xffffffff


	//   ....[13]....
        /*0070*/ 	.word	0xffffffff


	//   ....[14]....
        /*0074*/ 	.word	0xffffffff


	//   ....[15]....
        /*0078*/ 	.word	0xffffffff


	//   ....[16]....
        /*007c*/ 	.word	0xffffffff


	//   ....[17]....
        /*0080*/ 	.word	0xffffffff


	//   ....[18]....
        /*0084*/ 	.word	0xffffffff


	//   ....[19]....
        /*0088*/ 	.word	0xffffffff


	//   ....[20]....
        /*008c*/ 	.word	0xffffffff


	//   ....[21]....
        /*0090*/ 	.word	0xffffffff


	//   ....[22]....
        /*0094*/ 	.word	0xffffffff


	//   ....[23]....
        /*0098*/ 	.word	0xffffffff


	//   ....[24]....
        /*009c*/ 	.word	0xffffffff


	//   ....[25]....
        /*00a0*/ 	.word	0xffffffff


	//   ....[26]....
        /*00a4*/ 	.word	0xffffffff


	//   ....[27]....
        /*00a8*/ 	.word	0xffffffff


	//   ....[28]....
        /*00ac*/ 	.word	0xffffffff


	//   ....[29]....
        /*00b0*/ 	.word	0xffffffff


	//   ....[30]....
        /*00b4*/ 	.word	0xffffffff


	//   ....[31]....
        /*00b8*/ 	.word	0xffffffff


	//   ....[32]....
        /*00bc*/ 	.word	0xffffffff


	//   ....[33]....
        /*00c0*/ 	.word	0xffffffff


	//   ....[34]....
        /*00c4*/ 	.word	0xffffffff


	//   ....[35]....
        /*00c8*/ 	.word	0xffffffff


	//   ....[36]....
        /*00cc*/ 	.word	0xffffffff


	//   ....[37]....
        /*00d0*/ 	.word	0xffffffff


	//   ....[38]....
        /*00d4*/ 	.word	0xffffffff


	//   ....[39]....
        /*00d8*/ 	.word	0xffffffff


	//   ....[40]....
        /*00dc*/ 	.word	0xffffffff


	//   ....[41]....
        /*00e0*/ 	.word	0xffffffff


	//   ....[42]....
        /*00e4*/ 	.word	0xffffffff


	//----- nvinfo : EIATTR_COOP_GROUP_INSTR_OFFSETS
	.align		4
.L_164:
        /*00e8*/ 	.byte	0x04, 0x28
        /*00ea*/ 	.short	(.L_166 - .L_165)


	//   ....[0]....
.L_165:
        /*00ec*/ 	.word	0x00000050


	//   ....[1]....
        /*00f0*/ 	.word	0x00001030


	//   ....[2]....
        /*00f4*/ 	.word	0x00001090


	//   ....[3]....
        /*00f8*/ 	.word	0x000010d0


	//   ....[4]....
        /*00fc*/ 	.word	0x00001110


	//   ....[5]....
        /*0100*/ 	.word	0x00001150


	//   ....[6]....
        /*0104*/ 	.word	0x00001190


	//   ....[7]....
        /*0108*/ 	.word	0x000011c0


	//   ....[8]....
        /*010c*/ 	.word	0x00001280


	//   ....[9]....
        /*0110*/ 	.word	0x00002b00


	//   ....[10]....
        /*0114*/ 	.word	0x00003420


	//   ....[11]....
        /*0118*/ 	.word	0x00003f70


	//   ....[12]....
        /*011c*/ 	.word	0x00003fc0


	//   ....[13]....
        /*0120*/ 	.word	0x00003fe0


	//   ....[14]....
        /*0124*/ 	.word	0x00004000


	//   ....[15]....
        /*0128*/ 	.word	0x000062b0


	//   ....[16]....
        /*012c*/ 	.word	0x000065a0


	//   ....[17]....
        /*0130*/ 	.word	0x000076a0


	//   ....[18]....
        /*0134*/ 	.word	0x00007900


	//   ....[19]....
        /*0138*/ 	.word	0x00007930


	//   ....[20]....
        /*013c*/ 	.word	0x000079b0


	//   ....[21]....
        /*0140*/ 	.word	0x0000a320


	//   ....[22]....
        /*0144*/ 	.word	0x0000a340


	//   ....[23]....
        /*0148*/ 	.word	0x0000a380


	//   ....[24]....
        /*014c*/ 	.word	0x0000a3a0


	//   ....[25]....
        /*0150*/ 	.word	0x0000cbb0


	//   ....[26]....
        /*0154*/ 	.word	0x0000ced0


	//   ....[27]....
        /*0158*/ 	.word	0x0000dfc0


	//   ....[28]....
        /*015c*/ 	.word	0x0000e120


	//   ....[29]....
        /*0160*/ 	.word	0x0000e240


	//   ....[30]....
        /*0164*/ 	.word	0x0000e340


	//   ....[31]....
        /*0168*/ 	.word	0x0000fb20


	//   ....[32]....
        /*016c*/ 	.word	0x0000fb50


	//   ....[33]....
        /*0170*/ 	.word	0x0000fb90


	//   ....[34]....
        /*0174*/ 	.word	0x0000fba0


	//   ....[35]....
        /*0178*/ 	.word	0x000106b0


	//   ....[36]....
        /*017c*/ 	.word	0x000106f0


	//   ....[37]....
        /*0180*/ 	.word	0x00010710


	//   ....[38]....
        /*0184*/ 	.word	0x00010740


	//   ....[39]....
        /*0188*/ 	.word	0x000107b0


	//   ....[40]....
        /*018c*/ 	.word	0x00010820


	//   ....[41]....
        /*0190*/ 	.word	0x00010e30


	//   ....[42]....
        /*0194*/ 	.word	0x00010e40


	//----- nvinfo : EIATTR_EXIT_INSTR_OFFSETS
	.align		4
.L_166:
        /*0198*/ 	.byte	0x04, 0x1c
        /*019a*/ 	.short	(.L_168 - .L_167)


	//   ....[0]....
.L_167:
        /*019c*/ 	.word	0x000001b0


	//   ....[1]....
        /*01a0*/ 	.word	0x00010e50


	//   ....[2]....
        /*01a4*/ 	.word	0x000113f0


	//   ....[3]....
        /*01a8*/ 	.word	0x00011440


	//   ....[4]....
        /*01ac*/ 	.word	0x00011470


	//   ....[5]....
        /*01b0*/ 	.word	0x000114d0


	//   ....[6]....
        /*01b4*/ 	.word	0x00011760


	//----- nvinfo : EIATTR_CTAIDZ_USED
	.align		4
.L_168:
        /*01b8*/ 	.byte	0x01, 0x04
	.zero		2


	//----- nvinfo : EIATTR_MAX_THREADS
	.align		4
        /*01bc*/ 	.byte	0x04, 0x05
        /*01be*/ 	.short	(.L_170 - .L_169)
.L_169:
        /*01c0*/ 	.word	0x00000100
        /*01c4*/ 	.word	0x00000001
        /*01c8*/ 	.word	0x00000001


	//----- nvinfo : EIATTR_CRS_STACK_SIZE
	.align		4
.L_170:
        /*01cc*/ 	.byte	0x04, 0x1e
        /*01ce*/ 	.short	(.L_172 - .L_171)
.L_171:
        /*01d0*/ 	.word	0x00000000
.L_172:


//--------------------- .nv.info._ZN7cutlass13device_kernelIN5flash19enable_sm80_to_sm89INS1_16FlashAttnFwdSm80INS1_25CollectiveMainloopFwdSm80ILi8ELi1ELb1EN4cute5tupleIJNS5_1CILi128EEES8_S8_EEELi128ENS_6half_tEfNS_4arch4Sm80ELb1ELb0ELb0ELb0ELb0ELb0ELb1ELb1EEENS1_21CollectiveEpilogueFwdIS9_NS6_IJNS7_ILi1EEESF_SF_EEESA_SC_Li256ELb0ELb1ELb1ELb0EEENS1_30DynamicPersistentTileSchedulerILi256ELi256ELb1ELb1ELb0EEEEEEEEEvNT_6ParamsE --------------------------
	.section	.nv.info._ZN7cutlass13device_kernelIN5flash19enable_sm80_to_sm89INS1_16FlashAttnFwdSm80INS1_25CollectiveMainloopFwdSm80ILi8ELi1ELb1EN4cute5tupleIJNS5_1CILi128EEES8_S8_EEELi128ENS_6half_tEfNS_4arch4Sm80ELb1ELb0ELb0ELb0ELb0ELb0ELb1ELb1EEENS1_21CollectiveEpilogueFwdIS9_NS6_IJNS7_ILi1EEESF_SF_EEESA_SC_Li256ELb0ELb1ELb1ELb0EEENS1_30DynamicPersistentTileSchedulerILi256ELi256ELb1ELb1ELb0EEEEEEEEEvNT_6ParamsE,"",@"SHT_CUDA_INFO"
	.sectionflags	@""
	.align	4


	//----- nvinfo : EIATTR_CUDA_API_VERSION
	.align		4
        /*0000*/ 	.byte	0x04, 0x37
        /*0002*/ 	.short	(.L_174 - .L_173)
.L_173:
        /*0004*/ 	.word	0x00000082


	//----- nvinfo : EIATTR_SW2861232_WAR
	.align		4
.L_174:
        /*0008*/ 	.byte	0x01, 0x35
	.zero		2


	//----- nvinfo : EIATTR_PARAM_CBANK
	.align		4
        /*000c*/ 	.byte	0x04, 0x0a
        /*000e*/ 	.short	(.L_176 - .L_175)
	.align		4
.L_175:
        /*0010*/ 	.word	index@(.nv.constant0._ZN7cutlass13device_kernelIN5flash19enable_sm80_to_sm89INS1_16FlashAttnFwdSm80INS1_25CollectiveMainloopFwdSm80ILi8ELi1ELb1EN4cute5tupleIJNS5_1CILi128EEES8_S8_EEELi128ENS_6half_tEfNS_4arch4Sm80ELb1ELb0ELb0ELb0ELb0ELb0ELb1ELb1EEENS1_21CollectiveEpilogueFwdIS9_NS6_IJNS7_ILi1EEESF_SF_EEESA_SC_Li256ELb0ELb1ELb1ELb0EEENS1_30DynamicPersistentTileSchedulerILi256ELi256ELb1ELb1ELb0EEEEEEEEEvNT_6ParamsE)
        /*0014*/ 	.short	0x0160
        /*0016*/ 	.short	0x0428


	//----- nvinfo : EIATTR_CBANK_PARAM_SIZE
	.align		4
.L_176:
        /*0018*/ 	.byte	0x03, 0x19
        /*001a*/ 	.short	0x0428


	//----- nvinfo : EIATTR_KPARAM_INFO
	.align		4
        /*001c*/ 	.byte	0x04, 0x17
        /*001e*/ 	.short	(.L_178 - .L_177)
.L_177:
        /*0020*/ 	.word	0x00000000
        /*0024*/ 	.short	0x0000
        /*0026*/ 	.short	0x0000
        /*0028*/ 	.byte	0x00, 0xf0, 0xa1, 0x10


	//----- nvinfo : EIATTR_MAXREG_COUNT
	.align		4
.L_178:
        /*002c*/ 	.byte	0x03, 0x1b
        /*002e*/ 	.short	0x00ff


	//----- nvinfo : EIATTR_NUM_BARRIERS
	.align		4
        /*0030*/ 	.byte	0x02, 0x4c
        /*0032*/ 	.byte	0x06
	.zero		1


	//----- nvinfo : EIATTR_ANNOTATIONS
	.align		4
        /*0034*/ 	.byte	0x04, 0x55
        /*0036*/ 	.short	(.L_180 - .L_179)


	//   ....[0]....
.L_179:
        /*0038*/ 	.word	0x00000001
        /*003c*/ 	.byte	0x70, 0x00, 0x00, 0x00, 0x01, 0x00, 0x00, 0x00, 0x40, 0x02, 0x00, 0x00, 0x01, 0x00, 0x00, 0x00
        /* <DEDUP_REMOVED lines=35> */
        /*027c*/ 	.byte	0xf0, 0xeb, 0x00, 0x00, 0x01, 0x00, 0x00, 0x00, 0x30, 0xec, 0x00, 0x00


	//----- nvinfo : EIATTR_MERCURY_ISA_VERSION
	.align		4
.L_180:
        /*0288*/ 	.byte	0x03, 0x5f
        /*028a*/ 	.short	0x0000


	//----- nvinfo : EIATTR_INT_WARP_WIDE_INSTR_OFFSETS
	.align		4
        /*028c*/ 	.byte	0x04, 0x31
        /*028e*/ 	.short	(.L_182 - .L_181)


	//   ....[0]....
.L_181:
        /*0290*/ 	.word	0x0000d560


	//   ....[1]....
        /*0294*/ 	.word	0x0000d5e0


	//----- nvinfo : EIATTR_COOP_GROUP_MASK_REGIDS
	.align		4
.L_182:
        /*0298*/ 	.byte	0x04, 0x29
        /*029a*/ 	.short	(.L_184 - .L_183)


	//   ....[0]....
.L_183:
        /*029c*/ 	.word	0xffffffff


	//   ....[1]....
        /*02a0*/ 	.word	0xffffffff


	//   ....[2]....
        /*02a4*/ 	.word	0xffffffff


	//   ....[3]....
        /*02a8*/ 	.word	0xffffffff


	//   ....[4]....
        /*02ac*/ 	.word	0xffffffff


	//   ....[5]....
        /*02b0*/ 	.word	0xffffffff


	//   ....[6]....
        /*02b4*/ 	.word	0xffffffff


	//   ....[7]....
        /*02b8*/ 	.word	0xffffffff


	//   ....[8]....
        /*02bc*/ 	.word	0xffffffff


	//   ....[9]....
        /*02c0*/ 	.word	0xffffffff


	//   ....[10]....
        /*02c4*/ 	.word	0xffffffff


	//   ....[11]....
        /*02c8*/ 	.word	0xffffffff


	//   ....[12]....
        /*02cc*/ 	.word	0xffffffff


	//   ....[13]....
        /*02d0*/ 	.word	0xffffffff


	//   ....[14]....
        /*02d4*/ 	.word	0xffffffff


	//   ....[15]....
        /*02d8*/ 	.word	0xffffffff


	//   ....[16]....
        /*02dc*/ 	.word	0xffffffff


	//   ....[17]....
        /*02e0*/ 	.word	0xffffffff


	//   ....[18]....
        /*02e4*/ 	.word	0xffffffff


	//   ....[19]....
        /*02e8*/ 	.word	0xffffffff


	//   ....[20]....
        /*02ec*/ 	.word	0xffffffff


	//   ....[21]....
        /*02f0*/ 	.word	0xffffffff


	//   ....[22]....
        /*02f4*/ 	.word	0xffffffff


	//   ....[23]....
        /*02f8*/ 	.word	0xffffffff


	//   ....[24]....
        /*02fc*/ 	.word	0xffffffff


	//   ....[25]....
        /*0300*/ 	.word	0xffffffff


	//   ....[26]....
        /*0304*/ 	.word	0xffffffff


	//   ....[27]....
        /*0308*/ 	.word	0xffffffff


	//   ....[28]....
        /*030c*/ 	.word	0xffffffff


	//   ....[29]....
        /*0310*/ 	.word	0xffffffff


	//   ....[30]....
        /*0314*/ 	.word	0xffffffff


	//   ....[31]....
        /*0318*/ 	.word	0xffffffff


	//   ....[32]....
        /*031c*/ 	.word	0xffffffff


	//   ....[33]....
        /*0320*/ 	.word	0xffffffff


	//   ....[34]....
        /*0324*/ 	.word	0xffffffff


	//   ....[35]....
        /*0328*/ 	.word	0xffffffff


	//   ....[36]....
        /*032c*/ 	.word	0xffffffff


	//   ....[37]....
        /*0330*/ 	.word	0xffffffff


	//   ....[38]....
        /*0334*/ 	.word	0xffffffff


	//   ....[39]....
        /*0338*/ 	.word	0xffffffff


	//   ....[40]....
        /*033c*/ 	.word	0xffffffff


	//   ....[41]....
        /*0340*/ 	.word	0xffffffff


	//   ....[42]....
        /*0344*/ 	.word	0xffffffff


	//   ....[43]....
        /*0348*/ 	.word	0xffffffff


	//----- nvinfo : EIATTR_COOP_GROUP_INSTR_OFFSETS
	.align		4
.L_184:
        /*034c*/ 	.byte	0x04, 0x28
        /*034e*/ 	.short	(.L_186 - .L_185)


	//   ....[0]....
.L_185:
        /*0350*/ 	.word	0x00000050


	//   ....[1]....
        /*0354*/ 	.word	0x000016f0


	//   ....[2]....
        /*0358*/ 	.word	0x00001700


	//   ....[3]....
        /*035c*/ 	.word	0x00001710


	//   ....[4]....
        /*0360*/ 	.word	0x00001730


	//   ....[5]....
        /*0364*/ 	.word	0x00001780


	//   ....[6]....
        /*0368*/ 	.word	0x000017a0


	//   ....[7]....
        /*036c*/ 	.word	0x00001810


	//   ....[8]....
        /*0370*/ 	.word	0x00001820


	//   ....[9]....
        /*0374*/ 	.word	0x00002e20


	//   ....[10]....
        /*0378*/ 	.word	0x00002e30


	//   ....[11]....
        /*037c*/ 	.word	0x00003a50


	//   ....[12]....
        /*0380*/ 	.word	0x00003ad0


	//   ....[13]....
        /*0384*/ 	.word	0x00003af0


	//   ....[14]....
        /*0388*/ 	.word	0x00003b10


	//   ....[15]....
        /*038c*/ 	.word	0x00005ed0


	//   ....[16]....
        /*0390*/ 	.word	0x00005f10


	//   ....[17]....
        /*0394*/ 	.word	0x00007360


	//   ....[18]....
        /*0398*/ 	.word	0x00007400


	//   ....[19]....
        /*039c*/ 	.word	0x00007440


	//   ....[20]....
        /*03a0*/ 	.word	0x00007490


	//   ....[21]....
        /*03a4*/ 	.word	0x0000ad20


	//   ....[22]....
        /*03a8*/ 	.word	0x0000ad50


	//   ....[23]....
        /*03ac*/ 	.word	0x0000ad70


	//   ....[24]....
        /*03b0*/ 	.word	0x0000ad90


	//   ....[25]....
        /*03b4*/ 	.word	0x0000cf10


	//   ....[26]....
        /*03b8*/ 	.word	0x0000cf60


	//   ....[27]....
        /*03bc*/ 	.word	0x0000cf80


	//   ....[28]....
        /*03c0*/ 	.word	0x0000cfa0


	//   ....[29]....
        /*03c4*/ 	.word	0x0000d730


	//   ....[30]....
        /*03c8*/ 	.word	0x0000db80


	//   ....[31]....
        /*03cc*/ 	.word	0x0000db90


	//   ....[32]....
        /*03d0*/ 	.word	0x0000dbc0


	//   ....[33]....
        /*03d4*/ 	.word	0x0000dbe0


	//   ....[34]....
        /*03d8*/ 	.word	0x0000dce0


	//   ....[35]....
        /*03dc*/ 	.word	0x0000dd40


	//   ....[36]....
        /*03e0*/ 	.word	0x0000e2f0


	//   ....[37]....
        /*03e4*/ 	.word	0x0000e300


	//   ....[38]....
        /*03e8*/ 	.word	0x0000ea90


	//   ....[39]....
        /*03ec*/ 	.word	0x0000eb70


	//   ....[40]....
        /*03f0*/ 	.word	0x0000ebd0


	//   ....[41]....
        /*03f4*/ 	.word	0x0000ec20


	//   ....[42]....
        /*03f8*/ 	.word	0x0000ec80


	//   ....[43]....
        /*03fc*/ 	.word	0x0000ecd0


	//----- nvinfo : EIATTR_EXIT_INSTR_OFFSETS
	.align		4
.L_186:
        /*0400*/ 	.byte	0x04, 0x1c
        /*0402*/ 	.short	(.L_188 - .L_187)


	//   ....[0]....
.L_187:
        /*0404*/ 	.word	0x000000a0


	//   ....[1]....
        /*0408*/ 	.word	0x0000eb30


	//----- nvinfo : EIATTR_MAX_THREADS
	.align		4
.L_188:
        /*040c*/ 	.byte	0x04, 0x05
        /*040e*/ 	.short	(.L_190 - .L_189)
.L_189:
        /*0410*/ 	.word	0x00000100
        /*0414*/ 	.word	0x00000001
        /*0418*/ 	.word	0x00000001


	//----- nvinfo : EIATTR_CRS_STACK_SIZE
	.align		4
.L_190:
        /*041c*/ 	.byte	0x04, 0x1e
        /*041e*/ 	.short	(.L_192 - .L_191)
.L_191:
        /*0420*/ 	.word	0x00000000
.L_192:


//--------------------- .nv.info._ZN7cutlass13device_kernelIN5flash19enable_sm80_to_sm89INS1_16FlashAttnFwdSm80INS1_25CollectiveMainloopFwdSm80ILi4ELi1ELb0EN4cute5tupleIJNS5_1CILi128EEENS7_ILi64EEES8_EEELi128ENS_6half_tEfNS_4arch4Sm80ELb0ELb0ELb0ELb0ELb0ELb0ELb1ELb1EEENS1_21CollectiveEpilogueFwdINS6_IJS8_S8_S9_EEENS6_IJNS7_ILi1EEESH_SH_EEESB_SD_Li128ELb0ELb1ELb1ELb0EEENS1_19SingleTileSchedulerILb0ELb1ELb1ELi128EEEEEEEEEvNT_6ParamsE --------------------------
	.section	.nv.info._ZN7cutlass13device_kernelIN5flash19enable_sm80_to_sm89INS1_16FlashAttnFwdSm80INS1_25CollectiveMainloopFwdSm80ILi4ELi1ELb0EN4cute5tupleIJNS5_1CILi128EEENS7_ILi64EEES8_EEELi128ENS_6half_tEfNS_4arch4Sm80ELb0ELb0ELb0ELb0ELb0ELb0ELb1ELb1EEENS1_21CollectiveEpilogueFwdINS6_IJS8_S8_S9_EEENS6_IJNS7_ILi1EEESH_SH_EEESB_SD_Li128ELb0ELb1ELb1ELb0EEENS1_19SingleTileSchedulerILb0ELb1ELb1ELi128EEEEEEEEEvNT_6ParamsE,"",@"SHT_CUDA_INFO"
	.sectionflags	@""
	.align	4


	//----- nvinfo : EIATTR_CUDA_API_VERSION
	.align		4
        /*0000*/ 	.byte	0x04, 0x37
        /*0002*/ 	.short	(.L_194 - .L_193)
.L_193:
        /*0004*/ 	.word	0x00000082


	//----- nvinfo : EIATTR_SW2861232_WAR
	.align		4
.L_194:
        /*0008*/ 	.byte	0x01, 0x35
	.zero		2


	//----- nvinfo : EIATTR_PARAM_CBANK
	.align		4
        /*000c*/ 	.byte	0x04, 0x0a
        /*000e*/ 	.short	(.L_196 - .L_195)
	.align		4
.L_195:
        /*0010*/ 	.word	index@(.nv.constant0._ZN7cutlass13device_kernelIN5flash19enable_sm80_to_sm89INS1_16FlashAttnFwdSm80INS1_25CollectiveMainloopFwdSm80ILi4ELi1ELb0EN4cute5tupleIJNS5_1CILi128EEENS7_ILi64EEES8_EEELi128ENS_6half_tEfNS_4arch4Sm80ELb0ELb0ELb0ELb0ELb0ELb0ELb1ELb1EEENS1_21CollectiveEpilogueFwdINS6_IJS8_S8_S9_EEENS6_IJNS7_ILi1EEESH_SH_EEESB_SD_Li128ELb0ELb1ELb1ELb0EEENS1_19SingleTileSchedulerILb0ELb1ELb1ELi128EEEEEEEEEvNT_6ParamsE)
        /*0014*/ 	.short	0x0160
        /*0016*/ 	.short	0x0418


	//----- nvinfo : EIATTR_CBANK_PARAM_SIZE
	.align		4
.L_196:
        /*0018*/ 	.byte	0x03, 0x19
        /*001a*/ 	.short	0x0418


	//----- nvinfo : EIATTR_KPARAM_INFO
	.align		4
        /*001c*/ 	.byte	0x04, 0x17
        /*001e*/ 	.short	(.L_198 - .L_197)
.L_197:
        /*0020*/ 	.word	0x00000000
        /*0024*/ 	.short	0x0000
        /*0026*/ 	.short	0x0000
        /*0028*/ 	.byte	0x00, 0xf0, 0x61, 0x10


	//----- nvinfo : EIATTR_MAXREG_COUNT
	.align		4
.L_198:
        /*002c*/ 	.byte	0x03, 0x1b
        /*002e*/ 	.short	0x00ff


	//----- nvinfo : EIATTR_NUM_BARRIERS
	.align		4
        /*0030*/ 	.byte	0x02, 0x4c
        /*0032*/ 	.byte	0x02
	.zero		1


	//----- nvinfo : EIATTR_ANNOTATIONS
	.align		4
        /*0034*/ 	.byte	0x04, 0x55
        /*0036*/ 	.short	(.L_200 - .L_199)


	//   ....[0]....
.L_199:
        /* <DEDUP_REMOVED lines=38> */
        /*028c*/ 	.byte	0xc0, 0x9e, 0x00, 0x00


	//----- nvinfo : EIATTR_MERCURY_ISA_VERSION
	.align		4
.L_200:
        /*0290*/ 	.byte	0x03, 0x5f
        /*0292*/ 	.short	0x0000


	//----- nvinfo : EIATTR_INT_WARP_WIDE_INSTR_OFFSETS
	.align		4
        /*0294*/ 	.byte	0x04, 0x31
        /*0296*/ 	.short	(.L_202 - .L_201)


	//   ....[0]....
.L_201:
        /*0298*/ 	.word	0x00001ac0


	//----- nvinfo : EIATTR_COOP_GROUP_MASK_REGIDS
	.align		4
.L_202:
        /*029c*/ 	.byte	0x04, 0x29
        /*029e*/ 	.short	(.L_204 - .L_203)


	//   ....[0]....
.L_203:
        /*02a0*/ 	.word	0xffffffff


	//   ....[1]....
        /*02a4*/ 	.word	0xffffffff


	//   ....[2]....
        /*02a8*/ 	.word	0xffffffff


	//   ....[3]....
        /*02ac*/ 	.word	0xffffffff


	//   ....[4]....
        /*02b0*/ 	.word	0xffffffff


	//   ....[5]....
        /*02b4*/ 	.word	0xffffffff


	//   ....[6]....
        /*02b8*/ 	.word	0xffffffff


	//   ....[7]....
        /*02bc*/ 	.word	0xffffffff


	//   ....[8]....
        /*02c0*/ 	.word	0xffffffff


	//   ....[9]....
        /*02c4*/ 	.word	0xffffffff


	//   ....[10]....
        /*02c8*/ 	.word	0xffffffff


	//   ....[11]....
        /*02cc*/ 	.word	0xffffffff


	//   ....[12]....
        /*02d0*/ 	.word	0xffffffff


	//   ....[13]....
        /*02d4*/ 	.word	0xffffffff


	//   ....[14]....
        /*02d8*/ 	.word	0xffffffff


	//   ....[15]....
        /*02dc*/ 	.word	0xffffffff


	//   ....[16]....
        /*02e0*/ 	.word	0xffffffff


	//   ....[17]....
        /*02e4*/ 	.word	0xffffffff


	//   ....[18]....
        /*02e8*/ 	.word	0xffffffff


	//   ....[19]....
        /*02ec*/ 	.word	0xffffffff


	//   ....[20]....
        /*02f0*/ 	.word	0xffffffff


	//   ....[21]....
        /*02f4*/ 	.word	0xffffffff


	//   ....[22]....
        /*02f8*/ 	.word	0xffffffff


	//   ....[23]....
        /*02fc*/ 	.word	0xffffffff


	//   ....[24]....
        /*0300*/ 	.word	0xffffffff


	//   ....[25]....
        /*0304*/ 	.word	0xffffffff


	//   ....[26]....
        /*0308*/ 	.word	0xffffffff


	//   ....[27]....
        /*030c*/ 	.word	0xffffffff


	//   ....[28]....
        /*0310*/ 	.word	0xffffffff


	//   ....[29]....
        /*0314*/ 	.word	0xffffffff


	//   ....[30]....
        /*0318*/ 	.word	0xffffffff


	//   ....[31]....
        /*031c*/ 	.word	0xffffffff


	//   ....[32]....
        /*0320*/ 	.word	0xffffffff


	//   ....[33]....
        /*0324*/ 	.word	0xffffffff


	//   ....[34]....
        /*0328*/ 	.word	0xffffffff


	//   ....[35]....
        /*032c*/ 	.word	0xffffffff


	//   ....[36]....
        /*0330*/ 	.word	0xffffffff


	//   ....[37]....
        /*0334*/ 	.word	0xffffffff


	//   ....[38]....
        /*0338*/ 	.word	0xffffffff


	//   ....[39]....
        /*033c*/ 	.word	0xffffffff


	//   ....[40]....
        /*0340*/ 	.word	0xffffffff


	//   ....[41]....
        /*0344*/ 	.word	0xffffffff


	//   ....[42]....
        /*0348*/ 	.word	0xffffffff


	//   ....[43]....
        /*034c*/ 	.word	0xffffffff


	//   ....[44]....
        /*0350*/ 	.word	0xffffffff


	//   ....[45]....
        /*0354*/ 	.word	0xffffffff


	//   ....[46]....
        /*0358*/ 	.word	0xffffffff


	//   ....[47]....
        /*035c*/ 	.word	0xffffffff


	//   ....[48]....
        /*0360*/ 	.word	0xffffffff


	//   ....[49]....
        /*0364*/ 	.word	0xffffffff


	//   ....[50]....
        /*0368*/ 	.word	0xffffffff


	//   ....[51]....
        /*036c*/ 	.word	0xffffffff


	//   ....[52]....
        /*0370*/ 	.word	0xffffffff


	//   ....[53]....
        /*0374*/ 	.word	0xffffffff


	//   ....[54]....
        /*0378*/ 	.word	0xffffffff


	//   ....[55]....
        /*037c*/ 	.word	0xffffffff


	//   ....[56]....
        /*0380*/ 	.word	0xffffffff


	//----- nvinfo : EIATTR_COOP_GROUP_INSTR_OFFSETS
	.align		4
.L_204:
        /*0384*/ 	.byte	0x04, 0x28
        /*0386*/ 	.short	(.L_206 - .L_205)


	//   ....[0]....
.L_205:
        /*0388*/ 	.word	0x00000060


	//   ....[1]....
        /*038c*/ 	.word	0x00000f00


	//   ....[2]....
        /*0390*/ 	.word	0x00000f40


	//   ....[3]....
        /*0394*/ 	.word	0x000011a0


	//   ....[4]....
        /*0398*/ 	.word	0x000011d0


	//   ....[5]....
        /*039c*/ 	.word	0x000012b0


	//   ....[6]....
        /*03a0*/ 	.word	0x000012e0


	//   ....[7]....
        /*03a4*/ 	.word	0x000013c0


	//   ....[8]....
        /*03a8*/ 	.word	0x000013f0


	//   ....[9]....
        /*03ac*/ 	.word	0x000014d0


	//   ....[10]....
        /*03b0*/ 	.word	0x00001500


	//   ....[11]....
        /*03b4*/ 	.word	0x000015e0


	//   ....[12]....
        /*03b8*/ 	.word	0x00001610


	//   ....[13]....
        /*03bc*/ 	.word	0x000016f0


	//   ....[14]....
        /*03c0*/ 	.word	0x00001720


	//   ....[15]....
        /*03c4*/ 	.word	0x000017f0


	//   ....[16]....
        /*03c8*/ 	.word	0x00001830


	//   ....[17]....
        /*03cc*/ 	.word	0x00003820


	//   ....[18]....
        /*03d0*/ 	.word	0x00003940


	//   ....[19]....
        /*03d4*/ 	.word	0x00003b40


	//   ....[20]....
        /*03d8*/ 	.word	0x00003b60


	//   ....[21]....
        /*03dc*/ 	.word	0x00003d10


	//   ....[22]....
        /*03e0*/ 	.word	0x00003f20


	//   ....[23]....
        /*03e4*/ 	.word	0x00003f40


	//   ....[24]....
        /*03e8*/ 	.word	0x00004150


	//   ....[25]....
        /*03ec*/ 	.word	0x00007690


	//   ....[26]....
        /*03f0*/ 	.word	0x000076e0


	//   ....[27]....
        /*03f4*/ 	.word	0x000077a0


	//   ....[28]....
        /*03f8*/ 	.word	0x000077f0


	//   ....[29]....
        /*03fc*/ 	.word	0x00007820


	//   ....[30]....
        /*0400*/ 	.word	0x00007910


	//   ....[31]....
        /*0404*/ 	.word	0x00007a70


	//   ....[32]....
        /*0408*/ 	.word	0x00007d50


	//   ....[33]....
        /*040c*/ 	.word	0x00009f20


	//   ....[34]....
        /*0410*/ 	.word	0x00009f30


	//   ....[35]....
        /*0414*/ 	.word	0x00009f40


	//   ....[36]....
        /*0418*/ 	.word	0x00009f60


	//   ....[37]....
        /*041c*/ 	.word	0x00009f80


	//   ....[38]....
        /*0420*/ 	.word	0x00009fa0


	//   ....[39]....
        /*0424*/ 	.word	0x00009fb0


	//   ....[40]....
        /*0428*/ 	.word	0x00009fe0


	//   ....[41]....
        /*042c*/ 	.word	0x0000b050


	//   ....[42]....
        /*0430*/ 	.word	0x0000b080


	//   ....[43]....
        /*0434*/ 	.word	0x0000b0b0


	//   ....[44]....
        /*0438*/ 	.word	0x0000b0e0


	//   ....[45]....
        /*043c*/ 	.word	0x0000b120


	//   ....[46]....
        /*0440*/ 	.word	0x0000b150


	//   ....[47]....
        /*0444*/ 	.word	0x0000b170


	//   ....[48]....
        /*0448*/ 	.word	0x0000b180


	//   ....[49]....
        /*044c*/ 	.word	0x0000b1a0


	//   ....[50]....
        /*0450*/ 	.word	0x0000b1b0


	//   ....[51]....
        /*0454*/ 	.word	0x0000b860


	//   ....[52]....
        /*0458*/ 	.word	0x0000b880


	//   ....[53]....
        /*045c*/ 	.word	0x0000be80


	//   ....[54]....
        /*0460*/ 	.word	0x0000bea0


	//   ....[55]....
        /*0464*/ 	.word	0x0000c4a0


	//   ....[56]....
        /*0468*/ 	.word	0x0000c4b0


	//----- nvinfo : EIATTR_EXIT_INSTR_OFFSETS
	.align		4
.L_206:
        /*046c*/ 	.byte	0x04, 0x1c
        /*046e*/ 	.short	(.L_208 - .L_207)


	//   ....[0]....
.L_207:
        /*0470*/ 	.word	0x000001c0


	//   ....[1]....
        /*0474*/ 	.word	0x0000c4c0


	//   ....[2]....
        /*0478*/ 	.word	0x0000ca60


	//   ....[3]....
        /*047c*/ 	.word	0x0000cab0


	//   ....[4]....
        /*0480*/ 	.word	0x0000cae0


	//   ....[5]....
        /*0484*/ 	.word	0x0000cb40


	//   ....[6]....
        /*0488*/ 	.word	0x0000cdd0


	//----- nvinfo : EIATTR_CTAIDZ_USED
	.align		4
.L_208:
        /*048c*/ 	.byte	0x01, 0x04
	.zero		2


	//----- nvinfo : EIATTR_MAX_THREADS
	.align		4
        /*0490*/ 	.byte	0x04, 0x05
        /*0492*/ 	.short	(.L_210 - .L_209)
.L_209:
        /*0494*/ 	.word	0x00000080
        /*0498*/ 	.word	0x00000001
        /*049c*/ 	.word	0x00000001


	//----- nvinfo : EIATTR_CRS_STACK_SIZE
	.align		4
.L_210:
        /*04a0*/ 	.byte	0x04, 0x1e
        /*04a2*/ 	.short	(.L_212 - .L_211)
.L_211:
        /*04a4*/ 	.word	0x00000000
.L_212:


//--------------------- .nv.info._ZN7cutlass13device_kernelIN5flash19enable_sm80_to_sm89INS1_16FlashAttnFwdSm80INS1_25CollectiveMainloopFwdSm80ILi8ELi1ELb1EN4cute5tupleIJNS5_1CILi128EEENS7_ILi112EEES8_EEELi128ENS_6half_tEfNS_4arch4Sm80ELb0ELb0ELb0ELb1ELb0ELb0ELb1ELb1EEENS1_21CollectiveEpilogueFwdINS6_IJS8_S8_S9_EEENS6_IJNS7_ILi1EEESH_SH_EEESB_SD_Li256ELb1ELb1ELb1ELb0EEENS1_36VarlenDynamicPersistentTileSchedulerILi128ELi112ELi256ELi256ELb1ELb1ELb0ELb0ELb1ELb1EEEEEEEEEvNT_6ParamsE --------------------------
	.section	.nv.info._ZN7cutlass13device_kernelIN5flash19enable_sm80_to_sm89INS1_16FlashAttnFwdSm80INS1_25CollectiveMainloopFwdSm80ILi8ELi1ELb1EN4cute5tupleIJNS5_1CILi128EEENS7_ILi112EEES8_EEELi128ENS_6half_tEfNS_4arch4Sm80ELb0ELb0ELb0ELb1ELb0ELb0ELb1ELb1EEENS1_21CollectiveEpilogueFwdINS6_IJS8_S8_S9_EEENS6_IJNS7_ILi1EEESH_SH_EEESB_SD_Li256ELb1ELb1ELb1ELb0EEENS1_36VarlenDynamicPersistentTileSchedulerILi128ELi112ELi256ELi256ELb1ELb1ELb0ELb0ELb1ELb1EEEEEEEEEvNT_6ParamsE,"",@"SHT_CUDA_INFO"
	.sectionflags	@""
	.align	4


	//----- nvinfo : EIATTR_CUDA_API_VERSION
	.align		4
        /*0000*/ 	.byte	0x04, 0x37
        /*0002*/ 	.short	(.L_214 - .L_213)
.L_213:
        /*0004*/ 	.word	0x00000082


	//----- nvinfo : EIATTR_SW2861232_WAR
	.align		4
.L_214:
        /*0008*/ 	.byte	0x01, 0x35
	.zero		2


	//----- nvinfo : EIATTR_PARAM_CBANK
	.align		4
        /*000c*/ 	.byte	0x04, 0x0a
        /*000e*/ 	.short	(.L_216 - .L_215)
	.align		4
.L_215:
        /*0010*/ 	.word	index@(.nv.constant0._ZN7cutlass13device_kernelIN5flash19enable_sm80_to_sm89INS1_16FlashAttnFwdSm80INS1_25CollectiveMainloopFwdSm80ILi8ELi1ELb1EN4cute5tupleIJNS5_1CILi128EEENS7_ILi112EEES8_EEELi128ENS_6half_tEfNS_4arch4Sm80ELb0ELb0ELb0ELb1ELb0ELb0ELb1ELb1EEENS1_21CollectiveEpilogueFwdINS6_IJS8_S8_S9_EEENS6_IJNS7_ILi1EEESH_SH_EEESB_SD_Li256ELb1ELb1ELb1ELb0EEENS1_36VarlenDynamicPersistentTileSchedulerILi128ELi112ELi256ELi256ELb1ELb1ELb0ELb0ELb1ELb1EEEEEEEEEvNT_6ParamsE)
        /*0014*/ 	.short	0x0160
        /*0016*/ 	.short	0x0438


	//----- nvinfo : EIATTR_CBANK_PARAM_SIZE
	.align		4
.L_216:
        /*0018*/ 	.byte	0x03, 0x19
        /*001a*/ 	.short	0x0438


	//----- nvinfo : EIATTR_KPARAM_INFO
	.align		4
        /*001c*/ 	.byte	0x04, 0x17
        /*001e*/ 	.short	(.L_218 - .L_217)
.L_217:
        /*0020*/ 	.word	0x00000000
        /*0024*/ 	.short	0x0000
        /*0026*/ 	.short	0x0000
        /*0028*/ 	.byte	0x00, 0xf0, 0xe1, 0x10


	//----- nvinfo : EIATTR_MAXREG_COUNT
	.align		4
.L_218:
        /*002c*/ 	.byte	0x03, 0x1b
        /*002e*/ 	.short	0x00ff


	//----- nvinfo : EIATTR_NUM_BARRIERS
	.align		4
        /*0030*/ 	.byte	0x02, 0x4c
        /*0032*/ 	.byte	0x06
	.zero		1


	//----- nvinfo : EIATTR_ANNOTATIONS
	.align		4
        /*0034*/ 	.byte	0x04, 0x55
        /*0036*/ 	.short	(.L_220 - .L_219)


	//   ....[0]....
.L_219:
        /* <DEDUP_REMOVED lines=16> */


	//----- nvinfo : EIATTR_MERCURY_ISA_VERSION
	.align		4
.L_220:
        /*0120*/ 	.byte	0x03, 0x5f
        /*0122*/ 	.short	0x0000


	//----- nvinfo : EIATTR_INT_WARP_WIDE_INSTR_OFFSETS
	.align		4
        /*0124*/ 	.byte	0x04, 0x31
        /*0126*/ 	.short	(.L_222 - .L_221)


	//   ....[0]....
.L_221:
        /*0128*/ 	.word	0x00009290


	//   ....[1]....
        /*012c*/ 	.word	0x00009310


	//----- nvinfo : EIATTR_COOP_GROUP_MASK_REGIDS
	.align		4
.L_222:
        /*0130*/ 	.byte	0x04, 0x29
        /*0132*/ 	.short	(.L_224 - .L_223)


	//   ....[0]....
.L_223:
        /*0134*/ 	.word	0xffffffff


	//   ....[1]....
        /*0138*/ 	.word	0xffffffff


	//   ....[2]....
        /*013c*/ 	.word	0xffffffff


	//   ....[3]....
        /*0140*/ 	.word	0xffffffff


	//   ....[4]....
        /*0144*/ 	.word	0xffffffff


	//   ....[5]....
        /*0148*/ 	.word	0xffffffff


	//   ....[6]....
        /*014c*/ 	.word	0xffffffff


	//   ....[7]....
        /*0150*/ 	.word	0xffffffff


	//   ....[8]....
        /*0154*/ 	.word	0xffffffff


	//   ....[9]....
        /*0158*/ 	.word	0xffffffff


	//   ....[10]....
        /*015c*/ 	.word	0xffffffff


	//   ....[11]....
        /*0160*/ 	.word	0xffffffff


	//   ....[12]....
        /*0164*/ 	.word	0xffffffff


	//   ....[13]....
        /*0168*/ 	.word	0xffffffff


	//   ....[14]....
        /*016c*/ 	.word	0xffffffff


	//   ....[15]....
        /*0170*/ 	.word	0xffffffff


	//   ....[16]....
        /*0174*/ 	.word	0xffffffff


	//   ....[17]....
        /*0178*/ 	.word	0xffffffff


	//   ....[18]....
        /*017c*/ 	.word	0xffffffff


	//   ....[19]....
        /*0180*/ 	.word	0xffffffff


	//   ....[20]....
        /*0184*/ 	.word	0xffffffff


	//   ....[21]....
        /*0188*/ 	.word	0xffffffff


	//   ....[22]....
        /*018c*/ 	.word	0xffffffff


	//   ....[23]....
        /*0190*/ 	.word	0xffffffff


	//   ....[24]....
        /*0194*/ 	.word	0xffffffff


	//   ....[25]....
        /*0198*/ 	.word	0xffffffff


	//   ....[26]....
        /*019c*/ 	.word	0xffffffff


	//   ....[27]....
        /*01a0*/ 	.word	0xffffffff


	//   ....[28]....
        /*01a4*/ 	.word	0xffffffff


	//   ....[29]....
        /*01a8*/ 	.word	0xffffffff


	//   ....[30]....
        /*01ac*/ 	.word	0xffffffff


	//   ....[31]....
        /*01b0*/ 	.word	0xffffffff


	//   ....[32]....
        /*01b4*/ 	.word	0xffffffff


	//   ....[33]....
        /*01b8*/ 	.word	0xffffffff


	//   ....[34]....
        /*01bc*/ 	.word	0xffffffff


	//   ....[35]....
        /*01c0*/ 	.word	0xffffffff


	//   ....[36]....
        /*01c4*/ 	.word	0xffffffff


	//   ....[37]....
        /*01c8*/ 	.word	0xffffffff


	//   ....[38]....
        /*01cc*/ 	.word	0xffffffff


	//   ....[39]....
        /*01d0*/ 	.word	0xffffffff


	//   ....[40]....
        /*01d4*/ 	.word	0xffffffff


	//   ....[41]....
        /*01d8*/ 	.word	0xffffffff


	//   ....[42]....
        /*01dc*/ 	.word	0xffffffff


	//   ....[43]....
        /*01e0*/ 	.word	0xffffffff


	//   ....[44]....
        /*01e4*/ 	.word	0xffffffff


	//   ....[45]....
        /*01e8*/ 	.word	0xffffffff


	//   ....[46]....
        /*01ec*/ 	.word	0xffffffff


	//   ....[47]....
        /*01f0*/ 	.word	0xffffffff


	//   ....[48]....
        /*01f4*/ 	.word	0xffffffff


	//   ....[49]....
        /*01f8*/ 	.word	0xffffffff


	//   ....[50]....
        /*01fc*/ 	.word	0xffffffff


	//   ....[51]....
        /*0200*/ 	.word	0xffffffff


	//   ....[52]....
        /*0204*/ 	.word	0xffffffff


	//   ....[53]....
        /*0208*/ 	.word	0xffffffff


	//   ....[54]....
        /*020c*/ 	.word	0xffffffff


	//   ....[55]....
        /*0210*/ 	.word	0xffffffff


	//   ....[56]....
        /*0214*/ 	.word	0xffffffff


	//   ....[57]....
        /*0218*/ 	.word	0xffffffff


	//   ....[58]....
        /*021c*/ 	.word	0xffffffff


	//   ....[59]....
        /*0220*/ 	.word	0xffffffff


	//   ....[60]....
        /*0224*/ 	.word	0xffffffff


	//   ....[61]....
        /*0228*/ 	.word	0xffffffff


	//   ....[62]....
        /*022c*/ 	.word	0xffffffff


	//   ....[63]....
        /*0230*/ 	.word	0xffffffff


	//   ....[64]....
        /*0234*/ 	.word	0xffffffff


	//   ....[65]....
        /*0238*/ 	.word	0xffffffff


	//   ....[66]....
        /*023c*/ 	.word	0xffffffff


	//   ....[67]....
        /*0240*/ 	.word	0xffffffff


	//   ....[68]....
        /*0244*/ 	.word	0xffffffff


	//   ....[69]....
        /*0248*/ 	.word	0xffffffff


	//   ....[70]....
        /*024c*/ 	.word	0xffffffff


	//   ....[71]....
        /*0250*/ 	.word	0xffffffff


	//   ....[72]....
        /*0254*/ 	.word	0xffffffff


	//   ....[73]....
        /*0258*/ 	.word	0xffffffff


	//   ....[74]....
        /*025c*/ 	.word	0xffffffff


	//   ....[75]....
        /*0260*/ 	.word	0xffffffff


	//   ....[76]....
        /*0264*/ 	.word	0xffffffff


	//   ....[77]....
        /*0268*/ 	.word	0xffffffff


	//   ....[78]....
        /*026c*/ 	.word	0xffffffff


	//   ....[79]....
        /*0270*/ 	.word	0xffffffff


	//   ....[80]....
        /*0274*/ 	.word	0xffffffff


	//   ....[81]....
        /*0278*/ 	.word	0xffffffff


	//   ....[82]....
        /*027c*/ 	.word	0xffffffff


	//   ....[83]....
        /*0280*/ 	.word	0xffffffff


	//   ....[84]....
        /*0284*/ 	.word	0xffffffff


	//   ....[85]....
        /*0288*/ 	.word	0xffffffff


	//   ....[86]....
        /*028c*/ 	.word	0xffffffff


	//   ....[87]....
        /*0290*/ 	.word	0xffffffff


	//   ....[88]....
        /*0294*/ 	.word	0xffffffff


	//   ....[89]....
        /*0298*/ 	.word	0xffffffff


	//   ....[90]....
        /*029c*/ 	.word	0xffffffff


	//   ....[91]....
        /*02a0*/ 	.word	0xffffffff


	//   ....[92]....
        /*02a4*/ 	.word	0xffffffff


	//   ....[93]....
        /*02a8*/ 	.word	0xffffffff


	//   ....[94]....
        /*02ac*/ 	.word	0xffffffff


	//   ....[95]....
        /*02b0*/ 	.word	0xffffffff


	//   ....[96]....
        /*02b4*/ 	.word	0xffffffff


	//   ....[97]....
        /*02b8*/ 	.word	0xffffffff


	//   ....[98]....
        /*02bc*/ 	.word	0xffffffff


	//   ....[99]....
        /*02c0*/ 	.word	0xffffffff


	//   ....[100]....
        /*02c4*/ 	.word	0xffffffff


	//   ....[101]....
        /*02c8*/ 	.word	0xffffffff


	//   ....[102]....
        /*02cc*/ 	.word	0xffffffff


	//   ....[103]....
        /*02d0*/ 	.word	0xffffffff


	//   ....[104]....
        /*02d4*/ 	.word	0xffffffff


	//   ....[105]....
        /*02d8*/ 	.word	0xffffffff


	//   ....[106]....
        /*02dc*/ 	.word	0xffffffff


	//   ....[107]....
        /*02e0*/ 	.word	0xffffffff


	//   ....[108]....
        /*02e4*/ 	.word	0xffffffff


	//   ....[109]....
        /*02e8*/ 	.word	0xffffffff


	//   ....[110]....
        /*02ec*/ 	.word	0xffffffff


	//   ....[111]....
        /*02f0*/ 	.word	0xffffffff


	//   ....[112]....
        /*02f4*/ 	.word	0xffffffff


	//   ....[113]....
        /*02f8*/ 	.word	0xffffffff


	//   ....[114]....
        /*02fc*/ 	.word	0xffffffff


	//   ....[115]....
        /*0300*/ 	.word	0xffffffff


	//   ....[116]....
        /*0304*/ 	.word	0xffffffff


	//   ....[117]....
        /*0308*/ 	.word	0xffffffff


	//   ....[118]....
        /*030c*/ 	.word	0xffffffff


	//   ....[119]....
        /*0310*/ 	.word	0xffffffff


	//   ....[120]....
        /*0314*/ 	.word	0xffffffff


	//   ....[121]....
        /*0318*/ 	.word	0xffffffff


	//   ....[122]....
        /*031c*/ 	.word	0xffffffff


	//   ....[123]....
        /*0320*/ 	.word	0xffffffff


	//   ....[124]....
        /*0324*/ 	.word	0xffffffff


	//   ....[125]....
        /*0328*/ 	.word	0xffffffff


	//   ....[126]....
        /*032c*/ 	.word	0xffffffff


	//   ....[127]....
        /*0330*/ 	.word	0xffffffff


	//   ....[128]....
        /*0334*/ 	.word	0xffffffff


	//   ....[129]....
        /*0338*/ 	.word	0xffffffff


	//   ....[130]....
        /*033c*/ 	.word	0xffffffff


	//----- nvinfo : EIATTR_COOP_GROUP_INSTR_OFFSETS
	.align		4
.L_224:
        /*0340*/ 	.byte	0x04, 0x28
        /*0342*/ 	.short	(.L_226 - .L_225)


	//   ....[0]....
.L_225:
        /*0344*/ 	.word	0x00000050


	//   ....[1]....
        /*0348*/ 	.word	0x000001e0


	//   ....[2]....
        /*034c*/ 	.word	0x00000210


	//   ....[3]....
        /*0350*/ 	.word	0x00000240


	//   ....[4]....
        /*0354*/ 	.word	0x00000270


	//   ....[5]....
        /*0358*/ 	.word	0x000002a0


	//   ....[6]....
        /*035c*/ 	.word	0x000002d0


	//   ....[7]....
        /*0360*/ 	.word	0x00000440


	//   ....[8]....
        /*0364*/ 	.word	0x00000480


	//   ....[9]....
        /*0368*/ 	.word	0x000004b0


	//   ....[10]....
        /*036c*/ 	.word	0x000004e0


	//   ....[11]....
        /*0370*/ 	.word	0x00000510


	//   ....[12]....
        /*0374*/ 	.word	0x00000540


	//   ....[13]....
        /*0378*/ 	.word	0x000005d0


	//   ....[14]....
        /*037c*/ 	.word	0x00000600


	//   ....[15]....
        /*0380*/ 	.word	0x00000610


	//   ....[16]....
        /*0384*/ 	.word	0x00000680


	//   ....[17]....
        /*0388*/ 	.word	0x00001e90


	//   ....[18]....
        /*038c*/ 	.word	0x00001ee0


	//   ....[19]....
        /*0390*/ 	.word	0x00001f20


	//   ....[20]....
        /*0394*/ 	.word	0x00001f60


	//   ....[21]....
        /*0398*/ 	.word	0x00001fa0


	//   ....[22]....
        /*039c*/ 	.word	0x00001fd0


	//   ....[23]....
        /*03a0*/ 	.word	0x00002000


	//   ....[24]....
        /*03a4*/ 	.word	0x00002010


	//   ....[25]....
        /*03a8*/ 	.word	0x000040f0


	//   ....[26]....
        /*03ac*/ 	.word	0x00004180


	//   ....[27]....
        /*03b0*/ 	.word	0x000041a0


	//   ....[28]....
        /*03b4*/ 	.word	0x000041c0


	//   ....[29]....
        /*03b8*/ 	.word	0x000070a0


	//   ....[30]....
        /*03bc*/ 	.word	0x000070c0


	//   ....[31]....
        /*03c0*/ 	.word	0x000070f0


	//   ....[32]....
        /*03c4*/ 	.word	0x00007100


	//   ....[33]....
        /*03c8*/ 	.word	0x00008c80


	//   ....[34]....
        /*03cc*/ 	.word	0x00008c90


	//   ....[35]....
        /*03d0*/ 	.word	0x00008cc0


	//   ....[36]....
        /*03d4*/ 	.word	0x00008cd0


	//   ....[37]....
        /*03d8*/ 	.word	0x00009d30


	//   ....[38]....
        /*03dc*/ 	.word	0x00009d40


	//   ....[39]....
        /*03e0*/ 	.word	0x00009d60


	//   ....[40]....
        /*03e4*/ 	.word	0x00009d70


	//   ....[41]....
        /*03e8*/ 	.word	0x0000a0b0


	//   ....[42]....
        /*03ec*/ 	.word	0x0000a0d0


	//   ....[43]....
        /*03f0*/ 	.word	0x0000a1b0


	//   ....[44]....
        /*03f4*/ 	.word	0x0000a1c0


	//   ....[45]....
        /*03f8*/ 	.word	0x0000a2b0


	//   ....[46]....
        /*03fc*/ 	.word	0x0000a2d0


	//   ....[47]....
        /*0400*/ 	.word	0x0000a3c0


	//   ....[48]....
        /*0404*/ 	.word	0x0000a3d0


	//   ....[49]....
        /*0408*/ 	.word	0x0000a6b0


	//   ....[50]....
        /*040c*/ 	.word	0x0000a6d0


	//   ....[51]....
        /*0410*/ 	.word	0x0000ad10


	//   ....[52]....
        /*0414*/ 	.word	0x0000ad20


	//   ....[53]....
        /*0418*/ 	.word	0x0000b860


	//   ....[54]....
        /*041c*/ 	.word	0x0000b880


	//   ....[55]....
        /*0420*/ 	.word	0x0000b970


	//   ....[56]....
        /*0424*/ 	.word	0x0000b980


	//   ....[57]....
        /*0428*/ 	.word	0x0000ba70


	//   ....[58]....
        /*042c*/ 	.word	0x0000ba90


	//   ....[59]....
        /*0430*/ 	.word	0x0000bb80


	//   ....[60]....
        /*0434*/ 	.word	0x0000bb90


	//   ....[61]....
        /*0438*/ 	.word	0x0000bd20


	//   ....[62]....
        /*043c*/ 	.word	0x0000bd40


	//   ....[63]....
        /*0440*/ 	.word	0x0000be60


	//   ....[64]....
        /*0444*/ 	.word	0x0000bea0


	//   ....[65]....
        /*0448*/ 	.word	0x0000bed0


	//   ....[66]....
        /*044c*/ 	.word	0x0000bf00


	//   ....[67]....
        /*0450*/ 	.word	0x0000bf30


	//   ....[68]....
        /*0454*/ 	.word	0x0000bf60


	//   ....[69]....
        /*0458*/ 	.word	0x0000c0b0


	//   ....[70]....
        /*045c*/ 	.word	0x0000c0f0


	//   ....[71]....
        /*0460*/ 	.word	0x0000c120


	//   ....[72]....
        /*0464*/ 	.word	0x0000c150


	//   ....[73]....
        /*0468*/ 	.word	0x0000c180


	//   ....[74]....
        /*046c*/ 	.word	0x0000c1b0


	//   ....[75]....
        /*0470*/ 	.word	0x0000c240


	//   ....[76]....
        /*0474*/ 	.word	0x0000c270


	//   ....[77]....
        /*0478*/ 	.word	0x0000c280


	//   ....[78]....
        /*047c*/ 	.word	0x0000c2e0


	//   ....[79]....
        /*0480*/ 	.word	0x0000c810


	//   ....[80]....
        /*0484*/ 	.word	0x0000c870


	//   ....[81]....
        /*0488*/ 	.word	0x0000c8c0


	//   ....[82]....
        /*048c*/ 	.word	0x0000c910


	//   ....[83]....
        /*0490*/ 	.word	0x0000c960


	//   ....[84]....
        /*0494*/ 	.word	0x0000c9d0


	//   ....[85]....
        /*0498*/ 	.word	0x0000ca10


	//   ....[86]....
        /*049c*/ 	.word	0x0000ca80


	//   ....[87]....
        /*04a0*/ 	.word	0x0000caf0


	//   ....[88]....
        /*04a4*/ 	.word	0x0000cb50


	//   ....[89]....
        /*04a8*/ 	.word	0x0000cbd0


	//   ....[90]....
        /*04ac*/ 	.word	0x0000cc20


	//   ....[91]....
        /*04b0*/ 	.word	0x0000cc70


	//   ....[92]....
        /*04b4*/ 	.word	0x0000ccc0


	//   ....[93]....
        /*04b8*/ 	.word	0x0000cd30


	//   ....[94]....
        /*04bc*/ 	.word	0x0000cda0


	//   ....[95]....
        /*04c0*/ 	.word	0x0000ce00


	//   ....[96]....
        /*04c4*/ 	.word	0x0000ce60


	//   ....[97]....
        /*04c8*/ 	.word	0x0000cec0


	//   ....[98]....
        /*04cc*/ 	.word	0x0000cf30


	//   ....[99]....
        /*04d0*/ 	.word	0x0000cf90


	//   ....[100]....
        /*04d4*/ 	.word	0x0000cff0


	//   ....[101]....
        /*04d8*/ 	.word	0x0000d050


	//   ....[102]....
        /*04dc*/ 	.word	0x0000d0c0


	//   ....[103]....
        /*04e0*/ 	.word	0x0000d120


	//   ....[104]....
        /*04e4*/ 	.word	0x0000d180


	//   ....[105]....
        /*04e8*/ 	.word	0x0000d1e0


	//   ....[106]....
        /*04ec*/ 	.word	0x0000d250


	//   ....[107]....
        /*04f0*/ 	.word	0x0000d2b0


	//   ....[108]....
        /*04f4*/ 	.word	0x0000d310


	//   ....[109]....
        /*04f8*/ 	.word	0x0000d370


	//   ....[110]....
        /*04fc*/ 	.word	0x0000d3e0


	//   ....[111]....
        /*0500*/ 	.word	0x0000d440


	//   ....[112]....
        /*0504*/ 	.word	0x0000d4a0


	//   ....[113]....
        /*0508*/ 	.word	0x0000d500


	//   ....[114]....
        /*050c*/ 	.word	0x0000d570


	//   ....[115]....
        /*0510*/ 	.word	0x0000d5c0


	//   ....[116]....
        /*0514*/ 	.word	0x0000d600


	//   ....[117]....
        /*0518*/ 	.word	0x0000d650


	//   ....[118]....
        /*051c*/ 	.word	0x0000d6a0


	//   ....[119]....
        /*0520*/ 	.word	0x0000d6f0


	//   ....[120]....
        /*0524*/ 	.word	0x0000d760


	//   ....[121]....
        /*0528*/ 	.word	0x0000d7a0


	//   ....[122]....
        /*052c*/ 	.word	0x0000d7f0


	//   ....[123]....
        /*0530*/ 	.word	0x0000d840


	//   ....[124]....
        /*0534*/ 	.word	0x0000d890


	//   ....[125]....
        /*0538*/ 	.word	0x0000d8e0


	//   ....[126]....
        /*053c*/ 	.word	0x0000d950


	//   ....[127]....
        /*0540*/ 	.word	0x0000d990


	//   ....[128]....
        /*0544*/ 	.word	0x0000da00


	//   ....[129]....
        /*0548*/ 	.word	0x0000da60


	//   ....[130]....
        /*054c*/ 	.word	0x0000dac0


	//----- nvinfo : EIATTR_EXIT_INSTR_OFFSETS
	.align		4
.L_226:
        /*0550*/ 	.byte	0x04, 0x1c
        /*0552*/ 	.short	(.L_228 - .L_227)


	//   ....[0]....
.L_227:
        /*0554*/ 	.word	0x00000b40


	//   ....[1]....
        /*0558*/ 	.word	0x0000c7d0


	//----- nvinfo : EIATTR_MAX_THREADS
	.align		4
.L_228:
        /*055c*/ 	.byte	0x04, 0x05
        /*055e*/ 	.short	(.L_230 - .L_229)
.L_229:
        /*0560*/ 	.word	0x00000100
        /*0564*/ 	.word	0x00000001
        /*0568*/ 	.word	0x00000001


	//----- nvinfo : EIATTR_CRS_STACK_SIZE
	.align		4
.L_230:
        /*056c*/ 	.byte	0x04, 0x1e
        /*056e*/ 	.short	(.L_232 - .L_231)
.L_231:
        /*0570*/ 	.word	0x00000000
.L_232:


//--------------------- .nv.info._ZN7cutlass13device_kernelIN5flash19enable_sm80_to_sm89INS1_16FlashAttnFwdSm80INS1_25CollectiveMainloopFwdSm80ILi8ELi1ELb1EN4cute5tupleIJNS5_1CILi128EEENS7_ILi112EEES8_EEELi128ENS_6half_tEfNS_4arch4Sm80ELb0ELb0ELb0ELb1ELb0ELb1ELb1ELb1EEENS1_21CollectiveEpilogueFwdINS6_IJS8_S8_S9_EEENS6_IJNS7_ILi1EEESH_SH_EEESB_SD_Li256ELb1ELb1ELb1ELb0EEENS1_36VarlenDynamicPersistentTileSchedulerILi128ELi112ELi256ELi256ELb1ELb1ELb0ELb0ELb1ELb1EEEEEEEEEvNT_6ParamsE --------------------------
	.section	.nv.info._ZN7cutlass13device_kernelIN5flash19enable_sm80_to_sm89INS1_16FlashAttnFwdSm80INS1_25CollectiveMainloopFwdSm80ILi8ELi1ELb1EN4cute5tupleIJNS5_1CILi128EEENS7_ILi112EEES8_EEELi128ENS_6half_tEfNS_4arch4Sm80ELb0ELb0ELb0ELb1ELb0ELb1ELb1ELb1EEENS1_21CollectiveEpilogueFwdINS6_IJS8_S8_S9_EEENS6_IJNS7_ILi1EEESH_SH_EEESB_SD_Li256ELb1ELb1ELb1ELb0EEENS1_36VarlenDynamicPersistentTileSchedulerILi128ELi112ELi256ELi256ELb1ELb1ELb0ELb0ELb1ELb1EEEEEEEEEvNT_6ParamsE,"",@"SHT_CUDA_INFO"
	.sectionflags	@""
	.align	4


	//----- nvinfo : EIATTR_CUDA_API_VERSION
	.align		4
        /*0000*/ 	.byte	0x04, 0x37
        /*0002*/ 	.short	(.L_234 - .L_233)
.L_233:
        /*0004*/ 	.word	0x00000082


	//----- nvinfo : EIATTR_SW2861232_WAR
	.align		4
.L_234:
        /*0008*/ 	.byte	0x01, 0x35
	.zero		2


	//----- nvinfo : EIATTR_PARAM_CBANK
	.align		4
        /*000c*/ 	.byte	0x04, 0x0a
        /*000e*/ 	.short	(.L_236 - .L_235)
	.align		4
.L_235:
        /*0010*/ 	.word	index@(.nv.constant0._ZN7cutlass13device_kernelIN5flash19enable_sm80_to_sm89INS1_16FlashAttnFwdSm80INS1_25CollectiveMainloopFwdSm80ILi8ELi1ELb1EN4cute5tupleIJNS5_1CILi128EEENS7_ILi112EEES8_EEELi128ENS_6half_tEfNS_4arch4Sm80ELb0ELb0ELb0ELb1ELb0ELb1ELb1ELb1EEENS1_21CollectiveEpilogueFwdINS6_IJS8_S8_S9_EEENS6_IJNS7_ILi1EEESH_SH_EEESB_SD_Li256ELb1ELb1ELb1ELb0EEENS1_36VarlenDynamicPersistentTileSchedulerILi128ELi112ELi256ELi256ELb1ELb1ELb0ELb0ELb1ELb1EEEEEEEEEvNT_6ParamsE)
        /*0014*/ 	.short	0x0160
        /*0016*/ 	.short	0x0438


	//----- nvinfo : EIATTR_CBANK_PARAM_SIZE
	.align		4
.L_236:
        /*0018*/ 	.byte	0x03, 0x19
        /*001a*/ 	.short	0x0438


	//----- nvinfo : EIATTR_KPARAM_INFO
	.align		4
        /*001c*/ 	.byte	0x04, 0x17
        /*001e*/ 	.short	(.L_238 - .L_237)
.L_237:
        /*0020*/ 	.word	0x00000000
        /*0024*/ 	.short	0x0000
        /*0026*/ 	.short	0x0000
        /*0028*/ 	.byte	0x00, 0xf0, 0xe1, 0x10


	//----- nvinfo : EIATTR_MAXREG_COUNT
	.align		4
.L_238:
        /*002c*/ 	.byte	0x03, 0x1b
        /*002e*/ 	.short	0x00ff


	//----- nvinfo : EIATTR_NUM_BARRIERS
	.align		4
        /*0030*/ 	.byte	0x02, 0x4c
        /*0032*/ 	.byte	0x06
	.zero		1


	//----- nvinfo : EIATTR_ANNOTATIONS
	.align		4
        /*0034*/ 	.byte	0x04, 0x55
        /*0036*/ 	.short	(.L_240 - .L_239)


	//   ....[0]....
.L_239:
        /* <DEDUP_REMOVED lines=13> */


	//----- nvinfo : EIATTR_MERCURY_ISA_VERSION
	.align		4
.L_240:
        /*00f8*/ 	.byte	0x03, 0x5f
        /*00fa*/ 	.short	0x0000


	//----- nvinfo : EIATTR_INT_WARP_WIDE_INSTR_OFFSETS
	.align		4
        /*00fc*/ 	.byte	0x04, 0x31
        /*00fe*/ 	.short	(.L_242 - .L_241)


	//   ....[0]....
.L_241:
        /*0100*/ 	.word	0x00013d30


	//   ....[1]....
        /*0104*/ 	.word	0x00013db0


	//----- nvinfo : EIATTR_COOP_GROUP_MASK_REGIDS
	.align		4
.L_242:
        /*0108*/ 	.byte	0x04, 0x29
        /*010a*/ 	.short	(.L_244 - .L_243)


	//   ....[0]....
.L_243:
        /*010c*/ 	.word	0xffffffff


	//   ....[1]....
        /*0110*/ 	.word	0xffffffff


	//   ....[2]....
        /*0114*/ 	.word	0xffffffff


	//   ....[3]....
        /*0118*/ 	.word	0xffffffff


	//   ....[4]....
        /*011c*/ 	.word	0xffffffff


	//   ....[5]....
        /*0120*/ 	.word	0xffffffff


	//   ....[6]....
        /*0124*/ 	.word	0xffffffff


	//   ....[7]....
        /*0128*/ 	.word	0xffffffff


	//   ....[8]....
        /*012c*/ 	.word	0xffffffff


	//   ....[9]....
        /*0130*/ 	.word	0xffffffff


	//   ....[10]....
        /*0134*/ 	.word	0xffffffff


	//   ....[11]....
        /*0138*/ 	.word	0xffffffff


	//   ....[12]....
        /*013c*/ 	.word	0xffffffff


	//   ....[13]....
        /*0140*/ 	.word	0xffffffff


	//   ....[14]....
        /*0144*/ 	.word	0xffffffff


	//   ....[15]....
        /*0148*/ 	.word	0xffffffff


	//   ....[16]....
        /*014c*/ 	.word	0xffffffff


	//   ....[17]....
        /*0150*/ 	.word	0xffffffff


	//   ....[18]....
        /*0154*/ 	.word	0xffffffff


	//   ....[19]....
        /*0158*/ 	.word	0xffffffff


	//   ....[20]....
        /*015c*/ 	.word	0xffffffff


	//   ....[21]....
        /*0160*/ 	.word	0xffffffff


	//   ....[22]....
        /*0164*/ 	.word	0xffffffff


	//   ....[23]....
        /*0168*/ 	.word	0xffffffff


	//   ....[24]....
        /*016c*/ 	.word	0xffffffff


	//   ....[25]....
        /*0170*/ 	.word	0xffffffff


	//   ....[26]....
        /*0174*/ 	.word	0xffffffff


	//   ....[27]....
        /*0178*/ 	.word	0xffffffff


	//   ....[28]....
        /*017c*/ 	.word	0xffffffff


	//   ....[29]....
        /*0180*/ 	.word	0xffffffff


	//   ....[30]....
        /*0184*/ 	.word	0xffffffff


	//   ....[31]....
        /*0188*/ 	.word	0xffffffff


	//   ....[32]....
        /*018c*/ 	.word	0xffffffff


	//   ....[33]....
        /*0190*/ 	.word	0xffffffff


	//   ....[34]....
        /*0194*/ 	.word	0xffffffff


	//   ....[35]....
        /*0198*/ 	.word	0xffffffff


	//   ....[36]....
        /*019c*/ 	.word	0xffffffff


	//   ....[37]....
        /*01a0*/ 	.word	0xffffffff


	//   ....[38]....
        /*01a4*/ 	.word	0xffffffff


	//   ....[39]....
        /*01a8*/ 	.word	0xffffffff


	//   ....[40]....
        /*01ac*/ 	.word	0xffffffff


	//   ....[41]....
        /*01b0*/ 	.word	0xffffffff


	//   ....[42]....
        /*01b4*/ 	.word	0xffffffff


	//   ....[43]....
        /*01b8*/ 	.word	0xffffffff


	//   ....[44]....
        /*01bc*/ 	.word	0xffffffff


	//   ....[45]....
        /*01c0*/ 	.word	0xffffffff


	//   ....[46]....
        /*01c4*/ 	.word	0xffffffff


	//   ....[47]....
        /*01c8*/ 	.word	0xffffffff


	//   ....[48]....
        /*01cc*/ 	.word	0xffffffff


	//   ....[49]....
        /*01d0*/ 	.word	0xffffffff


	//   ....[50]....
        /*01d4*/ 	.word	0xffffffff


	//   ....[51]....
        /*01d8*/ 	.word	0xffffffff


	//   ....[52]....
        /*01dc*/ 	.word	0xffffffff


	//   ....[53]....
        /*01e0*/ 	.word	0xffffffff


	//   ....[54]....
        /*01e4*/ 	.word	0xffffffff


	//   ....[55]....
        /*01e8*/ 	.word	0xffffffff


	//   ....[56]....
        /*01ec*/ 	.word	0xffffffff


	//   ....[57]....
        /*01f0*/ 	.word	0xffffffff


	//   ....[58]....
        /*01f4*/ 	.word	0xffffffff


	//   ....[59]....
        /*01f8*/ 	.word	0xffffffff


	//   ....[60]....
        /*01fc*/ 	.word	0xffffffff


	//   ....[61]....
        /*0200*/ 	.word	0xffffffff


	//   ....[62]....
        /*0204*/ 	.word	0xffffffff


	//   ....[63]....
        /*0208*/ 	.word	0xffffffff


	//   ....[64]....
        /*020c*/ 	.word	0xffffffff


	//   ....[65]....
        /*0210*/ 	.word	0xffffffff


	//   ....[66]....
        /*0214*/ 	.word	0xffffffff


	//   ....[67]....
        /*0218*/ 	.word	0xffffffff


	//   ....[68]....
        /*021c*/ 	.word	0xffffffff


	//   ....[69]....
        /*0220*/ 	.word	0xffffffff


	//   ....[70]....
        /*0224*/ 	.word	0xffffffff


	//   ....[71]....
        /*0228*/ 	.word	0xffffffff


	//   ....[72]....
        /*022c*/ 	.word	0xffffffff


	//   ....[73]....
        /*0230*/ 	.word	0xffffffff


	//   ....[74]....
        /*0234*/ 	.word	0xffffffff


	//   ....[75]....
        /*0238*/ 	.word	0xffffffff


	//   ....[76]....
        /*023c*/ 	.word	0xffffffff


	//   ....[77]....
        /*0240*/ 	.word	0xffffffff


	//   ....[78]....
        /*0244*/ 	.word	0xffffffff


	//   ....[79]....
        /*0248*/ 	.word	0xffffffff


	//   ....[80]....
        /*024c*/ 	.word	0xffffffff


	//   ....[81]....
        /*0250*/ 	.word	0xffffffff


	//   ....[82]....
        /*0254*/ 	.word	0xffffffff


	//   ....[83]....
        /*0258*/ 	.word	0xffffffff


	//   ....[84]....
        /*025c*/ 	.word	0xffffffff


	//   ....[85]....
        /*0260*/ 	.word	0xffffffff


	//   ....[86]....
        /*0264*/ 	.word	0xffffffff


	//   ....[87]....
        /*0268*/ 	.word	0xffffffff


	//   ....[88]....
        /*026c*/ 	.word	0xffffffff


	//   ....[89]....
        /*0270*/ 	.word	0xffffffff


	//   ....[90]....
        /*0274*/ 	.word	0xffffffff


	//   ....[91]....
        /*0278*/ 	.word	0xffffffff


	//   ....[92]....
        /*027c*/ 	.word	0xffffffff


	//   ....[93]....
        /*0280*/ 	.word	0xffffffff


	//   ....[94]....
        /*0284*/ 	.word	0xffffffff


	//   ....[95]....
        /*0288*/ 	.word	0xffffffff


	//   ....[96]....
        /*028c*/ 	.word	0xffffffff


	//   ....[97]....
        /*0290*/ 	.word	0xffffffff


	//   ....[98]....
        /*0294*/ 	.word	0xffffffff


	//   ....[99]....
        /*0298*/ 	.word	0xffffffff


	//   ....[100]....
        /*029c*/ 	.word	0xffffffff


	//   ....[101]....
        /*02a0*/ 	.word	0xffffffff


	//   ....[102]....
        /*02a4*/ 	.word	0xffffffff


	//   ....[103]....
        /*02a8*/ 	.word	0xffffffff


	//   ....[104]....
        /*02ac*/ 	.word	0xffffffff


	//   ....[105]....
        /*02b0*/ 	.word	0xffffffff


	//   ....[106]....
        /*02b4*/ 	.word	0xffffffff


	//   ....[107]....
        /*02b8*/ 	.word	0xffffffff


	//   ....[108]....
        /*02bc*/ 	.word	0xffffffff


	//   ....[109]....
        /*02c0*/ 	.word	0xffffffff


	//   ....[110]....
        /*02c4*/ 	.word	0xffffffff


	//   ....[111]....
        /*02c8*/ 	.word	0xffffffff


	//   ....[112]....
        /*02cc*/ 	.word	0xffffffff


	//   ....[113]....
        /*02d0*/ 	.word	0xffffffff


	//   ....[114]....
        /*02d4*/ 	.word	0xffffffff


	//   ....[115]....
        /*02d8*/ 	.word	0xffffffff


	//   ....[116]....
        /*02dc*/ 	.word	0xffffffff


	//   ....[117]....
        /*02e0*/ 	.word	0xffffffff


	//   ....[118]....
        /*02e4*/ 	.word	0xffffffff


	//   ....[119]....
        /*02e8*/ 	.word	0xffffffff


	//   ....[120]....
        /*02ec*/ 	.word	0xffffffff


	//   ....[121]....
        /*02f0*/ 	.word	0xffffffff


	//   ....[122]....
        /*02f4*/ 	.word	0xffffffff


	//   ....[123]....
        /*02f8*/ 	.word	0xffffffff


	//   ....[124]....
        /*02fc*/ 	.word	0xffffffff


	//   ....[125]....
        /*0300*/ 	.word	0xffffffff


	//   ....[126]....
        /*0304*/ 	.word	0xffffffff


	//   ....[127]....
        /*0308*/ 	.word	0xffffffff


	//   ....[128]....
        /*030c*/ 	.word	0xffffffff


	//   ....[129]....
        /*0310*/ 	.word	0xffffffff


	//   ....[130]....
        /*0314*/ 	.word	0xffffffff


	//   ....[131]....
        /*0318*/ 	.word	0xffffffff


	//   ....[132]....
        /*031c*/ 	.word	0xffffffff


	//   ....[133]....
        /*0320*/ 	.word	0xffffffff


	//   ....[134]....
        /*0324*/ 	.word	0xffffffff


	//   ....[135]....
        /*0328*/ 	.word	0xffffffff


	//   ....[136]....
        /*032c*/ 	.word	0xffffffff


	//   ....[137]....
        /*0330*/ 	.word	0xffffffff


	//   ....[138]....
        /*0334*/ 	.word	0xffffffff


	//----- nvinfo : EIATTR_COOP_GROUP_INSTR_OFFSETS
	.align		4
.L_244:
        /*0338*/ 	.byte	0x04, 0x28
        /*033a*/ 	.short	(.L_246 - .L_245)


	//   ....[0]....
.L_245:
        /*033c*/ 	.word	0x00000050


	//   ....[1]....
        /*0340*/ 	.word	0x000001f0


	//   ....[2]....
        /*0344*/ 	.word	0x00000220


	//   ....[3]....
        /*0348*/ 	.word	0x00000250


	//   ....[4]....
        /*034c*/ 	.word	0x00000280


	//   ....[5]....
        /*0350*/ 	.word	0x000002b0


	//   ....[6]....
        /*0354*/ 	.word	0x000002e0


	//   ....[7]....
        /*0358*/ 	.word	0x00000450


	//   ....[8]....
        /*035c*/ 	.word	0x00000490


	//   ....[9]....
        /*0360*/ 	.word	0x000004c0


	//   ....[10]....
        /*0364*/ 	.word	0x000004f0


	//   ....[11]....
        /*0368*/ 	.word	0x00000520


	//   ....[12]....
        /*036c*/ 	.word	0x00000550


	//   ....[13]....
        /*0370*/ 	.word	0x000005e0


	//   ....[14]....
        /*0374*/ 	.word	0x00000610


	//   ....[15]....
        /*0378*/ 	.word	0x00000630


	//   ....[16]....
        /*037c*/ 	.word	0x00000690


	//   ....[17]....
        /*0380*/ 	.word	0x00009450


	//   ....[18]....
        /*0384*/ 	.word	0x00009460


	//   ....[19]....
        /*0388*/ 	.word	0x00009470


	//   ....[20]....
        /*038c*/ 	.word	0x00009480


	//   ....[21]....
        /*0390*/ 	.word	0x00009490


	//   ....[22]....
        /*0394*/ 	.word	0x000094c0


	//   ....[23]....
        /*0398*/ 	.word	0x00009580


	//   ....[24]....
        /*039c*/ 	.word	0x00009590


	//   ....[25]....
        /*03a0*/ 	.word	0x00009ad0


	//   ....[26]....
        /*03a4*/ 	.word	0x00009b10


	//   ....[27]....
        /*03a8*/ 	.word	0x00009b30


	//   ....[28]....
        /*03ac*/ 	.word	0x00009b40


	//   ....[29]....
        /*03b0*/ 	.word	0x0000b400


	//   ....[30]....
        /*03b4*/ 	.word	0x0000b440


	//   ....[31]....
        /*03b8*/ 	.word	0x0000b460


	//   ....[32]....
        /*03bc*/ 	.word	0x0000b470


	//   ....[33]....
        /*03c0*/ 	.word	0x0000ec30


	//   ....[34]....
        /*03c4*/ 	.word	0x0000ecc0


	//   ....[35]....
        /*03c8*/ 	.word	0x0000ece0


	//   ....[36]....
        /*03cc*/ 	.word	0x0000ed00


	//   ....[37]....
        /*03d0*/ 	.word	0x00011b40


	//   ....[38]....
        /*03d4*/ 	.word	0x00011b60


	//   ....[39]....
        /*03d8*/ 	.word	0x00011b90


	//   ....[40]....
        /*03dc*/ 	.word	0x00011ba0


	//   ....[41]....
        /*03e0*/ 	.word	0x00013720


	//   ....[42]....
        /*03e4*/ 	.word	0x00013730


	//   ....[43]....
        /*03e8*/ 	.word	0x00013760


	//   ....[44]....
        /*03ec*/ 	.word	0x00013770


	//   ....[45]....
        /*03f0*/ 	.word	0x00014970


	//   ....[46]....
        /*03f4*/ 	.word	0x000149a0


	//   ....[47]....
        /*03f8*/ 	.word	0x000149b0


	//   ....[48]....
        /*03fc*/ 	.word	0x000149c0


	//   ....[49]....
        /*0400*/ 	.word	0x00014cf0


	//   ....[50]....
        /*0404*/ 	.word	0x00014d10


	//   ....[51]....
        /*0408*/ 	.word	0x00014df0


	//   ....[52]....
        /*040c*/ 	.word	0x00014e00


	//   ....[53]....
        /*0410*/ 	.word	0x00014ef0


	//   ....[54]....
        /*0414*/ 	.word	0x00014f10


	//   ....[55]....
        /*0418*/ 	.word	0x00015000


	//   ....[56]....
        /*041c*/ 	.word	0x00015010


	//   ....[57]....
        /*0420*/ 	.word	0x000152f0


	//   ....[58]....
        /*0424*/ 	.word	0x00015310


	//   ....[59]....
        /*0428*/ 	.word	0x00015980


	//   ....[60]....
        /*042c*/ 	.word	0x00015990


	//   ....[61]....
        /*0430*/ 	.word	0x000164f0


	//   ....[62]....
        /*0434*/ 	.word	0x00016510


	//   ....[63]....
        /*0438*/ 	.word	0x00016600


	//   ....[64]....
        /*043c*/ 	.word	0x00016610


	//   ....[65]....
        /*0440*/ 	.word	0x00016700


	//   ....[66]....
        /*0444*/ 	.word	0x00016720


	//   ....[67]....
        /*0448*/ 	.word	0x00016810


	//   ....[68]....
        /*044c*/ 	.word	0x00016820


	//   ....[69]....
        /*0450*/ 	.word	0x000169b0


	//   ....[70]....
        /*0454*/ 	.word	0x000169d0


	//   ....[71]....
        /*0458*/ 	.word	0x00016af0


	//   ....[72]....
        /*045c*/ 	.word	0x00016b30


	//   ....[73]....
        /*0460*/ 	.word	0x00016b60


	//   ....[74]....
        /*0464*/ 	.word	0x00016b90


	//   ....[75]....
        /*0468*/ 	.word	0x00016bc0


	//   ....[76]....
        /*046c*/ 	.word	0x00016bf0


	//   ....[77]....
        /*0470*/ 	.word	0x00016d40


	//   ....[78]....
        /*0474*/ 	.word	0x00016d80


	//   ....[79]....
        /*0478*/ 	.word	0x00016db0


	//   ....[80]....
        /*047c*/ 	.word	0x00016de0


	//   ....[81]....
        /*0480*/ 	.word	0x00016e10


	//   ....[82]....
        /*0484*/ 	.word	0x00016e40


	//   ....[83]....
        /*0488*/ 	.word	0x00016ed0


	//   ....[84]....
        /*048c*/ 	.word	0x00016f00


	//   ....[85]....
        /*0490*/ 	.word	0x00016f10


	//   ....[86]....
        /*0494*/ 	.word	0x00016f70


	//   ....[87]....
        /*0498*/ 	.word	0x000174a0


	//   ....[88]....
        /*049c*/ 	.word	0x00017500


	//   ....[89]....
        /*04a0*/ 	.word	0x00017550


	//   ....[90]....
        /*04a4*/ 	.word	0x000175a0


	//   ....[91]....
        /*04a8*/ 	.word	0x000175f0


	//   ....[92]....
        /*04ac*/ 	.word	0x00017660


	//   ....[93]....
        /*04b0*/ 	.word	0x000176a0


	//   ....[94]....
        /*04b4*/ 	.word	0x00017710


	//   ....[95]....
        /*04b8*/ 	.word	0x00017780


	//   ....[96]....
        /*04bc*/ 	.word	0x000177e0


	//   ....[97]....
        /*04c0*/ 	.word	0x00017860


	//   ....[98]....
        /*04c4*/ 	.word	0x000178b0


	//   ....[99]....
        /*04c8*/ 	.word	0x00017900


	//   ....[100]....
        /*04cc*/ 	.word	0x00017950


	//   ....[101]....
        /*04d0*/ 	.word	0x000179c0


	//   ....[102]....
        /*04d4*/ 	.word	0x00017a30


	//   ....[103]....
        /*04d8*/ 	.word	0x00017a90


	//   ....[104]....
        /*04dc*/ 	.word	0x00017af0


	//   ....[105]....
        /*04e0*/ 	.word	0x00017b50


	//   ....[106]....
        /*04e4*/ 	.word	0x00017bc0


	//   ....[107]....
        /*04e8*/ 	.word	0x00017c20


	//   ....[108]....
        /*04ec*/ 	.word	0x00017c80


	//   ....[109]....
        /*04f0*/ 	.word	0x00017ce0


	//   ....[110]....
        /*04f4*/ 	.word	0x00017d50


	//   ....[111]....
        /*04f8*/ 	.word	0x00017db0


	//   ....[112]....
        /*04fc*/ 	.word	0x00017e10


	//   ....[113]....
        /*0500*/ 	.word	0x00017e70


	//   ....[114]....
        /*0504*/ 	.word	0x00017ee0


	//   ....[115]....
        /*0508*/ 	.word	0x00017f40


	//   ....[116]....
        /*050c*/ 	.word	0x00017fa0


	//   ....[117]....
        /*0510*/ 	.word	0x00018000


	//   ....[118]....
        /*0514*/ 	.word	0x00018070


	//   ....[119]....
        /*0518*/ 	.word	0x000180d0


	//   ....[120]....
        /*051c*/ 	.word	0x00018130


	//   ....[121]....
        /*0520*/ 	.word	0x00018190


	//   ....[122]....
        /*0524*/ 	.word	0x00018200


	//   ....[123]....
        /*0528*/ 	.word	0x00018250


	//   ....[124]....
        /*052c*/ 	.word	0x00018290


	//   ....[125]....
        /*0530*/ 	.word	0x000182e0


	//   ....[126]....
        /*0534*/ 	.word	0x00018330


	//   ....[127]....
        /*0538*/ 	.word	0x00018380


	//   ....[128]....
        /*053c*/ 	.word	0x000183f0


	//   ....[129]....
        /*0540*/ 	.word	0x00018430


	//   ....[130]....
        /*0544*/ 	.word	0x00018480


	//   ....[131]....
        /*0548*/ 	.word	0x000184d0


	//   ....[132]....
        /*054c*/ 	.word	0x00018520


	//   ....[133]....
        /*0550*/ 	.word	0x00018570


	//   ....[134]....
        /*0554*/ 	.word	0x000185e0


	//   ....[135]....
        /*0558*/ 	.word	0x00018620


	//   ....[136]....
        /*055c*/ 	.word	0x00018690


	//   ....[137]....
        /*0560*/ 	.word	0x000186f0


	//   ....[138]....
        /*0564*/ 	.word	0x00018750


	//----- nvinfo : EIATTR_EXIT_INSTR_OFFSETS
	.align		4
.L_246:
        /*0568*/ 	.byte	0x04, 0x1c
        /*056a*/ 	.short	(.L_248 - .L_247)


	//   ....[0]....
.L_247:
        /*056c*/ 	.word	0x00000b50


	//   ....[1]....
        /*0570*/ 	.word	0x00017460


	//----- nvinfo : EIATTR_MAX_THREADS
	.align		4
.L_248:
        /*0574*/ 	.byte	0x04, 0x05
        /*0576*/ 	.short	(.L_250 - .L_249)
.L_249:
        /*0578*/ 	.word	0x00000100
        /*057c*/ 	.word	0x00000001
        /*0580*/ 	.word	0x00000001


	//----- nvinfo : EIATTR_CRS_STACK_SIZE
	.align		4
.L_250:
        /*0584*/ 	.byte	0x04, 0x1e
        /*0586*/ 	.short	(.L_252 - .L_251)
.L_251:
        /*0588*/ 	.word	0x00000000
.L_252:


//--------------------- .nv.info._ZN7cutlass13device_kernelIN5flash19enable_sm80_to_sm89INS1_16FlashAttnFwdSm80INS1_25CollectiveMainloopFwdSm80ILi4ELi1ELb0EN4cute5tupleIJNS5_1CILi128EEENS7_ILi48EEES8_EEELi128ENS_6half_tEfNS_4arch4Sm80ELb0ELb1ELb0ELb0ELb0ELb0ELb1ELb1EEENS1_21CollectiveEpilogueFwdINS6_IJS8_S8_S9_EEENS6_IJNS7_ILi1EEESH_SH_EEESB_SD_Li128ELb0ELb1ELb1ELb0EEENS1_19SingleTileSchedulerILb0ELb1ELb1ELi128EEEEEEEEEvNT_6ParamsE --------------------------
	.section	.nv.info._ZN7cutlass13device_kernelIN5flash19enable_sm80_to_sm89INS1_16FlashAttnFwdSm80INS1_25CollectiveMainloopFwdSm80ILi4ELi1ELb0EN4cute5tupleIJNS5_1CILi128EEENS7_ILi48EEES8_EEELi128ENS_6half_tEfNS_4arch4Sm80ELb0ELb1ELb0ELb0ELb0ELb0ELb1ELb1EEENS1_21CollectiveEpilogueFwdINS6_IJS8_S8_S9_EEENS6_IJNS7_ILi1EEESH_SH_EEESB_SD_Li128ELb0ELb1ELb1ELb0EEENS1_19SingleTileSchedulerILb0ELb1ELb1ELi128EEEEEEEEEvNT_6ParamsE,"",@"SHT_CUDA_INFO"
	.sectionflags	@""
	.align	4


	//----- nvinfo : EIATTR_CUDA_API_VERSION
	.align		4
        /*0000*/ 	.byte	0x04, 0x37
        /*0002*/ 	.short	(.L_254 - .L_253)
.L_253:
        /*0004*/ 	.word	0x00000082


	//----- nvinfo : EIATTR_SW2861232_WAR
	.align		4
.L_254:
        /*0008*/ 	.byte	0x01, 0x35
	.zero		2


	//----- nvinfo : EIATTR_PARAM_CBANK
	.align		4
        /*000c*/ 	.byte	0x04, 0x0a
        /*000e*/ 	.short	(.L_256 - .L_255)
	.align		4
.L_255:
        /*0010*/ 	.word	index@(.nv.constant0._ZN7cutlass13device_kernelIN5flash19enable_sm80_to_sm89INS1_16FlashAttnFwdSm80INS1_25CollectiveMainloopFwdSm80ILi4ELi1ELb0EN4cute5tupleIJNS5_1CILi128EEENS7_ILi48EEES8_EEELi128ENS_6half_tEfNS_4arch4Sm80ELb0ELb1ELb0ELb0ELb0ELb0ELb1ELb1EEENS1_21CollectiveEpilogueFwdINS6_IJS8_S8_S9_EEENS6_IJNS7_ILi1EEESH_SH_EEESB_SD_Li128ELb0ELb1ELb1ELb0EEENS1_19SingleTileSchedulerILb0ELb1ELb1ELi128EEEEEEEEEvNT_6ParamsE)
        /*0014*/ 	.short	0x0160
        /*0016*/ 	.short	0x0418


	//----- nvinfo : EIATTR_CBANK_PARAM_SIZE
	.align		4
.L_256:
        /*0018*/ 	.byte	0x03, 0x19
        /*001a*/ 	.short	0x0418


	//----- nvinfo : EIATTR_KPARAM_INFO
	.align		4
        /*001c*/ 	.byte	0x04, 0x17
        /*001e*/ 	.short	(.L_258 - .L_257)
.L_257:
        /*0020*/ 	.word	0x00000000
        /*0024*/ 	.short	0x0000
        /*0026*/ 	.short	0x0000
        /*0028*/ 	.byte	0x00, 0xf0, 0x61, 0x10


	//----- nvinfo : EIATTR_MAXREG_COUNT
	.align		4
.L_258:
        /*002c*/ 	.byte	0x03, 0x1b
        /*002e*/ 	.short	0x00ff


	//----- nvinfo : EIATTR_NUM_BARRIERS
	.align		4
        /*0030*/ 	.byte	0x02, 0x4c
        /*0032*/ 	.byte	0x02
	.zero		1


	//----- nvinfo : EIATTR_ANNOTATIONS
	.align		4
        /*0034*/ 	.byte	0x04, 0x55
        /*0036*/ 	.short	(.L_260 - .L_259)


	//   ....[0]....
.L_259:
        /* <DEDUP_REMOVED lines=40> */


	//----- nvinfo : EIATTR_MERCURY_ISA_VERSION
	.align		4
.L_260:
        /*02a0*/ 	.byte	0x03, 0x5f
        /*02a2*/ 	.short	0x0000


	//----- nvinfo : EIATTR_COOP_GROUP_MASK_REGIDS
	.align		4
        /*02a4*/ 	.byte	0x04, 0x29
        /*02a6*/ 	.short	(.L_262 - .L_261)


	//   ....[0]....
.L_261:
        /*02a8*/ 	.word	0xffffffff


	//   ....[1]....
        /*02ac*/ 	.word	0xffffffff


	//   ....[2]....
        /*02b0*/ 	.word	0xffffffff


	//   ....[3]....
        /*02b4*/ 	.word	0xffffffff


	//   ....[4]....
        /*02b8*/ 	.word	0xffffffff


	//   ....[5]....
        /*02bc*/ 	.word	0xffffffff


	//   ....[6]....
        /*02c0*/ 	.word	0xffffffff


	//   ....[7]....
        /*02c4*/ 	.word	0xffffffff


	//   ....[8]....
        /*02c8*/ 	.word	0xffffffff


	//   ....[9]....
        /*02cc*/ 	.word	0xffffffff


	//   ....[10]....
        /*02d0*/ 	.word	0xffffffff


	//   ....[11]....
        /*02d4*/ 	.word	0xffffffff


	//   ....[12]....
        /*02d8*/ 	.word	0xffffffff


	//   ....[13]....
        /*02dc*/ 	.word	0xffffffff


	//   ....[14]....
        /*02e0*/ 	.word	0xffffffff


	//   ....[15]....
        /*02e4*/ 	.word	0xffffffff


	//   ....[16]....
        /*02e8*/ 	.word	0xffffffff


	//   ....[17]....
        /*02ec*/ 	.word	0xffffffff


	//   ....[18]....
        /*02f0*/ 	.word	0xffffffff


	//   ....[19]....
        /*02f4*/ 	.word	0xffffffff


	//   ....[20]....
        /*02f8*/ 	.word	0xffffffff


	//   ....[21]....
        /*02fc*/ 	.word	0xffffffff


	//   ....[22]....
        /*0300*/ 	.word	0xffffffff


	//   ....[23]....
        /*0304*/ 	.word	0xffffffff


	//   ....[24]....
        /*0308*/ 	.word	0xffffffff


	//   ....[25]....
        /*030c*/ 	.word	0xffffffff


	//   ....[26]....
        /*0310*/ 	.word	0xffffffff


	//   ....[27]....
        /*0314*/ 	.word	0xffffffff


	//   ....[28]....
        /*0318*/ 	.word	0xffffffff


	//   ....[29]....
        /*031c*/ 	.word	0xffffffff


	//   ....[30]....
        /*0320*/ 	.word	0xffffffff


	//   ....[31]....
        /*0324*/ 	.word	0xffffffff


	//   ....[32]....
        /*0328*/ 	.word	0xffffffff


	//   ....[33]....
        /*032c*/ 	.word	0xffffffff


	//   ....[34]....
        /*0330*/ 	.word	0xffffffff


	//   ....[35]....
        /*0334*/ 	.word	0xffffffff


	//   ....[36]....
        /*0338*/ 	.word	0xffffffff


	//   ....[37]....
        /*033c*/ 	.word	0xffffffff


	//   ....[38]....
        /*0340*/ 	.word	0xffffffff


	//   ....[39]....
        /*0344*/ 	.word	0xffffffff


	//   ....[40]....
        /*0348*/ 	.word	0xffffffff


	//   ....[41]....
        /*034c*/ 	.word	0xffffffff


	//   ....[42]....
        /*0350*/ 	.word	0xffffffff


	//   ....[43]....
        /*0354*/ 	.word	0xffffffff


	//   ....[44]....
        /*0358*/ 	.word	0xffffffff


	//   ....[45]....
        /*035c*/ 	.word	0xffffffff


	//   ....[46]....
        /*0360*/ 	.word	0xffffffff


	//   ....[47]....
        /*0364*/ 	.word	0xffffffff


	//   ....[48]....
        /*0368*/ 	.word	0xffffffff


	//   ....[49]....
        /*036c*/ 	.word	0xffffffff


	//   ....[50]....
        /*0370*/ 	.word	0xffffffff


	//   ....[51]....
        /*0374*/ 	.word	0xffffffff


	//   ....[52]....
        /*0378*/ 	.word	0xffffffff


	//   ....[53]....
        /*037c*/ 	.word	0xffffffff


	//   ....[54]....
        /*0380*/ 	.word	0xffffffff


	//   ....[55]....
        /*0384*/ 	.word	0xffffffff


	//   ....[56]....
        /*0388*/ 	.word	0xffffffff


	//   ....[57]....
        /*038c*/ 	.word	0xffffffff


	//   ....[58]....
        /*0390*/ 	.word	0xffffffff


	//   ....[59]....
        /*0394*/ 	.word	0xffffffff


	//   ....[60]....
        /*0398*/ 	.word	0xffffffff


	//   ....[61]....
        /*039c*/ 	.word	0xffffffff


	//   ....[62]....
        /*03a0*/ 	.word	0xffffffff


	//   ....[63]....
        /*03a4*/ 	.word	0xffffffff


	//   ....[64]....
        /*03a8*/ 	.word	0xffffffff


	//   ....[65]....
        /*03ac*/ 	.word	0xffffffff


	//   ....[66]....
        /*03b0*/ 	.word	0xffffffff


	//   ....[67]....
        /*03b4*/ 	.word	0xffffffff


	//   ....[68]....
        /*03b8*/ 	.word	0xffffffff


	//   ....[69]....
        /*03bc*/ 	.word	0xffffffff


	//   ....[70]....
        /*03c0*/ 	.word	0xffffffff


	//   ....[71]....
        /*03c4*/ 	.word	0xffffffff


	//   ....[72]....
        /*03c8*/ 	.word	0xffffffff


	//   ....[73]....
        /*03cc*/ 	.word	0xffffffff


	//   ....[74]....
        /*03d0*/ 	.word	0xffffffff


	//   ....[75]....
        /*03d4*/ 	.word	0xffffffff


	//   ....[76]....
        /*03d8*/ 	.word	0xffffffff


	//   ....[77]....
        /*03dc*/ 	.word	0xffffffff


	//   ....[78]....
        /*03e0*/ 	.word	0xffffffff


	//   ....[79]....
        /*03e4*/ 	.word	0xffffffff


	//   ....[80]....
        /*03e8*/ 	.word	0xffffffff


	//   ....[81]....
        /*03ec*/ 	.word	0xffffffff


	//   ....[82]....
        /*03f0*/ 	.word	0xffffffff


	//   ....[83]....
        /*03f4*/ 	.word	0xffffffff


	//   ....[84]....
        /*03f8*/ 	.word	0xffffffff


	//----- nvinfo : EIATTR_COOP_GROUP_INSTR_OFFSETS
	.align		4
.L_262:
        /*03fc*/ 	.byte	0x04, 0x28
        /*03fe*/ 	.short	(.L_264 - .L_263)


	//   ....[0]....
.L_263:
        /*0400*/ 	.word	0x00000060


	//   ....[1]....
        /*0404*/ 	.word	0x000013c0


	//   ....[2]....
        /*0408*/ 	.word	0x00001410


	//   ....[3]....
        /*040c*/ 	.word	0x00001660


	//   ....[4]....
        /*0410*/ 	.word	0x00001690


	//   ....[5]....
        /*0414*/ 	.word	0x00001770


	//   ....[6]....
        /*0418*/ 	.word	0x000017a0


	//   ....[7]....
        /*041c*/ 	.word	0x00001880


	//   ....[8]....
        /*0420*/ 	.word	0x000018b0


	//   ....[9]....
        /*0424*/ 	.word	0x00001990


	//   ....[10]....
        /*0428*/ 	.word	0x000019c0


	//   ....[11]....
        /*042c*/ 	.word	0x00001aa0


	//   ....[12]....
        /*0430*/ 	.word	0x00001ad0


	//   ....[13]....
        /*0434*/ 	.word	0x00001bb0


	//   ....[14]....
        /*0438*/ 	.word	0x00001be0


	//   ....[15]....
        /*043c*/ 	.word	0x00001cb0


	//   ....[16]....
        /*0440*/ 	.word	0x00001cf0


	//   ....[17]....
        /*0444*/ 	.word	0x00003230


	//   ....[18]....
        /*0448*/ 	.word	0x00003470


	//   ....[19]....
        /*044c*/ 	.word	0x00003630


	//   ....[20]....
        /*0450*/ 	.word	0x000040e0


	//   ....[21]....
        /*0454*/ 	.word	0x00004520


	//   ....[22]....
        /*0458*/ 	.word	0x00004670


	//   ....[23]....
        /*045c*/ 	.word	0x00004760


	//   ....[24]....
        /*0460*/ 	.word	0x00004880


	//   ....[25]....
        /*0464*/ 	.word	0x00004cc0


	//   ....[26]....
        /*0468*/ 	.word	0x00004d00


	//   ....[27]....
        /*046c*/ 	.word	0x00004db0


	//   ....[28]....
        /*0470*/ 	.word	0x00004f40


	//   ....[29]....
        /*0474*/ 	.word	0x00007720


	//   ....[30]....
        /*0478*/ 	.word	0x000079b0


	//   ....[31]....
        /*047c*/ 	.word	0x00007b90


	//   ....[32]....
        /*0480*/ 	.word	0x00008200


	//   ....[33]....
        /*0484*/ 	.word	0x000089a0


	//   ....[34]....
        /*0488*/ 	.word	0x00008ac0


	//   ....[35]....
        /*048c*/ 	.word	0x00008c00


	//   ....[36]....
        /*0490*/ 	.word	0x00008d50


	//   ....[37]....
        /*0494*/ 	.word	0x00008df0


	//   ....[38]....
        /*0498*/ 	.word	0x00008f10


	//   ....[39]....
        /*049c*/ 	.word	0x000090d0


	//   ....[40]....
        /*04a0*/ 	.word	0x00009120


	//   ....[41]....
        /*04a4*/ 	.word	0x0000be80


	//   ....[42]....
        /*04a8*/ 	.word	0x0000bed0


	//   ....[43]....
        /*04ac*/ 	.word	0x0000bf00


	//   ....[44]....
        /*04b0*/ 	.word	0x0000bf30


	//   ....[45]....
        /*04b4*/ 	.word	0x0000bf70


	//   ....[46]....
        /*04b8*/ 	.word	0x0000bfb0


	//   ....[47]....
        /*04bc*/ 	.word	0x0000c210


	//   ....[48]....
        /*04c0*/ 	.word	0x0000c380


	//   ....[49]....
        /*04c4*/ 	.word	0x0000ed30


	//   ....[50]....
        /*04c8*/ 	.word	0x0000efa0


	//   ....[51]....
        /*04cc*/ 	.word	0x0000f4b0


	//   ....[52]....
        /*04d0*/ 	.word	0x0000f980


	//   ....[53]....
        /*04d4*/ 	.word	0x00010130


	//   ....[54]....
        /*04d8*/ 	.word	0x00010190


	//   ....[55]....
        /*04dc*/ 	.word	0x00010290


	//   ....[56]....
        /*04e0*/ 	.word	0x000102e0


	//   ....[57]....
        /*04e4*/ 	.word	0x00010340


	//   ....[58]....
        /*04e8*/ 	.word	0x00010480


	//   ....[59]....
        /*04ec*/ 	.word	0x00010770


	//   ....[60]....
        /*04f0*/ 	.word	0x000107d0


	//   ....[61]....
        /*04f4*/ 	.word	0x00012320


	//   ....[62]....
        /*04f8*/ 	.word	0x00012330


	//   ....[63]....
        /*04fc*/ 	.word	0x00012340


	//   ....[64]....
        /*0500*/ 	.word	0x00012350


	//   ....[65]....
        /*0504*/ 	.word	0x00012380


	//   ....[66]....
        /*0508*/ 	.word	0x000123a0


	//   ....[67]....
        /*050c*/ 	.word	0x000123c0


	//   ....[68]....
        /*0510*/ 	.word	0x000123d0


	//   ....[69]....
        /*0514*/ 	.word	0x00013450


	//   ....[70]....
        /*0518*/ 	.word	0x00013480


	//   ....[71]....
        /*051c*/ 	.word	0x000134b0


	//   ....[72]....
        /*0520*/ 	.word	0x000134e0


	//   ....[73]....
        /*0524*/ 	.word	0x00013520


	//   ....[74]....
        /*0528*/ 	.word	0x00013550


	//   ....[75]....
        /*052c*/ 	.word	0x00013570


	//   ....[76]....
        /*0530*/ 	.word	0x00013580


	//   ....[77]....
        /*0534*/ 	.word	0x000135a0


	//   ....[78]....
        /*0538*/ 	.word	0x000135b0


	//   ....[79]....
        /*053c*/ 	.word	0x00013c60


	//   ....[80]....
        /*0540*/ 	.word	0x00013c80


	//   ....[81]....
        /*0544*/ 	.word	0x00014280


	//   ....[82]....
        /*0548*/ 	.word	0x000142a0


	//   ....[83]....
        /*054c*/ 	.word	0x000148a0


	//   ....[84]....
        /*0550*/ 	.word	0x000148b0


	//----- nvinfo : EIATTR_EXIT_INSTR_OFFSETS
	.align		4
.L_264:
        /*0554*/ 	.byte	0x04, 0x1c
        /*0556*/ 	.short	(.L_266 - .L_265)


	//   ....[0]....
.L_265:
        /*0558*/ 	.word	0x000001c0


	//   ....[1]....
        /*055c*/ 	.word	0x000148c0


	//   ....[2]....
        /*0560*/ 	.word	0x00014e60


	//   ....[3]....
        /*0564*/ 	.word	0x00014eb0


	//   ....[4]....
        /*0568*/ 	.word	0x00014ee0


	//   ....[5]....
        /*056c*/ 	.word	0x00014f40


	//   ....[6]....
        /*0570*/ 	.word	0x000151d0


	//----- nvinfo : EIATTR_CTAIDZ_USED
	.align		4
.L_266:
        /*0574*/ 	.byte	0x01, 0x04
	.zero		2


	//----- nvinfo : EIATTR_MAX_THREADS
	.align		4
        /*0578*/ 	.byte	0x04, 0x05
        /*057a*/ 	.short	(.L_268 - .L_267)
.L_267:
        /*057c*/ 	.word	0x00000080
        /*0580*/ 	.word	0x00000001
        /*0584*/ 	.word	0x00000001


	//----- nvinfo : EIATTR_CRS_STACK_SIZE
	.align		4
.L_268:
        /*0588*/ 	.byte	0x04, 0x1e
        /*058a*/ 	.short	(.L_270 - .L_269)
.L_269:
        /*058c*/ 	.word	0x00000000
.L_270:


//--------------------- .nv.info._ZN7cutlass13device_kernelIN5flash19enable_sm80_to_sm89INS1_16FlashAttnFwdSm80INS1_25CollectiveMainloopFwdSm80ILi8ELi1ELb1EN4cute5tupleIJNS5_1CILi128EEENS7_ILi96EEES8_EEELi128ENS_6half_tEfNS_4arch4Sm80ELb0ELb1ELb0ELb1ELb0ELb0ELb1ELb1EEENS1_21CollectiveEpilogueFwdINS6_IJS8_S8_S9_EEENS6_IJNS7_ILi1EEESH_SH_EEESB_SD_Li256ELb1ELb1ELb1ELb0EEENS1_36VarlenDynamicPersistentTileSchedulerILi128ELi96ELi256ELi256ELb1ELb1ELb0ELb1ELb0ELb1EEEEEEEEEvNT_6ParamsE --------------------------
	.section	.nv.info._ZN7cutlass13device_kernelIN5flash19enable_sm80_to_sm89INS1_16FlashAttnFwdSm80INS1_25CollectiveMainloopFwdSm80ILi8ELi1ELb1EN4cute5tupleIJNS5_1CILi128EEENS7_ILi96EEES8_EEELi128ENS_6half_tEfNS_4arch4Sm80ELb0ELb1ELb0ELb1ELb0ELb0ELb1ELb1EEENS1_21CollectiveEpilogueFwdINS6_IJS8_S8_S9_EEENS6_IJNS7_ILi1EEESH_SH_EEESB_SD_Li256ELb1ELb1ELb1ELb0EEENS1_36VarlenDynamicPersistentTileSchedulerILi128ELi96ELi256ELi256ELb1ELb1ELb0ELb1ELb0ELb1EEEEEEEEEvNT_6ParamsE,"",@"SHT_CUDA_INFO"
	.sectionflags	@""
	.align	4


	//----- nvinfo : EIATTR_CUDA_API_VERSION
	.align		4
        /*0000*/ 	.byte	0x04, 0x37
        /*0002*/ 	.short	(.L_272 - .L_271)
.L_271:
        /*0004*/ 	.word	0x00000082


	//----- nvinfo : EIATTR_SW2861232_WAR
	.align		4
.L_272:
        /*0008*/ 	.byte	0x01, 0x35
	.zero		2


	//----- nvinfo : EIATTR_PARAM_CBANK
	.align		4
        /*000c*/ 	.byte	0x04, 0x0a
        /*000e*/ 	.short	(.L_274 - .L_273)
	.align		4
.L_273:
        /*0010*/ 	.word	index@(.nv.constant0._ZN7cutlass13device_kernelIN5flash19enable_sm80_to_sm89INS1_16FlashAttnFwdSm80INS1_25CollectiveMainloopFwdSm80ILi8ELi1ELb1EN4cute5tupleIJNS5_1CILi128EEENS7_ILi96EEES8_EEELi128ENS_6half_tEfNS_4arch4Sm80ELb0ELb1ELb0ELb1ELb0ELb0ELb1ELb1EEENS1_21CollectiveEpilogueFwdINS6_IJS8_S8_S9_EEENS6_IJNS7_ILi1EEESH_SH_EEESB_SD_Li256ELb1ELb1ELb1ELb0EEENS1_36VarlenDynamicPersistentTileSchedulerILi128ELi96ELi256ELi256ELb1ELb1ELb0ELb1ELb0ELb1EEEEEEEEEvNT_6ParamsE)
        /*0014*/ 	.short	0x0160
        /*0016*/ 	.short	0x0438


	//----- nvinfo : EIATTR_CBANK_PARAM_SIZE
	.align		4
.L_274:
        /*0018*/ 	.byte	0x03, 0x19
        /*001a*/ 	.short	0x0438


	//----- nvinfo : EIATTR_KPARAM_INFO
	.align		4
        /*001c*/ 	.byte	0x04, 0x17
        /*001e*/ 	.short	(.L_276 - .L_275)
.L_275:
        /*0020*/ 	.word	0x00000000
        /*0024*/ 	.short	0x0000
        /*0026*/ 	.short	0x0000
        /*0028*/ 	.byte	0x00, 0xf0, 0xe1, 0x10


	//----- nvinfo : EIATTR_MAXREG_COUNT
	.align		4
.L_276:
        /*002c*/ 	.byte	0x03, 0x1b
        /*002e*/ 	.short	0x00ff


	//----- nvinfo : EIATTR_NUM_BARRIERS
	.align		4
        /*0030*/ 	.byte	0x02, 0x4c
        /*0032*/ 	.byte	0x06
	.zero		1


	//----- nvinfo : EIATTR_ANNOTATIONS
	.align		4
        /*0034*/ 	.byte	0x04, 0x55
        /*0036*/ 	.short	(.L_278 - .L_277)


	//   ....[0]....
.L_277:
        /* <DEDUP_REMOVED lines=67> */


	//----- nvinfo : EIATTR_MERCURY_ISA_VERSION
	.align		4
.L_278:
        /*0458*/ 	.byte	0x03, 0x5f
        /*045a*/ 	.short	0x0000


	//----- nvinfo : EIATTR_INT_WARP_WIDE_INSTR_OFFSETS
	.align		4
        /*045c*/ 	.byte	0x04, 0x31
        /*045e*/ 	.short	(.L_280 - .L_279)


	//   ....[0]....
.L_279:
        /*0460*/ 	.word	0x00011b50


	//   ....[1]....
        /*0464*/ 	.word	0x00011bd0


	//----- nvinfo : EIATTR_COOP_GROUP_MASK_REGIDS
	.align		4
.L_280:
        /*0468*/ 	.byte	0x04, 0x29
        /*046a*/ 	.short	(.L_282 - .L_281)


	//   ....[0]....
.L_281:
        /*046c*/ 	.word	0xffffffff


	//   ....[1]....
        /*0470*/ 	.word	0xffffffff


	//   ....[2]....
        /*0474*/ 	.word	0xffffffff


	//   ....[3]....
        /*0478*/ 	.word	0xffffffff


	//   ....[4]....
        /*047c*/ 	.word	0xffffffff


	//   ....[5]....
        /*0480*/ 	.word	0xffffffff


	//   ....[6]....
        /*0484*/ 	.word	0xffffffff


	//   ....[7]....
        /*0488*/ 	.word	0xffffffff


	//   ....[8]....
        /*048c*/ 	.word	0xffffffff


	//   ....[9]....
        /*0490*/ 	.word	0xffffffff


	//   ....[10]....
        /*0494*/ 	.word	0xffffffff


	//   ....[11]....
        /*0498*/ 	.word	0xffffffff


	//   ....[12]....
        /*049c*/ 	.word	0xffffffff


	//   ....[13]....
        /*04a0*/ 	.word	0xffffffff


	//   ....[14]....
        /*04a4*/ 	.word	0xffffffff


	//   ....[15]....
        /*04a8*/ 	.word	0xffffffff


	//   ....[16]....
        /*04ac*/ 	.word	0xffffffff


	//   ....[17]....
        /*04b0*/ 	.word	0xffffffff


	//   ....[18]....
        /*04b4*/ 	.word	0xffffffff


	//   ....[19]....
        /*04b8*/ 	.word	0xffffffff


	//   ....[20]....
        /*04bc*/ 	.word	0xffffffff


	//   ....[21]....
        /*04c0*/ 	.word	0xffffffff


	//   ....[22]....
        /*04c4*/ 	.word	0xffffffff


	//   ....[23]....
        /*04c8*/ 	.word	0xffffffff


	//   ....[24]....
        /*04cc*/ 	.word	0xffffffff


	//   ....[25]....
        /*04d0*/ 	.word	0xffffffff


	//   ....[26]....
        /*04d4*/ 	.word	0xffffffff


	//   ....[27]....
        /*04d8*/ 	.word	0xffffffff


	//   ....[28]....
        /*04dc*/ 	.word	0xffffffff


	//   ....[29]....
        /*04e0*/ 	.word	0xffffffff


	//   ....[30]....
        /*04e4*/ 	.word	0xffffffff


	//   ....[31]....
        /*04e8*/ 	.word	0xffffffff


	//   ....[32]....
        /*04ec*/ 	.word	0xffffffff


	//   ....[33]....
        /*04f0*/ 	.word	0xffffffff


	//   ....[34]....
        /*04f4*/ 	.word	0xffffffff


	//   ....[35]....
        /*04f8*/ 	.word	0xffffffff


	//   ....[36]....
        /*04fc*/ 	.word	0xffffffff


	//   ....[37]....
        /*0500*/ 	.word	0xffffffff


	//   ....[38]....
        /*0504*/ 	.word	0xffffffff


	//   ....[39]....
        /*0508*/ 	.word	0xffffffff


	//   ....[40]....
        /*050c*/ 	.word	0xffffffff


	//   ....[41]....
        /*0510*/ 	.word	0xffffffff


	//   ....[42]....
        /*0514*/ 	.word	0xffffffff


	//   ....[43]....
        /*0518*/ 	.word	0xffffffff


	//   ....[44]....
        /*051c*/ 	.word	0xffffffff


	//   ....[45]....
        /*0520*/ 	.word	0xffffffff


	//   ....[46]....
        /*0524*/ 	.word	0xffffffff


	//   ....[47]....
        /*0528*/ 	.word	0xffffffff


	//   ....[48]....
        /*052c*/ 	.word	0xffffffff


	//   ....[49]....
        /*0530*/ 	.word	0xffffffff


	//   ....[50]....
        /*0534*/ 	.word	0xffffffff


	//   ....[51]....
        /*0538*/ 	.word	0xffffffff


	//   ....[52]....
        /*053c*/ 	.word	0xffffffff


	//   ....[53]....
        /*0540*/ 	.word	0xffffffff


	//   ....[54]....
        /*0544*/ 	.word	0xffffffff


	//   ....[55]....
        /*0548*/ 	.word	0xffffffff


	//   ....[56]....
        /*054c*/ 	.word	0xffffffff


	//   ....[57]....
        /*0550*/ 	.word	0xffffffff


	//   ....[58]....
        /*0554*/ 	.word	0xffffffff


	//   ....[59]....
        /*0558*/ 	.word	0xffffffff


	//   ....[60]....
        /*055c*/ 	.word	0xffffffff


	//   ....[61]....
        /*0560*/ 	.word	0xffffffff


	//   ....[62]....
        /*0564*/ 	.word	0xffffffff


	//   ....[63]....
        /*0568*/ 	.word	0xffffffff


	//   ....[64]....
        /*056c*/ 	.word	0xffffffff


	//   ....[65]....
        /*0570*/ 	.word	0xffffffff


	//   ....[66]....
        /*0574*/ 	.word	0xffffffff


	//   ....[67]....
        /*0578*/ 	.word	0xffffffff


	//   ....[68]....
        /*057c*/ 	.word	0xffffffff


	//   ....[69]....
        /*0580*/ 	.word	0xffffffff


	//   ....[70]....
        /*0584*/ 	.word	0xffffffff


	//   ....[71]....
        /*0588*/ 	.word	0xffffffff


	//   ....[72]....
        /*058c*/ 	.word	0xffffffff


	//   ....[73]....
        /*0590*/ 	.word	0xffffffff


	//   ....[74]....
        /*0594*/ 	.word	0xffffffff


	//   ....[75]....
        /*0598*/ 	.word	0xffffffff


	//   ....[76]....
        /*059c*/ 	.word	0xffffffff


	//   ....[77]....
        /*05a0*/ 	.word	0xffffffff


	//   ....[78]....
        /*05a4*/ 	.word	0xffffffff


	//   ....[79]....
        /*05a8*/ 	.word	0xffffffff


	//   ....[80]....
        /*05ac*/ 	.word	0xffffffff


	//   ....[81]....
        /*05b0*/ 	.word	0xffffffff


	//   ....[82]....
        /*05b4*/ 	.word	0xffffffff


	//   ....[83]....
        /*05b8*/ 	.word	0xffffffff


	//   ....[84]....
        /*05bc*/ 	.word	0xffffffff


	//   ....[85]....
        /*05c0*/ 	.word	0xffffffff


	//   ....[86]....
        /*05c4*/ 	.word	0xffffffff


	//   ....[87]....
        /*05c8*/ 	.word	0xffffffff


	//   ....[88]....
        /*05cc*/ 	.word	0xffffffff


	//   ....[89]....
        /*05d0*/ 	.word	0xffffffff


	//   ....[90]....
        /*05d4*/ 	.word	0xffffffff


	//   ....[91]....
        /*05d8*/ 	.word	0xffffffff


	//   ....[92]....
        /*05dc*/ 	.word	0xffffffff


	//   ....[93]....
        /*05e0*/ 	.word	0xffffffff


	//   ....[94]....
        /*05e4*/ 	.word	0xffffffff


	//   ....[95]....
        /*05e8*/ 	.word	0xffffffff


	//   ....[96]....
        /*05ec*/ 	.word	0xffffffff


	//   ....[97]....
        /*05f0*/ 	.word	0xffffffff


	//   ....[98]....
        /*05f4*/ 	.word	0xffffffff


	//   ....[99]....
        /*05f8*/ 	.word	0xffffffff


	//   ....[100]....
        /*05fc*/ 	.word	0xffffffff


	//   ....[101]....
        /*0600*/ 	.word	0xffffffff


	//   ....[102]....
        /*0604*/ 	.word	0xffffffff


	//   ....[103]....
        /*0608*/ 	.word	0xffffffff


	//   ....[104]....
        /*060c*/ 	.word	0xffffffff


	//   ....[105]....
        /*0610*/ 	.word	0xffffffff


	//   ....[106]....
        /*0614*/ 	.word	0xffffffff


	//   ....[107]....
        /*0618*/ 	.word	0xffffffff


	//   ....[108]....
        /*061c*/ 	.word	0xffffffff


	//   ....[109]....
        /*0620*/ 	.word	0xffffffff


	//   ....[110]....
        /*0624*/ 	.word	0xffffffff


	//   ....[111]....
        /*0628*/ 	.word	0xffffffff


	//   ....[112]....
        /*062c*/ 	.word	0xffffffff


	//   ....[113]....
        /*0630*/ 	.word	0xffffffff


	//   ....[114]....
        /*0634*/ 	.word	0xffffffff


	//   ....[115]....
        /*0638*/ 	.word	0xffffffff


	//   ....[116]....
        /*063c*/ 	.word	0xffffffff


	//   ....[117]....
        /*0640*/ 	.word	0xffffffff


	//   ....[118]....
        /*0644*/ 	.word	0xffffffff


	//   ....[119]....
        /*0648*/ 	.word	0xffffffff


	//   ....[120]....
        /*064c*/ 	.word	0xffffffff


	//   ....[121]....
        /*0650*/ 	.word	0xffffffff


	//   ....[122]....
        /*0654*/ 	.word	0xffffffff


	//   ....[123]....
        /*0658*/ 	.word	0xffffffff


	//   ....[124]....
        /*065c*/ 	.word	0xffffffff


	//   ....[125]....
        /*0660*/ 	.word	0xffffffff


	//   ....[126]....
        /*0664*/ 	.word	0xffffffff


	//   ....[127]....
        /*0668*/ 	.word	0xffffffff


	//   ....[128]....
        /*066c*/ 	.word	0xffffffff


	//   ....[129]....
        /*0670*/ 	.word	0xffffffff


	//   ....[130]....
        /*0674*/ 	.word	0xffffffff


	//   ....[131]....
        /*0678*/ 	.word	0xffffffff


	//   ....[132]....
        /*067c*/ 	.word	0xffffffff


	//   ....[133]....
        /*0680*/ 	.word	0xffffffff


	//   ....[134]....
        /*0684*/ 	.word	0xffffffff


	//   ....[135]....
        /*0688*/ 	.word	0xffffffff


	//   ....[136]....
        /*068c*/ 	.word	0xffffffff


	//   ....[137]....
        /*0690*/ 	.word	0xffffffff


	//   ....[138]....
        /*0694*/ 	.word	0xffffffff


	//   ....[139]....
        /*0698*/ 	.word	0xffffffff


	//   ....[140]....
        /*069c*/ 	.word	0xffffffff


	//   ....[141]....
        /*06a0*/ 	.word	0xffffffff


	//   ....[142]....
        /*06a4*/ 	.word	0xffffffff


	//   ....[143]....
        /*06a8*/ 	.word	0xffffffff


	//   ....[144]....
        /*06ac*/ 	.word	0xffffffff


	//----- nvinfo : EIATTR_COOP_GROUP_INSTR_OFFSETS
	.align		4
.L_282:
        /*06b0*/ 	.byte	0x04, 0x28
        /*06b2*/ 	.short	(.L_284 - .L_283)


	//   ....[0]....
.L_283:
        /*06b4*/ 	.word	0x00000050


	//   ....[1]....
        /*06b8*/ 	.word	0x00000210


	//   ....[2]....
        /*06bc*/ 	.word	0x00000240


	//   ....[3]....
        /*06c0*/ 	.word	0x00000270


	//   ....[4]....
        /*06c4*/ 	.word	0x000002a0


	//   ....[5]....
        /*06c8*/ 	.word	0x000002d0


	//   ....[6]....
        /*06cc*/ 	.word	0x00000300


	//   ....[7]....
        /*06d0*/ 	.word	0x00000470


	//   ....[8]....
        /*06d4*/ 	.word	0x000004b0


	//   ....[9]....
        /*06d8*/ 	.word	0x000004e0


	//   ....[10]....
        /*06dc*/ 	.word	0x00000510


	//   ....[11]....
        /*06e0*/ 	.word	0x00000540


	//   ....[12]....
        /*06e4*/ 	.word	0x00000570


	//   ....[13]....
        /*06e8*/ 	.word	0x00000600


	//   ....[14]....
        /*06ec*/ 	.word	0x00000650


	//   ....[15]....
        /*06f0*/ 	.word	0x00000670


	//   ....[16]....
        /*06f4*/ 	.word	0x000006d0


	//   ....[17]....
        /*06f8*/ 	.word	0x00002b90


	//   ....[18]....
        /*06fc*/ 	.word	0x00002bc0


	//   ....[19]....
        /*0700*/ 	.word	0x00002be0


	//   ....[20]....
        /*0704*/ 	.word	0x00002bf0


	//   ....[21]....
        /*0708*/ 	.word	0x00002c00


	//   ....[22]....
        /*070c*/ 	.word	0x00002c10


	//   ....[23]....
        /*0710*/ 	.word	0x00002c20


	//   ....[24]....
        /*0714*/ 	.word	0x00002cf0


	//   ....[25]....
        /*0718*/ 	.word	0x00003f30


	//   ....[26]....
        /*071c*/ 	.word	0x00004840


	//   ....[27]....
        /*0720*/ 	.word	0x00004d40


	//   ....[28]....
        /*0724*/ 	.word	0x000052c0


	//   ....[29]....
        /*0728*/ 	.word	0x000052e0


	//   ....[30]....
        /*072c*/ 	.word	0x00005330


	//   ....[31]....
        /*0730*/ 	.word	0x000079c0


	//   ....[32]....
        /*0734*/ 	.word	0x00007cb0


	//   ....[33]....
        /*0738*/ 	.word	0x00008a20


	//   ....[34]....
        /*073c*/ 	.word	0x00008e00


	//   ....[35]....
        /*0740*/ 	.word	0x00008e30


	//   ....[36]....
        /*0744*/ 	.word	0x00008ea0


	//   ....[37]....
        /*0748*/ 	.word	0x0000ba50


	//   ....[38]....
        /*074c*/ 	.word	0x0000ba80


	//   ....[39]....
        /*0750*/ 	.word	0x0000bab0


	//   ....[40]....
        /*0754*/ 	.word	0x0000bad0


	//   ....[41]....
        /*0758*/ 	.word	0x0000e730


	//   ....[42]....
        /*075c*/ 	.word	0x0000ea20


	//   ....[43]....
        /*0760*/ 	.word	0x0000f7b0


	//   ....[44]....
        /*0764*/ 	.word	0x0000fba0


	//   ....[45]....
        /*0768*/ 	.word	0x0000fbb0


	//   ....[46]....
        /*076c*/ 	.word	0x0000fc10


	//   ....[47]....
        /*0770*/ 	.word	0x00011500


	//   ....[48]....
        /*0774*/ 	.word	0x00011550


	//   ....[49]....
        /*0778*/ 	.word	0x00011570


	//   ....[50]....
        /*077c*/ 	.word	0x00011590


	//   ....[51]....
        /*0780*/ 	.word	0x00012640


	//   ....[52]....
        /*0784*/ 	.word	0x00012660


	//   ....[53]....
        /*0788*/ 	.word	0x00012670


	//   ....[54]....
        /*078c*/ 	.word	0x00012680


	//   ....[55]....
        /*0790*/ 	.word	0x000129f0


	//   ....[56]....
        /*0794*/ 	.word	0x00012a10


	//   ....[57]....
        /*0798*/ 	.word	0x00012af0


	//   ....[58]....
        /*079c*/ 	.word	0x00012b00


	//   ....[59]....
        /*07a0*/ 	.word	0x00012bf0


	//   ....[60]....
        /*07a4*/ 	.word	0x00012c10


	//   ....[61]....
        /*07a8*/ 	.word	0x00012d00


	//   ....[62]....
        /*07ac*/ 	.word	0x00012d10


	//   ....[63]....
        /*07b0*/ 	.word	0x00013000


	//   ....[64]....
        /*07b4*/ 	.word	0x00013020


	//   ....[65]....
        /*07b8*/ 	.word	0x00013670


	//   ....[66]....
        /*07bc*/ 	.word	0x00013680


	//   ....[67]....
        /*07c0*/ 	.word	0x00014280


	//   ....[68]....
        /*07c4*/ 	.word	0x000142a0


	//   ....[69]....
        /*07c8*/ 	.word	0x00014390


	//   ....[70]....
        /*07cc*/ 	.word	0x000143a0


	//   ....[71]....
        /*07d0*/ 	.word	0x00014490


	//   ....[72]....
        /*07d4*/ 	.word	0x000144b0


	//   ....[73]....
        /*07d8*/ 	.word	0x000145a0


	//   ....[74]....
        /*07dc*/ 	.word	0x000145b0


	//   ....[75]....
        /*07e0*/ 	.word	0x00014760


	//   ....[76]....
        /*07e4*/ 	.word	0x00014780


	//   ....[77]....
        /*07e8*/ 	.word	0x000148b0


	//   ....[78]....
        /*07ec*/ 	.word	0x000148f0


	//   ....[79]....
        /*07f0*/ 	.word	0x00014920


	//   ....[80]....
        /*07f4*/ 	.word	0x00014950


	//   ....[81]....
        /*07f8*/ 	.word	0x00014980


	//   ....[82]....
        /*07fc*/ 	.word	0x000149b0


	//   ....[83]....
        /*0800*/ 	.word	0x00014b10


	//   ....[84]....
        /*0804*/ 	.word	0x00014b50


	//   ....[85]....
        /*0808*/ 	.word	0x00014b80


	//   ....[86]....
        /*080c*/ 	.word	0x00014bb0


	//   ....[87]....
        /*0810*/ 	.word	0x00014be0


	//   ....[88]....
        /*0814*/ 	.word	0x00014c10


	//   ....[89]....
        /*0818*/ 	.word	0x00014ca0


	//   ....[90]....
        /*081c*/ 	.word	0x00014d00


	//   ....[91]....
        /*0820*/ 	.word	0x00014d10


	//   ....[92]....
        /*0824*/ 	.word	0x00014d70


	//   ....[93]....
        /*0828*/ 	.word	0x000157d0


	//   ....[94]....
        /*082c*/ 	.word	0x00015830


	//   ....[95]....
        /*0830*/ 	.word	0x00015880


	//   ....[96]....
        /*0834*/ 	.word	0x000158d0


	//   ....[97]....
        /*0838*/ 	.word	0x00015920


	//   ....[98]....
        /*083c*/ 	.word	0x00015990


	//   ....[99]....
        /*0840*/ 	.word	0x000159e0


	//   ....[100]....
        /*0844*/ 	.word	0x00015a50


	//   ....[101]....
        /*0848*/ 	.word	0x00015ac0


	//   ....[102]....
        /*084c*/ 	.word	0x00015b20


	//   ....[103]....
        /*0850*/ 	.word	0x00015b80


	//   ....[104]....
        /*0854*/ 	.word	0x00015be0


	//   ....[105]....
        /*0858*/ 	.word	0x00015c30


	//   ....[106]....
        /*085c*/ 	.word	0x00015c90


	//   ....[107]....
        /*0860*/ 	.word	0x00015d00


	//   ....[108]....
        /*0864*/ 	.word	0x00015d70


	//   ....[109]....
        /*0868*/ 	.word	0x00015de0


	//   ....[110]....
        /*086c*/ 	.word	0x00015e40


	//   ....[111]....
        /*0870*/ 	.word	0x00015eb0


	//   ....[112]....
        /*0874*/ 	.word	0x00015f20


	//   ....[113]....
        /*0878*/ 	.word	0x00015f90


	//   ....[114]....
        /*087c*/ 	.word	0x00015ff0


	//   ....[115]....
        /*0880*/ 	.word	0x00016050


	//   ....[116]....
        /*0884*/ 	.word	0x000160c0


	//   ....[117]....
        /*0888*/ 	.word	0x00016130


	//   ....[118]....
        /*088c*/ 	.word	0x00016190


	//   ....[119]....
        /*0890*/ 	.word	0x00016200


	//   ....[120]....
        /*0894*/ 	.word	0x00016270


	//   ....[121]....
        /*0898*/ 	.word	0x000162e0


	//   ....[122]....
        /*089c*/ 	.word	0x00016340


	//   ....[123]....
        /*08a0*/ 	.word	0x000163b0


	//   ....[124]....
        /*08a4*/ 	.word	0x00016420


	//   ....[125]....
        /*08a8*/ 	.word	0x00016490


	//   ....[126]....
        /*08ac*/ 	.word	0x000164f0


	//   ....[127]....
        /*08b0*/ 	.word	0x00016560


	//   ....[128]....
        /*08b4*/ 	.word	0x000165d0


	//   ....[129]....
        /*08b8*/ 	.word	0x00016620


	//   ....[130]....
        /*08bc*/ 	.word	0x00016660


	//   ....[131]....
        /*08c0*/ 	.word	0x000166b0


	//   ....[132]....
        /*08c4*/ 	.word	0x00016700


	//   ....[133]....
        /*08c8*/ 	.word	0x00016750


	//   ....[134]....
        /*08cc*/ 	.word	0x000167c0


	//   ....[135]....
        /*08d0*/ 	.word	0x00016810


	//   ....[136]....
        /*08d4*/ 	.word	0x00016860


	//   ....[137]....
        /*08d8*/ 	.word	0x000168b0


	//   ....[138]....
        /*08dc*/ 	.word	0x00016900


	//   ....[139]....
        /*08e0*/ 	.word	0x00016950


	//   ....[140]....
        /*08e4*/ 	.word	0x000169c0


	//   ....[141]....
        /*08e8*/ 	.word	0x00016a10


	//   ....[142]....
        /*08ec*/ 	.word	0x00016a80


	//   ....[143]....
        /*08f0*/ 	.word	0x00016ae0


	//   ....[144]....
        /*08f4*/ 	.word	0x00016b50


	//----- nvinfo : EIATTR_EXIT_INSTR_OFFSETS
	.align		4
.L_284:
        /*08f8*/ 	.byte	0x04, 0x1c
        /*08fa*/ 	.short	(.L_286 - .L_285)


	//   ....[0]....
.L_285:
        /*08fc*/ 	.word	0x000010f0


	//   ....[1]....
        /*0900*/ 	.word	0x00015790


	//----- nvinfo : EIATTR_MAX_THREADS
	.align		4
.L_286:
        /*0904*/ 	.byte	0x04, 0x05
        /*0906*/ 	.short	(.L_288 - .L_287)
.L_287:
        /*0908*/ 	.word	0x00000100
        /*090c*/ 	.word	0x00000001
        /*0910*/ 	.word	0x00000001


	//----- nvinfo : EIATTR_CRS_STACK_SIZE
	.align		4
.L_288:
        /*0914*/ 	.byte	0x04, 0x1e
        /*0916*/ 	.short	(.L_290 - .L_289)
.L_289:
        /*0918*/ 	.word	0x00000000
.L_290:


//--------------------- .nv.info._ZN7cutlass13device_kernelIN5flash19enable_sm80_to_sm89INS1_16FlashAttnFwdSm80INS1_25CollectiveMainloopFwdSm80ILi8ELi1ELb1EN4cute5tupleIJNS5_1CILi128EEENS7_ILi96EEES8_EEELi128ENS_6half_tEfNS_4arch4Sm80ELb0ELb1ELb0ELb1ELb0ELb1ELb1ELb1EEENS1_21CollectiveEpilogueFwdINS6_IJS8_S8_S9_EEENS6_IJNS7_ILi1EEESH_SH_EEESB_SD_Li256ELb1ELb1ELb1ELb0EEENS1_36VarlenDynamicPersistentTileSchedulerILi128ELi96ELi256ELi256ELb1ELb1ELb0ELb1ELb0ELb1EEEEEEEEEvNT_6ParamsE --------------------------
	.section	.nv.info._ZN7cutlass13device_kernelIN5flash19enable_sm80_to_sm89INS1_16FlashAttnFwdSm80INS1_25CollectiveMainloopFwdSm80ILi8ELi1ELb1EN4cute5tupleIJNS5_1CILi128EEENS7_ILi96EEES8_EEELi128ENS_6half_tEfNS_4arch4Sm80ELb0ELb1ELb0ELb1ELb0ELb1ELb1ELb1EEENS1_21CollectiveEpilogueFwdINS6_IJS8_S8_S9_EEENS6_IJNS7_ILi1EEESH_SH_EEESB_SD_Li256ELb1ELb1ELb1ELb0EEENS1_36VarlenDynamicPersistentTileSchedulerILi128ELi96ELi256ELi256ELb1ELb1ELb0ELb1ELb0ELb1EEEEEEEEEvNT_6ParamsE,"",@"SHT_CUDA_INFO"
	.sectionflags	@""
	.align	4


	//----- nvinfo : EIATTR_CUDA_API_VERSION
	.align		4
        /*0000*/ 	.byte	0x04, 0x37
        /*0002*/ 	.short	(.L_292 - .L_291)
.L_291:
        /*0004*/ 	.word	0x00000082


	//----- nvinfo : EIATTR_SW2861232_WAR
	.align		4
.L_292:
        /*0008*/ 	.byte	0x01, 0x35
	.zero		2


	//----- nvinfo : EIATTR_PARAM_CBANK
	.align		4
        /*000c*/ 	.byte	0x04, 0x0a
        /*000e*/ 	.short	(.L_294 - .L_293)
	.align		4
.L_293:
        /*0010*/ 	.word	index@(.nv.constant0._ZN7cutlass13device_kernelIN5flash19enable_sm80_to_sm89INS1_16FlashAttnFwdSm80INS1_25CollectiveMainloopFwdSm80ILi8ELi1ELb1EN4cute5tupleIJNS5_1CILi128EEENS7_ILi96EEES8_EEELi128ENS_6half_tEfNS_4arch4Sm80ELb0ELb1ELb0ELb1ELb0ELb1ELb1ELb1EEENS1_21CollectiveEpilogueFwdINS6_IJS8_S8_S9_EEENS6_IJNS7_ILi1EEESH_SH_EEESB_SD_Li256ELb1ELb1ELb1ELb0EEENS1_36VarlenDynamicPersistentTileSchedulerILi128ELi96ELi256ELi256ELb1ELb1ELb0ELb1ELb0ELb1EEEEEEEEEvNT_6ParamsE)
        /*0014*/ 	.short	0x0160
        /*0016*/ 	.short	0x0438


	//----- nvinfo : EIATTR_CBANK_PARAM_SIZE
	.align		4
.L_294:
        /*0018*/ 	.byte	0x03, 0x19
        /*001a*/ 	.short	0x0438


	//----- nvinfo : EIATTR_KPARAM_INFO
	.align		4
        /*001c*/ 	.byte	0x04, 0x17
        /*001e*/ 	.short	(.L_296 - .L_295)
.L_295:
        /*0020*/ 	.word	0x00000000
        /*0024*/ 	.short	0x0000
        /*0026*/ 	.short	0x0000
        /*0028*/ 	.byte	0x00, 0xf0, 0xe1, 0x10


	//----- nvinfo : EIATTR_MAXREG_COUNT
	.align		4
.L_296:
        /*002c*/ 	.byte	0x03, 0x1b
        /*002e*/ 	.short	0x00ff


	//----- nvinfo : EIATTR_NUM_BARRIERS
	.align		4
        /*0030*/ 	.byte	0x02, 0x4c
        /*0032*/ 	.byte	0x06
	.zero		1


	//----- nvinfo : EIATTR_MERCURY_ISA_VERSION
	.align		4
        /*0034*/ 	.byte	0x03, 0x5f
        /*0036*/ 	.short	0x0000


	//----- nvinfo : EIATTR_INT_WARP_WIDE_INSTR_OFFSETS
	.align		4
        /*0038*/ 	.byte	0x04, 0x31
        /*003a*/ 	.short	(.L_298 - .L_297)


	//   ....[0]....
.L_297:
        /*003c*/ 	.word	0x0001bc60


	//   ....[1]....
        /*0040*/ 	.word	0x0001bd00


	//----- nvinfo : EIATTR_COOP_GROUP_MASK_REGIDS
	.align		4
.L_298:
        /*0044*/ 	.byte	0x04, 0x29
        /*0046*/ 	.short	(.L_300 - .L_299)


	//   ....[0]....
.L_299:
        /*0048*/ 	.word	0xffffffff


	//   ....[1]....
        /*004c*/ 	.word	0xffffffff


	//   ....[2]....
        /*0050*/ 	.word	0xffffffff


	//   ....[3]....
        /*0054*/ 	.word	0xffffffff


	//   ....[4]....
        /*0058*/ 	.word	0xffffffff


	//   ....[5]....
        /*005c*/ 	.word	0xffffffff


	//   ....[6]....
        /*0060*/ 	.word	0xffffffff


	//   ....[7]....
        /*0064*/ 	.word	0xffffffff


	//   ....[8]....
        /*0068*/ 	.word	0xffffffff


	//   ....[9]....
        /*006c*/ 	.word	0xffffffff


	//   ....[10]....
        /*0070*/ 	.word	0xffffffff


	//   ....[11]....
        /*0074*/ 	.word	0xffffffff


	//   ....[12]....
        /*0078*/ 	.word	0xffffffff


	//   ....[13]....
        /*007c*/ 	.word	0xffffffff


	//   ....[14]....
        /*0080*/ 	.word	0xffffffff


	//   ....[15]....
        /*0084*/ 	.word	0xffffffff


	//   ....[16]....
        /*0088*/ 	.word	0xffffffff


	//   ....[17]....
        /*008c*/ 	.word	0xffffffff


	//   ....[18]....
        /*0090*/ 	.word	0xffffffff


	//   ....[19]....
        /*0094*/ 	.word	0xffffffff


	//   ....[20]....
        /*0098*/ 	.word	0xffffffff


	//   ....[21]....
        /*009c*/ 	.word	0xffffffff


	//   ....[22]....
        /*00a0*/ 	.word	0xffffffff


	//   ....[23]....
        /*00a4*/ 	.word	0xffffffff


	//   ....[24]....
        /*00a8*/ 	.word	0xffffffff


	//   ....[25]....
        /*00ac*/ 	.word	0xffffffff


	//   ....[26]....
        /*00b0*/ 	.word	0xffffffff


	//   ....[27]....
        /*00b4*/ 	.word	0xffffffff


	//   ....[28]....
        /*00b8*/ 	.word	0xffffffff


	//   ....[29]....
        /*00bc*/ 	.word	0xffffffff


	//   ....[30]....
        /*00c0*/ 	.word	0xffffffff


	//   ....[31]....
        /*00c4*/ 	.word	0xffffffff


	//   ....[32]....
        /*00c8*/ 	.word	0xffffffff


	//   ....[33]....
        /*00cc*/ 	.word	0xffffffff


	//   ....[34]....
        /*00d0*/ 	.word	0xffffffff


	//   ....[35]....
        /*00d4*/ 	.word	0xffffffff


	//   ....[36]....
        /*00d8*/ 	.word	0xffffffff


	//   ....[37]....
        /*00dc*/ 	.word	0xffffffff


	//   ....[38]....
        /*00e0*/ 	.word	0xffffffff


	//   ....[39]....
        /*00e4*/ 	.word	0xffffffff


	//   ....[40]....
        /*00e8*/ 	.word	0xffffffff


	//   ....[41]....
        /*00ec*/ 	.word	0xffffffff


	//   ....[42]....
        /*00f0*/ 	.word	0xffffffff


	//   ....[43]....
        /*00f4*/ 	.word	0xffffffff


	//   ....[44]....
        /*00f8*/ 	.word	0xffffffff


	//   ....[45]....
        /*00fc*/ 	.word	0xffffffff


	//   ....[46]....
        /*0100*/ 	.word	0xffffffff


	//   ....[47]....
        /*0104*/ 	.word	0xffffffff


	//   ....[48]....
        /*0108*/ 	.word	0xffffffff


	//   ....[49]....
        /*010c*/ 	.word	0xffffffff


	//   ....[50]....
        /*0110*/ 	.word	0xffffffff


	//   ....[51]....
        /*0114*/ 	.word	0xffffffff


	//   ....[52]....
        /*0118*/ 	.word	0xffffffff


	//   ....[53]....
        /*011c*/ 	.word	0xffffffff


	//   ....[54]....
        /*0120*/ 	.word	0xffffffff


	//   ....[55]....
        /*0124*/ 	.word	0xffffffff


	//   ....[56]....
        /*0128*/ 	.word	0xffffffff


	//   ....[57]....
        /*012c*/ 	.word	0xffffffff


	//   ....[58]....
        /*0130*/ 	.word	0xffffffff


	//   ....[59]....
        /*0134*/ 	.word	0xffffffff


	//   ....[60]....
        /*0138*/ 	.word	0xffffffff


	//   ....[61]....
        /*013c*/ 	.word	0xffffffff


	//   ....[62]....
        /*0140*/ 	.word	0xffffffff


	//   ....[63]....
        /*0144*/ 	.word	0xffffffff


	//   ....[64]....
        /*0148*/ 	.word	0xffffffff


	//   ....[65]....
        /*014c*/ 	.word	0xffffffff


	//   ....[66]....
        /*0150*/ 	.word	0xffffffff


	//   ....[67]....
        /*0154*/ 	.word	0xffffffff


	//   ....[68]....
        /*0158*/ 	.word	0xffffffff


	//   ....[69]....
        /*015c*/ 	.word	0xffffffff


	//   ....[70]....
        /*0160*/ 	.word	0xffffffff


	//   ....[71]....
        /*0164*/ 	.word	0xffffffff


	//   ....[72]....
        /*0168*/ 	.word	0xffffffff


	//   ....[73]....
        /*016c*/ 	.word	0xffffffff


	//   ....[74]....
        /*0170*/ 	.word	0xffffffff


	//   ....[75]....
        /*0174*/ 	.word	0xffffffff


	//   ....[76]....
        /*0178*/ 	.word	0xffffffff


	//   ....[77]....
        /*017c*/ 	.word	0xffffffff


	//   ....[78]....
        /*0180*/ 	.word	0xffffffff


	//   ....[79]....
        /*0184*/ 	.word	0xffffffff


	//   ....[80]....
        /*0188*/ 	.word	0xffffffff


	//   ....[81]....
        /*018c*/ 	.word	0xffffffff


	//   ....[82]....
        /*0190*/ 	.word	0xffffffff


	//   ....[83]....
        /*0194*/ 	.word	0xffffffff


	//   ....[84]....
        /*0198*/ 	.word	0xffffffff


	//   ....[85]....
        /*019c*/ 	.word	0xffffffff


	//   ....[86]....
        /*01a0*/ 	.word	0xffffffff


	//   ....[87]....
        /*01a4*/ 	.word	0xffffffff


	//   ....[88]....
        /*01a8*/ 	.word	0xffffffff


	//   ....[89]....
        /*01ac*/ 	.word	0xffffffff


	//   ....[90]....
        /*01b0*/ 	.word	0xffffffff


	//   ....[91]....
        /*01b4*/ 	.word	0xffffffff


	//   ....[92]....
        /*01b8*/ 	.word	0xffffffff


	//   ....[93]....
        /*01bc*/ 	.word	0xffffffff


	//   ....[94]....
        /*01c0*/ 	.word	0xffffffff


	//   ....[95]....
        /*01c4*/ 	.word	0xffffffff


	//   ....[96]....
        /*01c8*/ 	.word	0xffffffff


	//   ....[97]....
        /*01cc*/ 	.word	0xffffffff


	//   ....[98]....
        /*01d0*/ 	.word	0xffffffff


	//   ....[99]....
        /*01d4*/ 	.word	0xffffffff


	//   ....[100]....
        /*01d8*/ 	.word	0xffffffff


	//   ....[101]....
        /*01dc*/ 	.word	0xffffffff


	//   ....[102]....
        /*01e0*/ 	.word	0xffffffff


	//   ....[103]....
        /*01e4*/ 	.word	0xffffffff


	//   ....[104]....
        /*01e8*/ 	.word	0xffffffff


	//   ....[105]....
        /*01ec*/ 	.word	0xffffffff


	//   ....[106]....
        /*01f0*/ 	.word	0xffffffff


	//   ....[107]....
        /*01f4*/ 	.word	0xffffffff


	//   ....[108]....
        /*01f8*/ 	.word	0xffffffff


	//   ....[109]....
        /*01fc*/ 	.word	0xffffffff


	//   ....[110]....
        /*0200*/ 	.word	0xffffffff


	//   ....[111]....
        /*0204*/ 	.word	0xffffffff


	//   ....[112]....
        /*0208*/ 	.word	0xffffffff


	//   ....[113]....
        /*020c*/ 	.word	0xffffffff


	//   ....[114]....
        /*0210*/ 	.word	0xffffffff


	//   ....[115]....
        /*0214*/ 	.word	0xffffffff


	//   ....[116]....
        /*0218*/ 	.word	0xffffffff


	//   ....[117]....
        /*021c*/ 	.word	0xffffffff


	//   ....[118]....
        /*0220*/ 	.word	0xffffffff


	//   ....[119]....
        /*0224*/ 	.word	0xffffffff


	//   ....[120]....
        /*0228*/ 	.word	0xffffffff


	//   ....[121]....
        /*022c*/ 	.word	0xffffffff


	//   ....[122]....
        /*0230*/ 	.word	0xffffffff


	//   ....[123]....
        /*0234*/ 	.word	0xffffffff


	//   ....[124]....
        /*0238*/ 	.word	0xffffffff


	//   ....[125]....
        /*023c*/ 	.word	0xffffffff


	//   ....[126]....
        /*0240*/ 	.word	0xffffffff


	//   ....[127]....
        /*0244*/ 	.word	0xffffffff


	//   ....[128]....
        /*0248*/ 	.word	0xffffffff


	//   ....[129]....
        /*024c*/ 	.word	0xffffffff


	//   ....[130]....
        /*0250*/ 	.word	0xffffffff


	//   ....[131]....
        /*0254*/ 	.word	0xffffffff


	//   ....[132]....
        /*0258*/ 	.word	0xffffffff


	//   ....[133]....
        /*025c*/ 	.word	0xffffffff


	//   ....[134]....
        /*0260*/ 	.word	0xffffffff


	//   ....[135]....
        /*0264*/ 	.word	0xffffffff


	//   ....[136]....
        /*0268*/ 	.word	0xffffffff


	//   ....[137]....
        /*026c*/ 	.word	0xffffffff


	//   ....[138]....
        /*0270*/ 	.word	0xffffffff


	//   ....[139]....
        /*0274*/ 	.word	0xffffffff


	//   ....[140]....
        /*0278*/ 	.word	0xffffffff


	//   ....[141]....
        /*027c*/ 	.word	0xffffffff


	//   ....[142]....
        /*0280*/ 	.word	0xffffffff


	//   ....[143]....
        /*0284*/ 	.word	0xffffffff


	//   ....[144]....
        /*0288*/ 	.word	0xffffffff


	//   ....[145]....
        /*028c*/ 	.word	0xffffffff


	//   ....[146]....
        /*0290*/ 	.word	0xffffffff


	//   ....[147]....
        /*0294*/ 	.word	0xffffffff


	//   ....[148]....
        /*0298*/ 	.word	0xffffffff


	//   ....[149]....
        /*029c*/ 	.word	0xffffffff


	//   ....[150]....
        /*02a0*/ 	.word	0xffffffff


	//   ....[151]....
        /*02a4*/ 	.word	0xffffffff


	//   ....[152]....
        /*02a8*/ 	.word	0xffffffff


	//   ....[153]....
        /*02ac*/ 	.word	0xffffffff


	//   ....[154]....
        /*02b0*/ 	.word	0xffffffff


	//   ....[155]....
        /*02b4*/ 	.word	0xffffffff


	//   ....[156]....
        /*02b8*/ 	.word	0xffffffff


	//   ....[157]....
        /*02bc*/ 	.word	0xffffffff


	//   ....[158]....
        /*02c0*/ 	.word	0xffffffff


	//   ....[159]....
        /*02c4*/ 	.word	0xffffffff


	//   ....[160]....
        /*02c8*/ 	.word	0xffffffff


	//   ....[161]....
        /*02cc*/ 	.word	0xffffffff


	//   ....[162]....
        /*02d0*/ 	.word	0xffffffff


	//   ....[163]....
        /*02d4*/ 	.word	0xffffffff


	//   ....[164]....
        /*02d8*/ 	.word	0xffffffff


	//   ....[165]....
        /*02dc*/ 	.word	0xffffffff


	//   ....[166]....
        /*02e0*/ 	.word	0xffffffff


	//   ....[167]....
        /*02e4*/ 	.word	0xffffffff


	//   ....[168]....
        /*02e8*/ 	.word	0xffffffff


	//   ....[169]....
        /*02ec*/ 	.word	0xffffffff


	//   ....[170]....
        /*02f0*/ 	.word	0xffffffff


	//   ....[171]....
        /*02f4*/ 	.word	0xffffffff


	//   ....[172]....
        /*02f8*/ 	.word	0xffffffff


	//   ....[173]....
        /*02fc*/ 	.word	0xffffffff


	//   ....[174]....
        /*0300*/ 	.word	0xffffffff


	//   ....[175]....
        /*0304*/ 	.word	0xffffffff


	//   ....[176]....
        /*0308*/ 	.word	0xffffffff


	//----- nvinfo : EIATTR_COOP_GROUP_INSTR_OFFSETS
	.align		4
.L_300:
        /*030c*/ 	.byte	0x04, 0x28
        /*030e*/ 	.short	(.L_302 - .L_301)


	//   ....[0]....
.L_301:
        /*0310*/ 	.word	0x00000080


	//   ....[1]....
        /*0314*/ 	.word	0x00000210


	//   ....[2]....
        /*0318*/ 	.word	0x00000240


	//   ....[3]....
        /*031c*/ 	.word	0x00000270


	//   ....[4]....
        /*0320*/ 	.word	0x000002a0


	//   ....[5]....
        /*0324*/ 	.word	0x000002d0


	//   ....[6]....
        /*0328*/ 	.word	0x00000300


	//   ....[7]....
        /*032c*/ 	.word	0x00000460


	//   ....[8]....
        /*0330*/ 	.word	0x000004a0


	//   ....[9]....
        /*0334*/ 	.word	0x000004d0


	//   ....[10]....
        /*0338*/ 	.word	0x00000500


	//   ....[11]....
        /*033c*/ 	.word	0x00000530


	//   ....[12]....
        /*0340*/ 	.word	0x00000560


	//   ....[13]....
        /*0344*/ 	.word	0x000005f0


	//   ....[14]....
        /*0348*/ 	.word	0x00000630


	//   ....[15]....
        /*034c*/ 	.word	0x00000650


	//   ....[16]....
        /*0350*/ 	.word	0x000006b0


	//   ....[17]....
        /*0354*/ 	.word	0x00008320


	//   ....[18]....
        /*0358*/ 	.word	0x00008360


	//   ....[19]....
        /*035c*/ 	.word	0x000083a0


	//   ....[20]....
        /*0360*/ 	.word	0x000083e0


	//   ....[21]....
        /*0364*/ 	.word	0x00008420


	//   ....[22]....
        /*0368*/ 	.word	0x00008450


	//   ....[23]....
        /*036c*/ 	.word	0x00008490


	//   ....[24]....
        /*0370*/ 	.word	0x000084d0


	//   ....[25]....
        /*0374*/ 	.word	0x00008b30


	//   ....[26]....
        /*0378*/ 	.word	0x00008b50


	//   ....[27]....
        /*037c*/ 	.word	0x00008b70


	//   ....[28]....
        /*0380*/ 	.word	0x00008b80


	//   ....[29]....
        /*0384*/ 	.word	0x00008d40


	//   ....[30]....
        /*0388*/ 	.word	0x00008dd0


	//   ....[31]....
        /*038c*/ 	.word	0x00008e10


	//   ....[32]....
        /*0390*/ 	.word	0x00008e40


	//   ....[33]....
        /*0394*/ 	.word	0x00009000


	//   ....[34]....
        /*0398*/ 	.word	0x00009050


	//   ....[35]....
        /*039c*/ 	.word	0x00009090


	//   ....[36]....
        /*03a0*/ 	.word	0x000090d0


	//   ....[37]....
        /*03a4*/ 	.word	0x000092b0


	//   ....[38]....
        /*03a8*/ 	.word	0x000092f0


	//   ....[39]....
        /*03ac*/ 	.word	0x00009340


	//   ....[40]....
        /*03b0*/ 	.word	0x00009380


	//   ....[41]....
        /*03b4*/ 	.word	0x0000aee0


	//   ....[42]....
        /*03b8*/ 	.word	0x0000af50


	//   ....[43]....
        /*03bc*/ 	.word	0x0000af70


	//   ....[44]....
        /*03c0*/ 	.word	0x0000af80


	//   ....[45]....
        /*03c4*/ 	.word	0x0000b060


	//   ....[46]....
        /*03c8*/ 	.word	0x0000b0a0


	//   ....[47]....
        /*03cc*/ 	.word	0x0000b0b0


	//   ....[48]....
        /*03d0*/ 	.word	0x0000b110


	//   ....[49]....
        /*03d4*/ 	.word	0x0000b280


	//   ....[50]....
        /*03d8*/ 	.word	0x0000b2c0


	//   ....[51]....
        /*03dc*/ 	.word	0x0000b2d0


	//   ....[52]....
        /*03e0*/ 	.word	0x0000b2e0


	//   ....[53]....
        /*03e4*/ 	.word	0x0000b3c0


	//   ....[54]....
        /*03e8*/ 	.word	0x0000b400


	//   ....[55]....
        /*03ec*/ 	.word	0x0000b440


	//   ....[56]....
        /*03f0*/ 	.word	0x0000b470


	//   ....[57]....
        /*03f4*/ 	.word	0x0000e290


	//   ....[58]....
        /*03f8*/ 	.word	0x0000e440


	//   ....[59]....
        /*03fc*/ 	.word	0x0000f250


	//   ....[60]....
        /*0400*/ 	.word	0x0000f580


	//   ....[61]....
        /*0404*/ 	.word	0x0000f700


	//   ....[62]....
        /*0408*/ 	.word	0x0000f830


	//   ....[63]....
        /*040c*/ 	.word	0x00011b70


	//   ....[64]....
        /*0410*/ 	.word	0x00011d90


	//   ....[65]....
        /*0414*/ 	.word	0x00012d40


	//   ....[66]....
        /*0418*/ 	.word	0x00012e20


	//   ....[67]....
        /*041c*/ 	.word	0x00013100


	//   ....[68]....
        /*0420*/ 	.word	0x00013200


	//   ....[69]....
        /*0424*/ 	.word	0x00015d00


	//   ....[70]....
        /*0428*/ 	.word	0x00015d50


	//   ....[71]....
        /*042c*/ 	.word	0x00015d70


	//   ....[72]....
        /*0430*/ 	.word	0x00015d90


	//   ....[73]....
        /*0434*/ 	.word	0x00018800


	//   ....[74]....
        /*0438*/ 	.word	0x00018af0


	//   ....[75]....
        /*043c*/ 	.word	0x00019970


	//   ....[76]....
        /*0440*/ 	.word	0x00019c00


	//   ....[77]....
        /*0444*/ 	.word	0x00019d40


	//   ....[78]....
        /*0448*/ 	.word	0x00019e90


	//   ....[79]....
        /*044c*/ 	.word	0x0001b650


	//   ....[80]....
        /*0450*/ 	.word	0x0001b680


	//   ....[81]....
        /*0454*/ 	.word	0x0001b690


	//   ....[82]....
        /*0458*/ 	.word	0x0001b6c0


	//   ....[83]....
        /*045c*/ 	.word	0x0001c7a0


	//   ....[84]....
        /*0460*/ 	.word	0x0001c810


	//   ....[85]....
        /*0464*/ 	.word	0x0001c830


	//   ....[86]....
        /*0468*/ 	.word	0x0001c850


	//   ....[87]....
        /*046c*/ 	.word	0x0001cb90


	//   ....[88]....
        /*0470*/ 	.word	0x0001cbb0


	//   ....[89]....
        /*0474*/ 	.word	0x0001cc90


	//   ....[90]....
        /*0478*/ 	.word	0x0001cca0


	//   ....[91]....
        /*047c*/ 	.word	0x0001cd90


	//   ....[92]....
        /*0480*/ 	.word	0x0001cdb0


	//   ....[93]....
        /*0484*/ 	.word	0x0001cea0


	//   ....[94]....
        /*0488*/ 	.word	0x0001ceb0


	//   ....[95]....
        /*048c*/ 	.word	0x0001d190


	//   ....[96]....
        /*0490*/ 	.word	0x0001d1b0


	//   ....[97]....
        /*0494*/ 	.word	0x0001d7e0


	//   ....[98]....
        /*0498*/ 	.word	0x0001d7f0


	//   ....[99]....
        /*049c*/ 	.word	0x0001e350


	//   ....[100]....
        /*04a0*/ 	.word	0x0001e370


	//   ....[101]....
        /*04a4*/ 	.word	0x0001e460


	//   ....[102]....
        /*04a8*/ 	.word	0x0001e470


	//   ....[103]....
        /*04ac*/ 	.word	0x0001e560


	//   ....[104]....
        /*04b0*/ 	.word	0x0001e580


	//   ....[105]....
        /*04b4*/ 	.word	0x0001e670


	//   ....[106]....
        /*04b8*/ 	.word	0x0001e680


	//   ....[107]....
        /*04bc*/ 	.word	0x0001e7f0


	//   ....[108]....
        /*04c0*/ 	.word	0x0001e810


	//   ....[109]....
        /*04c4*/ 	.word	0x0001e930


	//   ....[110]....
        /*04c8*/ 	.word	0x0001e970


	//   ....[111]....
        /*04cc*/ 	.word	0x0001e9a0


	//   ....[112]....
        /*04d0*/ 	.word	0x0001e9d0


	//   ....[113]....
        /*04d4*/ 	.word	0x0001ea00


	//   ....[114]....
        /*04d8*/ 	.word	0x0001ea30


	//   ....[115]....
        /*04dc*/ 	.word	0x0001eb80


	//   ....[116]....
        /*04e0*/ 	.word	0x0001ebc0


	//   ....[117]....
        /*04e4*/ 	.word	0x0001ebf0


	//   ....[118]....
        /*04e8*/ 	.word	0x0001ec20


	//   ....[119]....
        /*04ec*/ 	.word	0x0001ec50


	//   ....[120]....
        /*04f0*/ 	.word	0x0001ec80


	//   ....[121]....
        /*04f4*/ 	.word	0x0001ed10


	//   ....[122]....
        /*04f8*/ 	.word	0x0001ed50


	//   ....[123]....
        /*04fc*/ 	.word	0x0001ed60


	//   ....[124]....
        /*0500*/ 	.word	0x0001edc0


	//   ....[125]....
        /*0504*/ 	.word	0x0001f6b0


	//   ....[126]....
        /*0508*/ 	.word	0x0001f700


	//   ....[127]....
        /*050c*/ 	.word	0x0001f750


	//   ....[128]....
        /*0510*/ 	.word	0x0001f7a0


	//   ....[129]....
        /*0514*/ 	.word	0x0001f7f0


	//   ....[130]....
        /*0518*/ 	.word	0x0001f860


	//   ....[131]....
        /*051c*/ 	.word	0x0001f8a0


	//   ....[132]....
        /*0520*/ 	.word	0x0001f900


	//   ....[133]....
        /*0524*/ 	.word	0x0001f970


	//   ....[134]....
        /*0528*/ 	.word	0x0001f9e0


	//   ....[135]....
        /*052c*/ 	.word	0x0001fa40


	//   ....[136]....
        /*0530*/ 	.word	0x0001faa0


	//   ....[137]....
        /*0534*/ 	.word	0x0001faf0


	//   ....[138]....
        /*0538*/ 	.word	0x0001fb40


	//   ....[139]....
        /*053c*/ 	.word	0x0001fbb0


	//   ....[140]....
        /*0540*/ 	.word	0x0001fc20


	//   ....[141]....
        /*0544*/ 	.word	0x0001fc90


	//   ....[142]....
        /*0548*/ 	.word	0x0001fcf0


	//   ....[143]....
        /*054c*/ 	.word	0x0001fd60


	//   ....[144]....
        /*0550*/ 	.word	0x0001fdd0


	//   ....[145]....
        /*0554*/ 	.word	0x0001fe40


	//   ....[146]....
        /*0558*/ 	.word	0x0001fea0


	//   ....[147]....
        /*055c*/ 	.word	0x0001ff10


	//   ....[148]....
        /*0560*/ 	.word	0x0001ff80


	//   ....[149]....
        /*0564*/ 	.word	0x0001fff0


	//   ....[150]....
        /*0568*/ 	.word	0x00020050


	//   ....[151]....
        /*056c*/ 	.word	0x000200c0


	//   ....[152]....
        /*0570*/ 	.word	0x00020130


	//   ....[153]....
        /*0574*/ 	.word	0x000201a0


	//   ....[154]....
        /*0578*/ 	.word	0x00020200


	//   ....[155]....
        /*057c*/ 	.word	0x00020270


	//   ....[156]....
        /*0580*/ 	.word	0x000202e0


	//   ....[157]....
        /*0584*/ 	.word	0x00020350


	//   ....[158]....
        /*0588*/ 	.word	0x000203b0


	//   ....[159]....
        /*058c*/ 	.word	0x00020420


	//   ....[160]....
        /*0590*/ 	.word	0x00020490


	//   ....[161]....
        /*0594*/ 	.word	0x000204e0


	//   ....[162]....
        /*0598*/ 	.word	0x00020530


	//   ....[163]....
        /*059c*/ 	.word	0x00020580


	//   ....[164]....
        /*05a0*/ 	.word	0x000205d0


	//   ....[165]....
        /*05a4*/ 	.word	0x00020620


	//   ....[166]....
        /*05a8*/ 	.word	0x00020690


	//   ....[167]....
        /*05ac*/ 	.word	0x000206e0


	//   ....[168]....
        /*05b0*/ 	.word	0x00020730


	//   ....[169]....
        /*05b4*/ 	.word	0x00020780


	//   ....[170]....
        /*05b8*/ 	.word	0x000207d0


	//   ....[171]....
        /*05bc*/ 	.word	0x00020820


	//   ....[172]....
        /*05c0*/ 	.word	0x00020890


	//   ....[173]....
        /*05c4*/ 	.word	0x000208e0


	//   ....[174]....
        /*05c8*/ 	.word	0x00020950


	//   ....[175]....
        /*05cc*/ 	.word	0x000209b0


	//   ....[176]....
        /*05d0*/ 	.word	0x00020a20


	//----- nvinfo : EIATTR_EXIT_INSTR_OFFSETS
	.align		4
.L_302:
        /*05d4*/ 	.byte	0x04, 0x1c
        /*05d6*/ 	.short	(.L_304 - .L_303)


	//   ....[0]....
.L_303:
        /*05d8*/ 	.word	0x00000f40


	//   ....[1]....
        /*05dc*/ 	.word	0x0001f680


	//----- nvinfo : EIATTR_MAX_THREADS
	.align		4
.L_304:
        /*05e0*/ 	.byte	0x04, 0x05
        /*05e2*/ 	.short	(.L_306 - .L_305)
.L_305:
        /*05e4*/ 	.word	0x00000100
        /*05e8*/ 	.word	0x00000001
        /*05ec*/ 	.word	0x00000001


	//----- nvinfo : EIATTR_CRS_STACK_SIZE
	.align		4
.L_306:
        /*05f0*/ 	.byte	0x04, 0x1e
        /*05f2*/ 	.short	(.L_308 - .L_307)
.L_307:
        /*05f4*/ 	.word	0x00000000
.L_308:


//--------------------- .nv.info._ZN7cutlass13device_kernelIN5flash19enable_sm80_to_sm89INS1_16FlashAttnFwdSm80INS1_25CollectiveMainloopFwdSm80ILi4ELi1ELb0EN4cute5tupleIJNS5_1CILi128EEENS7_ILi64EEES8_EEELi128ENS_6half_tEfNS_4arch4Sm80ELb1ELb0ELb0ELb0ELb0ELb0ELb1ELb1EEENS1_21CollectiveEpilogueFwdINS6_IJS8_S8_S9_EEENS6_IJNS7_ILi1EEESH_SH_EEESB_SD_Li128ELb0ELb1ELb1ELb0EEENS1_30DynamicPersistentTileSchedulerILi128ELi128ELb1ELb1ELb0EEEEEEEEEvNT_6ParamsE --------------------------
	.section	.nv.info._ZN7cutlass13device_kernelIN5flash19enable_sm80_to_sm89INS1_16FlashAttnFwdSm80INS1_25CollectiveMainloopFwdSm80ILi4ELi1ELb0EN4cute5tupleIJNS5_1CILi128EEENS7_ILi64EEES8_EEELi128ENS_6half_tEfNS_4arch4Sm80ELb1ELb0ELb0ELb0ELb0ELb0ELb1ELb1EEENS1_21CollectiveEpilogueFwdINS6_IJS8_S8_S9_EEENS6_IJNS7_ILi1EEESH_SH_EEESB_SD_Li128ELb0ELb1ELb1ELb0EEENS1_30DynamicPersistentTileSchedulerILi128ELi128ELb1ELb1ELb0EEEEEEEEEvNT_6ParamsE,"",@"SHT_CUDA_INFO"
	.sectionflags	@""
	.align	4


	//----- nvinfo : EIATTR_CUDA_API_VERSION
	.align		4
        /*0000*/ 	.byte	0x04, 0x37
        /*0002*/ 	.short	(.L_310 - .L_309)
.L_309:
        /*0004*/ 	.word	0x00000082


	//----- nvinfo : EIATTR_SW2861232_WAR
	.align		4
.L_310:
        /*0008*/ 	.byte	0x01, 0x35
	.zero		2


	//----- nvinfo : EIATTR_PARAM_CBANK
	.align		4
        /*000c*/ 	.byte	0x04, 0x0a
        /*000e*/ 	.short	(.L_312 - .L_311)
	.align		4
.L_311:
        /*0010*/ 	.word	index@(.nv.constant0._ZN7cutlass13device_kernelIN5flash19enable_sm80_to_sm89INS1_16FlashAttnFwdSm80INS1_25CollectiveMainloopFwdSm80ILi4ELi1ELb0EN4cute5tupleIJNS5_1CILi128EEENS7_ILi64EEES8_EEELi128ENS_6half_tEfNS_4arch4Sm80ELb1ELb0ELb0ELb0ELb0ELb0ELb1ELb1EEENS1_21CollectiveEpilogueFwdINS6_IJS8_S8_S9_EEENS6_IJNS7_ILi1EEESH_SH_EEESB_SD_Li128ELb0ELb1ELb1ELb0EEENS1_30DynamicPersistentTileSchedulerILi128ELi128ELb1ELb1ELb0EEEEEEEEEvNT_6ParamsE)
        /*0014*/ 	.short	0x0160
        /*0016*/ 	.short	0x0428


	//----- nvinfo : EIATTR_CBANK_PARAM_SIZE
	.align		4
.L_312:
        /*0018*/ 	.byte	0x03, 0x19
        /*001a*/ 	.short	0x0428


	//----- nvinfo : EIATTR_KPARAM_INFO
	.align		4
        /*001c*/ 	.byte	0x04, 0x17
        /*001e*/ 	.short	(.L_314 - .L_313)
.L_313:
        /*0020*/ 	.word	0x00000000
        /*0024*/ 	.short	0x0000
        /*0026*/ 	.short	0x0000
        /*0028*/ 	.byte	0x00, 0xf0, 0xa1, 0x10


	//----- nvinfo : EIATTR_MAXREG_COUNT
	.align		4
.L_314:
        /*002c*/ 	.byte	0x03, 0x1b
        /*002e*/ 	.short	0x00ff


	//----- nvinfo : EIATTR_NUM_BARRIERS
	.align		4
        /*0030*/ 	.byte	0x02, 0x4c
        /*0032*/ 	.byte	0x06
	.zero		1


	//----- nvinfo : EIATTR_ANNOTATIONS
	.align		4
        /*0034*/ 	.byte	0x04, 0x55
        /*0036*/ 	.short	(.L_316 - .L_315)


	//   ....[0]....
.L_315:
        /* <DEDUP_REMOVED lines=77> */


	//----- nvinfo : EIATTR_MERCURY_ISA_VERSION
	.align		4
.L_316:
        /*04f8*/ 	.byte	0x03, 0x5f
        /*04fa*/ 	.short	0x0000


	//----- nvinfo : EIATTR_INT_WARP_WIDE_INSTR_OFFSETS
	.align		4
        /*04fc*/ 	.byte	0x04, 0x31
        /*04fe*/ 	.short	(.L_318 - .L_317)


	//   ....[0]....
.L_317:
        /*0500*/ 	.word	0x000100d0


	//   ....[1]....
        /*0504*/ 	.word	0x00010150


	//----- nvinfo : EIATTR_COOP_GROUP_MASK_REGIDS
	.align		4
.L_318:
        /*0508*/ 	.byte	0x04, 0x29
        /*050a*/ 	.short	(.L_320 - .L_319)


	//   ....[0]....
.L_319:
        /*050c*/ 	.word	0xffffffff


	//   ....[1]....
        /*0510*/ 	.word	0xffffffff


	//   ....[2]....
        /*0514*/ 	.word	0xffffffff


	//   ....[3]....
        /*0518*/ 	.word	0xffffffff


	//   ....[4]....
        /*051c*/ 	.word	0xffffffff


	//   ....[5]....
        /*0520*/ 	.word	0xffffffff


	//   ....[6]....
        /*0524*/ 	.word	0xffffffff


	//   ....[7]....
        /*0528*/ 	.word	0xffffffff


	//   ....[8]....
        /*052c*/ 	.word	0xffffffff


	//   ....[9]....
        /*0530*/ 	.word	0xffffffff


	//   ....[10]....
        /*0534*/ 	.word	0xffffffff


	//   ....[11]....
        /*0538*/ 	.word	0xffffffff


	//   ....[12]....
        /*053c*/ 	.word	0xffffffff


	//   ....[13]....
        /*0540*/ 	.word	0xffffffff


	//   ....[14]....
        /*0544*/ 	.word	0xffffffff


	//   ....[15]....
        /*0548*/ 	.word	0xffffffff


	//   ....[16]....
        /*054c*/ 	.word	0xffffffff


	//   ....[17]....
        /*0550*/ 	.word	0xffffffff


	//   ....[18]....
        /*0554*/ 	.word	0xffffffff


	//   ....[19]....
        /*0558*/ 	.word	0xffffffff


	//   ....[20]....
        /*055c*/ 	.word	0xffffffff


	//   ....[21]....
        /*0560*/ 	.word	0xffffffff


	//   ....[22]....
        /*0564*/ 	.word	0xffffffff


	//   ....[23]....
        /*0568*/ 	.word	0xffffffff


	//   ....[24]....
        /*056c*/ 	.word	0xffffffff


	//   ....[25]....
        /*0570*/ 	.word	0xffffffff


	//   ....[26]....
        /*0574*/ 	.word	0xffffffff


	//   ....[27]....
        /*0578*/ 	.word	0xffffffff


	//   ....[28]....
        /*057c*/ 	.word	0xffffffff


	//   ....[29]....
        /*0580*/ 	.word	0xffffffff


	//   ....[30]....
        /*0584*/ 	.word	0xffffffff


	//   ....[31]....
        /*0588*/ 	.word	0xffffffff


	//   ....[32]....
        /*058c*/ 	.word	0xffffffff


	//   ....[33]....
        /*0590*/ 	.word	0xffffffff


	//   ....[34]....
        /*0594*/ 	.word	0xffffffff


	//   ....[35]....
        /*0598*/ 	.word	0xffffffff


	//   ....[36]....
        /*059c*/ 	.word	0xffffffff


	//   ....[37]....
        /*05a0*/ 	.word	0xffffffff


	//   ....[38]....
        /*05a4*/ 	.word	0xffffffff


	//   ....[39]....
        /*05a8*/ 	.word	0xffffffff


	//   ....[40]....
        /*05ac*/ 	.word	0xffffffff


	//   ....[41]....
        /*05b0*/ 	.word	0xffffffff


	//   ....[42]....
        /*05b4*/ 	.word	0xffffffff


	//   ....[43]....
        /*05b8*/ 	.word	0xffffffff


	//   ....[44]....
        /*05bc*/ 	.word	0xffffffff


	//   ....[45]....
        /*05c0*/ 	.word	0xffffffff


	//   ....[46]....
        /*05c4*/ 	.word	0xffffffff


	//   ....[47]....
        /*05c8*/ 	.word	0xffffffff


	//   ....[48]....
        /*05cc*/ 	.word	0xffffffff


	//   ....[49]....
        /*05d0*/ 	.word	0xffffffff


	//   ....[50]....
        /*05d4*/ 	.word	0xffffffff


	//   ....[51]....
        /*05d8*/ 	.word	0xffffffff


	//   ....[52]....
        /*05dc*/ 	.word	0xffffffff


	//   ....[53]....
        /*05e0*/ 	.word	0xffffffff


	//   ....[54]....
        /*05e4*/ 	.word	0xffffffff


	//   ....[55]....
        /*05e8*/ 	.word	0xffffffff


	//   ....[56]....
        /*05ec*/ 	.word	0xffffffff


	//   ....[57]....
        /*05f0*/ 	.word	0xffffffff


	//   ....[58]....
        /*05f4*/ 	.word	0xffffffff


	//   ....[59]....
        /*05f8*/ 	.word	0xffffffff


	//   ....[60]....
        /*05fc*/ 	.word	0xffffffff


	//   ....[61]....
        /*0600*/ 	.word	0xffffffff


	//   ....[62]....
        /*0604*/ 	.word	0xffffffff


	//   ....[63]....
        /*0608*/ 	.word	0xffffffff


	//   ....[64]....
        /*060c*/ 	.word	0xffffffff


	//   ....[65]....
        /*0610*/ 	.word	0xffffffff


	//   ....[66]....
        /*0614*/ 	.word	0xffffffff


	//   ....[67]....
        /*0618*/ 	.word	0xffffffff


	//   ....[68]....
        /*061c*/ 	.word	0xffffffff


	//   ....[69]....
        /*0620*/ 	.word	0xffffffff


	//   ....[70]....
        /*0624*/ 	.word	0xffffffff


	//   ....[71]....
        /*0628*/ 	.word	0xffffffff


	//   ....[72]....
        /*062c*/ 	.word	0xffffffff


	//   ....[73]....
        /*0630*/ 	.word	0xffffffff


	//   ....[74]....
        /*0634*/ 	.word	0xffffffff


	//   ....[75]....
        /*0638*/ 	.word	0xffffffff


	//   ....[76]....
        /*063c*/ 	.word	0xffffffff


	//   ....[77]....
        /*0640*/ 	.word	0xffffffff


	//   ....[78]....
        /*0644*/ 	.word	0xffffffff


	//   ....[79]....
        /*0648*/ 	.word	0xffffffff


	//   ....[80]....
        /*064c*/ 	.word	0xffffffff


	//   ....[81]....
        /*0650*/ 	.word	0xffffffff


	//   ....[82]....
        /*0654*/ 	.word	0xffffffff


	//   ....[83]....
        /*0658*/ 	.word	0xffffffff


	//   ....[84]....
        /*065c*/ 	.word	0xffffffff


	//   ....[85]....
        /*0660*/ 	.word	0xffffffff


	//   ....[86]....
        /*0664*/ 	.word	0xffffffff


	//   ....[87]....
        /*0668*/ 	.word	0xffffffff


	//   ....[88]....
        /*066c*/ 	.word	0xffffffff


	//   ....[89]....
        /*0670*/ 	.word	0xffffffff


	//   ....[90]....
        /*0674*/ 	.word	0xffffffff


	//   ....[91]....
        /*0678*/ 	.word	0xffffffff


	//   ....[92]....
        /*067c*/ 	.word	0xffffffff


	//   ....[93]....
        /*0680*/ 	.word	0xffffffff


	//   ....[94]....
        /*0684*/ 	.word	0xffffffff


	//   ....[95]....
        /*0688*/ 	.word	0xffffffff


	//   ....[96]....
        /*068c*/ 	.word	0xffffffff


	//   ....[97]....
        /*0690*/ 	.word	0xffffffff


	//   ....[98]....
        /*0694*/ 	.word	0xffffffff


	//   ....[99]....
        /*0698*/ 	.word	0xffffffff


	//   ....[100]....
        /*069c*/ 	.word	0xffffffff


	//----- nvinfo : EIATTR_COOP_GROUP_INSTR_OFFSETS
	.align		4
.L_320:
        /*06a0*/ 	.byte	0x04, 0x28
        /*06a2*/ 	.short	(.L_322 - .L_321)


	//   ....[0]....
.L_321:
        /*06a4*/ 	.word	0x00000050


	//   ....[1]....
        /*06a8*/ 	.word	0x00000060


	//   ....[2]....
        /*06ac*/ 	.word	0x00001810


	//   ....[3]....
        /*06b0*/ 	.word	0x00001830


	//   ....[4]....
        /*06b4*/ 	.word	0x00001970


	//   ....[5]....
        /*06b8*/ 	.word	0x00001980


	//   ....[6]....
        /*06bc*/ 	.word	0x00001ab0


	//   ....[7]....
        /*06c0*/ 	.word	0x00001ad0


	//   ....[8]....
        /*06c4*/ 	.word	0x00001c00


	//   ....[9]....
        /*06c8*/ 	.word	0x00001c10


	//   ....[10]....
        /*06cc*/ 	.word	0x00001d40


	//   ....[11]....
        /*06d0*/ 	.word	0x00001d60


	//   ....[12]....
        /*06d4*/ 	.word	0x00001e90


	//   ....[13]....
        /*06d8*/ 	.word	0x00001ea0


	//   ....[14]....
        /*06dc*/ 	.word	0x00001fd0


	//   ....[15]....
        /*06e0*/ 	.word	0x00001ff0


	//   ....[16]....
        /*06e4*/ 	.word	0x00002120


	//   ....[17]....
        /*06e8*/ 	.word	0x00002130


	//   ....[18]....
        /*06ec*/ 	.word	0x00003760


	//   ....[19]....
        /*06f0*/ 	.word	0x00003770


	//   ....[20]....
        /*06f4*/ 	.word	0x00003780


	//   ....[21]....
        /*06f8*/ 	.word	0x00003790


	//   ....[22]....
        /*06fc*/ 	.word	0x00003c40


	//   ....[23]....
        /*0700*/ 	.word	0x00003dd0


	//   ....[24]....
        /*0704*/ 	.word	0x00004050


	//   ....[25]....
        /*0708*/ 	.word	0x000042c0


	//   ....[26]....
        /*070c*/ 	.word	0x00004500


	//   ....[27]....
        /*0710*/ 	.word	0x00004690


	//   ....[28]....
        /*0714*/ 	.word	0x000046c0


	//   ....[29]....
        /*0718*/ 	.word	0x00004770


	//   ....[30]....
        /*071c*/ 	.word	0x00006d40


	//   ....[31]....
        /*0720*/ 	.word	0x00006d50


	//   ....[32]....
        /*0724*/ 	.word	0x00006d70


	//   ....[33]....
        /*0728*/ 	.word	0x00006d90


	//   ....[34]....
        /*072c*/ 	.word	0x000081b0


	//   ....[35]....
        /*0730*/ 	.word	0x00008220


	//   ....[36]....
        /*0734*/ 	.word	0x00008290


	//   ....[37]....
        /*0738*/ 	.word	0x000082b0


	//   ....[38]....
        /*073c*/ 	.word	0x000082e0


	//   ....[39]....
        /*0740*/ 	.word	0x00008300


	//   ....[40]....
        /*0744*/ 	.word	0x00008340


	//   ....[41]....
        /*0748*/ 	.word	0x00008380


	//   ....[42]....
        /*074c*/ 	.word	0x0000c4e0


	//   ....[43]....
        /*0750*/ 	.word	0x0000c4f0


	//   ....[44]....
        /*0754*/ 	.word	0x0000c500


	//   ....[45]....
        /*0758*/ 	.word	0x0000c530


	//   ....[46]....
        /*075c*/ 	.word	0x0000c570


	//   ....[47]....
        /*0760*/ 	.word	0x0000c5c0


	//   ....[48]....
        /*0764*/ 	.word	0x0000c690


	//   ....[49]....
        /*0768*/ 	.word	0x0000ca70


	//   ....[50]....
        /*076c*/ 	.word	0x0000f4d0


	//   ....[51]....
        /*0770*/ 	.word	0x0000f540


	//   ....[52]....
        /*0774*/ 	.word	0x0000f550


	//   ....[53]....
        /*0778*/ 	.word	0x0000f560


	//   ....[54]....
        /*077c*/ 	.word	0x0000f590


	//   ....[55]....
        /*0780*/ 	.word	0x0000f5b0


	//   ....[56]....
        /*0784*/ 	.word	0x0000f5c0


	//   ....[57]....
        /*0788*/ 	.word	0x0000f5d0


	//   ....[58]....
        /*078c*/ 	.word	0x00010290


	//   ....[59]....
        /*0790*/ 	.word	0x000106f0


	//   ....[60]....
        /*0794*/ 	.word	0x00010700


	//   ....[61]....
        /*0798*/ 	.word	0x00010720


	//   ....[62]....
        /*079c*/ 	.word	0x00010730


	//   ....[63]....
        /*07a0*/ 	.word	0x00010770


	//   ....[64]....
        /*07a4*/ 	.word	0x00010790


	//   ....[65]....
        /*07a8*/ 	.word	0x000107b0


	//   ....[66]....
        /*07ac*/ 	.word	0x000107d0


	//   ....[67]....
        /*07b0*/ 	.word	0x00010930


	//   ....[68]....
        /*07b4*/ 	.word	0x00010960


	//   ....[69]....
        /*07b8*/ 	.word	0x00010f60


	//   ....[70]....
        /*07bc*/ 	.word	0x00010f80


	//   ....[71]....
        /*07c0*/ 	.word	0x000113b0


	//   ....[72]....
        /*07c4*/ 	.word	0x000113d0


	//   ....[73]....
        /*07c8*/ 	.word	0x00011800


	//   ....[74]....
        /*07cc*/ 	.word	0x00011810


	//   ....[75]....
        /*07d0*/ 	.word	0x00011fa0


	//   ....[76]....
        /*07d4*/ 	.word	0x000120b0


	//   ....[77]....
        /*07d8*/ 	.word	0x00012120


	//   ....[78]....
        /*07dc*/ 	.word	0x00012190


	//   ....[79]....
        /*07e0*/ 	.word	0x000121f0


	//   ....[80]....
        /*07e4*/ 	.word	0x00012260


	//   ....[81]....
        /*07e8*/ 	.word	0x000122d0


	//   ....[82]....
        /*07ec*/ 	.word	0x00012340


	//   ....[83]....
        /*07f0*/ 	.word	0x000123a0


	//   ....[84]....
        /*07f4*/ 	.word	0x00012410


	//   ....[85]....
        /*07f8*/ 	.word	0x00012480


	//   ....[86]....
        /*07fc*/ 	.word	0x000124f0


	//   ....[87]....
        /*0800*/ 	.word	0x00012550


	//   ....[88]....
        /*0804*/ 	.word	0x000125c0


	//   ....[89]....
        /*0808*/ 	.word	0x00012630


	//   ....[90]....
        /*080c*/ 	.word	0x000126a0


	//   ....[91]....
        /*0810*/ 	.word	0x00012700


	//   ....[92]....
        /*0814*/ 	.word	0x00012760


	//   ....[93]....
        /*0818*/ 	.word	0x000127c0


	//   ....[94]....
        /*081c*/ 	.word	0x00012810


	//   ....[95]....
        /*0820*/ 	.word	0x00012870


	//   ....[96]....
        /*0824*/ 	.word	0x000128c0


	//   ....[97]....
        /*0828*/ 	.word	0x00012920


	//   ....[98]....
        /*082c*/ 	.word	0x00012970


	//   ....[99]....
        /*0830*/ 	.word	0x000129d0


	//   ....[100]....
        /*0834*/ 	.word	0x00012a30


	//----- nvinfo : EIATTR_EXIT_INSTR_OFFSETS
	.align		4
.L_322:
        /*0838*/ 	.byte	0x04, 0x1c
        /*083a*/ 	.short	(.L_324 - .L_323)


	//   ....[0]....
.L_323:
        /*083c*/ 	.word	0x000000b0


	//   ....[1]....
        /*0840*/ 	.word	0x00012060


	//----- nvinfo : EIATTR_MAX_THREADS
	.align		4
.L_324:
        /*0844*/ 	.byte	0x04, 0x05
        /*0846*/ 	.short	(.L_326 - .L_325)
.L_325:
        /*0848*/ 	.word	0x00000080
        /*084c*/ 	.word	0x00000001
        /*0850*/ 	.word	0x00000001


	//----- nvinfo : EIATTR_CRS_STACK_SIZE
	.align		4
.L_326:
        /*0854*/ 	.byte	0x04, 0x1e
        /*0856*/ 	.short	(.L_328 - .L_327)
.L_327:
        /*0858*/ 	.word	0x00000000
.L_328:


//--------------------- .nv.info._ZN7cutlass13device_kernelIN5flash19enable_sm80_to_sm89INS1_16FlashAttnFwdSm80INS1_25CollectiveMainloopFwdSm80ILi8ELi1ELb1EN4cute5tupleIJNS5_1CILi128EEENS7_ILi112EEES8_EEELi128ENS_6half_tEfNS_4arch4Sm80ELb1ELb0ELb0ELb1ELb0ELb0ELb1ELb1EEENS1_21CollectiveEpilogueFwdINS6_IJS8_S8_S9_EEENS6_IJNS7_ILi1EEESH_SH_EEESB_SD_Li256ELb1ELb1ELb1ELb0EEENS1_36VarlenDynamicPersistentTileSchedulerILi128ELi112ELi256ELi256ELb1ELb1ELb0ELb1ELb1ELb1EEEEEEEEEvNT_6ParamsE --------------------------
	.section	.nv.info._ZN7cutlass13device_kernelIN5flash19enable_sm80_to_sm89INS1_16FlashAttnFwdSm80INS1_25CollectiveMainloopFwdSm80ILi8ELi1ELb1EN4cute5tupleIJNS5_1CILi128EEENS7_ILi112EEES8_EEELi128ENS_6half_tEfNS_4arch4Sm80ELb1ELb0ELb0ELb1ELb0ELb0ELb1ELb1EEENS1_21CollectiveEpilogueFwdINS6_IJS8_S8_S9_EEENS6_IJNS7_ILi1EEESH_SH_EEESB_SD_Li256ELb1ELb1ELb1ELb0EEENS1_36VarlenDynamicPersistentTileSchedulerILi128ELi112ELi256ELi256ELb1ELb1ELb0ELb1ELb1ELb1EEEEEEEEEvNT_6ParamsE,"",@"SHT_CUDA_INFO"
	.sectionflags	@""
	.align	4


	//----- nvinfo : EIATTR_CUDA_API_VERSION
	.align		4
        /*0000*/ 	.byte	0x04, 0x37
        /*0002*/ 	.short	(.L_330 - .L_329)
.L_329:
        /*0004*/ 	.word	0x00000082


	//----- nvinfo : EIATTR_SW2861232_WAR
	.align		4
.L_330:
        /*0008*/ 	.byte	0x01, 0x35
	.zero		2


	//----- nvinfo : EIATTR_PARAM_CBANK
	.align		4
        /*000c*/ 	.byte	0x04, 0x0a
        /*000e*/ 	.short	(.L_332 - .L_331)
	.align		4
.L_331:
        /*0010*/ 	.word	index@(.nv.constant0._ZN7cutlass13device_kernelIN5flash19enable_sm80_to_sm89INS1_16FlashAttnFwdSm80INS1_25CollectiveMainloopFwdSm80ILi8ELi1ELb1EN4cute5tupleIJNS5_1CILi128EEENS7_ILi112EEES8_EEELi128ENS_6half_tEfNS_4arch4Sm80ELb1ELb0ELb0ELb1ELb0ELb0ELb1ELb1EEENS1_21CollectiveEpilogueFwdINS6_IJS8_S8_S9_EEENS6_IJNS7_ILi1EEESH_SH_EEESB_SD_Li256ELb1ELb1ELb1ELb0EEENS1_36VarlenDynamicPersistentTileSchedulerILi128ELi112ELi256ELi256ELb1ELb1ELb0ELb1ELb1ELb1EEEEEEEEEvNT_6ParamsE)
        /*0014*/ 	.short	0x0160
        /*0016*/ 	.short	0x0438


	//----- nvinfo : EIATTR_CBANK_PARAM_SIZE
	.align		4
.L_332:
        /*0018*/ 	.byte	0x03, 0x19
        /*001a*/ 	.short	0x0438


	//----- nvinfo : EIATTR_KPARAM_INFO
	.align		4
        /*001c*/ 	.byte	0x04, 0x17
        /*001e*/ 	.short	(.L_334 - .L_333)
.L_333:
        /*0020*/ 	.word	0x00000000
        /*0024*/ 	.short	0x0000
        /*0026*/ 	.short	0x0000
        /*0028*/ 	.byte	0x00, 0xf0, 0xe1, 0x10


	//----- nvinfo : EIATTR_MAXREG_COUNT
	.align		4
.L_334:
        /*002c*/ 	.byte	0x03, 0x1b
        /*002e*/ 	.short	0x00ff


	//----- nvinfo : EIATTR_NUM_BARRIERS
	.align		4
        /*0030*/ 	.byte	0x02, 0x4c
        /*0032*/ 	.byte	0x06
	.zero		1


	//----- nvinfo : EIATTR_ANNOTATIONS
	.align		4
        /*0034*/ 	.byte	0x04, 0x55
        /*0036*/ 	.short	(.L_336 - .L_335)


	//   ....[0]....
.L_335:
        /* <DEDUP_REMOVED lines=84> */


	//----- nvinfo : EIATTR_MERCURY_ISA_VERSION
	.align		4
.L_336:
        /*0560*/ 	.byte	0x03, 0x5f
        /*0562*/ 	.short	0x0000


	//----- nvinfo : EIATTR_INT_WARP_WIDE_INSTR_OFFSETS
	.align		4
        /*0564*/ 	.byte	0x04, 0x31
        /*0566*/ 	.short	(.L_338 - .L_337)


	//   ....[0]....
.L_337:
        /*0568*/ 	.word	0x0000dbb0


	//   ....[1]....
        /*056c*/ 	.word	0x0000dc30


	//----- nvinfo : EIATTR_COOP_GROUP_MASK_REGIDS
	.align		4
.L_338:
        /*0570*/ 	.byte	0x04, 0x29
        /*0572*/ 	.short	(.L_340 - .L_339)


	//   ....[0]....
.L_339:
        /*0574*/ 	.word	0xffffffff


	//   ....[1]....
        /*0578*/ 	.word	0xffffffff


	//   ....[2]....
        /*057c*/ 	.word	0xffffffff


	//   ....[3]....
        /*0580*/ 	.word	0xffffffff


	//   ....[4]....
        /*0584*/ 	.word	0xffffffff


	//   ....[5]....
        /*0588*/ 	.word	0xffffffff


	//   ....[6]....
        /*058c*/ 	.word	0xffffffff


	//   ....[7]....
        /*0590*/ 	.word	0xffffffff


	//   ....[8]....
        /*0594*/ 	.word	0xffffffff


	//   ....[9]....
        /*0598*/ 	.word	0xffffffff


	//   ....[10]....
        /*059c*/ 	.word	0xffffffff


	//   ....[11]....
        /*05a0*/ 	.word	0xffffffff


	//   ....[12]....
        /*05a4*/ 	.word	0xffffffff


	//   ....[13]....
        /*05a8*/ 	.word	0xffffffff


	//   ....[14]....
        /*05ac*/ 	.word	0xffffffff


	//   ....[15]....
        /*05b0*/ 	.word	0xffffffff


	//   ....[16]....
        /*05b4*/ 	.word	0xffffffff


	//   ....[17]....
        /*05b8*/ 	.word	0xffffffff


	//   ....[18]....
        /*05bc*/ 	.word	0xffffffff


	//   ....[19]....
        /*05c0*/ 	.word	0xffffffff


	//   ....[20]....
        /*05c4*/ 	.word	0xffffffff


	//   ....[21]....
        /*05c8*/ 	.word	0xffffffff


	//   ....[22]....
        /*05cc*/ 	.word	0xffffffff


	//   ....[23]....
        /*05d0*/ 	.word	0xffffffff


	//   ....[24]....
        /*05d4*/ 	.word	0xffffffff


	//   ....[25]....
        /*05d8*/ 	.word	0xffffffff


	//   ....[26]....
        /*05dc*/ 	.word	0xffffffff


	//   ....[27]....
        /*05e0*/ 	.word	0xffffffff


	//   ....[28]....
        /*05e4*/ 	.word	0xffffffff


	//   ....[29]....
        /*05e8*/ 	.word	0xffffffff


	//   ....[30]....
        /*05ec*/ 	.word	0xffffffff


	//   ....[31]....
        /*05f0*/ 	.word	0xffffffff


	//   ....[32]....
        /*05f4*/ 	.word	0xffffffff


	//   ....[33]....
        /*05f8*/ 	.word	0xffffffff


	//   ....[34]....
        /*05fc*/ 	.word	0xffffffff


	//   ....[35]....
        /*0600*/ 	.word	0xffffffff


	//   ....[36]....
        /*0604*/ 	.word	0xffffffff


	//   ....[37]....
        /*0608*/ 	.word	0xffffffff


	//   ....[38]....
        /*060c*/ 	.word	0xffffffff


	//   ....[39]....
        /*0610*/ 	.word	0xffffffff


	//   ....[40]....
        /*0614*/ 	.word	0xffffffff


	//   ....[41]....
        /*0618*/ 	.word	0xffffffff


	//   ....[42]....
        /*061c*/ 	.word	0xffffffff


	//   ....[43]....
        /*0620*/ 	.word	0xffffffff


	//   ....[44]....
        /*0624*/ 	.word	0xffffffff


	//   ....[45]....
        /*0628*/ 	.word	0xffffffff


	//   ....[46]....
        /*062c*/ 	.word	0xffffffff


	//   ....[47]....
        /*0630*/ 	.word	0xffffffff


	//   ....[48]....
        /*0634*/ 	.word	0xffffffff


	//   ....[49]....
        /*0638*/ 	.word	0xffffffff


	//   ....[50]....
        /*063c*/ 	.word	0xffffffff


	//   ....[51]....
        /*0640*/ 	.word	0xffffffff


	//   ....[52]....
        /*0644*/ 	.word	0xffffffff


	//   ....[53]....
        /*0648*/ 	.word	0xffffffff


	//   ....[54]....
        /*064c*/ 	.word	0xffffffff


	//   ....[55]....
        /*0650*/ 	.word	0xffffffff


	//   ....[56]....
        /*0654*/ 	.word	0xffffffff


	//   ....[57]....
        /*0658*/ 	.word	0xffffffff


	//   ....[58]....
        /*065c*/ 	.word	0xffffffff


	//   ....[59]....
        /*0660*/ 	.word	0xffffffff


	//   ....[60]....
        /*0664*/ 	.word	0xffffffff


	//   ....[61]....
        /*0668*/ 	.word	0xffffffff


	//   ....[62]....
        /*066c*/ 	.word	0xffffffff


	//   ....[63]....
        /*0670*/ 	.word	0xffffffff


	//   ....[64]....
        /*0674*/ 	.word	0xffffffff


	//   ....[65]....
        /*0678*/ 	.word	0xffffffff


	//   ....[66]....
        /*067c*/ 	.word	0xffffffff


	//   ....[67]....
        /*0680*/ 	.word	0xffffffff


	//   ....[68]....
        /*0684*/ 	.word	0xffffffff


	//   ....[69]....
        /*0688*/ 	.word	0xffffffff


	//   ....[70]....
        /*068c*/ 	.word	0xffffffff


	//   ....[71]....
        /*0690*/ 	.word	0xffffffff


	//   ....[72]....
        /*0694*/ 	.word	0xffffffff


	//   ....[73]....
        /*0698*/ 	.word	0xffffffff


	//   ....[74]....
        /*069c*/ 	.word	0xffffffff


	//   ....[75]....
        /*06a0*/ 	.word	0xffffffff


	//   ....[76]....
        /*06a4*/ 	.word	0xffffffff


	//   ....[77]....
        /*06a8*/ 	.word	0xffffffff


	//   ....[78]....
        /*06ac*/ 	.word	0xffffffff


	//   ....[79]....
        /*06b0*/ 	.word	0xffffffff


	//   ....[80]....
        /*06b4*/ 	.word	0xffffffff


	//   ....[81]....
        /*06b8*/ 	.word	0xffffffff


	//   ....[82]....
        /*06bc*/ 	.word	0xffffffff


	//   ....[83]....
        /*06c0*/ 	.word	0xffffffff


	//   ....[84]....
        /*06c4*/ 	.word	0xffffffff


	//   ....[85]....
        /*06c8*/ 	.word	0xffffffff


	//   ....[86]....
        /*06cc*/ 	.word	0xffffffff


	//   ....[87]....
        /*06d0*/ 	.word	0xffffffff


	//   ....[88]....
        /*06d4*/ 	.word	0xffffffff


	//   ....[89]....
        /*06d8*/ 	.word	0xffffffff


	//   ....[90]....
        /*06dc*/ 	.word	0xffffffff


	//   ....[91]....
        /*06e0*/ 	.word	0xffffffff


	//   ....[92]....
        /*06e4*/ 	.word	0xffffffff


	//   ....[93]....
        /*06e8*/ 	.word	0xffffffff


	//   ....[94]....
        /*06ec*/ 	.word	0xffffffff


	//   ....[95]....
        /*06f0*/ 	.word	0xffffffff


	//   ....[96]....
        /*06f4*/ 	.word	0xffffffff


	//   ....[97]....
        /*06f8*/ 	.word	0xffffffff


	//   ....[98]....
        /*06fc*/ 	.word	0xffffffff


	//   ....[99]....
        /*0700*/ 	.word	0xffffffff


	//   ....[100]....
        /*0704*/ 	.word	0xffffffff


	//   ....[101]....
        /*0708*/ 	.word	0xffffffff


	//   ....[102]....
        /*070c*/ 	.word	0xffffffff


	//   ....[103]....
        /*0710*/ 	.word	0xffffffff


	//   ....[104]....
        /*0714*/ 	.word	0xffffffff


	//   ....[105]....
        /*0718*/ 	.word	0xffffffff


	//   ....[106]....
        /*071c*/ 	.word	0xffffffff


	//   ....[107]....
        /*0720*/ 	.word	0xffffffff


	//   ....[108]....
        /*0724*/ 	.word	0xffffffff


	//   ....[109]....
        /*0728*/ 	.word	0xffffffff


	//   ....[110]....
        /*072c*/ 	.word	0xffffffff


	//   ....[111]....
        /*0730*/ 	.word	0xffffffff


	//   ....[112]....
        /*0734*/ 	.word	0xffffffff


	//   ....[113]....
        /*0738*/ 	.word	0xffffffff


	//   ....[114]....
        /*073c*/ 	.word	0xffffffff


	//   ....[115]....
        /*0740*/ 	.word	0xffffffff


	//   ....[116]....
        /*0744*/ 	.word	0xffffffff


	//   ....[117]....
        /*0748*/ 	.word	0xffffffff


	//   ....[118]....
        /*074c*/ 	.word	0xffffffff


	//   ....[119]....
        /*0750*/ 	.word	0xffffffff


	//   ....[120]....
        /*0754*/ 	.word	0xffffffff


	//   ....[121]....
        /*0758*/ 	.word	0xffffffff


	//   ....[122]....
        /*075c*/ 	.word	0xffffffff


	//   ....[123]....
        /*0760*/ 	.word	0xffffffff


	//   ....[124]....
        /*0764*/ 	.word	0xffffffff


	//   ....[125]....
        /*0768*/ 	.word	0xffffffff


	//   ....[126]....
        /*076c*/ 	.word	0xffffffff


	//   ....[127]....
        /*0770*/ 	.word	0xffffffff


	//   ....[128]....
        /*0774*/ 	.word	0xffffffff


	//   ....[129]....
        /*0778*/ 	.word	0xffffffff


	//   ....[130]....
        /*077c*/ 	.word	0xffffffff


	//   ....[131]....
        /*0780*/ 	.word	0xffffffff


	//   ....[132]....
        /*0784*/ 	.word	0xffffffff


	//   ....[133]....
        /*0788*/ 	.word	0xffffffff


	//   ....[134]....
        /*078c*/ 	.word	0xffffffff


	//   ....[135]....
        /*0790*/ 	.word	0xffffffff


	//   ....[136]....
        /*0794*/ 	.word	0xffffffff


	//   ....[137]....
        /*0798*/ 	.word	0xffffffff


	//   ....[138]....
        /*079c*/ 	.word	0xffffffff


	//----- nvinfo : EIATTR_COOP_GROUP_INSTR_OFFSETS
	.align		4
.L_340:
        /*07a0*/ 	.byte	0x04, 0x28
        /*07a2*/ 	.short	(.L_342 - .L_341)


	//   ....[0]....
.L_341:
        /*07a4*/ 	.word	0x00000050


	//   ....[1]....
        /*07a8*/ 	.word	0x00000200


	//   ....[2]....
        /*07ac*/ 	.word	0x00000230


	//   ....[3]....
        /*07b0*/ 	.word	0x00000260


	//   ....[4]....
        /*07b4*/ 	.word	0x00000290


	//   ....[5]....
        /*07b8*/ 	.word	0x000002c0


	//   ....[6]....
        /*07bc*/ 	.word	0x000002f0


	//   ....[7]....
        /*07c0*/ 	.word	0x00000450


	//   ....[8]....
        /*07c4*/ 	.word	0x00000490


	//   ....[9]....
        /*07c8*/ 	.word	0x000004c0


	//   ....[10]....
        /*07cc*/ 	.word	0x000004f0


	//   ....[11]....
        /*07d0*/ 	.word	0x00000520


	//   ....[12]....
        /*07d4*/ 	.word	0x00000550


	//   ....[13]....
        /*07d8*/ 	.word	0x000005e0


	//   ....[14]....
        /*07dc*/ 	.word	0x00000630


	//   ....[15]....
        /*07e0*/ 	.word	0x00000650


	//   ....[16]....
        /*07e4*/ 	.word	0x000006b0


	//   ....[17]....
        /*07e8*/ 	.word	0x00002600


	//   ....[18]....
        /*07ec*/ 	.word	0x00002640


	//   ....[19]....
        /*07f0*/ 	.word	0x00002660


	//   ....[20]....
        /*07f4*/ 	.word	0x000026f0


	//   ....[21]....
        /*07f8*/ 	.word	0x00002860


	//   ....[22]....
        /*07fc*/ 	.word	0x00002880


	//   ....[23]....
        /*0800*/ 	.word	0x000028a0


	//   ....[24]....
        /*0804*/ 	.word	0x000028c0


	//   ....[25]....
        /*0808*/ 	.word	0x00004200


	//   ....[26]....
        /*080c*/ 	.word	0x00004210


	//   ....[27]....
        /*0810*/ 	.word	0x00004c90


	//   ....[28]....
        /*0814*/ 	.word	0x00004d50


	//   ....[29]....
        /*0818*/ 	.word	0x00004d60


	//   ....[30]....
        /*081c*/ 	.word	0x00004d90


	//   ....[31]....
        /*0820*/ 	.word	0x00007a00


	//   ....[32]....
        /*0824*/ 	.word	0x00007a30


	//   ....[33]....
        /*0828*/ 	.word	0x00008450


	//   ....[34]....
        /*082c*/ 	.word	0x00008550


	//   ....[35]....
        /*0830*/ 	.word	0x00008570


	//   ....[36]....
        /*0834*/ 	.word	0x000085d0


	//   ....[37]....
        /*0838*/ 	.word	0x0000b940


	//   ....[38]....
        /*083c*/ 	.word	0x0000b960


	//   ....[39]....
        /*0840*/ 	.word	0x0000b980


	//   ....[40]....
        /*0844*/ 	.word	0x0000b9a0


	//   ....[41]....
        /*0848*/ 	.word	0x0000d560


	//   ....[42]....
        /*084c*/ 	.word	0x0000d5b0


	//   ....[43]....
        /*0850*/ 	.word	0x0000d5d0


	//   ....[44]....
        /*0854*/ 	.word	0x0000d5f0


	//   ....[45]....
        /*0858*/ 	.word	0x0000e6b0


	//   ....[46]....
        /*085c*/ 	.word	0x0000e6c0


	//   ....[47]....
        /*0860*/ 	.word	0x0000e6e0


	//   ....[48]....
        /*0864*/ 	.word	0x0000e700


	//   ....[49]....
        /*0868*/ 	.word	0x0000eac0


	//   ....[50]....
        /*086c*/ 	.word	0x0000eae0


	//   ....[51]....
        /*0870*/ 	.word	0x0000ebe0


	//   ....[52]....
        /*0874*/ 	.word	0x0000ebf0


	//   ....[53]....
        /*0878*/ 	.word	0x0000ed00


	//   ....[54]....
        /*087c*/ 	.word	0x0000ed20


	//   ....[55]....
        /*0880*/ 	.word	0x0000ee30


	//   ....[56]....
        /*0884*/ 	.word	0x0000ee40


	//   ....[57]....
        /*0888*/ 	.word	0x0000f150


	//   ....[58]....
        /*088c*/ 	.word	0x0000f170


	//   ....[59]....
        /*0890*/ 	.word	0x0000f7c0


	//   ....[60]....
        /*0894*/ 	.word	0x0000f7d0


	//   ....[61]....
        /*0898*/ 	.word	0x00010420


	//   ....[62]....
        /*089c*/ 	.word	0x00010440


	//   ....[63]....
        /*08a0*/ 	.word	0x00010550


	//   ....[64]....
        /*08a4*/ 	.word	0x00010560


	//   ....[65]....
        /*08a8*/ 	.word	0x00010670


	//   ....[66]....
        /*08ac*/ 	.word	0x00010690


	//   ....[67]....
        /*08b0*/ 	.word	0x000107a0


	//   ....[68]....
        /*08b4*/ 	.word	0x000107b0


	//   ....[69]....
        /*08b8*/ 	.word	0x00010980


	//   ....[70]....
        /*08bc*/ 	.word	0x000109a0


	//   ....[71]....
        /*08c0*/ 	.word	0x00010ad0


	//   ....[72]....
        /*08c4*/ 	.word	0x00010b10


	//   ....[73]....
        /*08c8*/ 	.word	0x00010b40


	//   ....[74]....
        /*08cc*/ 	.word	0x00010b70


	//   ....[75]....
        /*08d0*/ 	.word	0x00010ba0


	//   ....[76]....
        /*08d4*/ 	.word	0x00010bd0


	//   ....[77]....
        /*08d8*/ 	.word	0x00010d30


	//   ....[78]....
        /*08dc*/ 	.word	0x00010d70


	//   ....[79]....
        /*08e0*/ 	.word	0x00010da0


	//   ....[80]....
        /*08e4*/ 	.word	0x00010dd0


	//   ....[81]....
        /*08e8*/ 	.word	0x00010e00


	//   ....[82]....
        /*08ec*/ 	.word	0x00010e30


	//   ....[83]....
        /*08f0*/ 	.word	0x00010ec0


	//   ....[84]....
        /*08f4*/ 	.word	0x00010f20


	//   ....[85]....
        /*08f8*/ 	.word	0x00010f30


	//   ....[86]....
        /*08fc*/ 	.word	0x00010f90


	//   ....[87]....
        /*0900*/ 	.word	0x00011a00


	//   ....[88]....
        /*0904*/ 	.word	0x00011a60


	//   ....[89]....
        /*0908*/ 	.word	0x00011ab0


	//   ....[90]....
        /*090c*/ 	.word	0x00011b00


	//   ....[91]....
        /*0910*/ 	.word	0x00011b50


	//   ....[92]....
        /*0914*/ 	.word	0x00011bc0


	//   ....[93]....
        /*0918*/ 	.word	0x00011c00


	//   ....[94]....
        /*091c*/ 	.word	0x00011c70


	//   ....[95]....
        /*0920*/ 	.word	0x00011ce0


	//   ....[96]....
        /*0924*/ 	.word	0x00011d40


	//   ....[97]....
        /*0928*/ 	.word	0x00011da0


	//   ....[98]....
        /*092c*/ 	.word	0x00011e00


	//   ....[99]....
        /*0930*/ 	.word	0x00011e50


	//   ....[100]....
        /*0934*/ 	.word	0x00011eb0


	//   ....[101]....
        /*0938*/ 	.word	0x00011f20


	//   ....[102]....
        /*093c*/ 	.word	0x00011f90


	//   ....[103]....
        /*0940*/ 	.word	0x00011ff0


	//   ....[104]....
        /*0944*/ 	.word	0x00012050


	//   ....[105]....
        /*0948*/ 	.word	0x000120b0


	//   ....[106]....
        /*094c*/ 	.word	0x00012120


	//   ....[107]....
        /*0950*/ 	.word	0x00012180


	//   ....[108]....
        /*0954*/ 	.word	0x000121e0


	//   ....[109]....
        /*0958*/ 	.word	0x00012240


	//   ....[110]....
        /*095c*/ 	.word	0x000122b0


	//   ....[111]....
        /*0960*/ 	.word	0x00012310


	//   ....[112]....
        /*0964*/ 	.word	0x00012370


	//   ....[113]....
        /*0968*/ 	.word	0x000123d0


	//   ....[114]....
        /*096c*/ 	.word	0x00012440


	//   ....[115]....
        /*0970*/ 	.word	0x000124a0


	//   ....[116]....
        /*0974*/ 	.word	0x00012500


	//   ....[117]....
        /*0978*/ 	.word	0x00012560


	//   ....[118]....
        /*097c*/ 	.word	0x000125d0


	//   ....[119]....
        /*0980*/ 	.word	0x00012630


	//   ....[120]....
        /*0984*/ 	.word	0x00012690


	//   ....[121]....
        /*0988*/ 	.word	0x000126f0


	//   ....[122]....
        /*098c*/ 	.word	0x00012760


	//   ....[123]....
        /*0990*/ 	.word	0x000127b0


	//   ....[124]....
        /*0994*/ 	.word	0x000127f0


	//   ....[125]....
        /*0998*/ 	.word	0x00012840


	//   ....[126]....
        /*099c*/ 	.word	0x00012890


	//   ....[127]....
        /*09a0*/ 	.word	0x000128e0


	//   ....[128]....
        /*09a4*/ 	.word	0x00012950


	//   ....[129]....
        /*09a8*/ 	.word	0x00012990


	//   ....[130]....
        /*09ac*/ 	.word	0x000129e0


	//   ....[131]....
        /*09b0*/ 	.word	0x00012a30


	//   ....[132]....
        /*09b4*/ 	.word	0x00012a80


	//   ....[133]....
        /*09b8*/ 	.word	0x00012ad0


	//   ....[134]....
        /*09bc*/ 	.word	0x00012b40


	//   ....[135]....
        /*09c0*/ 	.word	0x00012b80


	//   ....[136]....
        /*09c4*/ 	.word	0x00012bf0


	//   ....[137]....
        /*09c8*/ 	.word	0x00012c50


	//   ....[138]....
        /*09cc*/ 	.word	0x00012cb0


	//----- nvinfo : EIATTR_EXIT_INSTR_OFFSETS
	.align		4
.L_342:
        /*09d0*/ 	.byte	0x04, 0x1c
        /*09d2*/ 	.short	(.L_344 - .L_343)


	//   ....[0]....
.L_343:
        /*09d4*/ 	.word	0x000010d0


	//   ....[1]....
        /*09d8*/ 	.word	0x000119c0


	//----- nvinfo : EIATTR_MAX_THREADS
	.align		4
.L_344:
        /*09dc*/ 	.byte	0x04, 0x05
        /*09de*/ 	.short	(.L_346 - .L_345)
.L_345:
        /*09e0*/ 	.word	0x00000100
        /*09e4*/ 	.word	0x00000001
        /*09e8*/ 	.word	0x00000001


	//----- nvinfo : EIATTR_CRS_STACK_SIZE
	.align		4
.L_346:
        /*09ec*/ 	.byte	0x04, 0x1e
        /*09ee*/ 	.short	(.L_348 - .L_347)
.L_347:
        /*09f0*/ 	.word	0x00000000
.L_348:


//--------------------- .nv.info._ZN7cutlass13device_kernelIN5flash19enable_sm80_to_sm89INS1_16FlashAttnFwdSm80INS1_25CollectiveMainloopFwdSm80ILi8ELi1ELb1EN4cute5tupleIJNS5_1CILi128EEENS7_ILi112EEES8_EEELi128ENS_6half_tEfNS_4arch4Sm80ELb1ELb0ELb0ELb1ELb0ELb1ELb1ELb1EEENS1_21CollectiveEpilogueFwdINS6_IJS8_S8_S9_EEENS6_IJNS7_ILi1EEESH_SH_EEESB_SD_Li256ELb1ELb1ELb1ELb0EEENS1_36VarlenDynamicPersistentTileSchedulerILi128ELi112ELi256ELi256ELb1ELb1ELb0ELb1ELb1ELb1EEEEEEEEEvNT_6ParamsE --------------------------
	.section	.nv.info._ZN7cutlass13device_kernelIN5flash19enable_sm80_to_sm89INS1_16FlashAttnFwdSm80INS1_25CollectiveMainloopFwdSm80ILi8ELi1ELb1EN4cute5tupleIJNS5_1CILi128EEENS7_ILi112EEES8_EEELi128ENS_6half_tEfNS_4arch4Sm80ELb1ELb0ELb0ELb1ELb0ELb1ELb1ELb1EEENS1_21CollectiveEpilogueFwdINS6_IJS8_S8_S9_EEENS6_IJNS7_ILi1EEESH_SH_EEESB_SD_Li256ELb1ELb1ELb1ELb0EEENS1_36VarlenDynamicPersistentTileSchedulerILi128ELi112ELi256ELi256ELb1ELb1ELb0ELb1ELb1ELb1EEEEEEEEEvNT_6ParamsE,"",@"SHT_CUDA_INFO"
	.sectionflags	@""
	.align	4


	//----- nvinfo : EIATTR_CUDA_API_VERSION
	.align		4
        /*0000*/ 	.byte	0x04, 0x37
        /*0002*/ 	.short	(.L_350 - .L_349)
.L_349:
        /*0004*/ 	.word	0x00000082


	//----- nvinfo : EIATTR_SW2861232_WAR
	.align		4
.L_350:
        /*0008*/ 	.byte	0x01, 0x35
	.zero		2


	//----- nvinfo : EIATTR_PARAM_CBANK
	.align		4
        /*000c*/ 	.byte	0x04, 0x0a
        /*000e*/ 	.short	(.L_352 - .L_351)
	.align		4
.L_351:
        /*0010*/ 	.word	index@(.nv.constant0._ZN7cutlass13device_kernelIN5flash19enable_sm80_to_sm89INS1_16FlashAttnFwdSm80INS1_25CollectiveMainloopFwdSm80ILi8ELi1ELb1EN4cute5tupleIJNS5_1CILi128EEENS7_ILi112EEES8_EEELi128ENS_6half_tEfNS_4arch4Sm80ELb1ELb0ELb0ELb1ELb0ELb1ELb1ELb1EEENS1_21CollectiveEpilogueFwdINS6_IJS8_S8_S9_EEENS6_IJNS7_ILi1EEESH_SH_EEESB_SD_Li256ELb1ELb1ELb1ELb0EEENS1_36VarlenDynamicPersistentTileSchedulerILi128ELi112ELi256ELi256ELb1ELb1ELb0ELb1ELb1ELb1EEEEEEEEEvNT_6ParamsE)
        /*0014*/ 	.short	0x0160
        /*0016*/ 	.short	0x0438


	//----- nvinfo : EIATTR_CBANK_PARAM_SIZE
	.align		4
.L_352:
        /*0018*/ 	.byte	0x03, 0x19
        /*001a*/ 	.short	0x0438


	//----- nvinfo : EIATTR_KPARAM_INFO
	.align		4
        /*001c*/ 	.byte	0x04, 0x17
        /*001e*/ 	.short	(.L_354 - .L_353)
.L_353:
        /*0020*/ 	.word	0x00000000
        /*0024*/ 	.short	0x0000
        /*0026*/ 	.short	0x0000
        /*0028*/ 	.byte	0x00, 0xf0, 0xe1, 0x10


	//----- nvinfo : EIATTR_MAXREG_COUNT
	.align		4
.L_354:
        /*002c*/ 	.byte	0x03, 0x1b
        /*002e*/ 	.short	0x00ff


	//----- nvinfo : EIATTR_NUM_BARRIERS
	.align		4
        /*0030*/ 	.byte	0x02, 0x4c
        /*0032*/ 	.byte	0x06
	.zero		1


	//----- nvinfo : EIATTR_ANNOTATIONS
	.align		4
        /*0034*/ 	.byte	0x04, 0x55
        /*0036*/ 	.short	(.L_356 - .L_355)


	//   ....[0]....
.L_355:
        /* <DEDUP_REMOVED lines=71> */


	//----- nvinfo : EIATTR_MERCURY_ISA_VERSION
	.align		4
.L_356:
        /*0490*/ 	.byte	0x03, 0x5f
        /*0492*/ 	.short	0x0000


	//----- nvinfo : EIATTR_INT_WARP_WIDE_INSTR_OFFSETS
	.align		4
        /*0494*/ 	.byte	0x04, 0x31
        /*0496*/ 	.short	(.L_358 - .L_357)


	//   ....[0]....
.L_357:
        /*0498*/ 	.word	0x0001a090


	//   ....[1]....
        /*049c*/ 	.word	0x0001a110


	//----- nvinfo : EIATTR_COOP_GROUP_MASK_REGIDS
	.align		4
.L_358:
        /*04a0*/ 	.byte	0x04, 0x29
        /*04a2*/ 	.short	(.L_360 - .L_359)


	//   ....[0]....
.L_359:
        /*04a4*/ 	.word	0xffffffff


	//   ....[1]....
        /*04a8*/ 	.word	0xffffffff


	//   ....[2]....
        /*04ac*/ 	.word	0xffffffff


	//   ....[3]....
        /*04b0*/ 	.word	0xffffffff


	//   ....[4]....
        /*04b4*/ 	.word	0xffffffff


	//   ....[5]....
        /*04b8*/ 	.word	0xffffffff


	//   ....[6]....
        /*04bc*/ 	.word	0xffffffff


	//   ....[7]....
        /*04c0*/ 	.word	0xffffffff


	//   ....[8]....
        /*04c4*/ 	.word	0xffffffff


	//   ....[9]....
        /*04c8*/ 	.word	0xffffffff


	//   ....[10]....
        /*04cc*/ 	.word	0xffffffff


	//   ....[11]....
        /*04d0*/ 	.word	0xffffffff


	//   ....[12]....
        /*04d4*/ 	.word	0xffffffff


	//   ....[13]....
        /*04d8*/ 	.word	0xffffffff


	//   ....[14]....
        /*04dc*/ 	.word	0xffffffff


	//   ....[15]....
        /*04e0*/ 	.word	0xffffffff


	//   ....[16]....
        /*04e4*/ 	.word	0xffffffff


	//   ....[17]....
        /*04e8*/ 	.word	0xffffffff


	//   ....[18]....
        /*04ec*/ 	.word	0xffffffff


	//   ....[19]....
        /*04f0*/ 	.word	0xffffffff


	//   ....[20]....
        /*04f4*/ 	.word	0xffffffff


	//   ....[21]....
        /*04f8*/ 	.word	0xffffffff


	//   ....[22]....
        /*04fc*/ 	.word	0xffffffff


	//   ....[23]....
        /*0500*/ 	.word	0xffffffff


	//   ....[24]....
        /*0504*/ 	.word	0xffffffff


	//   ....[25]....
        /*0508*/ 	.word	0xffffffff


	//   ....[26]....
        /*050c*/ 	.word	0xffffffff


	//   ....[27]....
        /*0510*/ 	.word	0xffffffff


	//   ....[28]....
        /*0514*/ 	.word	0xffffffff


	//   ....[29]....
        /*0518*/ 	.word	0xffffffff


	//   ....[30]....
        /*051c*/ 	.word	0xffffffff


	//   ....[31]....
        /*0520*/ 	.word	0xffffffff


	//   ....[32]....
        /*0524*/ 	.word	0xffffffff


	//   ....[33]....
        /*0528*/ 	.word	0xffffffff


	//   ....[34]....
        /*052c*/ 	.word	0xffffffff


	//   ....[35]....
        /*0530*/ 	.word	0xffffffff


	//   ....[36]....
        /*0534*/ 	.word	0xffffffff


	//   ....[37]....
        /*0538*/ 	.word	0xffffffff


	//   ....[38]....
        /*053c*/ 	.word	0xffffffff


	//   ....[39]....
        /*0540*/ 	.word	0xffffffff


	//   ....[40]....
        /*0544*/ 	.word	0xffffffff


	//   ....[41]....
        /*0548*/ 	.word	0xffffffff


	//   ....[42]....
        /*054c*/ 	.word	0xffffffff


	//   ....[43]....
        /*0550*/ 	.word	0xffffffff


	//   ....[44]....
        /*0554*/ 	.word	0xffffffff


	//   ....[45]....
        /*0558*/ 	.word	0xffffffff


	//   ....[46]....
        /*055c*/ 	.word	0xffffffff


	//   ....[47]....
        /*0560*/ 	.word	0xffffffff


	//   ....[48]....
        /*0564*/ 	.word	0xffffffff


	//   ....[49]....
        /*0568*/ 	.word	0xffffffff


	//   ....[50]....
        /*056c*/ 	.word	0xffffffff


	//   ....[51]....
        /*0570*/ 	.word	0xffffffff


	//   ....[52]....
        /*0574*/ 	.word	0xffffffff


	//   ....[53]....
        /*0578*/ 	.word	0xffffffff


	//   ....[54]....
        /*057c*/ 	.word	0xffffffff


	//   ....[55]....
        /*0580*/ 	.word	0xffffffff


	//   ....[56]....
        /*0584*/ 	.word	0xffffffff


	//   ....[57]....
        /*0588*/ 	.word	0xffffffff


	//   ....[58]....
        /*058c*/ 	.word	0xffffffff


	//   ....[59]....
        /*0590*/ 	.word	0xffffffff


	//   ....[60]....
        /*0594*/ 	.word	0xffffffff


	//   ....[61]....
        /*0598*/ 	.word	0xffffffff


	//   ....[62]....
        /*059c*/ 	.word	0xffffffff


	//   ....[63]....
        /*05a0*/ 	.word	0xffffffff


	//   ....[64]....
        /*05a4*/ 	.word	0xffffffff


	//   ....[65]....
        /*05a8*/ 	.word	0xffffffff


	//   ....[66]....
        /*05ac*/ 	.word	0xffffffff


	//   ....[67]....
        /*05b0*/ 	.word	0xffffffff


	//   ....[68]....
        /*05b4*/ 	.word	0xffffffff


	//   ....[69]....
        /*05b8*/ 	.word	0xffffffff


	//   ....[70]....
        /*05bc*/ 	.word	0xffffffff


	//   ....[71]....
        /*05c0*/ 	.word	0xffffffff


	//   ....[72]....
        /*05c4*/ 	.word	0xffffffff


	//   ....[73]....
        /*05c8*/ 	.word	0xffffffff


	//   ....[74]....
        /*05cc*/ 	.word	0xffffffff


	//   ....[75]....
        /*05d0*/ 	.word	0xffffffff


	//   ....[76]....
        /*05d4*/ 	.word	0xffffffff


	//   ....[77]....
        /*05d8*/ 	.word	0xffffffff


	//   ....[78]....
        /*05dc*/ 	.word	0xffffffff


	//   ....[79]....
        /*05e0*/ 	.word	0xffffffff


	//   ....[80]....
        /*05e4*/ 	.word	0xffffffff


	//   ....[81]....
        /*05e8*/ 	.word	0xffffffff


	//   ....[82]....
        /*05ec*/ 	.word	0xffffffff


	//   ....[83]....
        /*05f0*/ 	.word	0xffffffff


	//   ....[84]....
        /*05f4*/ 	.word	0xffffffff


	//   ....[85]....
        /*05f8*/ 	.word	0xffffffff


	//   ....[86]....
        /*05fc*/ 	.word	0xffffffff


	//   ....[87]....
        /*0600*/ 	.word	0xffffffff


	//   ....[88]....
        /*0604*/ 	.word	0xffffffff


	//   ....[89]....
        /*0608*/ 	.word	0xffffffff


	//   ....[90]....
        /*060c*/ 	.word	0xffffffff


	//   ....[91]....
        /*0610*/ 	.word	0xffffffff


	//   ....[92]....
        /*0614*/ 	.word	0xffffffff


	//   ....[93]....
        /*0618*/ 	.word	0xffffffff


	//   ....[94]....
        /*061c*/ 	.word	0xffffffff


	//   ....[95]....
        /*0620*/ 	.word	0xffffffff


	//   ....[96]....
        /*0624*/ 	.word	0xffffffff


	//   ....[97]....
        /*0628*/ 	.word	0xffffffff


	//   ....[98]....
        /*062c*/ 	.word	0xffffffff


	//   ....[99]....
        /*0630*/ 	.word	0xffffffff


	//   ....[100]....
        /*0634*/ 	.word	0xffffffff


	//   ....[101]....
        /*0638*/ 	.word	0xffffffff


	//   ....[102]....
        /*063c*/ 	.word	0xffffffff


	//   ....[103]....
        /*0640*/ 	.word	0xffffffff


	//   ....[104]....
        /*0644*/ 	.word	0xffffffff


	//   ....[105]....
        /*0648*/ 	.word	0xffffffff


	//   ....[106]....
        /*064c*/ 	.word	0xffffffff


	//   ....[107]....
        /*0650*/ 	.word	0xffffffff


	//   ....[108]....
        /*0654*/ 	.word	0xffffffff


	//   ....[109]....
        /*0658*/ 	.word	0xffffffff


	//   ....[110]....
        /*065c*/ 	.word	0xffffffff


	//   ....[111]....
        /*0660*/ 	.word	0xffffffff


	//   ....[112]....
        /*0664*/ 	.word	0xffffffff


	//   ....[113]....
        /*0668*/ 	.word	0xffffffff


	//   ....[114]....
        /*066c*/ 	.word	0xffffffff


	//   ....[115]....
        /*0670*/ 	.word	0xffffffff


	//   ....[116]....
        /*0674*/ 	.word	0xffffffff


	//   ....[117]....
        /*0678*/ 	.word	0xffffffff


	//   ....[118]....
        /*067c*/ 	.word	0xffffffff


	//   ....[119]....
        /*0680*/ 	.word	0xffffffff


	//   ....[120]....
        /*0684*/ 	.word	0xffffffff


	//   ....[121]....
        /*0688*/ 	.word	0xffffffff


	//   ....[122]....
        /*068c*/ 	.word	0xffffffff


	//   ....[123]....
        /*0690*/ 	.word	0xffffffff


	//   ....[124]....
        /*0694*/ 	.word	0xffffffff


	//   ....[125]....
        /*0698*/ 	.word	0xffffffff


	//   ....[126]....
        /*069c*/ 	.word	0xffffffff


	//   ....[127]....
        /*06a0*/ 	.word	0xffffffff


	//   ....[128]....
        /*06a4*/ 	.word	0xffffffff


	//   ....[129]....
        /*06a8*/ 	.word	0xffffffff


	//   ....[130]....
        /*06ac*/ 	.word	0xffffffff


	//   ....[131]....
        /*06b0*/ 	.word	0xffffffff


	//   ....[132]....
        /*06b4*/ 	.word	0xffffffff


	//   ....[133]....
        /*06b8*/ 	.word	0xffffffff


	//   ....[134]....
        /*06bc*/ 	.word	0xffffffff


	//   ....[135]....
        /*06c0*/ 	.word	0xffffffff


	//   ....[136]....
        /*06c4*/ 	.word	0xffffffff


	//   ....[137]....
        /*06c8*/ 	.word	0xffffffff


	//   ....[138]....
        /*06cc*/ 	.word	0xffffffff


	//   ....[139]....
        /*06d0*/ 	.word	0xffffffff


	//   ....[140]....
        /*06d4*/ 	.word	0xffffffff


	//   ....[141]....
        /*06d8*/ 	.word	0xffffffff


	//   ....[142]....
        /*06dc*/ 	.word	0xffffffff


	//   ....[143]....
        /*06e0*/ 	.word	0xffffffff


	//   ....[144]....
        /*06e4*/ 	.word	0xffffffff


	//   ....[145]....
        /*06e8*/ 	.word	0xffffffff


	//   ....[146]....
        /*06ec*/ 	.word	0xffffffff


	//   ....[147]....
        /*06f0*/ 	.word	0xffffffff


	//   ....[148]....
        /*06f4*/ 	.word	0xffffffff


	//   ....[149]....
        /*06f8*/ 	.word	0xffffffff


	//   ....[150]....
        /*06fc*/ 	.word	0xffffffff


	//   ....[151]....
        /*0700*/ 	.word	0xffffffff


	//   ....[152]....
        /*0704*/ 	.word	0xffffffff


	//   ....[153]....
        /*0708*/ 	.word	0xffffffff


	//   ....[154]....
        /*070c*/ 	.word	0xffffffff


	//   ....[155]....
        /*0710*/ 	.word	0xffffffff


	//   ....[156]....
        /*0714*/ 	.word	0xffffffff


	//   ....[157]....
        /*0718*/ 	.word	0xffffffff


	//   ....[158]....
        /*071c*/ 	.word	0xffffffff


	//   ....[159]....
        /*0720*/ 	.word	0xffffffff


	//   ....[160]....
        /*0724*/ 	.word	0xffffffff


	//   ....[161]....
        /*0728*/ 	.word	0xffffffff


	//   ....[162]....
        /*072c*/ 	.word	0xffffffff


	//   ....[163]....
        /*0730*/ 	.word	0xffffffff


	//   ....[164]....
        /*0734*/ 	.word	0xffffffff


	//   ....[165]....
        /*0738*/ 	.word	0xffffffff


	//   ....[166]....
        /*073c*/ 	.word	0xffffffff


	//   ....[167]....
        /*0740*/ 	.word	0xffffffff


	//   ....[168]....
        /*0744*/ 	.word	0xffffffff


	//   ....[169]....
        /*0748*/ 	.word	0xffffffff


	//   ....[170]....
        /*074c*/ 	.word	0xffffffff


	//----- nvinfo : EIATTR_COOP_GROUP_INSTR_OFFSETS
	.align		4
.L_360:
        /*0750*/ 	.byte	0x04, 0x28
        /*0752*/ 	.short	(.L_362 - .L_361)


	//   ....[0]....
.L_361:
        /*0754*/ 	.word	0x00000050


	//   ....[1]....
        /*0758*/ 	.word	0x00000200


	//   ....[2]....
        /*075c*/ 	.word	0x00000230


	//   ....[3]....
        /*0760*/ 	.word	0x00000260


	//   ....[4]....
        /*0764*/ 	.word	0x00000290


	//   ....[5]....
        /*0768*/ 	.word	0x000002c0


	//   ....[6]....
        /*076c*/ 	.word	0x000002f0


	//   ....[7]....
        /*0770*/ 	.word	0x00000450


	//   ....[8]....
        /*0774*/ 	.word	0x00000490


	//   ....[9]....
        /*0778*/ 	.word	0x000004c0


	//   ....[10]....
        /*077c*/ 	.word	0x000004f0


	//   ....[11]....
        /*0780*/ 	.word	0x00000520


	//   ....[12]....
        /*0784*/ 	.word	0x00000550


	//   ....[13]....
        /*0788*/ 	.word	0x000005e0


	//   ....[14]....
        /*078c*/ 	.word	0x00000630


	//   ....[15]....
        /*0790*/ 	.word	0x00000650


	//   ....[16]....
        /*0794*/ 	.word	0x000006b0


	//   ....[17]....
        /*0798*/ 	.word	0x0000a190


	//   ....[18]....
        /*079c*/ 	.word	0x0000a1b0


	//   ....[19]....
        /*07a0*/ 	.word	0x0000a210


	//   ....[20]....
        /*07a4*/ 	.word	0x0000a230


	//   ....[21]....
        /*07a8*/ 	.word	0x0000a2a0


	//   ....[22]....
        /*07ac*/ 	.word	0x0000a2c0


	//   ....[23]....
        /*07b0*/ 	.word	0x0000a310


	//   ....[24]....
        /*07b4*/ 	.word	0x0000a330


	//   ....[25]....
        /*07b8*/ 	.word	0x0000a800


	//   ....[26]....
        /*07bc*/ 	.word	0x0000a820


	//   ....[27]....
        /*07c0*/ 	.word	0x0000a840


	//   ....[28]....
        /*07c4*/ 	.word	0x0000a850


	//   ....[29]....
        /*07c8*/ 	.word	0x0000aa00


	//   ....[30]....
        /*07cc*/ 	.word	0x0000aac0


	//   ....[31]....
        /*07d0*/ 	.word	0x0000ab00


	//   ....[32]....
        /*07d4*/ 	.word	0x0000ab40


	//   ....[33]....
        /*07d8*/ 	.word	0x0000ad10


	//   ....[34]....
        /*07dc*/ 	.word	0x0000add0


	//   ....[35]....
        /*07e0*/ 	.word	0x0000ae10


	//   ....[36]....
        /*07e4*/ 	.word	0x0000ae50


	//   ....[37]....
        /*07e8*/ 	.word	0x0000b040


	//   ....[38]....
        /*07ec*/ 	.word	0x0000b0c0


	//   ....[39]....
        /*07f0*/ 	.word	0x0000b100


	//   ....[40]....
        /*07f4*/ 	.word	0x0000b140


	//   ....[41]....
        /*07f8*/ 	.word	0x0000cde0


	//   ....[42]....
        /*07fc*/ 	.word	0x0000ce00


	//   ....[43]....
        /*0800*/ 	.word	0x0000ce20


	//   ....[44]....
        /*0804*/ 	.word	0x0000ce30


	//   ....[45]....
        /*0808*/ 	.word	0x0000cf20


	//   ....[46]....
        /*080c*/ 	.word	0x0000cf60


	//   ....[47]....
        /*0810*/ 	.word	0x0000cf70


	//   ....[48]....
        /*0814*/ 	.word	0x0000cf80


	//   ....[49]....
        /*0818*/ 	.word	0x0000d140


	//   ....[50]....
        /*081c*/ 	.word	0x0000d180


	//   ....[51]....
        /*0820*/ 	.word	0x0000d1b0


	//   ....[52]....
        /*0824*/ 	.word	0x0000d1c0


	//   ....[53]....
        /*0828*/ 	.word	0x0000d2a0


	//   ....[54]....
        /*082c*/ 	.word	0x0000d2e0


	//   ....[55]....
        /*0830*/ 	.word	0x0000d2f0


	//   ....[56]....
        /*0834*/ 	.word	0x0000d310


	//   ....[57]....
        /*0838*/ 	.word	0x00010760


	//   ....[58]....
        /*083c*/ 	.word	0x00010770


	//   ....[59]....
        /*0840*/ 	.word	0x000111d0


	//   ....[60]....
        /*0844*/ 	.word	0x000112a0


	//   ....[61]....
        /*0848*/ 	.word	0x000112b0


	//   ....[62]....
        /*084c*/ 	.word	0x000112e0


	//   ....[63]....
        /*0850*/ 	.word	0x00013ed0


	//   ....[64]....
        /*0854*/ 	.word	0x00013f00


	//   ....[65]....
        /*0858*/ 	.word	0x00014920


	//   ....[66]....
        /*085c*/ 	.word	0x00014a10


	//   ....[67]....
        /*0860*/ 	.word	0x00014a40


	//   ....[68]....
        /*0864*/ 	.word	0x00014ab0


	//   ....[69]....
        /*0868*/ 	.word	0x00017e10


	//   ....[70]....
        /*086c*/ 	.word	0x00017e30


	//   ....[71]....
        /*0870*/ 	.word	0x00017e50


	//   ....[72]....
        /*0874*/ 	.word	0x00017e70


	//   ....[73]....
        /*0878*/ 	.word	0x00019a40


	//   ....[74]....
        /*087c*/ 	.word	0x00019a90


	//   ....[75]....
        /*0880*/ 	.word	0x00019ab0


	//   ....[76]....
        /*0884*/ 	.word	0x00019ad0


	//   ....[77]....
        /*0888*/ 	.word	0x0001ad40


	//   ....[78]....
        /*088c*/ 	.word	0x0001ad50


	//   ....[79]....
        /*0890*/ 	.word	0x0001ad70


	//   ....[80]....
        /*0894*/ 	.word	0x0001ad90


	//   ....[81]....
        /*0898*/ 	.word	0x0001b100


	//   ....[82]....
        /*089c*/ 	.word	0x0001b120


	//   ....[83]....
        /*08a0*/ 	.word	0x0001b200


	//   ....[84]....
        /*08a4*/ 	.word	0x0001b210


	//   ....[85]....
        /*08a8*/ 	.word	0x0001b300


	//   ....[86]....
        /*08ac*/ 	.word	0x0001b320


	//   ....[87]....
        /*08b0*/ 	.word	0x0001b410


	//   ....[88]....
        /*08b4*/ 	.word	0x0001b420


	//   ....[89]....
        /*08b8*/ 	.word	0x0001b710


	//   ....[90]....
        /*08bc*/ 	.word	0x0001b730


	//   ....[91]....
        /*08c0*/ 	.word	0x0001bd80


	//   ....[92]....
        /*08c4*/ 	.word	0x0001bd90


	//   ....[93]....
        /*08c8*/ 	.word	0x0001c9b0


	//   ....[94]....
        /*08cc*/ 	.word	0x0001c9d0


	//   ....[95]....
        /*08d0*/ 	.word	0x0001cac0


	//   ....[96]....
        /*08d4*/ 	.word	0x0001cad0


	//   ....[97]....
        /*08d8*/ 	.word	0x0001cbc0


	//   ....[98]....
        /*08dc*/ 	.word	0x0001cbe0


	//   ....[99]....
        /*08e0*/ 	.word	0x0001ccd0


	//   ....[100]....
        /*08e4*/ 	.word	0x0001cce0


	//   ....[101]....
        /*08e8*/ 	.word	0x0001ce90


	//   ....[102]....
        /*08ec*/ 	.word	0x0001ceb0


	//   ....[103]....
        /*08f0*/ 	.word	0x0001cfe0


	//   ....[104]....
        /*08f4*/ 	.word	0x0001d020


	//   ....[105]....
        /*08f8*/ 	.word	0x0001d050


	//   ....[106]....
        /*08fc*/ 	.word	0x0001d080


	//   ....[107]....
        /*0900*/ 	.word	0x0001d0b0


	//   ....[108]....
        /*0904*/ 	.word	0x0001d0e0


	//   ....[109]....
        /*0908*/ 	.word	0x0001d240


	//   ....[110]....
        /*090c*/ 	.word	0x0001d280


	//   ....[111]....
        /*0910*/ 	.word	0x0001d2b0


	//   ....[112]....
        /*0914*/ 	.word	0x0001d2e0


	//   ....[113]....
        /*0918*/ 	.word	0x0001d310


	//   ....[114]....
        /*091c*/ 	.word	0x0001d340


	//   ....[115]....
        /*0920*/ 	.word	0x0001d3d0


	//   ....[116]....
        /*0924*/ 	.word	0x0001d430


	//   ....[117]....
        /*0928*/ 	.word	0x0001d440


	//   ....[118]....
        /*092c*/ 	.word	0x0001d4a0


	//   ....[119]....
        /*0930*/ 	.word	0x0001df10


	//   ....[120]....
        /*0934*/ 	.word	0x0001df70


	//   ....[121]....
        /*0938*/ 	.word	0x0001dfc0


	//   ....[122]....
        /*093c*/ 	.word	0x0001e010


	//   ....[123]....
        /*0940*/ 	.word	0x0001e060


	//   ....[124]....
        /*0944*/ 	.word	0x0001e0d0


	//   ....[125]....
        /*0948*/ 	.word	0x0001e110


	//   ....[126]....
        /*094c*/ 	.word	0x0001e180


	//   ....[127]....
        /*0950*/ 	.word	0x0001e1f0


	//   ....[128]....
        /*0954*/ 	.word	0x0001e250


	//   ....[129]....
        /*0958*/ 	.word	0x0001e2b0


	//   ....[130]....
        /*095c*/ 	.word	0x0001e310


	//   ....[131]....
        /*0960*/ 	.word	0x0001e360


	//   ....[132]....
        /*0964*/ 	.word	0x0001e3c0


	//   ....[133]....
        /*0968*/ 	.word	0x0001e430


	//   ....[134]....
        /*096c*/ 	.word	0x0001e4a0


	//   ....[135]....
        /*0970*/ 	.word	0x0001e500


	//   ....[136]....
        /*0974*/ 	.word	0x0001e560


	//   ....[137]....
        /*0978*/ 	.word	0x0001e5c0


	//   ....[138]....
        /*097c*/ 	.word	0x0001e630


	//   ....[139]....
        /*0980*/ 	.word	0x0001e690


	//   ....[140]....
        /*0984*/ 	.word	0x0001e6f0


	//   ....[141]....
        /*0988*/ 	.word	0x0001e750


	//   ....[142]....
        /*098c*/ 	.word	0x0001e7c0


	//   ....[143]....
        /*0990*/ 	.word	0x0001e820


	//   ....[144]....
        /*0994*/ 	.word	0x0001e880


	//   ....[145]....
        /*0998*/ 	.word	0x0001e8e0


	//   ....[146]....
        /*099c*/ 	.word	0x0001e950


	//   ....[147]....
        /*09a0*/ 	.word	0x0001e9b0


	//   ....[148]....
        /*09a4*/ 	.word	0x0001ea10


	//   ....[149]....
        /*09a8*/ 	.word	0x0001ea70


	//   ....[150]....
        /*09ac*/ 	.word	0x0001eae0


	//   ....[151]....
        /*09b0*/ 	.word	0x0001eb40


	//   ....[152]....
        /*09b4*/ 	.word	0x0001eba0


	//   ....[153]....
        /*09b8*/ 	.word	0x0001ec00


	//   ....[154]....
        /*09bc*/ 	.word	0x0001ec70


	//   ....[155]....
        /*09c0*/ 	.word	0x0001ecc0


	//   ....[156]....
        /*09c4*/ 	.word	0x0001ed00


	//   ....[157]....
        /*09c8*/ 	.word	0x0001ed50


	//   ....[158]....
        /*09cc*/ 	.word	0x0001eda0


	//   ....[159]....
        /*09d0*/ 	.word	0x0001edf0


	//   ....[160]....
        /*09d4*/ 	.word	0x0001ee60


	//   ....[161]....
        /*09d8*/ 	.word	0x0001eea0


	//   ....[162]....
        /*09dc*/ 	.word	0x0001eef0


	//   ....[163]....
        /*09e0*/ 	.word	0x0001ef40


	//   ....[164]....
        /*09e4*/ 	.word	0x0001ef90


	//   ....[165]....
        /*09e8*/ 	.word	0x0001efe0


	//   ....[166]....
        /*09ec*/ 	.word	0x0001f050


	//   ....[167]....
        /*09f0*/ 	.word	0x0001f090


	//   ....[168]....
        /*09f4*/ 	.word	0x0001f100


	//   ....[169]....
        /*09f8*/ 	.word	0x0001f160


	//   ....[170]....
        /*09fc*/ 	.word	0x0001f1c0


	//----- nvinfo : EIATTR_EXIT_INSTR_OFFSETS
	.align		4
.L_362:
        /*0a00*/ 	.byte	0x04, 0x1c
        /*0a02*/ 	.short	(.L_364 - .L_363)


	//   ....[0]....
.L_363:
        /*0a04*/ 	.word	0x000010d0


	//   ....[1]....
        /*0a08*/ 	.word	0x0001ded0


	//----- nvinfo : EIATTR_MAX_THREADS
	.align		4
.L_364:
        /*0a0c*/ 	.byte	0x04, 0x05
        /*0a0e*/ 	.short	(.L_366 - .L_365)
.L_365:
        /*0a10*/ 	.word	0x00000100
        /*0a14*/ 	.word	0x00000001
        /*0a18*/ 	.word	0x00000001


	//----- nvinfo : EIATTR_CRS_STACK_SIZE
	.align		4
.L_366:
        /*0a1c*/ 	.byte	0x04, 0x1e
        /*0a1e*/ 	.short	(.L_368 - .L_367)
.L_367:
        /*0a20*/ 	.word	0x00000000
.L_368:


//--------------------- .nv.callgraph             --------------------------
	.section	.nv.callgraph,"",@"SHT_CUDA_CALLGRAPH"
	.align	4
	.sectionentsize	8
	.align		4
        /*0000*/ 	.word	0x00000000
	.align		4
        /*0004*/ 	.word	0xffffffff
	.align		4
        /*0008*/ 	.word	0x00000000
	.align		4
        /*000c*/ 	.word	0xfffffffe
	.align		4
        /*0010*/ 	.word	0x00000000
	.align		4
        /*0014*/ 	.word	0xfffffffd
	.align		4
        /*0018*/ 	.word	0x00000000
	.align		4
        /*001c*/ 	.word	0xfffffffc


//--------------------- .nv.rel.action            --------------------------
	.section	.nv.rel.action,"",@"SHT_CUDA_RELOCINFO"
	.align	8
	.sectionentsize	8
        /*0000*/ 	.byte	0x73, 0x00, 0x00, 0x00, 0x00, 0x00, 0x00, 0x00, 0x00, 0x00, 0x00, 0x11, 0x25, 0x00, 0x05, 0x36


//--------------------- .nv.constant4             --------------------------
	.section	.nv.constant4,"a",@progbits
	.align	8
	.align		8
.nv.constant4:
        /*0000*/ 	.dword	_ZN72_INTERNAL_b7e0c698_36_flash_fwd_hdim128_fp16_split_sm80_cu_526fb41a_30084cuda3std3__45__cpo5beginE
	.align		8
        /*0008*/ 	.dword	_ZN72_INTERNAL_b7e0c698_36_flash_fwd_hdim128_fp16_split_sm80_cu_526fb41a_30084cuda3std3__45__cpo3endE
	.align		8
        /*0010*/ 	.dword	_ZN72_INTERNAL_b7e0c698_36_flash_fwd_hdim128_fp16_split_sm80_cu_526fb41a_30084cuda3std3__45__cpo6cbeginE
	.align		8
        /*0018*/ 	.dword	_ZN72_INTERNAL_b7e0c698_36_flash_fwd_hdim128_fp16_split_sm80_cu_526fb41a_30084cuda3std3__45__cpo4cendE
	.align		8
        /*0020*/ 	.dword	_ZN72_INTERNAL_b7e0c698_36_flash_fwd_hdim128_fp16_split_sm80_cu_526fb41a_30084cuda3std3__474_GLOBAL__N__b7e0c698_36_flash_fwd_hdim128_fp16_split_sm80_cu_526fb41a_30086ignoreE
	.align		8
        /*0028*/ 	.dword	_ZN72_INTERNAL_b7e0c698_36_flash_fwd_hdim128_fp16_split_sm80_cu_526fb41a_30084cuda3std3__419piecewise_constructE
	.align		8
        /*0030*/ 	.dword	_ZN72_INTERNAL_b7e0c698_36_flash_fwd_hdim128_fp16_split_sm80_cu_526fb41a_30084cuda3std3__48in_placeE
	.align		8
        /*0038*/ 	.dword	_ZN72_INTERNAL_b7e0c698_36_flash_fwd_hdim128_fp16_split_sm80_cu_526fb41a_30084cuda3std6ranges3__45__cpo4swapE
	.align		8
        /*0040*/ 	.dword	_ZN72_INTERNAL_b7e0c698_36_flash_fwd_hdim128_fp16_split_sm80_cu_526fb41a_30084cuda3std6ranges3__45__cpo9iter_moveE
	.align		8
        /*0048*/ 	.dword	_ZN72_INTERNAL_b7e0c698_36_flash_fwd_hdim128_fp16_split_sm80_cu_526fb41a_30084cute7productE
	.align		8
        /*0050*/ 	.dword	_ZN72_INTERNAL_b7e0c698_36_flash_fwd_hdim128_fp16_split_sm80_cu_526fb41a_30084cute1_E


//--------------------- .nv.constant0._ZN7cutlass13device_kernelIN5flash19enable_sm80_to_sm89INS1_16FlashAttnFwdSm80INS1_25CollectiveMainloopFwdSm80ILi8ELi1ELb1EN4cute5tupleIJNS5_1CILi128EEES8_S8_EEELi128ENS_6half_tEfNS_4arch4Sm80ELb0ELb0ELb0ELb0ELb0ELb0ELb1ELb1EEENS1_21CollectiveEpilogueFwdIS9_NS6_IJNS7_ILi1EEESF_SF_EEESA_SC_Li256ELb0ELb1ELb1ELb0EEENS1_19SingleTileSchedulerILb0ELb1ELb1ELi128EEEEEEEEEvNT_6ParamsE --------------------------
	.section	.nv.constant0._ZN7cutlass13device_kernelIN5flash19enable_sm80_to_sm89INS1_16FlashAttnFwdSm80INS1_25CollectiveMainloopFwdSm80ILi8ELi1ELb1EN4cute5tupleIJNS5_1CILi128EEES8_S8_EEELi128ENS_6half_tEfNS_4arch4Sm80ELb0ELb0ELb0ELb0ELb0ELb0ELb1ELb1EEENS1_21CollectiveEpilogueFwdIS9_NS6_IJNS7_ILi1EEESF_SF_EEESA_SC_Li256ELb0ELb1ELb1ELb0EEENS1_19SingleTileSchedulerILb0ELb1ELb1ELi128EEEEEEEEEvNT_6ParamsE,"a",@progbits
	.sectionflags	@""
	.align	4
.nv.constant0._ZN7cutlass13device_kernelIN5flash19enable_sm80_to_sm89INS1_16FlashAttnFwdSm80INS1_25CollectiveMainloopFwdSm80ILi8ELi1ELb1EN4cute5tupleIJNS5_1CILi128EEES8_S8_EEELi128ENS_6half_tEfNS_4arch4Sm80ELb0ELb0ELb0ELb0ELb0ELb0ELb1ELb1EEENS1_21CollectiveEpilogueFwdIS9_NS6_IJNS7_ILi1EEESF_SF_EEESA_SC_Li256ELb0ELb1ELb1ELb0EEENS1_19SingleTileSchedulerILb0ELb1ELb1ELi128EEEEEEEEEvNT_6ParamsE:
	.zero		1400


//--------------------- .nv.constant0._ZN7cutlass13device_kernelIN5flash19enable_sm80_to_sm89INS1_16FlashAttnFwdSm80INS1_25CollectiveMainloopFwdSm80ILi8ELi1ELb1EN4cute5tupleIJNS5_1CILi128EEENS7_ILi96EEES8_EEELi128ENS_6half_tEfNS_4arch4Sm80ELb0ELb1ELb0ELb0ELb0ELb0ELb1ELb1EEENS1_21CollectiveEpilogueFwdINS6_IJS8_S8_S9_EEENS6_IJNS7_ILi1EEESH_SH_EEESB_SD_Li256ELb0ELb1ELb1ELb0EEENS1_19SingleTileSchedulerILb0ELb1ELb1ELi128EEEEEEEEEvNT_6ParamsE --------------------------
	.section	.nv.constant0._ZN7cutlass13device_kernelIN5flash19enable_sm80_to_sm89INS1_16FlashAttnFwdSm80INS1_25CollectiveMainloopFwdSm80ILi8ELi1ELb1EN4cute5tupleIJNS5_1CILi128EEENS7_ILi96EEES8_EEELi128ENS_6half_tEfNS_4arch4Sm80ELb0ELb1ELb0ELb0ELb0ELb0ELb1ELb1EEENS1_21CollectiveEpilogueFwdINS6_IJS8_S8_S9_EEENS6_IJNS7_ILi1EEESH_SH_EEESB_SD_Li256ELb0ELb1ELb1ELb0EEENS1_19SingleTileSchedulerILb0ELb1ELb1ELi128EEEEEEEEEvNT_6ParamsE,"a",@progbits
	.sectionflags	@""
	.align	4
.nv.constant0._ZN7cutlass13device_kernelIN5flash19enable_sm80_to_sm89INS1_16FlashAttnFwdSm80INS1_25CollectiveMainloopFwdSm80ILi8ELi1ELb1EN4cute5tupleIJNS5_1CILi128EEENS7_ILi96EEES8_EEELi128ENS_6half_tEfNS_4arch4Sm80ELb0ELb1ELb0ELb0ELb0ELb0ELb1ELb1EEENS1_21CollectiveEpilogueFwdINS6_IJS8_S8_S9_EEENS6_IJNS7_ILi1EEESH_SH_EEESB_SD_Li256ELb0ELb1ELb1ELb0EEENS1_19SingleTileSchedulerILb0ELb1ELb1ELi128EEEEEEEEEvNT_6ParamsE:
	.zero		1400


//--------------------- .nv.constant0._ZN7cutlass13device_kernelIN5flash19enable_sm80_to_sm89INS1_16FlashAttnFwdSm80INS1_25CollectiveMainloopFwdSm80ILi8ELi1ELb1EN4cute5tupleIJNS5_1CILi128EEES8_S8_EEELi128ENS_6half_tEfNS_4arch4Sm80ELb1ELb0ELb0ELb0ELb0ELb0ELb1ELb1EEENS1_21CollectiveEpilogueFwdIS9_NS6_IJNS7_ILi1EEESF_SF_EEESA_SC_Li256ELb0ELb1ELb1ELb0EEENS1_30DynamicPersistentTileSchedulerILi256ELi256ELb1ELb1ELb0EEEEEEEEEvNT_6ParamsE --------------------------
	.section	.nv.constant0._ZN7cutlass13device_kernelIN5flash19enable_sm80_to_sm89INS1_16FlashAttnFwdSm80INS1_25CollectiveMainloopFwdSm80ILi8ELi1ELb1EN4cute5tupleIJNS5_1CILi128EEES8_S8_EEELi128ENS_6half_tEfNS_4arch4Sm80ELb1ELb0ELb0ELb0ELb0ELb0ELb1ELb1EEENS1_21CollectiveEpilogueFwdIS9_NS6_IJNS7_ILi1EEESF_SF_EEESA_SC_Li256ELb0ELb1ELb1ELb0EEENS1_30DynamicPersistentTileSchedulerILi256ELi256ELb1ELb1ELb0EEEEEEEEEvNT_6ParamsE,"a",@progbits
	.sectionflags	@""
	.align	4
.nv.constant0._ZN7cutlass13device_kernelIN5flash19enable_sm80_to_sm89INS1_16FlashAttnFwdSm80INS1_25CollectiveMainloopFwdSm80ILi8ELi1ELb1EN4cute5tupleIJNS5_1CILi128EEES8_S8_EEELi128ENS_6half_tEfNS_4arch4Sm80ELb1ELb0ELb0ELb0ELb0ELb0ELb1ELb1EEENS1_21CollectiveEpilogueFwdIS9_NS6_IJNS7_ILi1EEESF_SF_EEESA_SC_Li256ELb0ELb1ELb1ELb0EEENS1_30DynamicPersistentTileSchedulerILi256ELi256ELb1ELb1ELb0EEEEEEEEEvNT_6ParamsE:
	.zero		1416


//--------------------- .nv.constant0._ZN7cutlass13device_kernelIN5flash19enable_sm80_to_sm89INS1_16FlashAttnFwdSm80INS1_25CollectiveMainloopFwdSm80ILi4ELi1ELb0EN4cute5tupleIJNS5_1CILi128EEENS7_ILi64EEES8_EEELi128ENS_6half_tEfNS_4arch4Sm80ELb0ELb0ELb0ELb0ELb0ELb0ELb1ELb1EEENS1_21CollectiveEpilogueFwdINS6_IJS8_S8_S9_EEENS6_IJNS7_ILi1EEESH_SH_EEESB_SD_Li128ELb0ELb1ELb1ELb0EEENS1_19SingleTileSchedulerILb0ELb1ELb1ELi128EEEEEEEEEvNT_6ParamsE --------------------------
	.section	.nv.constant0._ZN7cutlass13device_kernelIN5flash19enable_sm80_to_sm89INS1_16FlashAttnFwdSm80INS1_25CollectiveMainloopFwdSm80ILi4ELi1ELb0EN4cute5tupleIJNS5_1CILi128EEENS7_ILi64EEES8_EEELi128ENS_6half_tEfNS_4arch4Sm80ELb0ELb0ELb0ELb0ELb0ELb0ELb1ELb1EEENS1_21CollectiveEpilogueFwdINS6_IJS8_S8_S9_EEENS6_IJNS7_ILi1EEESH_SH_EEESB_SD_Li128ELb0ELb1ELb1ELb0EEENS1_19SingleTileSchedulerILb0ELb1ELb1ELi128EEEEEEEEEvNT_6ParamsE,"a",@progbits
	.sectionflags	@""
	.align	4
.nv.constant0._ZN7cutlass13device_kernelIN5flash19enable_sm80_to_sm89INS1_16FlashAttnFwdSm80INS1_25CollectiveMainloopFwdSm80ILi4ELi1ELb0EN4cute5tupleIJNS5_1CILi128EEENS7_ILi64EEES8_EEELi128ENS_6half_tEfNS_4arch4Sm80ELb0ELb0ELb0ELb0ELb0ELb0ELb1ELb1EEENS1_21CollectiveEpilogueFwdINS6_IJS8_S8_S9_EEENS6_IJNS7_ILi1EEESH_SH_EEESB_SD_Li128ELb0ELb1ELb1ELb0EEENS1_19SingleTileSchedulerILb0ELb1ELb1ELi128EEEEEEEEEvNT_6ParamsE:
	.zero		1400


//--------------------- .nv.constant0._ZN7cutlass13device_kernelIN5flash19enable_sm80_to_sm89INS1_16FlashAttnFwdSm80INS1_25CollectiveMainloopFwdSm80ILi8ELi1ELb1EN4cute5tupleIJNS5_1CILi128EEENS7_ILi112EEES8_EEELi128ENS_6half_tEfNS_4arch4Sm80ELb0ELb0ELb0ELb1ELb0ELb0ELb1ELb1EEENS1_21CollectiveEpilogueFwdINS6_IJS8_S8_S9_EEENS6_IJNS7_ILi1EEESH_SH_EEESB_SD_Li256ELb1ELb1ELb1ELb0EEENS1_36VarlenDynamicPersistentTileSchedulerILi128ELi112ELi256ELi256ELb1ELb1ELb0ELb0ELb1ELb1EEEEEEEEEvNT_6ParamsE --------------------------
	.section	.nv.constant0._ZN7cutlass13device_kernelIN5flash19enable_sm80_to_sm89INS1_16FlashAttnFwdSm80INS1_25CollectiveMainloopFwdSm80ILi8ELi1ELb1EN4cute5tupleIJNS5_1CILi128EEENS7_ILi112EEES8_EEELi128ENS_6half_tEfNS_4arch4Sm80ELb0ELb0ELb0ELb1ELb0ELb0ELb1ELb1EEENS1_21CollectiveEpilogueFwdINS6_IJS8_S8_S9_EEENS6_IJNS7_ILi1EEESH_SH_EEESB_SD_Li256ELb1ELb1ELb1ELb0EEENS1_36VarlenDynamicPersistentTileSchedulerILi128ELi112ELi256ELi256ELb1ELb1ELb0ELb0ELb1ELb1EEEEEEEEEvNT_6ParamsE,"a",@progbits
	.sectionflags	@""
	.align	4
.nv.constant0._ZN7cutlass13device_kernelIN5flash19enable_sm80_to_sm89INS1_16FlashAttnFwdSm80INS1_25CollectiveMainloopFwdSm80ILi8ELi1ELb1EN4cute5tupleIJNS5_1CILi128EEENS7_ILi112EEES8_EEELi128ENS_6half_tEfNS_4arch4Sm80ELb0ELb0ELb0ELb1ELb0ELb0ELb1ELb1EEENS1_21CollectiveEpilogueFwdINS6_IJS8_S8_S9_EEENS6_IJNS7_ILi1EEESH_SH_EEESB_SD_Li256ELb1ELb1ELb1ELb0EEENS1_36VarlenDynamicPersistentTileSchedulerILi128ELi112ELi256ELi256ELb1ELb1ELb0ELb0ELb1ELb1EEEEEEEEEvNT_6ParamsE:
	.zero		1432


//--------------------- .nv.constant0._ZN7cutlass13device_kernelIN5flash19enable_sm80_to_sm89INS1_16FlashAttnFwdSm80INS1_25CollectiveMainloopFwdSm80ILi8ELi1ELb1EN4cute5tupleIJNS5_1CILi128EEENS7_ILi112EEES8_EEELi128ENS_6half_tEfNS_4arch4Sm80ELb0ELb0ELb0ELb1ELb0ELb1ELb1ELb1EEENS1_21CollectiveEpilogueFwdINS6_IJS8_S8_S9_EEENS6_IJNS7_ILi1EEESH_SH_EEESB_SD_Li256ELb1ELb1ELb1ELb0EEENS1_36VarlenDynamicPersistentTileSchedulerILi128ELi112ELi256ELi256ELb1ELb1ELb0ELb0ELb1ELb1EEEEEEEEEvNT_6ParamsE --------------------------
	.section	.nv.constant0._ZN7cutlass13device_kernelIN5flash19enable_sm80_to_sm89INS1_16FlashAttnFwdSm80INS1_25CollectiveMainloopFwdSm80ILi8ELi1ELb1EN4cute5tupleIJNS5_1CILi128EEENS7_ILi112EEES8_EEELi128ENS_6half_tEfNS_4arch4Sm80ELb0ELb0ELb0ELb1ELb0ELb1ELb1ELb1EEENS1_21CollectiveEpilogueFwdINS6_IJS8_S8_S9_EEENS6_IJNS7_ILi1EEESH_SH_EEESB_SD_Li256ELb1ELb1ELb1ELb0EEENS1_36VarlenDynamicPersistentTileSchedulerILi128ELi112ELi256ELi256ELb1ELb1ELb0ELb0ELb1ELb1EEEEEEEEEvNT_6ParamsE,"a",@progbits
	.sectionflags	@""
	.align	4
.nv.constant0._ZN7cutlass13device_kernelIN5flash19enable_sm80_to_sm89INS1_16FlashAttnFwdSm80INS1_25CollectiveMainloopFwdSm80ILi8ELi1ELb1EN4cute5tupleIJNS5_1CILi128EEENS7_ILi112EEES8_EEELi128ENS_6half_tEfNS_4arch4Sm80ELb0ELb0ELb0ELb1ELb0ELb1ELb1ELb1EEENS1_21CollectiveEpilogueFwdINS6_IJS8_S8_S9_EEENS6_IJNS7_ILi1EEESH_SH_EEESB_SD_Li256ELb1ELb1ELb1ELb0EEENS1_36VarlenDynamicPersistentTileSchedulerILi128ELi112ELi256ELi256ELb1ELb1ELb0ELb0ELb1ELb1EEEEEEEEEvNT_6ParamsE:
	.zero		1432


//--------------------- .nv.constant0._ZN7cutlass13device_kernelIN5flash19enable_sm80_to_sm89INS1_16FlashAttnFwdSm80INS1_25CollectiveMainloopFwdSm80ILi4ELi1ELb0EN4cute5tupleIJNS5_1CILi128EEENS7_ILi48EEES8_EEELi128ENS_6half_tEfNS_4arch4Sm80ELb0ELb1ELb0ELb0ELb0ELb0ELb1ELb1EEENS1_21CollectiveEpilogueFwdINS6_IJS8_S8_S9_EEENS6_IJNS7_ILi1EEESH_SH_EEESB_SD_Li128ELb0ELb1ELb1ELb0EEENS1_19SingleTileSchedulerILb0ELb1ELb1ELi128EEEEEEEEEvNT_6ParamsE --------------------------
	.section	.nv.constant0._ZN7cutlass13device_kernelIN5flash19enable_sm80_to_sm89INS1_16FlashAttnFwdSm80INS1_25CollectiveMainloopFwdSm80ILi4ELi1ELb0EN4cute5tupleIJNS5_1CILi128EEENS7_ILi48EEES8_EEELi128ENS_6half_tEfNS_4arch4Sm80ELb0ELb1ELb0ELb0ELb0ELb0ELb1ELb1EEENS1_21CollectiveEpilogueFwdINS6_IJS8_S8_S9_EEENS6_IJNS7_ILi1EEESH_SH_EEESB_SD_Li128ELb0ELb1ELb1ELb0EEENS1_19SingleTileSchedulerILb0ELb1ELb1ELi128EEEEEEEEEvNT_6ParamsE,"a",@progbits
	.sectionflags	@""
	.align	4
.nv.constant0._ZN7cutlass13device_kernelIN5flash19enable_sm80_to_sm89INS1_16FlashAttnFwdSm80INS1_25CollectiveMainloopFwdSm80ILi4ELi1ELb0EN4cute5tupleIJNS5_1CILi128EEENS7_ILi48EEES8_EEELi128ENS_6half_tEfNS_4arch4Sm80ELb0ELb1ELb0ELb0ELb0ELb0ELb1ELb1EEENS1_21CollectiveEpilogueFwdINS6_IJS8_S8_S9_EEENS6_IJNS7_ILi1EEESH_SH_EEESB_SD_Li128ELb0ELb1ELb1ELb0EEENS1_19SingleTileSchedulerILb0ELb1ELb1ELi128EEEEEEEEEvNT_6ParamsE:
	.zero		1400


//--------------------- .nv.constant0._ZN7cutlass13device_kernelIN5flash19enable_sm80_to_sm89INS1_16FlashAttnFwdSm80INS1_25CollectiveMainloopFwdSm80ILi8ELi1ELb1EN4cute5tupleIJNS5_1CILi128EEENS7_ILi96EEES8_EEELi128ENS_6half_tEfNS_4arch4Sm80ELb0ELb1ELb0ELb1ELb0ELb0ELb1ELb1EEENS1_21CollectiveEpilogueFwdINS6_IJS8_S8_S9_EEENS6_IJNS7_ILi1EEESH_SH_EEESB_SD_Li256ELb1ELb1ELb1ELb0EEENS1_36VarlenDynamicPersistentTileSchedulerILi128ELi96ELi256ELi256ELb1ELb1ELb0ELb1ELb0ELb1EEEEEEEEEvNT_6ParamsE --------------------------
	.section	.nv.constant0._ZN7cutlass13device_kernelIN5flash19enable_sm80_to_sm89INS1_16FlashAttnFwdSm80INS1_25CollectiveMainloopFwdSm80ILi8ELi1ELb1EN4cute5tupleIJNS5_1CILi128EEENS7_ILi96EEES8_EEELi128ENS_6half_tEfNS_4arch4Sm80ELb0ELb1ELb0ELb1ELb0ELb0ELb1ELb1EEENS1_21CollectiveEpilogueFwdINS6_IJS8_S8_S9_EEENS6_IJNS7_ILi1EEESH_SH_EEESB_SD_Li256ELb1ELb1ELb1ELb0EEENS1_36VarlenDynamicPersistentTileSchedulerILi128ELi96ELi256ELi256ELb1ELb1ELb0ELb1ELb0ELb1EEEEEEEEEvNT_6ParamsE,"a",@progbits
	.sectionflags	@""
	.align	4
.nv.constant0._ZN7cutlass13device_kernelIN5flash19enable_sm80_to_sm89INS1_16FlashAttnFwdSm80INS1_25CollectiveMainloopFwdSm80ILi8ELi1ELb1EN4cute5tupleIJNS5_1CILi128EEENS7_ILi96EEES8_EEELi128ENS_6half_tEfNS_4arch4Sm80ELb0ELb1ELb0ELb1ELb0ELb0ELb1ELb1EEENS1_21CollectiveEpilogueFwdINS6_IJS8_S8_S9_EEENS6_IJNS7_ILi1EEESH_SH_EEESB_SD_Li256ELb1ELb1ELb1ELb0EEENS1_36VarlenDynamicPersistentTileSchedulerILi128ELi96ELi256ELi256ELb1ELb1ELb0ELb1ELb0ELb1EEEEEEEEEvNT_6ParamsE:
	.zero		1432


//--------------------- .nv.constant0._ZN7cutlass13device_kernelIN5flash19enable_sm80_to_sm89INS1_16FlashAttnFwdSm80INS1_25CollectiveMainloopFwdSm80ILi8ELi1ELb1EN4cute5tupleIJNS5_1CILi128EEENS7_ILi96EEES8_EEELi128ENS_6half_tEfNS_4arch4Sm80ELb0ELb1ELb0ELb1ELb0ELb1ELb1ELb1EEENS1_21CollectiveEpilogueFwdINS6_IJS8_S8_S9_EEENS6_IJNS7_ILi1EEESH_SH_EEESB_SD_Li256ELb1ELb1ELb1ELb0EEENS1_36VarlenDynamicPersistentTileSchedulerILi128ELi96ELi256ELi256ELb1ELb1ELb0ELb1ELb0ELb1EEEEEEEEEvNT_6ParamsE --------------------------
	.section	.nv.constant0._ZN7cutlass13device_kernelIN5flash19enable_sm80_to_sm89INS1_16FlashAttnFwdSm80INS1_25CollectiveMainloopFwdSm80ILi8ELi1ELb1EN4cute5tupleIJNS5_1CILi128EEENS7_ILi96EEES8_EEELi128ENS_6half_tEfNS_4arch4Sm80ELb0ELb1ELb0ELb1ELb0ELb1ELb1ELb1EEENS1_21CollectiveEpilogueFwdINS6_IJS8_S8_S9_EEENS6_IJNS7_ILi1EEESH_SH_EEESB_SD_Li256ELb1ELb1ELb1ELb0EEENS1_36VarlenDynamicPersistentTileSchedulerILi128ELi96ELi256ELi256ELb1ELb1ELb0ELb1ELb0ELb1EEEEEEEEEvNT_6ParamsE,"a",@progbits
	.sectionflags	@""
	.align	4
.nv.constant0._ZN7cutlass13device_kernelIN5flash19enable_sm80_to_sm89INS1_16FlashAttnFwdSm80INS1_25CollectiveMainloopFwdSm80ILi8ELi1ELb1EN4cute5tupleIJNS5_1CILi128EEENS7_ILi96EEES8_EEELi128ENS_6half_tEfNS_4arch4Sm80ELb0ELb1ELb0ELb1ELb0ELb1ELb1ELb1EEENS1_21CollectiveEpilogueFwdINS6_IJS8_S8_S9_EEENS6_IJNS7_ILi1EEESH_SH_EEESB_SD_Li256ELb1ELb1ELb1ELb0EEENS1_36VarlenDynamicPersistentTileSchedulerILi128ELi96ELi256ELi256ELb1ELb1ELb0ELb1ELb0ELb1EEEEEEEEEvNT_6ParamsE:
	.zero		1432


//--------------------- .nv.constant0._ZN7cutlass13device_kernelIN5flash19enable_sm80_to_sm89INS1_16FlashAttnFwdSm80INS1_25CollectiveMainloopFwdSm80ILi4ELi1ELb0EN4cute5tupleIJNS5_1CILi128EEENS7_ILi64EEES8_EEELi128ENS_6half_tEfNS_4arch4Sm80ELb1ELb0ELb0ELb0ELb0ELb0ELb1ELb1EEENS1_21CollectiveEpilogueFwdINS6_IJS8_S8_S9_EEENS6_IJNS7_ILi1EEESH_SH_EEESB_SD_Li128ELb0ELb1ELb1ELb0EEENS1_30DynamicPersistentTileSchedulerILi128ELi128ELb1ELb1ELb0EEEEEEEEEvNT_6ParamsE --------------------------
	.section	.nv.constant0._ZN7cutlass13device_kernelIN5flash19enable_sm80_to_sm89INS1_16FlashAttnFwdSm80INS1_25CollectiveMainloopFwdSm80ILi4ELi1ELb0EN4cute5tupleIJNS5_1CILi128EEENS7_ILi64EEES8_EEELi128ENS_6half_tEfNS_4arch4Sm80ELb1ELb0ELb0ELb0ELb0ELb0ELb1ELb1EEENS1_21CollectiveEpilogueFwdINS6_IJS8_S8_S9_EEENS6_IJNS7_ILi1EEESH_SH_EEESB_SD_Li128ELb0ELb1ELb1ELb0EEENS1_30DynamicPersistentTileSchedulerILi128ELi128ELb1ELb1ELb0EEEEEEEEEvNT_6ParamsE,"a",@progbits
	.sectionflags	@""
	.align	4
.nv.constant0._ZN7cutlass13device_kernelIN5flash19enable_sm80_to_sm89INS1_16FlashAttnFwdSm80INS1_25CollectiveMainloopFwdSm80ILi4ELi1ELb0EN4cute5tupleIJNS5_1CILi128EEENS7_ILi64EEES8_EEELi128ENS_6half_tEfNS_4arch4Sm80ELb1ELb0ELb0ELb0ELb0ELb0ELb1ELb1EEENS1_21CollectiveEpilogueFwdINS6_IJS8_S8_S9_EEENS6_IJNS7_ILi1EEESH_SH_EEESB_SD_Li128ELb0ELb1ELb1ELb0EEENS1_30DynamicPersistentTileSchedulerILi128ELi128ELb1ELb1ELb0EEEEEEEEEvNT_6ParamsE:
	.zero		1416


//--------------------- .nv.constant0._ZN7cutlass13device_kernelIN5flash19enable_sm80_to_sm89INS1_16FlashAttnFwdSm80INS1_25CollectiveMainloopFwdSm80ILi8ELi1ELb1EN4cute5tupleIJNS5_1CILi128EEENS7_ILi112EEES8_EEELi128ENS_6half_tEfNS_4arch4Sm80ELb1ELb0ELb0ELb1ELb0ELb0ELb1ELb1EEENS1_21CollectiveEpilogueFwdINS6_IJS8_S8_S9_EEENS6_IJNS7_ILi1EEESH_SH_EEESB_SD_Li256ELb1ELb1ELb1ELb0EEENS1_36VarlenDynamicPersistentTileSchedulerILi128ELi112ELi256ELi256ELb1ELb1ELb0ELb1ELb1ELb1EEEEEEEEEvNT_6ParamsE --------------------------
	.section	.nv.constant0._ZN7cutlass13device_kernelIN5flash19enable_sm80_to_sm89INS1_16FlashAttnFwdSm80INS1_25CollectiveMainloopFwdSm80ILi8ELi1ELb1EN4cute5tupleIJNS5_1CILi128EEENS7_ILi112EEES8_EEELi128ENS_6half_tEfNS_4arch4Sm80ELb1ELb0ELb0ELb1ELb0ELb0ELb1ELb1EEENS1_21CollectiveEpilogueFwdINS6_IJS8_S8_S9_EEENS6_IJNS7_ILi1EEESH_SH_EEESB_SD_Li256ELb1ELb1ELb1ELb0EEENS1_36VarlenDynamicPersistentTileSchedulerILi128ELi112ELi256ELi256ELb1ELb1ELb0ELb1ELb1ELb1EEEEEEEEEvNT_6ParamsE,"a",@progbits
	.sectionflags	@""
	.align	4
.nv.constant0._ZN7cutlass13device_kernelIN5flash19enable_sm80_to_sm89INS1_16FlashAttnFwdSm80INS1_25CollectiveMainloopFwdSm80ILi8ELi1ELb1EN4cute5tupleIJNS5_1CILi128EEENS7_ILi112EEES8_EEELi128ENS_6half_tEfNS_4arch4Sm80ELb1ELb0ELb0ELb1ELb0ELb0ELb1ELb1EEENS1_21CollectiveEpilogueFwdINS6_IJS8_S8_S9_EEENS6_IJNS7_ILi1EEESH_SH_EEESB_SD_Li256ELb1ELb1ELb1ELb0EEENS1_36VarlenDynamicPersistentTileSchedulerILi128ELi112ELi256ELi256ELb1ELb1ELb0ELb1ELb1ELb1EEEEEEEEEvNT_6ParamsE:
	.zero		1432


//--------------------- .nv.constant0._ZN7cutlass13device_kernelIN5flash19enable_sm80_to_sm89INS1_16FlashAttnFwdSm80INS1_25CollectiveMainloopFwdSm80ILi8ELi1ELb1EN4cute5tupleIJNS5_1CILi128EEENS7_ILi112EEES8_EEELi128ENS_6half_tEfNS_4arch4Sm80ELb1ELb0ELb0ELb1ELb0ELb1ELb1ELb1EEENS1_21CollectiveEpilogueFwdINS6_IJS8_S8_S9_EEENS6_IJNS7_ILi1EEESH_SH_EEESB_SD_Li256ELb1ELb1ELb1ELb0EEENS1_36VarlenDynamicPersistentTileSchedulerILi128ELi112ELi256ELi256ELb1ELb1ELb0ELb1ELb1ELb1EEEEEEEEEvNT_6ParamsE --------------------------
	.section	.nv.constant0._ZN7cutlass13device_kernelIN5flash19enable_sm80_to_sm89INS1_16FlashAttnFwdSm80INS1_25CollectiveMainloopFwdSm80ILi8ELi1ELb1EN4cute5tupleIJNS5_1CILi128EEENS7_ILi112EEES8_EEELi128ENS_6half_tEfNS_4arch4Sm80ELb1ELb0ELb0ELb1ELb0ELb1ELb1ELb1EEENS1_21CollectiveEpilogueFwdINS6_IJS8_S8_S9_EEENS6_IJNS7_ILi1EEESH_SH_EEESB_SD_Li256ELb1ELb1ELb1ELb0EEENS1_36VarlenDynamicPersistentTileSchedulerILi128ELi112ELi256ELi256ELb1ELb1ELb0ELb1ELb1ELb1EEEEEEEEEvNT_6ParamsE,"a",@progbits
	.sectionflags	@""
	.align	4
.nv.constant0._ZN7cutlass13device_kernelIN5flash19enable_sm80_to_sm89INS1_16FlashAttnFwdSm80INS1_25CollectiveMainloopFwdSm80ILi8ELi1ELb1EN4cute5tupleIJNS5_1CILi128EEENS7_ILi112EEES8_EEELi128ENS_6half_tEfNS_4arch4Sm80ELb1ELb0ELb0ELb1ELb0ELb1ELb1ELb1EEENS1_21CollectiveEpilogueFwdINS6_IJS8_S8_S9_EEENS6_IJNS7_ILi1EEESH_SH_EEESB_SD_Li256ELb1ELb1ELb1ELb0EEENS1_36VarlenDynamicPersistentTileSchedulerILi128ELi112ELi256ELi256ELb1ELb1ELb0ELb1ELb1ELb1EEEEEEEEEvNT_6ParamsE:
	.zero		1432


//--------------------- .text._ZN7cutlass13device_kernelIN5flash19enable_sm80_to_sm89INS1_16FlashAttnFwdSm80INS1_25CollectiveMainloopFwdSm80ILi8ELi1ELb1EN4cute5tupleIJNS5_1CILi128EEES8_S8_EEELi128ENS_6half_tEfNS_4arch4Sm80ELb0ELb0ELb0ELb0ELb0ELb0ELb1ELb1EEENS1_21CollectiveEpilogueFwdIS9_NS6_IJNS7_ILi1EEESF_SF_EEESA_SC_Li256ELb0ELb1ELb1ELb0EEENS1_19SingleTileSchedulerILb0ELb1ELb1ELi128EEEEEEEEEvNT_6ParamsE --------------------------
	.section	.text._ZN7cutlass13device_kernelIN5flash19enable_sm80_to_sm89INS1_16FlashAttnFwdSm80INS1_25CollectiveMainloopFwdSm80ILi8ELi1ELb1EN4cute5tupleIJNS5_1CILi128EEES8_S8_EEELi128ENS_6half_tEfNS_4arch4Sm80ELb0ELb0ELb0ELb0ELb0ELb0ELb1ELb1EEENS1_21CollectiveEpilogueFwdIS9_NS6_IJNS7_ILi1EEESF_SF_EEESA_SC_Li256ELb0ELb1ELb1ELb0EEENS1_19SingleTileSchedulerILb0ELb1ELb1ELi128EEEEEEEEEvNT_6ParamsE,"ax",@progbits
	.sectioninfo	@"SHI_REGISTERS=255"
	.align	128
.text._ZN7cutlass13device_kernelIN5flash19enable_sm80_to_sm89INS1_16FlashAttnFwdSm80INS1_25CollectiveMainloopFwdSm80ILi8ELi1ELb1EN4cute5tupleIJNS5_1CILi128EEES8_S8_EEELi128ENS_6half_tEfNS_4arch4Sm80ELb0ELb0ELb0ELb0ELb0ELb0ELb1ELb1EEENS1_21CollectiveEpilogueFwdIS9_NS6_IJNS7_ILi1EEESF_SF_EEESA_SC_Li256ELb0ELb1ELb1ELb0EEENS1_19SingleTileSchedulerILb0ELb1ELb1ELi128EEEEEEEEEvNT_6ParamsE:
        .type           _ZN7cutlass13device_kernelIN5flash19enable_sm80_to_sm89INS1_16FlashAttnFwdSm80INS1_25CollectiveMainloopFwdSm80ILi8ELi1ELb1EN4cute5tupleIJNS5_1CILi128EEES8_S8_EEELi128ENS_6half_tEfNS_4arch4Sm80ELb0ELb0ELb0ELb0ELb0ELb0ELb1ELb1EEENS1_21CollectiveEpilogueFwdIS9_NS6_IJNS7_ILi1EEESF_SF_EEESA_SC_Li256ELb0ELb1ELb1ELb0EEENS1_19SingleTileSchedulerILb0ELb1ELb1ELi128EEEEEEEEEvNT_6ParamsE,@function
        .size           _ZN7cutlass13device_kernelIN5flash19enable_sm80_to_sm89INS1_16FlashAttnFwdSm80INS1_25CollectiveMainloopFwdSm80ILi8ELi1ELb1EN4cute5tupleIJNS5_1CILi128EEES8_S8_EEELi128ENS_6half_tEfNS_4arch4Sm80ELb0ELb0ELb0ELb0ELb0ELb0ELb1ELb1EEENS1_21CollectiveEpilogueFwdIS9_NS6_IJNS7_ILi1EEESF_SF_EEESA_SC_Li256ELb0ELb1ELb1ELb0EEENS1_19SingleTileSchedulerILb0ELb1ELb1ELi128EEEEEEEEEvNT_6ParamsE,(.L_x_1336 - _ZN7cutlass13device_kernelIN5flash19enable_sm80_to_sm89INS1_16FlashAttnFwdSm80INS1_25CollectiveMainloopFwdSm80ILi8ELi1ELb1EN4cute5tupleIJNS5_1CILi128EEES8_S8_EEELi128ENS_6half_tEfNS_4arch4Sm80ELb0ELb0ELb0ELb0ELb0ELb0ELb1ELb1EEENS1_21CollectiveEpilogueFwdIS9_NS6_IJNS7_ILi1EEESF_SF_EEESA_SC_Li256ELb0ELb1ELb1ELb0EEENS1_19SingleTileSchedulerILb0ELb1ELb1ELi128EEEEEEEEEvNT_6ParamsE)
        .other          _ZN7cutlass13device_kernelIN5flash19enable_sm80_to_sm89INS1_16FlashAttnFwdSm80INS1_25CollectiveMainloopFwdSm80ILi8ELi1ELb1EN4cute5tupleIJNS5_1CILi128EEES8_S8_EEELi128ENS_6half_tEfNS_4arch4Sm80ELb0ELb0ELb0ELb0ELb0ELb0ELb1ELb1EEENS1_21CollectiveEpilogueFwdIS9_NS6_IJNS7_ILi1EEESF_SF_EEESA_SC_Li256ELb0ELb1ELb1ELb0EEENS1_19SingleTileSchedulerILb0ELb1ELb1ELi128EEEEEEEEEvNT_6ParamsE,@"STO_CUDA_ENTRY STV_DEFAULT"
_ZN7cutlass13device_kernelIN5flash19enable_sm80_to_sm89INS1_16FlashAttnFwdSm80INS1_25CollectiveMainloopFwdSm80ILi8ELi1ELb1EN4cute5tupleIJNS5_1CILi128EEES8_S8_EEELi128ENS_6half_tEfNS_4arch4Sm80ELb0ELb0ELb0ELb0ELb0ELb0ELb1ELb1EEENS1_21CollectiveEpilogueFwdIS9_NS6_IJNS7_ILi1EEESF_SF_EEESA_SC_Li256ELb0ELb1ELb1ELb0EEENS1_19SingleTileSchedulerILb0ELb1ELb1ELi128EEEEEEEEEvNT_6ParamsE:
[----:B------:R-:W-:Y:S02]  /*0000*/  MOV R1, c[0x0][0x28] ;  /* 0x00000a0000017a02 */ /* 0x000fe40000000f00 */
[----:B------:R-:W1:Y:S01]  /*0010*/  S2R R124, SR_TID.X ;  /* 0x00000000007c7919 */ /* 0x000e620000002100 */
[----:B------:R-:W2:Y:S03]  /*0020*/  S2UR UR6, SR_CTAID.Y ;  /* 0x00000000000679c3 */ /* 0x000ea60000002600 */
[----:B------:R-:W3:Y:S01]  /*0030*/  S2R R0, SR_CTAID.Z ;  /* 0x0000000000007919 */ /* 0x000ee20000002700 */
[----:B-1----:R-:W-:-:S06]  /*0040*/  SHF.R.U32.HI R2, RZ, 0x5, R124 ;  /* 0x00000005ff027819 */ /* 0x002fcc000001167c */
[----:B------:R-:W1:Y:S02]  /*0050*/  SHFL.IDX PT, R2, R2, RZ, 0x1f ;  /* 0x00001fff02027589 */ /* 0x000e6400000e0000 */
[----:B-1----:R-:W-:-:S13]  /*0060*/  ISETP.NE.AND P0, PT, R2, RZ, PT ;  /* 0x000000ff0200720c */ /* 0x002fda0003f05270 */
[----:B--2---:R-:W-:Y:S05]  /*0070*/  @!P0 BRA `(.L_x_0) ;  /* 0x0000009000008947 */ /* 0x004fea0003800000 */
[----:B---3--:R-:W-:Y:S01]  /*0080*/  MOV R2, c[0x0][0x550] ;  /* 0x0001540000027a02 */ /* 0x008fe20000000f00 */
[----:B------:R-:W-:-:S03]  /*0090*/  UMOV UR10, UR6 ;  /* 0x00000006000a7c82 */ /* 0x000fc60008000000 */
[----:B------:R-:W-:-:S13]  /*00a0*/  ISETP.NE.AND P0, PT, R2, 0x1, PT ;  /* 0x000000010200780c */ /* 0x000fda0003f05270 */
[----:B------:R-:W-:Y:S05]  /*00b0*/  @!P0 BRA `(.L_x_1) ;  /* 0x000000b000008947 */ /* 0x000fea0003800000 */
[----:B------:R-:W-:Y:S02]  /*00c0*/  ULDC UR4, c[0x0][0x554] ;  /* 0x0001550000047ab9 */ /* 0x000fe40000000800 */
[----:B------:R-:W-:Y:S02]  /*00d0*/  UIMAD.WIDE.U32 UR4, UR6, UR4, URZ ;  /* 0x00000004060472a5 */ /* 0x000fe4000f8e003f */
[----:B------:R-:W-:Y:S02]  /*00e0*/  ULDC UR10, c[0x0][0x558] ;  /* 0x00015600000a7ab9 */ /* 0x000fe40000000800 */
[----:B------:R-:W-:Y:S01]  /*00f0*/  USHF.R.U32.HI UR10, URZ, UR10, UR5 ;  /* 0x0000000a3f0a7299 */ /* 0x000fe20008011605 */
[----:B------:R-:W-:Y:S05]  /*0100*/  BRA `(.L_x_1) ;  /* 0x0000006000007947 */ /* 0x000fea0003800000 */
.L_x_0:
[----:B---3--:R-:W-:Y:S02]  /*0110*/  ULDC.64 UR4, c[0x0][0x550] ;  /* 0x0001540000047ab9 */ /* 0x008fe40000000a00 */
[----:B------:R-:W-:Y:S02]  /*0120*/  UISETP.NE.AND UP0, UPT, UR4, 0x1, UPT ;  /* 0x000000010400788c */ /* 0x000fe4000bf05270 */
[----:B------:R-:W-:-:S02]  /*0130*/  UIMAD.WIDE.U32 UR8, UR6, UR5, URZ ;  /* 0x00000005060872a5 */ /* 0x000fc4000f8e003f */
[----:B------:R-:W-:Y:S02]  /*0140*/  ULDC UR4, c[0x0][0x558] ;  /* 0x0001560000047ab9 */ /* 0x000fe40000000800 */
[----:B------:R-:W-:-:S05]  /*0150*/  UMOV UR10, UR6 ;  /* 0x00000006000a7c82 */ /* 0x000fca0008000000 */
[----:B------:R-:W-:-:S03]  /*0160*/  @UP0 USHF.R.U32.HI UR10, URZ, UR4, UR9 ;  /* 0x000000043f0a0299 */ /* 0x000fc60008011609 */
.L_x_1:
[----:B------:R-:W-:Y:S01]  /*0170*/  ISETP.GE.AND P0, PT, R0, RZ, PT ;  /* 0x000000ff0000720c */ /* 0x000fe20003f06270 */
[----:B------:R-:W-:Y:S02]  /*0180*/  UIADD3 UR5, -UR10, URZ, URZ ;  /* 0x0000003f0a057290 */ /* 0x000fe4000fffe13f */
[----:B------:R-:W-:Y:S02]  /*0190*/  ULDC UR4, c[0x0][0x550] ;  /* 0x0001540000047ab9 */ /* 0x000fe40000000800 */
[----:B------:R-:W-:-:S08]  /*01a0*/  UIMAD UR6, UR5, UR4, UR6 ;  /* 0x00000004050672a4 */ /* 0x000fd0000f8e0206 */
[----:B------:R-:W-:Y:S05]  /*01b0*/  @!P0 EXIT ;  /* 0x000000000000894d */ /* 0x000fea0003800000 */
[----:B------:R-:W-:Y:S02]  /*01c0*/  ULDC UR4, c[0x0][0x1d0] ;  /* 0x0000740000047ab9 */ /* 0x000fe40000000800 */
[----:B------:R-:W-:Y:S02]  /*01d0*/  UISETP.GE.AND UP0, UPT, UR4, 0x1, UPT ;  /* 0x000000010400788c */ /* 0x000fe4000bf06270 */
[----:B------:R-:W-:Y:S02]  /*01e0*/  UIADD3 UR7, UR4, 0x7f, URZ ;  /* 0x0000007f04077890 */ /* 0x000fe4000fffe03f */
[----:B------:R-:W-:Y:S02]  /*01f0*/  UMOV UR13, URZ ;  /* 0x0000003f000d7c82 */ /* 0x000fe40008000000 */
[----:B------:R-:W-:Y:S01]  /*0200*/  PLOP3.LUT P0, PT, PT, PT, UP0, 0x80, 0x0 ;  /* 0x000000000000781c */ /* 0x000fe20003f0f008 */
[----:B------:R-:W-:-:S04]  /*0210*/  USHF.R.S32.HI UR5, URZ, 0x1f, UR7 ;  /* 0x0000001f3f057899 */ /* 0x000fc80008011407 */
[----:B------:R-:W-:-:S04]  /*0220*/  ULEA.HI UR5, UR5, UR7, URZ, 0x7 ;  /* 0x0000000705057291 */ /* 0x000fc8000f8f383f */
[----:B------:R-:W-:-:S04]  /*0230*/  USHF.R.S32.HI UR17, URZ, 0x7, UR5 ;  /* 0x000000073f117899 */ /* 0x000fc80008011405 */
[----:B------:R-:W-:Y:S05]  /*0240*/  @!P0 BRA `(.L_x_2) ;  /* 0x0000024000008947 */ /* 0x000fea0003800000 */
[----:B------:R-:W-:Y:S02]  /*0250*/  USHF.R.U32.HI UR4, URZ, 0x10, UR6 ;  /* 0x000000103f047899 */ /* 0x000fe40008011606 */
[----:B------:R-:W-:Y:S02]  /*0260*/  ULDC UR5, c[0x0][0x338] ;  /* 0x0000ce0000057ab9 */ /* 0x000fe40000000800 */
[----:B------:R-:W-:Y:S02]  /*0270*/  UISETP.NE.AND UP0, UPT, UR4, URZ, UPT ;  /* 0x0000003f0400728c */ /* 0x000fe4000bf05270 */
[----:B------:R-:W-:Y:S02]  /*0280*/  UMOV UR12, URZ ;  /* 0x0000003f000c7c82 */ /* 0x000fe40008000000 */
[----:B------:R-:W-:-:S04]  /*0290*/  USEL UR5, UR4, UR5, UP0 ;  /* 0x0000000504057287 */ /* 0x000fc80008000000 */
[----:B------:R-:W-:Y:S02]  /*02a0*/  UIADD3 UR11, UR17, -0x1, UR5 ;  /* 0xffffffff110b7890 */ /* 0x000fe4000fffe005 */
[----:B------:R-:W-:-:S05]  /*02b0*/  IMAD.U32 R2, RZ, RZ, UR5 ;  /* 0x00000005ff027e24 */ /* 0x000fca000f8e00ff */
[-C--:B------:R-:W-:Y:S02]  /*02c0*/  IABS R3, R2.reuse ;  /* 0x0000000200037213 */ /* 0x080fe40000000000 */
[----:B------:R-:W-:-:S03]  /*02d0*/  IABS R2, R2 ;  /* 0x0000000200027213 */ /* 0x000fc60000000000 */
[----:B------:R-:W-:Y:S02]  /*02e0*/  IMAD.MOV.U32 R5, RZ, RZ, R3 ;  /* 0x000000ffff057224 */ /* 0x000fe400078e0003 */
[----:B------:R-:W-:Y:S01]  /*02f0*/  IMAD.U32 R3, RZ, RZ, UR11 ;  /* 0x0000000bff037e24 */ /* 0x000fe2000f8e00ff */
[----:B------:R-:W-:Y:S01]  /*0300*/  ULOP3.LUT UR11, UR11, UR5, URZ, 0x3c, !UPT ;  /* 0x000000050b0b7292 */ /* 0x000fe2000f8e3c3f */
[----:B------:R-:W1:Y:S01]  /*0310*/  R2UR UR9, R5 ;  /* 0x00000000050973c2 */ /* 0x000e6200000e0000 */
[----:B------:R-:W-:Y:S02]  /*0320*/  IMAD.MOV R2, RZ, RZ, -R2 ;  /* 0x000000ffff027224 */ /* 0x000fe400078e0a02 */
[----:B------:R-:W-:-:S05]  /*0330*/  IABS R3, R3 ;  /* 0x0000000300037213 */ /* 0x000fca0000000000 */
[----:B------:R-:W2:Y:S08]  /*0340*/  R2UR UR8, R3 ;  /* 0x00000000030873c2 */ /* 0x000eb000000e0000 */
[----:B------:R-:W3:Y:S01]  /*0350*/  R2UR UR7, R2 ;  /* 0x00000000020773c2 */ /* 0x000ee200000e0000 */
[----:B-1----:R-:W1:Y:S08]  /*0360*/  I2F.RP R6, UR9 ;  /* 0x0000000900067d06 */ /* 0x002e700008209400 */
[----:B-1----:R-:W1:Y:S02]  /*0370*/  MUFU.RCP R4, R6 ;  /* 0x0000000600047308 */ /* 0x002e640000001000 */
[----:B-1----:R-:W-:-:S06]  /*0380*/  IADD3 R4, R4, 0xffffffe, RZ ;  /* 0x0ffffffe04047810 */ /* 0x002fcc0007ffe0ff */
[----:B------:R-:W1:Y:S02]  /*0390*/  F2I.FTZ.U32.TRUNC.NTZ R4, R4 ;  /* 0x0000000400047305 */ /* 0x000e64000021f000 */
[----:B-1----:R-:W1:Y:S02]  /*03a0*/  R2UR UR13, R4 ;  /* 0x00000000040d73c2 */ /* 0x002e6400000e0000 */
[----:B-1----:R-:W-:-:S04]  /*03b0*/  UIADD3 UR4, URZ, -UR13, URZ ;  /* 0x8000000d3f047290 */ /* 0x002fc8000fffe03f */
[----:B------:R-:W-:-:S04]  /*03c0*/  UIMAD UR4, UR4, UR9, URZ ;  /* 0x00000009040472a4 */ /* 0x000fc8000f8e023f */
[----:B------:R-:W-:-:S04]  /*03d0*/  UIMAD.WIDE.U32 UR12, UR13, UR4, UR12 ;  /* 0x000000040d0c72a5 */ /* 0x000fc8000f8e000c */
[----:B--2---:R-:W-:-:S04]  /*03e0*/  UIMAD.WIDE.U32 UR12, UR13, UR8, URZ ;  /* 0x000000080d0c72a5 */ /* 0x004fc8000f8e003f */
[----:B---3--:R-:W-:-:S04]  /*03f0*/  UIMAD UR7, UR13, UR7, UR8 ;  /* 0x000000070d0772a4 */ /* 0x008fc8000f8e0208 */
[----:B------:R-:W-:-:S11]  /*0400*/  UISETP.GT.U32.AND UP0, UPT, UR9, UR7, UPT ;  /* 0x000000070900728c */ /* 0x000fd6000bf04070 */
[----:B------:R-:W-:Y:S02]  /*0410*/  @!UP0 UIADD3 UR7, UR7, -UR9, URZ ;  /* 0x8000000907078290 */ /* 0x000fe4000fffe03f */
[----:B------:R-:W-:Y:S02]  /*0420*/  @!UP0 UIADD3 UR13, UR13, 0x1, URZ ;  /* 0x000000010d0d8890 */ /* 0x000fe4000fffe03f */
[----:B------:R-:W-:Y:S02]  /*0430*/  UISETP.GE.U32.AND UP1, UPT, UR7, UR9, UPT ;  /* 0x000000090700728c */ /* 0x000fe4000bf26070 */
[----:B------:R-:W-:-:S09]  /*0440*/  UISETP.GE.AND UP0, UPT, UR11, URZ, UPT ;  /* 0x0000003f0b00728c */ /* 0x000fd2000bf06270 */
[----:B------:R-:W-:Y:S02]  /*0450*/  @UP1 UIADD3 UR13, UR13, 0x1, URZ ;  /* 0x000000010d0d1890 */ /* 0x000fe4000fffe03f */
[----:B------:R-:W-:Y:S02]  /*0460*/  UISETP.NE.AND UP1, UPT, UR5, URZ, UPT ;  /* 0x0000003f0500728c */ /* 0x000fe4000bf25270 */
[----:B------:R-:W-:-:S09]  /*0470*/  @!UP0 UIADD3 UR13, -UR13, URZ, URZ ;  /* 0x0000003f0d0d8290 */ /* 0x000fd2000fffe13f */
[----:B------:R-:W-:Y:S02]  /*0480*/  @!UP1 ULOP3.LUT UR13, URZ, UR5, URZ, 0x33, !UPT ;  /* 0x000000053f0d9292 */ /* 0x000fe4000f8e333f */
.L_x_2:
[----:B------:R-:W-:Y:S01]  /*0490*/  ULOP3.LUT UR8, UR6, 0xffff, URZ, 0xc0, !UPT ;  /* 0x0000ffff06087892 */ /* 0x000fe2000f8ec03f */
[----:B------:R-:W-:Y:S01]  /*04a0*/  PLOP3.LUT P2, PT, PT, PT, PT, 0x80, 0x0 ;  /* 0x000000000000781c */ /* 0x000fe20003f4f070 */
[----:B------:R-:W-:Y:S01]  /*04b0*/  ULDC.64 UR14, c[0x0][0x118] ;  /* 0x00004600000e7ab9 */ /* 0x000fe20000000a00 */
[----:B------:R-:W-:Y:S01]  /*04c0*/  IMAD.MOV.U32 R7, RZ, RZ, RZ ;  /* 0x000000ffff077224 */ /* 0x000fe200078e00ff */
[----:B------:R-:W-:Y:S01]  /*04d0*/  UIMAD UR8, UR8, UR13, URZ ;  /* 0x0000000d080872a4 */ /* 0x000fe2000f8e023f */
[----:B------:R-:W-:Y:S01]  /*04e0*/  IMAD.MOV.U32 R2, RZ, RZ, RZ ;  /* 0x000000ffff027224 */ /* 0x000fe200078e00ff */
[----:B------:R-:W-:Y:S01]  /*04f0*/  CS2R R114, SRZ ;  /* 0x0000000000727805 */ /* 0x000fe2000001ff00 */
[----:B------:R-:W-:Y:S01]  /*0500*/  CS2R R112, SRZ ;  /* 0x0000000000707805 */ /* 0x000fe2000001ff00 */
[----:B------:R-:W-:Y:S01]  /*0510*/  UIADD3 UR13, UR8, UR13, URZ ;  /* 0x0000000d080d7290 */ /* 0x000fe2000fffe03f */
[----:B------:R-:W-:Y:S01]  /*0520*/  CS2R R118, SRZ ;  /* 0x0000000000767805 */ /* 0x000fe2000001ff00 */
[----:B------:R-:W-:Y:S01]  /*0530*/  CS2R R116, SRZ ;  /* 0x0000000000747805 */ /* 0x000fe2000001ff00 */
[----:B------:R-:W-:Y:S01]  /*0540*/  CS2R R110, SRZ ;  /* 0x00000000006e7805 */ /* 0x000fe2000001ff00 */
[----:B------:R-:W-:Y:S01]  /*0550*/  UISETP.LT.AND UP0, UPT, UR17, UR13, UPT ;  /* 0x0000000d1100728c */ /* 0x000fe2000bf01270 */
[----:B------:R-:W-:Y:S01]  /*0560*/  CS2R R108, SRZ ;  /* 0x00000000006c7805 */ /* 0x000fe2000001ff00 */
[----:B------:R-:W-:Y:S01]  /*0570*/  CS2R R122, SRZ ;  /* 0x00000000007a7805 */ /* 0x000fe2000001ff00 */
[----:B------:R-:W-:Y:S01]  /*0580*/  CS2R R120, SRZ ;  /* 0x0000000000787805 */ /* 0x000fe2000001ff00 */
[----:B------:R-:W-:Y:S01]  /*0590*/  USEL UR17, UR17, UR13, UP0 ;  /* 0x0000000d11117287 */ /* 0x000fe20008000000 */
[----:B------:R-:W-:Y:S01]  /*05a0*/  CS2R R106, SRZ ;  /* 0x00000000006a7805 */ /* 0x000fe2000001ff00 */
[----:B------:R-:W-:Y:S01]  /*05b0*/  CS2R R104, SRZ ;  /* 0x0000000000687805 */ /* 0x000fe2000001ff00 */
[----:B------:R-:W-:Y:S01]  /*05c0*/  CS2R R102, SRZ ;  /* 0x0000000000667805 */ /* 0x000fe2000001ff00 */
[----:B------:R-:W-:Y:S01]  /*05d0*/  UISETP.GT.AND UP0, UPT, UR17, UR8, UPT ;  /* 0x000000081100728c */ /* 0x000fe2000bf04270 */
[----:B------:R-:W-:Y:S01]  /*05e0*/  CS2R R100, SRZ ;  /* 0x0000000000647805 */ /* 0x000fe2000001ff00 */
[----:B------:R-:W-:Y:S01]  /*05f0*/  CS2R R98, SRZ ;  /* 0x0000000000627805 */ /* 0x000fe2000001ff00 */
[----:B------:R-:W-:Y:S01]  /*0600*/  CS2R R96, SRZ ;  /* 0x0000000000607805 */ /* 0x000fe2000001ff00 */
[----:B------:R-:W-:Y:S01]  /*0610*/  CS2R R94, SRZ ;  /* 0x00000000005e7805 */ /* 0x000fe2000001ff00 */
[----:B------:R-:W-:Y:S01]  /*0620*/  CS2R R92, SRZ ;  /* 0x00000000005c7805 */ /* 0x000fe2000001ff00 */
[----:B------:R-:W-:Y:S01]  /*0630*/  PLOP3.LUT P0, PT, PT, PT, UP0, 0x80, 0x0 ;  /* 0x000000000000781c */ /* 0x000fe20003f0f008 */
[----:B------:R-:W-:Y:S01]  /*0640*/  CS2R R90, SRZ ;  /* 0x00000000005a7805 */ /* 0x000fe2000001ff00 */
        /* <DEDUP_REMOVED lines=15> */
[----:B------:R-:W-:Y:S05]  /*0740*/  @!P0 BRA `(.L_x_3) ;  /* 0x0000839000008947 */ /* 0x000fea0003800000 */
[----:B------:R-:W-:Y:S02]  /*0750*/  ISETP.NE.U32.AND P1, PT, RZ, c[0x0][0x340], PT ;  /* 0x0000d000ff007a0c */ /* 0x000fe40003f25070 */
[----:B------:R-:W-:Y:S01]  /*0760*/  SHF.R.S32.HI R125, RZ, 0x1f, R124 ;  /* 0x0000001fff7d7819 */ /* 0x000fe2000001147c */
[----:B------:R-:W-:Y:S01]  /*0770*/  USHF.R.S32.HI UR20, URZ, 0x1f, UR10 ;  /* 0x0000001f3f147899 */ /* 0x000fe2000801140a */
[----:B------:R-:W-:Y:S01]  /*0780*/  ISETP.NE.AND.EX P1, PT, RZ, c[0x0][0x344], PT, P1 ;  /* 0x0000d100ff007a0c */ /* 0x000fe20003f25310 */
[----:B------:R-:W-:-:S12]  /*0790*/  ULDC.64 UR4, c[0x0][0x1b8] ;  /* 0x00006e0000047ab9 */ /* 0x000fd80000000a00 */
[----:B------:R-:W-:-:S04]  /*07a0*/  @P1 IMAD.MOV.U32 R3, RZ, RZ, 0x4 ;  /* 0x00000004ff031424 */ /* 0x000fc800078e00ff */
[----:B------:R-:W-:-:S06]  /*07b0*/  @P1 IMAD.WIDE R234, R0, R3, c[0x0][0x340] ;  /* 0x0000d00000ea1625 */ /* 0x000fcc00078e0203 */
[----:B------:R-:W2:Y:S01]  /*07c0*/  @P1 LDG.E R234, [R234.64] ;  /* 0x0000000eeaea1981 */ /* 0x000ea2000c1e1900 */
[----:B------:R-:W-:Y:S01]  /*07d0*/  LEA.HI R40, R125, R124, RZ, 0x3 ;  /* 0x0000007c7d287211 */ /* 0x000fe200078f18ff */
[----:B------:R-:W-:Y:S01]  /*07e0*/  IMAD.MOV.U32 R9, RZ, RZ, c[0x0][0x2c4] ;  /* 0x0000b100ff097624 */ /* 0x000fe200078e00ff */
[----:B------:R-:W-:Y:S01]  /*07f0*/  UIMAD.WIDE.U32 UR6, UR10, UR4, URZ ;  /* 0x000000040a0672a5 */ /* 0x000fe2000f8e003f */
[----:B------:R-:W1:Y:S01]  /*0800*/  S2R R3, SR_CTAID.X ;  /* 0x0000000000037919 */ /* 0x000e620000002500 */
[----:B------:R-:W-:Y:S01]  /*0810*/  LOP3.LUT R41, R40, 0xfffffff8, RZ, 0xc0, !PT ;  /* 0xfffffff828297812 */ /* 0x000fe200078ec0ff */
[----:B------:R-:W-:Y:S01]  /*0820*/  UIMAD UR4, UR20, UR4, URZ ;  /* 0x00000004140472a4 */ /* 0x000fe2000f8e023f */
[----:B------:R-:W-:Y:S01]  /*0830*/  ISETP.NE.AND P0, PT, R9, 0x1, PT ;  /* 0x000000010900780c */ /* 0x000fe20003f05270 */
[----:B------:R-:W-:Y:S01]  /*0840*/  UIADD3 UR16, UR17, -0x1, URZ ;  /* 0xffffffff11107890 */ /* 0x000fe2000fffe03f */
[----:B------:R-:W-:Y:S01]  /*0850*/  SHF.R.S32.HI R40, RZ, 0x3, R40 ;  /* 0x00000003ff287819 */ /* 0x000fe20000011428 */
[----:B------:R-:W-:Y:S01]  /*0860*/  IMAD.IADD R41, R124, 0x1, -R41 ;  /* 0x000000017c297824 */ /* 0x000fe200078e0a29 */
[----:B------:R-:W-:Y:S01]  /*0870*/  UIMAD UR4, UR10, UR5, UR4 ;  /* 0x000000050a0472a4 */ /* 0x000fe2000f8e0204 */
[----:B------:R-:W-:Y:S01]  /*0880*/  SHF.R.S32.HI R7, RZ, 0x1f, R0 ;  /* 0x0000001fff077819 */ /* 0x000fe20000011400 */
[----:B------:R-:W-:Y:S01]  /*0890*/  IMAD.U32 R13, RZ, RZ, UR7 ;  /* 0x00000007ff0d7e24 */ /* 0x000fe2000f8e00ff */
[--C-:B------:R-:W-:Y:S01]  /*08a0*/  SHF.R.S32.HI R44, RZ, 0x1f, R40.reuse ;  /* 0x0000001fff2c7819 */ /* 0x100fe20000011428 */
[----:B------:R-:W-:Y:S01]  /*08b0*/  IMAD R2, R41, 0x20, R40 ;  /* 0x0000002029027824 */ /* 0x000fe200078e0228 */
[----:B------:R-:W-:Y:S01]  /*08c0*/  UIADD3 UR4, UR7, UR4, URZ ;  /* 0x0000000407047290 */ /* 0x000fe2000fffe03f */
[----:B------:R-:W-:Y:S01]  /*08d0*/  IMAD.U32 R12, RZ, RZ, UR6 ;  /* 0x00000006ff0c7e24 */ /* 0x000fe2000f8e00ff */
[----:B------:R-:W-:Y:S01]  /*08e0*/  UMOV UR18, 0x7 ;  /* 0x0000000700127882 */ /* 0x000fe20000000000 */
[----:B------:R-:W-:Y:S01]  /*08f0*/  IMAD R5, R7, c[0x0][0x1c0], RZ ;  /* 0x0000700007057a24 */ /* 0x000fe200078e02ff */
[----:B------:R-:W-:Y:S01]  /*0900*/  ULDC.64 UR6, c[0x0][0x1e0] ;  /* 0x0000780000067ab9 */ /* 0x000fe20000000a00 */
[----:B------:R-:W-:Y:S01]  /*0910*/  IMAD R9, R9, c[0x0][0x168], RZ ;  /* 0x00005a0009097a24 */ /* 0x000fe200078e02ff */
[----:B------:R-:W-:Y:S01]  /*0920*/  USHF.L.U64.HI UR18, UR6, UR18, UR7 ;  /* 0x0000001206127299 */ /* 0x000fe20008010207 */
[----:B------:R-:W-:Y:S01]  /*0930*/  IMAD.U32 R13, RZ, RZ, UR4 ;  /* 0x00000004ff0d7e24 */ /* 0x000fe2000f8e00ff */
[----:B------:R-:W-:Y:S01]  /*0940*/  ULDC.64 UR4, c[0x0][0x1e8] ;  /* 0x00007a0000047ab9 */ /* 0x000fe20000000a00 */
[C---:B------:R-:W-:Y:S01]  /*0950*/  IMAD R14, R0.reuse, c[0x0][0x1c4], R5 ;  /* 0x00007100000e7a24 */ /* 0x040fe200078e0205 */
[----:B------:R-:W-:Y:S01]  /*0960*/  UIMAD UR4, UR20, UR4, URZ ;  /* 0x00000004140472a4 */ /* 0x000fe2000f8e023f */
[----:B------:R-:W-:Y:S01]  /*0970*/  IMAD.WIDE.U32 R12, R0, c[0x0][0x1c0], R12 ;  /* 0x00007000000c7a25 */ /* 0x000fe200078e000c */
[----:B------:R-:W-:-:S02]  /*0980*/  USHF.L.U32 UR19, UR6, 0x7, URZ ;  /* 0x0000000706137899 */ /* 0x000fc4000800063f */
[----:B------:R-:W-:Y:S01]  /*0990*/  UIMAD UR4, UR10, UR5, UR4 ;  /* 0x000000050a0472a4 */ /* 0x000fe2000f8e0204 */
[----:B-1----:R-:W-:Y:S01]  /*09a0*/  IMAD R11, R3, 0x80, R2 ;  /* 0x00000080030b7824 */ /* 0x002fe200078e0202 */
[----:B------:R-:W-:Y:S01]  /*09b0*/  USHF.R.S32.HI UR11, URZ, 0x1f, UR16 ;  /* 0x0000001f3f0b7899 */ /* 0x000fe20008011410 */
[----:B------:R-:W-:Y:S01]  /*09c0*/  IMAD.IADD R15, R13, 0x1, R14 ;  /* 0x000000010d0f7824 */ /* 0x000fe200078e020e */
[----:B------:R-:W-:Y:S01]  /*09d0*/  UIMAD.WIDE.U32 UR12, UR6, 0x40, URZ ;  /* 0x00000040060c78a5 */ /* 0x000fe2000f8e003f */
[----:B------:R-:W-:Y:S01]  /*09e0*/  @P0 IMAD.HI.U32 R4, R11, c[0x0][0x2c8], RZ ;  /* 0x0000b2000b040a27 */ /* 0x000fe200078e00ff */
[----:B------:R-:W-:-:S03]  /*09f0*/  USHF.L.U32 UR9, UR7, 0x6, URZ ;  /* 0x0000000607097899 */ /* 0x000fc6000800063f */
[----:B------:R-:W-:Y:S01]  /*0a00*/  IMAD.MOV.U32 R2, RZ, RZ, R11 ;  /* 0x000000ffff027224 */ /* 0x000fe200078e000b */
[----:B------:R-:W-:Y:S01]  /*0a10*/  @P0 SHF.R.U32.HI R2, RZ, c[0x0][0x2cc], R4 ;  /* 0x0000b300ff020a19 */ /* 0x000fe20000011604 */
[----:B------:R-:W-:Y:S01]  /*0a20*/  IMAD.MOV.U32 R14, RZ, RZ, R12 ;  /* 0x000000ffff0e7224 */ /* 0x000fe200078e000c */
[----:B------:R-:W-:Y:S01]  /*0a30*/  UIADD3 UR9, UR13, UR9, URZ ;  /* 0x000000090d097290 */ /* 0x000fe2000fffe03f */
[----:B------:R-:W-:Y:S01]  /*0a40*/  IMAD R6, R3, 0x80, R40 ;  /* 0x0000008003067824 */ /* 0x000fe200078e0228 */
[--C-:B------:R-:W-:Y:S01]  /*0a50*/  SHF.R.S32.HI R5, RZ, 0x1f, R2.reuse ;  /* 0x0000001fff057819 */ /* 0x100fe20000011402 */
[----:B------:R-:W-:Y:S01]  /*0a60*/  IMAD.MOV R12, RZ, RZ, -R2 ;  /* 0x000000ffff0c7224 */ /* 0x000fe200078e0a02 */
[----:B------:R-:W-:Y:S01]  /*0a70*/  IADD3 R3, -R40, c[0x0][0x1d0], RZ ;  /* 0x0000740028037a10 */ /* 0x000fe20007ffe1ff */
[----:B------:R-:W-:Y:S01]  /*0a80*/  IMAD.WIDE.U32 R14, R2, c[0x0][0x1b0], R14 ;  /* 0x00006c00020e7a25 */ /* 0x000fe200078e000e */
[C---:B------:R-:W-:Y:S01]  /*0a90*/  IADD3 R4, R6.reuse, 0x20, RZ ;  /* 0x0000002006047810 */ /* 0x040fe20007ffe0ff */
[----:B------:R-:W-:Y:S01]  /*0aa0*/  BAR.SYNC.DEFER_BLOCKING 0x0 ;  /* 0x0000000000007b1d */ /* 0x000fe20000010000 */
[-C--:B------:R-:W-:Y:S01]  /*0ab0*/  ISETP.GE.AND P5, PT, R6, R9.reuse, PT ;  /* 0x000000090600720c */ /* 0x080fe20003fa6270 */
[----:B------:R-:W-:Y:S01]  /*0ac0*/  IMAD R5, R5, c[0x0][0x1b0], RZ ;  /* 0x00006c0005057a24 */ /* 0x000fe200078e02ff */
[-C--:B------:R-:W-:Y:S01]  /*0ad0*/  ISETP.GE.AND P3, PT, R4, R9.reuse, PT ;  /* 0x000000090400720c */ /* 0x080fe20003f66270 */
[----:B------:R-:W-:Y:S01]  /*0ae0*/  IMAD R12, R12, c[0x0][0x2c4], R11 ;  /* 0x0000b1000c0c7a24 */ /* 0x000fe200078e020b */
[----:B------:R-:W-:Y:S01]  /*0af0*/  IADD3 R4, R6, 0x40, RZ ;  /* 0x0000004006047810 */ /* 0x000fe20007ffe0ff */
[----:B------:R-:W-:Y:S01]  /*0b00*/  IMAD R5, R2, c[0x0][0x1b4], R5 ;  /* 0x00006d0002057a24 */ /* 0x000fe200078e0205 */
[----:B------:R-:W-:Y:S01]  /*0b10*/  IADD3 R6, R6, 0x60, RZ ;  /* 0x0000006006067810 */ /* 0x000fe20007ffe0ff */
[----:B------:R-:W-:Y:S01]  /*0b20*/  IMAD.SHL.U32 R11, R40, 0x40, RZ ;  /* 0x00000040280b7824 */ /* 0x000fe200078e00ff */
[----:B------:R-:W-:Y:S01]  /*0b30*/  ISETP.GE.AND P4, PT, R4, R9, PT ;  /* 0x000000090400720c */ /* 0x000fe20003f86270 */
[----:B------:R-:W-:Y:S01]  /*0b40*/  IMAD.IADD R15, R15, 0x1, R5 ;  /* 0x000000010f0f7824 */ /* 0x000fe200078e0205 */
[----:B------:R-:W-:Y:S01]  /*0b50*/  SHF.R.S32.HI R5, RZ, 0x1f, R12 ;  /* 0x0000001fff057819 */ /* 0x000fe2000001140c */
[----:B------:R-:W-:Y:S01]  /*0b60*/  IMAD.SHL.U32 R42, R41, 0x8, RZ ;  /* 0x00000008292a7824 */ /* 0x000fe200078e00ff */
[----:B------:R-:W-:Y:S01]  /*0b70*/  LOP3.LUT R11, R11, 0x1c0, RZ, 0xc0, !PT ;  /* 0x000001c00b0b7812 */ /* 0x000fe200078ec0ff */
[----:B------:R-:W-:-:S02]  /*0b80*/  IMAD.U32 R2, RZ, RZ, UR16 ;  /* 0x00000010ff027e24 */ /* 0x000fc4000f8e00ff */
[----:B------:R-:W-:Y:S01]  /*0b90*/  IMAD R5, R5, c[0x0][0x1a8], RZ ;  /* 0x00006a0005057a24 */ /* 0x000fe200078e02ff */
[----:B------:R-:W-:Y:S01]  /*0ba0*/  SHF.R.U32.HI R8, RZ, 0x3, R11 ;  /* 0x00000003ff087819 */ /* 0x000fe2000001160b */
[----:B------:R-:W-:Y:S01]  /*0bb0*/  IMAD R2, R2, -0x80, R3 ;  /* 0xffffff8002027824 */ /* 0x000fe200078e0203 */
[--C-:B------:R-:W-:Y:S01]  /*0bc0*/  LOP3.LUT R11, R11, 0x38, R42.reuse, 0xf8, !PT ;  /* 0x000000380b0b7812 */ /* 0x100fe200078ef82a */
[C---:B------:R-:W-:Y:S01]  /*0bd0*/  IMAD R5, R12.reuse, c[0x0][0x1ac], R5 ;  /* 0x00006b000c057a24 */ /* 0x040fe200078e0205 */
[----:B------:R-:W-:Y:S01]  /*0be0*/  SHF.R.S32.HI R43, RZ, 0x1f, R42 ;  /* 0x0000001fff2b7819 */ /* 0x000fe2000001142a */
[----:B------:R-:W-:Y:S01]  /*0bf0*/  IMAD.WIDE.U32 R12, R12, c[0x0][0x1a8], R14 ;  /* 0x00006a000c0c7a25 */ /* 0x000fe200078e000e */
[----:B------:R-:W-:Y:S02]  /*0c00*/  LOP3.LUT R8, R11, R8, RZ, 0x3c, !PT ;  /* 0x000000080b087212 */ /* 0x000fe400078e3cff */
[----:B------:R-:W-:Y:S01]  /*0c10*/  ISETP.GE.AND P6, PT, R42, c[0x0][0x198], PT ;  /* 0x000066002a007a0c */ /* 0x000fe20003fc6270 */
[----:B------:R-:W-:-:S02]  /*0c20*/  IMAD R3, R44, c[0x0][0x1e0], RZ ;  /* 0x000078002c037a24 */ /* 0x000fc400078e02ff */
[----:B------:R-:W-:Y:S01]  /*0c30*/  IMAD.IADD R4, R13, 0x1, R5 ;  /* 0x000000010d047824 */ /* 0x000fe200078e0205 */
[----:B------:R-:W-:Y:S01]  /*0c40*/  LEA R5, P0, R12, c[0x0][0x160], 0x1 ;  /* 0x000058000c057a11 */ /* 0x000fe200078008ff */
[----:B------:R-:W-:-:S03]  /*0c50*/  IMAD.WIDE.U32 R10, R40, c[0x0][0x1e0], R42 ;  /* 0x00007800280a7a25 */ /* 0x000fc600078e002a */
[----:B------:R-:W-:Y:S01]  /*0c60*/  LEA.HI.X R4, R12, c[0x0][0x164], R4, 0x1, P0 ;  /* 0x000059000c047a11 */ /* 0x000fe200000f0c04 */
[----:B------:R-:W-:Y:S01]  /*0c70*/  IMAD R3, R40, c[0x0][0x1e4], R3 ;  /* 0x0000790028037a24 */ /* 0x000fe200078e0203 */
[----:B------:R-:W1:Y:S01]  /*0c80*/  SHFL.IDX PT, R14, R5, RZ, 0x181f ;  /* 0x00181fff050e7589 */ /* 0x000e6200000e0000 */
[----:B------:R-:W-:Y:S01]  /*0c90*/  IMAD.MOV.U32 R12, RZ, RZ, R10 ;  /* 0x000000ffff0c7224 */ /* 0x000fe200078e000a */
[----:B------:R-:W-:Y:S01]  /*0ca0*/  ISETP.GE.AND P0, PT, R6, R9, PT ;  /* 0x000000090600720c */ /* 0x000fe20003f06270 */
[----:B------:R-:W-:Y:S01]  /*0cb0*/  IMAD.U32 R228, RZ, RZ, UR10 ;  /* 0x0000000affe47e24 */ /* 0x000fe2000f8e00ff */
[----:B------:R-:W3:Y:S01]  /*0cc0*/  SHFL.IDX PT, R15, R4, RZ, 0x181f ;  /* 0x00181fff040f7589 */ /* 0x000ee200000e0000 */
[----:B------:R-:W-:Y:S01]  /*0cd0*/  IMAD.IADD R13, R11, 0x1, R3 ;  /* 0x000000010b0d7824 */ /* 0x000fe200078e0203 */
[----:B------:R-:W-:Y:S02]  /*0ce0*/  IADD3 R3, R42, 0x40, RZ ;  /* 0x000000402a037810 */ /* 0x000fe40007ffe0ff */
[----:B------:R-:W-:Y:S01]  /*0cf0*/  LEA.HI R11, R125, R124, RZ, 0x6 ;  /* 0x0000007c7d0b7211 */ /* 0x000fe200078f30ff */
[----:B------:R-:W-:Y:S01]  /*0d00*/  IMAD.WIDE.U32 R228, R228, c[0x0][0x1e8], R12 ;  /* 0x00007a00e4e47a25 */ /* 0x000fe200078e000c */
[----:B------:R-:W-:Y:S01]  /*0d10*/  @!P5 SHF.R.S32.HI R6, RZ, 0x1f, R3 ;  /* 0x0000001fff06d819 */ /* 0x000fe20000011403 */
[----:B------:R-:W4:Y:S02]  /*0d20*/  SHFL.IDX PT, R12, R5, 0x1, 0x181f ;  /* 0x00381f00050c7f89 */ /* 0x000f2400000e0000 */
[----:B------:R-:W-:Y:S01]  /*0d30*/  IMAD.SHL.U32 R11, R11, 0x8, RZ ;  /* 0x000000080b0b7824 */ /* 0x000fe200078e00ff */
[----:B------:R-:W-:Y:S01]  /*0d40*/  @!P5 LEA.HI R6, R6, R3, RZ, 0x3 ;  /* 0x000000030606d211 */ /* 0x000fe200078f18ff */
[----:B------:R-:W5:Y:S01]  /*0d50*/  SHFL.IDX PT, R13, R4, 0x1, 0x181f ;  /* 0x00381f00040d7f89 */ /* 0x000f6200000e0000 */
[----:B------:R-:W-:Y:S01]  /*0d60*/  IADD3 R229, R229, UR4, RZ ;  /* 0x00000004e5e57c10 */ /* 0x000fe2000fffe0ff */
[----:B------:R-:W-:Y:S01]  /*0d70*/  UIMAD UR4, UR18, UR16, URZ ;  /* 0x00000010120472a4 */ /* 0x000fe2000f8e023f */
[----:B------:R-:W-:Y:S01]  /*0d80*/  LOP3.LUT R8, R8, 0xfffffe00, R11, 0xf8, !PT ;  /* 0xfffffe0008087812 */ /* 0x000fe200078ef80b */
[----:B------:R-:W5:Y:S02]  /*0d90*/  SHFL.IDX PT, R18, R5, 0x2, 0x181f ;  /* 0x00581f0005127f89 */ /* 0x000f6400000e0000 */
[----:B------:R-:W-:-:S02]  /*0da0*/  UIMAD UR4, UR11, UR19, UR4 ;  /* 0x000000130b0472a4 */ /* 0x000fc4000f8e0204 */
[----:B------:R-:W5:Y:S01]  /*0db0*/  SHFL.IDX PT, R19, R4, 0x2, 0x181f ;  /* 0x00581f0004137f89 */ /* 0x000f6200000e0000 */
[----:B-1----:R-:W-:Y:S01]  /*0dc0*/  @!P5 LEA R16, P2, R42, R14, 0x1 ;  /* 0x0000000e2a10d211 */ /* 0x002fe200078408ff */
[----:B------:R-:W-:Y:S02]  /*0dd0*/  IMAD.SHL.U32 R227, R8, 0x2, RZ ;  /* 0x0000000208e37824 */ /* 0x000fe400078e00ff */
[----:B------:R1:W2:Y:S01]  /*0de0*/  SHFL.IDX PT, R10, R5, 0x3, 0x181f ;  /* 0x00781f00050a7f89 */ /* 0x0002a200000e0000 */
[----:B---3--:R-:W-:-:S03]  /*0df0*/  @!P5 LEA.HI.X R17, R42, R15, R43, 0x1, P2 ;  /* 0x0000000f2a11d211 */ /* 0x008fc600010f0c2b */
[----:B------:R3:W2:Y:S01]  /*0e00*/  SHFL.IDX PT, R11, R4, 0x3, 0x181f ;  /* 0x00781f00040b7f89 */ /* 0x0006a200000e0000 */
[----:B----4-:R-:W-:-:S03]  /*0e10*/  @!P3 LEA R8, P2, R42, R12, 0x1 ;  /* 0x0000000c2a08b211 */ /* 0x010fc600078408ff */
[----:B------:R4:W-:Y:S01]  /*0e20*/  @!P5 LDGSTS.E.BYPASS.LTC128B.128 [R227+0x100], [R16.64], !P6 ;  /* 0x0010000010e3dfae */ /* 0x0009e2000f101d4e */
[C---:B-----5:R-:W-:Y:S01]  /*0e30*/  @!P3 LEA.HI.X R9, R42.reuse, R13, R43, 0x1, P2 ;  /* 0x0000000d2a09b211 */ /* 0x060fe200010f0c2b */
[----:B-1----:R-:W-:Y:S02]  /*0e40*/  IMAD.U32 R5, RZ, RZ, UR6 ;  /* 0x00000006ff057e24 */ /* 0x002fe4000f8e00ff */
[----:B---3--:R-:W-:Y:S01]  /*0e50*/  IMAD.U32 R4, RZ, RZ, UR7 ;  /* 0x00000007ff047e24 */ /* 0x008fe2000f8e00ff */
[----:B----4-:R-:W-:-:S04]  /*0e60*/  @!P4 LEA R16, P2, R42, R18, 0x1 ;  /* 0x000000122a10c211 */ /* 0x010fc800078408ff */
[----:B------:R-:W-:Y:S02]  /*0e70*/  @!P4 LEA.HI.X R17, R42, R19, R43, 0x1, P2 ;  /* 0x000000132a11c211 */ /* 0x000fe400010f0c2b */
[----:B--2---:R-:W-:Y:S01]  /*0e80*/  @P1 SHF.R.S32.HI R235, RZ, 0x1f, R234 ;  /* 0x0000001fffeb1819 */ /* 0x004fe200000114ea */
[----:B------:R-:W-:Y:S01]  /*0e90*/  @!P1 IMAD.MOV.U32 R234, RZ, RZ, R0 ;  /* 0x000000ffffea9224 */ /* 0x000fe200078e0000 */
[----:B------:R-:W-:Y:S01]  /*0ea0*/  @!P3 SHF.R.S32.HI R0, RZ, 0x1f, R3 ;  /* 0x0000001fff00b819 */ /* 0x000fe20000011403 */
[----:B------:R-:W-:Y:S01]  /*0eb0*/  @!P1 IMAD.MOV.U32 R235, RZ, RZ, R7 ;  /* 0x000000ffffeb9224 */ /* 0x000fe200078e0007 */
[----:B------:R-:W-:Y:S01]  /*0ec0*/  ISETP.GE.AND P1, PT, R3, c[0x0][0x198], PT ;  /* 0x0000660003007a0c */ /* 0x000fe20003f26270 */
[----:B------:R-:W-:Y:S01]  /*0ed0*/  IMAD.WIDE.U32 R228, R234, c[0x0][0x1f0], R228 ;  /* 0x00007c00eae47a25 */ /* 0x000fe200078e00e4 */
[----:B------:R-:W-:Y:S02]  /*0ee0*/  @!P5 LOP3.LUT R7, R6, 0xfffffff8, RZ, 0xc0, !PT ;  /* 0xfffffff80607d812 */ /* 0x000fe400078ec0ff */
[----:B------:R-:W-:Y:S01]  /*0ef0*/  @!P3 LEA.HI R0, R0, R3, RZ, 0x3 ;  /* 0x000000030000b211 */ /* 0x000fe200078f18ff */
[----:B------:R-:W-:-:S02]  /*0f00*/  IMAD R231, R235, c[0x0][0x1f0], RZ ;  /* 0x00007c00ebe77a24 */ /* 0x000fc400078e02ff */
[----:B------:R-:W-:Y:S01]  /*0f10*/  @!P5 IMAD.WIDE R20, R7, 0x2, R14 ;  /* 0x000000020714d825 */ /* 0x000fe200078e020e */
[----:B------:R-:W-:Y:S02]  /*0f20*/  @!P3 LOP3.LUT R7, R0, 0xfffffff8, RZ, 0xc0, !PT ;  /* 0xfffffff80007b812 */ /* 0x000fe400078ec0ff */
[----:B------:R-:W-:Y:S01]  /*0f30*/  @!P4 SHF.R.S32.HI R0, RZ, 0x1f, R3 ;  /* 0x0000001fff00c819 */ /* 0x000fe20000011403 */
[----:B------:R-:W-:Y:S02]  /*0f40*/  IMAD R231, R234, c[0x0][0x1f4], R231 ;  /* 0x00007d00eae77a24 */ /* 0x000fe400078e02e7 */
[----:B------:R1:W-:Y:S01]  /*0f50*/  @!P5 LDGSTS.E.BYPASS.LTC128B.128 [R227+0x4100], [R20.64], !P1 ;  /* 0x0410000014e3dfae */ /* 0x0003e2000c901d4e */
[----:B------:R-:W-:Y:S01]  /*0f60*/  ISETP.GE.AND P5, PT, R2, 0x21, PT ;  /* 0x000000210200780c */ /* 0x000fe20003fa6270 */
[----:B------:R-:W-:Y:S01]  /*0f70*/  IMAD.IADD R231, R229, 0x1, R231 ;  /* 0x00000001e5e77824 */ /* 0x000fe200078e02e7 */
[----:B------:R-:W-:Y:S01]  /*0f80*/  @!P4 LEA.HI R0, R0, R3, RZ, 0x3 ;  /* 0x000000030000c211 */ /* 0x000fe200078f18ff */
[----:B------:R2:W-:Y:S01]  /*0f90*/  @!P3 LDGSTS.E.BYPASS.LTC128B.128 [R227+0x1100], [R8.64], !P6 ;  /* 0x0110000008e3bfae */ /* 0x0005e2000f101d4e */
[----:B------:R-:W-:-:S02]  /*0fa0*/  IMAD.MOV.U32 R230, RZ, RZ, R228 ;  /* 0x000000ffffe67224 */ /* 0x000fc400078e00e4 */
[----:B------:R-:W-:Y:S01]  /*0fb0*/  @!P3 IMAD.WIDE R6, R7, 0x2, R12 ;  /* 0x000000020706b825 */ /* 0x000fe200078e020c */
[----:B------:R-:W-:-:S04]  /*0fc0*/  @!P4 LOP3.LUT R0, R0, 0xfffffff8, RZ, 0xc0, !PT ;  /* 0xfffffff80000c812 */ /* 0x000fc800078ec0ff */
[----:B------:R3:W-:Y:S01]  /*0fd0*/  @!P3 LDGSTS.E.BYPASS.LTC128B.128 [R227+0x5100], [R6.64], !P1 ;  /* 0x0510000006e3bfae */ /* 0x0007e2000c901d4e */
[----:B------:R-:W-:Y:S01]  /*0fe0*/  @!P0 LEA R14, P3, R42, R10, 0x1 ;  /* 0x0000000a2a0e8211 */ /* 0x000fe200078608ff */
[----:B------:R-:W-:Y:S02]  /*0ff0*/  @!P4 IMAD.WIDE R18, R0, 0x2, R18 ;  /* 0x000000020012c825 */ /* 0x000fe400078e0212 */
[----:B------:R4:W-:Y:S01]  /*1000*/  @!P4 LDGSTS.E.BYPASS.LTC128B.128 [R227+0x2100], [R16.64], !P6 ;  /* 0x0210000010e3cfae */ /* 0x0009e2000f101d4e */
[C-C-:B------:R-:W-:Y:S02]  /*1010*/  @!P0 LEA.HI.X R15, R42.reuse, R11, R43.reuse, 0x1, P3 ;  /* 0x0000000b2a0f8211 */ /* 0x140fe400018f0c2b */
[----:B------:R-:W-:Y:S01]  /*1020*/  ISETP.GE.AND P3, PT, R42, c[0x0][0x1d4], PT ;  /* 0x000075002a007a0c */ /* 0x000fe20003f66270 */
[----:B------:R5:W-:Y:S01]  /*1030*/  @!P4 LDGSTS.E.BYPASS.LTC128B.128 [R227+0x6100], [R18.64], !P1 ;  /* 0x0610000012e3cfae */ /* 0x000be2000c901d4e */
[----:B------:R-:W-:Y:S01]  /*1040*/  ISETP.GE.AND P4, PT, R2, 0x41, PT ;  /* 0x000000410200780c */ /* 0x000fe20003f86270 */
[----:B------:R-:W-:-:S02]  /*1050*/  IMAD.WIDE.U32 R42, R40, c[0x0][0x208], R42 ;  /* 0x00008200282a7a25 */ /* 0x000fc400078e002a */
[----:B------:R1:W-:Y:S01]  /*1060*/  @!P0 LDGSTS.E.BYPASS.LTC128B.128 [R227+0x3100], [R14.64], !P6 ;  /* 0x031000000ee38fae */ /* 0x0003e2000f101d4e */
[----:B------:R-:W-:Y:S01]  /*1070*/  ISETP.GE.AND P6, PT, R2, 0x1, PT ;  /* 0x000000010200780c */ /* 0x000fe20003fc6270 */
[----:B--2---:R-:W-:-:S04]  /*1080*/  IMAD.U32 R9, RZ, RZ, UR16 ;  /* 0x00000010ff097e24 */ /* 0x004fc8000f8e00ff */
[----:B------:R-:W-:-:S04]  /*1090*/  IMAD.WIDE.U32 R8, R9, UR19, R230 ;  /* 0x0000001309087c25 */ /* 0x000fc8000f8e00e6 */
[----:B---3--:R-:W-:Y:S01]  /*10a0*/  IMAD.U32 R7, RZ, RZ, UR6 ;  /* 0x00000006ff077e24 */ /* 0x008fe2000f8e00ff */
[----:B------:R-:W-:Y:S02]  /*10b0*/  @P5 LEA R5, P2, R5, R8, 0x5 ;  /* 0x0000000805055211 */ /* 0x000fe400078428ff */
[----:B------:R-:W-:Y:S01]  /*10c0*/  IADD3 R9, R9, UR4, RZ ;  /* 0x0000000409097c10 */ /* 0x000fe2000fffe0ff */
[----:B------:R-:W-:Y:S01]  /*10d0*/  ULDC.64 UR4, c[0x0][0x210] ;  /* 0x0000840000047ab9 */ /* 0x000fe20000000a00 */
[----:B------:R-:W-:Y:S01]  /*10e0*/  LEA.HI R6, R125, R124, RZ, 0x4 ;  /* 0x0000007c7d067211 */ /* 0x000fe200078f20ff */
[----:B------:R-:W-:Y:S01]  /*10f0*/  UIMAD UR4, UR20, UR4, URZ ;  /* 0x00000004140472a4 */ /* 0x000fe2000f8e023f */
[----:B------:R-:W-:Y:S02]  /*1100*/  @P5 LEA.HI.X R4, R7, R9, R4, 0x5, P2 ;  /* 0x0000000907045211 */ /* 0x000fe400010f2c04 */
[----:B------:R-:W-:Y:S02]  /*1110*/  @P5 LEA R12, P2, R5, c[0x0][0x1c8], 0x1 ;  /* 0x00007200050c5a11 */ /* 0x000fe400078408ff */
[----:B------:R-:W-:-:S02]  /*1120*/  SHF.R.S32.HI R7, RZ, 0x4, R6 ;  /* 0x00000004ff077819 */ /* 0x000fc40000011406 */
[----:B------:R-:W-:Y:S02]  /*1130*/  @P5 LEA.HI.X R13, R5, c[0x0][0x1cc], R4, 0x1, P2 ;  /* 0x00007300050d5a11 */ /* 0x000fe400010f0c04 */
[----:B------:R-:W-:Y:S02]  /*1140*/  @!P0 SHF.R.S32.HI R4, RZ, 0x1f, R3 ;  /* 0x0000001fff048819 */ /* 0x000fe40000011403 */
[----:B------:R-:W-:Y:S02]  /*1150*/  LOP3.LUT R5, R6, 0xfffffff0, RZ, 0xc0, !PT ;  /* 0xfffffff006057812 */ /* 0x000fe400078ec0ff */
[----:B------:R-:W-:Y:S02]  /*1160*/  @!P0 LEA.HI R4, R4, R3, RZ, 0x3 ;  /* 0x0000000304048211 */ /* 0x000fe400078f18ff */
[----:B------:R-:W-:Y:S01]  /*1170*/  ISETP.GE.AND P2, PT, R2, 0x61, PT ;  /* 0x000000610200780c */ /* 0x000fe20003f46270 */
[----:B------:R-:W-:Y:S01]  /*1180*/  IMAD.IADD R5, R124, 0x1, -R5 ;  /* 0x000000017c057824 */ /* 0x000fe200078e0a05 */
[----:B------:R-:W-:-:S02]  /*1190*/  @!P0 LOP3.LUT R4, R4, 0xfffffff8, RZ, 0xc0, !PT ;  /* 0xfffffff804048812 */ /* 0x000fc400078ec0ff */
[----:B------:R-:W-:Y:S02]  /*11a0*/  LEA.HI R6, R6, R7, RZ, 0x1 ;  /* 0x0000000706067211 */ /* 0x000fe400078f08ff */
[----:B------:R-:W-:Y:S01]  /*11b0*/  SHF.R.S32.HI R0, RZ, 0x1f, R5 ;  /* 0x0000001fff007819 */ /* 0x000fe20000011405 */
[----:B----4-:R-:W-:Y:S01]  /*11c0*/  @!P0 IMAD.WIDE R16, R4, 0x2, R10 ;  /* 0x0000000204108825 */ /* 0x010fe200078e020a */
[----:B------:R-:W-:Y:S02]  /*11d0*/  LOP3.LUT R6, R6, 0xfffffffe, RZ, 0xc0, !PT ;  /* 0xfffffffe06067812 */ /* 0x000fe400078ec0ff */
[----:B------:R-:W-:Y:S02]  /*11e0*/  LEA.HI R0, R0, R5, RZ, 0x3 ;  /* 0x0000000500007211 */ /* 0x000fe400078f18ff */
[----:B------:R2:W-:Y:S01]  /*11f0*/  @!P0 LDGSTS.E.BYPASS.LTC128B.128 [R227+0x7100], [R16.64], !P1 ;  /* 0x0710000010e38fae */ /* 0x0005e2000c901d4e */
[----:B-1----:R-:W-:Y:S01]  /*1200*/  @P6 LEA R14, P0, R8, c[0x0][0x1c8], 0x1 ;  /* 0x00007200080e6a11 */ /* 0x002fe200078008ff */
[----:B------:R-:W-:Y:S01]  /*1210*/  VOTEU.ANY UP0, P2 ;  /* 0x00000000003f7886 */ /* 0x000fe20001000100 */
[----:B------:R-:W-:Y:S01]  /*1220*/  LOP3.LUT R2, R0, 0xfffffff8, RZ, 0xc0, !PT ;  /* 0xfffffff800027812 */ /* 0x000fe200078ec0ff */
[----:B------:R-:W0:Y:S01]  /*1230*/  LDGDEPBAR ;  /* 0x00000000000079af */ /* 0x000e220000000000 */
[C-C-:B------:R-:W-:Y:S01]  /*1240*/  @P6 LEA.HI.X R15, R8.reuse, c[0x0][0x1cc], R9.reuse, 0x1, P0 ;  /* 0x00007300080f6a11 */ /* 0x140fe200000f0c09 */
[----:B------:R-:W-:Y:S01]  /*1250*/  IMAD.IADD R6, R7, 0x1, -R6 ;  /* 0x0000000107067824 */ /* 0x000fe200078e0a06 */
[----:B------:R-:W-:Y:S01]  /*1260*/  @P4 IADD3 R4, P0, R8, UR12, RZ ;  /* 0x0000000c08044c10 */ /* 0x000fe2000ff1e0ff */
[----:B------:R-:W-:Y:S01]  /*1270*/  IMAD.IADD R2, R5, 0x1, -R2 ;  /* 0x0000000105027824 */ /* 0x000fe200078e0a02 */
[----:B------:R-:W-:Y:S01]  /*1280*/  @UP0 UIMAD UR7, UR7, 0x60, URZ ;  /* 0x00000060070708a4 */ /* 0x000fe2000f8e023f */
[----:B------:R-:W-:Y:S01]  /*1290*/  IMAD.U32 R5, RZ, RZ, UR6 ;  /* 0x00000006ff057e24 */ /* 0x000fe2000f8e00ff */
[----:B------:R-:W-:Y:S01]  /*12a0*/  @P4 IADD3.X R11, R9, UR9, RZ, P0, !PT ;  /* 0x00000009090b4c10 */ /* 0x000fe200087fe4ff */
[----:B------:R1:W-:Y:S01]  /*12b0*/  @P6 LDGSTS.E.BYPASS.LTC128B.128 [R227+0x8100], [R14.64], !P3 ;  /* 0x081000000ee36fae */ /* 0x0003e2000d901d4e */
[----:B------:R-:W-:Y:S01]  /*12c0*/  ISETP.GE.AND P0, PT, R3, c[0x0][0x1d4], PT ;  /* 0x0000750003007a0c */ /* 0x000fe20003f06270 */
[----:B------:R-:W-:Y:S01]  /*12d0*/  @P2 IMAD.WIDE.U32 R8, R5, 0x60, R8 ;  /* 0x0000006005082825 */ /* 0x000fe200078e0008 */
[----:B------:R-:W-:-:S03]  /*12e0*/  LEA.HI R125, R125, R124, RZ, 0x5 ;  /* 0x0000007c7d7d7211 */ /* 0x000fc600078f28ff */
[----:B------:R-:W-:Y:S02]  /*12f0*/  IMAD.SHL.U32 R10, R2, 0x40, RZ ;  /* 0x00000040020a7824 */ /* 0x000fe400078e00ff */
[----:B------:R-:W-:Y:S02]  /*1300*/  IMAD.SHL.U32 R7, R6, 0x8, RZ ;  /* 0x0000000806077824 */ /* 0x000fe400078e00ff */
[----:B------:R-:W-:Y:S01]  /*1310*/  IMAD.SHL.U32 R0, R0, 0x40, RZ ;  /* 0x0000004000007824 */ /* 0x000fe200078e00ff */
[----:B------:R-:W-:Y:S01]  /*1320*/  LOP3.LUT R10, R10, 0x1c0, RZ, 0xc0, !PT ;  /* 0x000001c00a0a7812 */ /* 0x000fe200078ec0ff */
[----:B------:R-:W-:Y:S02]  /*1330*/  IMAD.SHL.U32 R5, R125, 0x20, RZ ;  /* 0x000000207d057824 */ /* 0x000fe400078e00ff */
[----:B------:R1:W-:Y:S01]  /*1340*/  @P6 LDGSTS.E.BYPASS.LTC128B.128 [R227+0xc100], [R14.64+0x80], !P0 ;  /* 0x0c1000800ee36fae */ /* 0x0003e2000c101d4e */
[----:B--2---:R-:W-:Y:S02]  /*1350*/  @P4 LEA R16, P1, R4, c[0x0][0x1c8], 0x1 ;  /* 0x0000720004104a11 */ /* 0x004fe400078208ff */
[----:B------:R-:W-:Y:S01]  /*1360*/  LOP3.LUT R3, R10, 0x8, R7, 0xf8, !PT ;  /* 0x000000080a037812 */ /* 0x000fe200078ef807 */
[----:B------:R1:W-:Y:S01]  /*1370*/  @P5 LDGSTS.E.BYPASS.LTC128B.128 [R227+0x9100], [R12.64], !P3 ;  /* 0x091000000ce35fae */ /* 0x0003e2000d901d4e */
[----:B------:R-:W-:Y:S01]  /*1380*/  @P4 LEA.HI.X R17, R4, c[0x0][0x1cc], R11, 0x1, P1 ;  /* 0x0000730004114a11 */ /* 0x000fe200008f0c0b */
[----:B------:R-:W-:Y:S01]  /*1390*/  IMAD.MOV.U32 R7, RZ, RZ, 0x10 ;  /* 0x00000010ff077424 */ /* 0x000fe200078e00ff */
[----:B------:R-:W-:Y:S01]  /*13a0*/  @P2 IADD3 R4, R9, UR7, RZ ;  /* 0x0000000709042c10 */ /* 0x000fe2000fffe0ff */
[----:B------:R1:W-:Y:S01]  /*13b0*/  @P5 LDGSTS.E.BYPASS.LTC128B.128 [R227+0xd100], [R12.64+0x80], !P0 ;  /* 0x0d1000800ce35fae */ /* 0x0003e2000c101d4e */
[----:B-----5:R-:W-:Y:S01]  /*13c0*/  @P2 LEA R18, P1, R8, c[0x0][0x1c8], 0x1 ;  /* 0x0000720008122a11 */ /* 0x020fe200078208ff */
[----:B------:R-:W-:Y:S01]  /*13d0*/  IMAD.SHL.U32 R9, R40, 0x8, RZ ;  /* 0x0000000828097824 */ /* 0x000fe200078e00ff */
[----:B------:R-:W-:Y:S01]  /*13e0*/  SHF.R.U32.HI R10, RZ, 0x3, R10 ;  /* 0x00000003ff0a7819 */ /* 0x000fe2000001160a */
[----:B------:R2:W-:Y:S01]  /*13f0*/  @P4 LDGSTS.E.BYPASS.LTC128B.128 [R227+0xa100], [R16.64], !P3 ;  /* 0x0a10000010e34fae */ /* 0x0005e2000d901d4e */
[----:B------:R-:W-:Y:S01]  /*1400*/  @P2 LEA.HI.X R19, R8, c[0x0][0x1cc], R4, 0x1, P1 ;  /* 0x0000730008132a11 */ /* 0x000fe200008f0c04 */
[----:B------:R-:W-:Y:S01]  /*1410*/  IMAD.SHL.U32 R4, R41, 0x40, RZ ;  /* 0x0000004029047824 */ /* 0x000fe200078e00ff */
[----:B------:R-:W-:Y:S01]  /*1420*/  LOP3.LUT R3, R3, R10, RZ, 0x3c, !PT ;  /* 0x0000000a03037212 */ /* 0x000fe200078e3cff */
[----:B------:R2:W-:Y:S01]  /*1430*/  @P4 LDGSTS.E.BYPASS.LTC128B.128 [R227+0xe100], [R16.64+0x80], !P0 ;  /* 0x0e10008010e34fae */ /* 0x0005e2000c101d4e */
[----:B------:R-:W-:-:S02]  /*1440*/  UIMAD UR7, UR10, UR5, UR4 ;  /* 0x000000050a0772a4 */ /* 0x000fc4000f8e0204 */
[----:B------:R-:W-:Y:S01]  /*1450*/  LOP3.LUT R0, R3, 0xfffffe00, R0, 0xf8, !PT ;  /* 0xfffffe0003007812 */ /* 0x000fe200078ef800 */
[----:B------:R2:W-:Y:S01]  /*1460*/  @P2 LDGSTS.E.BYPASS.LTC128B.128 [R227+0xb100], [R18.64], !P3 ;  /* 0x0b10000012e32fae */ /* 0x0005e2000d901d4e */
[----:B------:R-:W-:Y:S01]  /*1470*/  LOP3.LUT R3, R5, 0x7ffffc00, RZ, 0xc0, !PT ;  /* 0x7ffffc0005037812 */ /* 0x000fe200078ec0ff */
[----:B------:R-:W-:Y:S01]  /*1480*/  IMAD.MOV.U32 R5, RZ, RZ, 0x20 ;  /* 0x00000020ff057424 */ /* 0x000fe200078e00ff */
[----:B------:R-:W-:Y:S01]  /*1490*/  LOP3.LUT R4, R4, 0x1c0, RZ, 0xc0, !PT ;  /* 0x000001c004047812 */ /* 0x000fe200078ec0ff */
[----:B------:R2:W-:Y:S01]  /*14a0*/  @P2 LDGSTS.E.BYPASS.LTC128B.128 [R227+0xf100], [R18.64+0x80], !P0 ;  /* 0x0f10008012e32fae */ /* 0x0005e2000c101d4e */
[----:B------:R-:W-:Y:S01]  /*14b0*/  R2P PR, R2, 0x6 ;  /* 0x0000000602007804 */ /* 0x000fe20000000000 */
[----:B------:R-:W-:Y:S01]  /*14c0*/  IMAD.IADD R3, R0, 0x1, R3 ;  /* 0x0000000100037824 */ /* 0x000fe200078e0203 */
[----:B------:R-:W-:Y:S01]  /*14d0*/  LOP3.LUT R9, R4, 0x8, R9, 0xf8, !PT ;  /* 0x0000000804097812 */ /* 0x000fe200078ef809 */
[----:B------:R-:W0:Y:S01]  /*14e0*/  LDGDEPBAR ;  /* 0x00000000000079af */ /* 0x000e220000000000 */
[----:B------:R-:W-:Y:S01]  /*14f0*/  SHF.R.U32.HI R4, RZ, 0x3, R4 ;  /* 0x00000003ff047819 */ /* 0x000fe20000011604 */
[----:B------:R-:W-:Y:S01]  /*1500*/  ULDC.64 UR4, c[0x0][0x208] ;  /* 0x0000820000047ab9 */ /* 0x000fe20000000a00 */
[----:B------:R-:W-:Y:S01]  /*1510*/  SEL R7, R7, 0xfffffff0, !P1 ;  /* 0xfffffff007077807 */ /* 0x000fe20004800000 */
[----:B------:R-:W-:Y:S01]  /*1520*/  UIMAD UR11, UR11, UR4, URZ ;  /* 0x000000040b0b72a4 */ /* 0x000fe2000f8e023f */
[----:B------:R-:W-:Y:S01]  /*1530*/  LEA R2, R3, 0x100, 0x1 ;  /* 0x0000010003027811 */ /* 0x000fe200078e08ff */
[----:B------:R-:W-:Y:S01]  /*1540*/  UIMAD.WIDE.U32 UR22, UR16, UR4, URZ ;  /* 0x00000004101672a5 */ /* 0x000fe2000f8e003f */
[----:B------:R-:W-:Y:S01]  /*1550*/  LOP3.LUT R9, R9, R4, RZ, 0x3c, !PT ;  /* 0x0000000409097212 */ /* 0x000fe200078e3cff */
[----:B------:R-:W-:Y:S01]  /*1560*/  UIMAD UR11, UR16, UR5, UR11 ;  /* 0x00000005100b72a4 */ /* 0x000fe2000f8e020b */
[----:B------:R-:W-:Y:S01]  /*1570*/  SEL R5, R5, 0xffffffe0, !P2 ;  /* 0xffffffe005057807 */ /* 0x000fe20005000000 */
[--C-:B------:R-:W-:Y:S01]  /*1580*/  IMAD R4, R7, 0x2, R2.reuse ;  /* 0x0000000207047824 */ /* 0x100fe200078e0202 */
[----:B------:R-:W-:Y:S01]  /*1590*/  LOP3.LUT P1, RZ, R41, 0x2, RZ, 0xc0, !PT ;  /* 0x0000000229ff7812 */ /* 0x000fe2000782c0ff */
[----:B------:R-:W-:Y:S01]  /*15a0*/  IMAD R226, R6, 0x200, R9 ;  /* 0x0000020006e27824 */ /* 0x000fe200078e0209 */
[----:B------:R-:W-:Y:S01]  /*15b0*/  UIADD3 UR20, UR23, UR11, URZ ;  /* 0x0000000b17147290 */ /* 0x000fe2000fffe03f */
[----:B------:R-:W-:Y:S01]  /*15c0*/  IMAD.SHL.U32 R6, R3, 0x2, RZ ;  /* 0x0000000203067824 */ /* 0x000fe200078e00ff */
[----:B------:R-:W-:Y:S01]  /*15d0*/  LOP3.LUT P2, RZ, R41, 0x4, RZ, 0xc0, !PT ;  /* 0x0000000429ff7812 */ /* 0x000fe2000784c0ff */
[C---:B------:R-:W-:Y:S01]  /*15e0*/  IMAD R3, R5.reuse, 0x2, R2 ;  /* 0x0000000205037824 */ /* 0x040fe200078e0202 */
[----:B------:R-:W-:Y:S01]  /*15f0*/  UMOV UR11, 0xffffff80 ;  /* 0xffffff80000b7882 */ /* 0x000fe20000000000 */
[----:B------:R-:W-:-:S02]  /*1600*/  IMAD R2, R5, 0x2, R4 ;  /* 0x0000000205027824 */ /* 0x000fc400078e0204 */
[----:B------:R-:W-:Y:S01]  /*1610*/  IMAD.SHL.U32 R226, R226, 0x2, RZ ;  /* 0x00000002e2e27824 */ /* 0x000fe200078e00ff */
[----:B------:R-:W-:-:S04]  /*1620*/  DEPBAR.LE SB0, 0x1 ;  /* 0x000080400000791a */ /* 0x000fc80000000000 */
[----:B------:R-:W-:Y:S01]  /*1630*/  BAR.SYNC.DEFER_BLOCKING 0x0 ;  /* 0x0000000000007b1d */ /* 0x000fe20000010000 */
[----:B------:R-:W-:-:S05]  /*1640*/  IADD3 R225, R226, 0x8120, RZ ;  /* 0x00008120e2e17810 */ /* 0x000fca0007ffe0ff */
[----:B------:R-:W-:Y:S04]  /*1650*/  LDSM.16.M88.4 R140, [R6+0x100] ;  /* 0x00010000068c783b */ /* 0x000fe80000000200 */
[----:B------:R-:W-:Y:S04]  /*1660*/  LDSM.16.M88.4 R184, [R6+0x4100] ;  /* 0x0041000006b8783b */ /* 0x000fe80000000200 */
[----:B------:R-:W-:Y:S04]  /*1670*/  LDSM.16.M88.4 R168, [R4] ;  /* 0x0000000004a8783b */ /* 0x000fe80000000200 */
[----:B------:R3:W-:Y:S04]  /*1680*/  LDSM.16.M88.4 R188, [R4+0x4000] ;  /* 0x0040000004bc783b */ /* 0x0007e80000000200 */
[----:B------:R-:W-:Y:S04]  /*1690*/  LDSM.16.M88.4 R176, [R3] ;  /* 0x0000000003b0783b */ /* 0x000fe80000000200 */
[----:B------:R4:W-:Y:S04]  /*16a0*/  LDSM.16.M88.4 R196, [R3+0x4000] ;  /* 0x0040000003c4783b */ /* 0x0009e80000000200 */
[----:B------:R-:W-:Y:S04]  /*16b0*/  LDSM.16.M88.4 R180, [R2] ;  /* 0x0000000002b4783b */ /* 0x000fe80000000200 */
[----:B------:R5:W-:Y:S04]  /*16c0*/  LDSM.16.M88.4 R200, [R2+0x4000] ;  /* 0x0040000002c8783b */ /* 0x000be80000000200 */
[----:B------:R-:W-:Y:S01]  /*16d0*/  BAR.SYNC.DEFER_BLOCKING 0x0 ;  /* 0x0000000000007b1d */ /* 0x000fe20000010000 */
[----:B---3--:R-:W-:-:S04]  /*16e0*/  IADD3 R4, R226, 0x8100, RZ ;  /* 0x00008100e2047810 */ /* 0x008fc80007ffe0ff */
[----:B------:R-:W-:Y:S01]  /*16f0*/  @P1 IADD3 R225, R4, -0x20, RZ ;  /* 0xffffffe004e11810 */ /* 0x000fe20007ffe0ff */
[----:B----4-:R-:W-:-:S03]  /*1700*/  IMAD R3, R44, c[0x0][0x208], RZ ;  /* 0x000082002c037a24 */ /* 0x010fc600078e02ff */
[C---:B------:R-:W-:Y:S02]  /*1710*/  IADD3 R219, R225.reuse, 0x800, RZ ;  /* 0x00000800e1db7810 */ /* 0x040fe40007ffe0ff */
[C---:B------:R-:W-:Y:S02]  /*1720*/  IADD3 R218, R225.reuse, 0x1000, RZ ;  /* 0x00001000e1da7810 */ /* 0x040fe40007ffe0ff */
[C---:B------:R-:W-:Y:S02]  /*1730*/  IADD3 R217, R225.reuse, 0x1800, RZ ;  /* 0x00001800e1d97810 */ /* 0x040fe40007ffe0ff */
[C---:B------:R-:W-:Y:S01]  /*1740*/  IADD3 R216, R225.reuse, 0x2000, RZ ;  /* 0x00002000e1d87810 */ /* 0x040fe20007ffe0ff */
[----:B-----5:R-:W-:Y:S01]  /*1750*/  IMAD R2, R40, c[0x0][0x20c], R3 ;  /* 0x0000830028027a24 */ /* 0x020fe200078e0203 */
[C---:B------:R-:W-:Y:S02]  /*1760*/  IADD3 R215, R225.reuse, 0x2800, RZ ;  /* 0x00002800e1d77810 */ /* 0x040fe40007ffe0ff */
[----:B------:R-:W-:Y:S01]  /*1770*/  IADD3 R214, R225, 0x3000, RZ ;  /* 0x00003000e1d67810 */ /* 0x000fe20007ffe0ff */
[----:B------:R-:W-:Y:S01]  /*1780*/  IMAD.IADD R43, R43, 0x1, R2 ;  /* 0x000000012b2b7824 */ /* 0x000fe200078e0202 */
[----:B------:R-:W-:-:S04]  /*1790*/  DEPBAR.LE SB0, 0x0 ;  /* 0x000080000000791a */ /* 0x000fc80000000000 */
[----:B------:R-:W-:Y:S01]  /*17a0*/  BAR.SYNC.DEFER_BLOCKING 0x0 ;  /* 0x0000000000007b1d */ /* 0x000fe20000010000 */
[----:B------:R-:W-:Y:S01]  /*17b0*/  IMAD.U32 R2, RZ, RZ, UR10 ;  /* 0x0000000aff027e24 */ /* 0x000fe2000f8e00ff */
[C---:B------:R-:W-:Y:S02]  /*17c0*/  IADD3 R213, R225.reuse, 0x3800, RZ ;  /* 0x00003800e1d57810 */ /* 0x040fe40007ffe0ff */
[C---:B------:R-:W-:Y:S01]  /*17d0*/  IADD3 R211, R225.reuse, 0x4000, RZ ;  /* 0x00004000e1d37810 */ /* 0x040fe20007ffe0ff */
[----:B------:R-:W-:Y:S01]  /*17e0*/  IMAD.WIDE.U32 R2, R2, c[0x0][0x210], R42 ;  /* 0x0000840002027a25 */ /* 0x000fe200078e002a */
[C---:B------:R-:W-:Y:S02]  /*17f0*/  IADD3 R210, R225.reuse, 0x4800, RZ ;  /* 0x00004800e1d27810 */ /* 0x040fe40007ffe0ff */
[----:B------:R-:W-:Y:S02]  /*1800*/  IADD3 R209, R225, 0x5000, RZ ;  /* 0x00005000e1d17810 */ /* 0x000fe40007ffe0ff */
[----:B------:R-:W-:Y:S01]  /*1810*/  IADD3 R3, R3, UR7, RZ ;  /* 0x0000000703037c10 */ /* 0x000fe2000fffe0ff */
[----:B------:R-:W-:Y:S01]  /*1820*/  ULDC UR7, c[0x0][0x1d0] ;  /* 0x0000740000077ab9 */ /* 0x000fe20000000800 */
[C---:B------:R-:W-:Y:S01]  /*1830*/  IADD3 R208, R225.reuse, 0x5800, RZ ;  /* 0x00005800e1d07810 */ /* 0x040fe20007ffe0ff */
[----:B------:R-:W-:Y:S01]  /*1840*/  UIMAD UR7, UR16, UR11, UR7 ;  /* 0x0000000b100772a4 */ /* 0x000fe2000f8e0207 */
[C---:B------:R-:W-:Y:S01]  /*1850*/  IADD3 R207, R225.reuse, 0x6000, RZ ;  /* 0x00006000e1cf7810 */ /* 0x040fe20007ffe0ff */
[----:B------:R-:W-:Y:S01]  /*1860*/  USHF.L.U32 UR11, UR4, 0x6, URZ ;  /* 0x00000006040b7899 */ /* 0x000fe2000800063f */
[----:B------:R-:W-:-:S02]  /*1870*/  IADD3 R206, R225, 0x6800, RZ ;  /* 0x00006800e1ce7810 */ /* 0x000fc40007ffe0ff */
[C---:B------:R-:W-:Y:S02]  /*1880*/  IADD3 R205, R225.reuse, 0x7000, RZ ;  /* 0x00007000e1cd7810 */ /* 0x040fe40007ffe0ff */
[----:B------:R-:W-:Y:S01]  /*1890*/  IADD3 R40, -R40, UR7, RZ ;  /* 0x0000000728287c10 */ /* 0x000fe2000fffe1ff */
[----:B------:R-:W-:Y:S01]  /*18a0*/  IMAD.U32 R45, RZ, RZ, UR11 ;  /* 0x0000000bff2d7e24 */ /* 0x000fe2000f8e00ff */
[----:B------:R-:W-:Y:S01]  /*18b0*/  IADD3 R204, R225, 0x7800, RZ ;  /* 0x00007800e1cc7810 */ /* 0x000fe20007ffe0ff */
[----:B------:R-:W3:Y:S01]  /*18c0*/  LDSM.16.M88.4 R24, [R226+0x8100] ;  /* 0x00810000e218783b */ /* 0x000ee20000000200 */
[C---:B------:R-:W-:Y:S02]  /*18d0*/  ISETP.LT.OR P5, PT, R40.reuse, 0x1, P3 ;  /* 0x000000012800780c */ /* 0x040fe40001fa1670 */
[C---:B------:R-:W-:Y:S01]  /*18e0*/  ISETP.LT.OR P6, PT, R40.reuse, 0x1, P0 ;  /* 0x000000012800780c */ /* 0x040fe200007c1670 */
[----:B--2---:R-:W2:Y:S01]  /*18f0*/  LDSM.16.M88.4 R16, [R226+0x8900] ;  /* 0x00890000e210783b */ /* 0x004ea20000000200 */
[----:B------:R-:W-:-:S03]  /*1900*/  ISETP.LT.OR P4, PT, R40, 0x21, P3 ;  /* 0x000000212800780c */ /* 0x000fc60001f81670 */
[----:B-1----:R-:W1:Y:S04]  /*1910*/  LDSM.16.M88.4 R12, [R225] ;  /* 0x00000000e10c783b */ /* 0x002e680000000200 */
[----:B------:R-:W4:Y:S04]  /*1920*/  LDSM.16.M88.4 R8, [R226+0x9100] ;  /* 0x00910000e208783b */ /* 0x000f280000000200 */
[----:B------:R-:W5:Y:S04]  /*1930*/  LDSM.16.M88.4 R36, [R225+0x800] ;  /* 0x00080000e124783b */ /* 0x000f680000000200 */
[----:B------:R-:W1:Y:S04]  /*1940*/  LDSM.16.M88.4 R96, [R226+0x9900] ;  /* 0x00990000e260783b */ /* 0x000e680000000200 */
[----:B------:R-:W1:Y:S04]  /*1950*/  LDSM.16.M88.4 R32, [R225+0x1000] ;  /* 0x00100000e120783b */ /* 0x000e680000000200 */
[----:B------:R-:W1:Y:S04]  /*1960*/  LDSM.16.M88.4 R88, [R226+0xa100] ;  /* 0x00a10000e258783b */ /* 0x000e680000000200 */
[----:B------:R-:W-:Y:S04]  /*1970*/  LDSM.16.M88.4 R64, [R226+0xb900] ;  /* 0x00b90000e240783b */ /* 0x000fe80000000200 */
[----:B------:R-:W-:Y:S01]  /*1980*/  LDSM.16.M88.4 R72, [R226+0xb100] ;  /* 0x00b10000e248783b */ /* 0x000fe20000000200 */
[C---:B---3--:R-:W-:Y:S03]  /*1990*/  HMMA.16816.F32 R28, R140.reuse, R24, RZ ;  /* 0x000000188c1c723c */ /* 0x048fe600000018ff */
[----:B------:R-:W-:Y:S04]  /*19a0*/  LDSM.16.M88.4 R80, [R226+0xa900] ;  /* 0x00a90000e250783b */ /* 0x000fe80000000200 */
[----:B------:R-:W-:Y:S01]  /*19b0*/  LDSM.16.M88.4 R48, [R225+0x2800] ;  /* 0x00280000e130783b */ /* 0x000fe20000000200 */
[C---:B------:R-:W-:Y:S08]  /*19c0*/  HMMA.16816.F32 R24, R140.reuse, R26, RZ ;  /* 0x0000001a8c18723c */ /* 0x040ff000000018ff */
[C---:B--2---:R-:W-:Y:S08]  /*19d0*/  HMMA.16816.F32 R20, R140.reuse, R16, RZ ;  /* 0x000000108c14723c */ /* 0x044ff000000018ff */
[----:B------:R-:W-:Y:S08]  /*19e0*/  HMMA.16816.F32 R16, R140, R18, RZ ;  /* 0x000000128c10723c */ /* 0x000ff000000018ff */
[C---:B-1----:R-:W-:Y:S08]  /*19f0*/  HMMA.16816.F32 R28, R168.reuse, R12, R28 ;  /* 0x0000000ca81c723c */ /* 0x042ff0000000181c */
[----:B------:R-:W-:Y:S08]  /*1a00*/  HMMA.16816.F32 R24, R168, R14, R24 ;  /* 0x0000000ea818723c */ /* 0x000ff00000001818 */
[C---:B----4-:R-:W-:Y:S08]  /*1a10*/  HMMA.16816.F32 R12, R140.reuse, R8, RZ ;  /* 0x000000088c0c723c */ /* 0x050ff000000018ff */
[----:B------:R-:W-:Y:S08]  /*1a20*/  HMMA.16816.F32 R8, R140, R10, RZ ;  /* 0x0000000a8c08723c */ /* 0x000ff000000018ff */
[C---:B-----5:R-:W-:Y:S08]  /*1a30*/  HMMA.16816.F32 R20, R168.reuse, R36, R20 ;  /* 0x00000024a814723c */ /* 0x060ff00000001814 */
[----:B------:R-:W-:Y:S01]  /*1a40*/  HMMA.16816.F32 R16, R168, R38, R16 ;  /* 0x00000026a810723c */ /* 0x000fe20000001810 */
[----:B------:R-:W1:Y:S07]  /*1a50*/  LDSM.16.M88.4 R36, [R225+0x1800] ;  /* 0x00180000e124783b */ /* 0x000e6e0000000200 */
[----:B------:R-:W-:Y:S08]  /*1a60*/  HMMA.16816.F32 R100, R140, R96, RZ ;  /* 0x000000608c64723c */ /* 0x000ff000000018ff */
[----:B------:R-:W-:Y:S08]  /*1a70*/  HMMA.16816.F32 R12, R168, R32, R12 ;  /* 0x00000020a80c723c */ /* 0x000ff0000000180c */
[----:B------:R-:W-:Y:S08]  /*1a80*/  HMMA.16816.F32 R96, R140, R98, RZ ;  /* 0x000000628c60723c */ /* 0x000ff000000018ff */
[----:B------:R-:W-:Y:S01]  /*1a90*/  HMMA.16816.F32 R8, R168, R34, R8 ;  /* 0x00000022a808723c */ /* 0x000fe20000001808 */
[----:B------:R-:W2:Y:S07]  /*1aa0*/  LDSM.16.M88.4 R32, [R225+0x2000] ;  /* 0x00200000e120783b */ /* 0x000eae0000000200 */
[C---:B------:R-:W-:Y:S08]  /*1ab0*/  HMMA.16816.F32 R92, R140.reuse, R88, RZ ;  /* 0x000000588c5c723c */ /* 0x040ff000000018ff */
[----:B------:R-:W-:Y:S08]  /*1ac0*/  HMMA.16816.F32 R88, R140, R90, RZ ;  /* 0x0000005a8c58723c */ /* 0x000ff000000018ff */
[C---:B-1----:R-:W-:Y:S07]  /*1ad0*/  HMMA.16816.F32 R100, R168.reuse, R36, R100 ;  /* 0x00000024a864723c */ /* 0x042fee0000001864 */
[----:B------:R-:W-:Y:S01]  /*1ae0*/  IMAD R37, R235, c[0x0][0x218], RZ ;  /* 0x00008600eb257a24 */ /* 0x000fe200078e02ff */
[----:B------:R-:W-:Y:S03]  /*1af0*/  HMMA.16816.F32 R96, R168, R38, R96 ;  /* 0x00000026a860723c */ /* 0x000fe60000001860 */
[----:B------:R-:W-:-:S02]  /*1b00*/  IMAD R37, R234, c[0x0][0x21c], R37 ;  /* 0x00008700ea257a24 */ /* 0x000fc400078e0225 */
[----:B------:R-:W-:-:S03]  /*1b10*/  IMAD.WIDE.U32 R234, R234, c[0x0][0x218], R2 ;  /* 0x00008600eaea7a25 */ /* 0x000fc600078e0002 */
[----:B------:R-:W-:Y:S01]  /*1b20*/  HMMA.16816.F32 R68, R140, R64, RZ ;  /* 0x000000408c44723c */ /* 0x000fe200000018ff */
[----:B------:R-:W-:Y:S01]  /*1b30*/  IMAD.U32 R38, RZ, RZ, UR22 ;  /* 0x00000016ff267e24 */ /* 0x000fe2000f8e00ff */
[----:B------:R-:W-:Y:S01]  /*1b40*/  UIADD3 UR22, UP0, UR11, 0x80, URZ ;  /* 0x000000800b167890 */ /* 0x000fe2000ff1e03f */
[----:B------:R-:W-:Y:S02]  /*1b50*/  IMAD.U32 R3, RZ, RZ, UR20 ;  /* 0x00000014ff037e24 */ /* 0x000fe4000f8e00ff */
[----:B------:R-:W-:Y:S01]  /*1b60*/  IMAD.IADD R232, R235, 0x1, R37 ;  /* 0x00000001ebe87824 */ /* 0x000fe200078e0225 */
[C---:B------:R-:W-:Y:S01]  /*1b70*/  LEA R2, P1, R38.reuse, R234, 0x7 ;  /* 0x000000ea26027211 */ /* 0x040fe200078238ff */
[----:B------:R-:W-:Y:S01]  /*1b80*/  IMAD.U32 R39, RZ, RZ, UR23 ;  /* 0x00000017ff277e24 */ /* 0x000fe2000f8e00ff */
[----:B------:R-:W-:Y:S01]  /*1b90*/  UMOV UR23, 0x6 ;  /* 0x0000000600177882 */ /* 0x000fe20000000000 */
[C---:B--2---:R-:W-:Y:S01]  /*1ba0*/  HMMA.16816.F32 R92, R168.reuse, R32, R92 ;  /* 0x00000020a85c723c */ /* 0x044fe2000000185c */
[----:B------:R-:W-:Y:S01]  /*1bb0*/  LEA.HI.X R3, R38, R232, R3, 0x7, P1 ;  /* 0x000000e826037211 */ /* 0x000fe200008f3c03 */
[----:B------:R-:W-:Y:S01]  /*1bc0*/  USHF.L.U64.HI UR20, UR4, UR23, UR5 ;  /* 0x0000001704147299 */ /* 0x000fe20008010205 */
[C---:B------:R-:W-:Y:S01]  /*1bd0*/  LEA R46, P1, R2.reuse, c[0x0][0x1f8], 0x1 ;  /* 0x00007e00022e7a11 */ /* 0x040fe200078208ff */
[----:B------:R-:W-:Y:S02]  /*1be0*/  LDSM.16.M88.4 R36, [R225+0x3000] ;  /* 0x00300000e124783b */ /* 0x000fe40000000200 */
[----:B------:R-:W-:Y:S01]  /*1bf0*/  UIADD3.X UR21, URZ, UR20, URZ, UP0, !UPT ;  /* 0x000000143f157290 */ /* 0x000fe200087fe43f */
[----:B------:R-:W-:Y:S01]  /*1c00*/  LEA.HI.X R47, R2, c[0x0][0x1fc], R3, 0x1, P1 ;  /* 0x00007f00022f7a11 */ /* 0x000fe200008f0c03 */
[----:B------:R-:W-:Y:S01]  /*1c10*/  HMMA.16816.F32 R88, R168, R34, R88 ;  /* 0x00000022a858723c */ /* 0x000fe20000001858 */
[----:B------:R-:W-:Y:S01]  /*1c20*/  IADD3 R2, P1, R46, UR11, RZ ;  /* 0x0000000b2e027c10 */ /* 0x000fe2000ff3e0ff */
[----:B------:R-:W1:Y:S01]  /*1c30*/  LDSM.16.M88.4 R32, [R225+0x3800] ;  /* 0x00380000e120783b */ /* 0x000e620000000200 */
[----:B------:R-:W-:-:S02]  /*1c40*/  UISETP.GT.AND UP0, UPT, UR16, UR8, UPT ;  /* 0x000000081000728c */ /* 0x000fc4000bf04270 */
[----:B------:R-:W-:Y:S01]  /*1c50*/  IADD3.X R3, R47, UR20, RZ, P1, !PT ;  /* 0x000000142f037c10 */ /* 0x000fe20008ffe4ff */
[----:B------:R-:W-:Y:S01]  /*1c60*/  @!PT LDS RZ, [RZ] ;  /* 0x00000000fffff984 */ /* 0x000fe20000000800 */
[----:B------:R-:W-:Y:S01]  /*1c70*/  @!PT LDS RZ, [RZ] ;  /* 0x00000000fffff984 */ /* 0x000fe20000000800 */
[----:B------:R-:W-:Y:S01]  /*1c80*/  @!PT LDS RZ, [RZ] ;  /* 0x00000000fffff984 */ /* 0x000fe20000000800 */
[----:B------:R2:W-:Y:S01]  /*1c90*/  LDGSTS.E.BYPASS.LTC128B.128 [R227+0x100], [R46.64], !P5 ;  /* 0x001000002ee37fae */ /* 0x0005e2000e901d4e */
[----:B------:R-:W-:Y:S01]  /*1ca0*/  IADD3 R44, P5, P1, R45, 0x80, R46 ;  /* 0x000000802d2c7810 */ /* 0x000fe200079be02e */
[C---:B------:R-:W-:Y:S02]  /*1cb0*/  HMMA.16816.F32 R76, R140.reuse, R72, RZ ;  /* 0x000000488c4c723c */ /* 0x040fe400000018ff */
[----:B------:R2:W-:Y:S01]  /*1cc0*/  LDGSTS.E.BYPASS.LTC128B.128 [R227+0x4100], [R46.64+0x80], !P6 ;  /* 0x041000802ee37fae */ /* 0x0005e2000f101d4e */
[----:B------:R-:W-:Y:S02]  /*1cd0*/  ISETP.LT.OR P6, PT, R40, 0x21, P0 ;  /* 0x000000212800780c */ /* 0x000fe400007c1670 */
[----:B------:R-:W-:Y:S01]  /*1ce0*/  IADD3.X R45, RZ, UR20, R47, P5, P1 ;  /* 0x00000014ff2d7c10 */ /* 0x000fe2000afe242f */
[----:B------:R3:W-:Y:S01]  /*1cf0*/  LDGSTS.E.BYPASS.LTC128B.128 [R227+0x1100], [R2.64], !P4 ;  /* 0x0110000002e37fae */ /* 0x0007e2000e101d4e */
[----:B------:R-:W-:Y:S01]  /*1d00*/  IADD3 R42, P4, R2, UR11, RZ ;  /* 0x0000000b022a7c10 */ /* 0x000fe2000ff9e0ff */
[----:B------:R-:W-:Y:S01]  /*1d10*/  HMMA.16816.F32 R64, R140, R66, RZ ;  /* 0x000000428c40723c */ /* 0x000fe200000018ff */
[----:B------:R-:W-:-:S02]  /*1d20*/  ISETP.LT.OR P1, PT, R40, 0x41, P3 ;  /* 0x000000412800780c */ /* 0x000fc40001f21670 */
[C---:B------:R-:W-:Y:S02]  /*1d30*/  IADD3.X R43, R3.reuse, UR20, RZ, P4, !PT ;  /* 0x00000014032b7c10 */ /* 0x040fe4000a7fe4ff */
[----:B------:R-:W-:Y:S02]  /*1d40*/  IADD3 R52, P5, R2, UR22, RZ ;  /* 0x0000001602347c10 */ /* 0x000fe4000ffbe0ff */
[----:B------:R-:W-:Y:S01]  /*1d50*/  IADD3 R54, P4, R42, UR11, RZ ;  /* 0x0000000b2a367c10 */ /* 0x000fe2000ff9e0ff */
[----:B------:R2:W-:Y:S01]  /*1d60*/  LDGSTS.E.BYPASS.LTC128B.128 [R227+0x5100], [R44.64], !P6 ;  /* 0x051000002ce37fae */ /* 0x0005e2000f101d4e */
[C---:B------:R-:W-:Y:S01]  /*1d70*/  HMMA.16816.F32 R72, R140.reuse, R74, RZ ;  /* 0x0000004a8c48723c */ /* 0x040fe200000018ff */
[----:B------:R-:W-:Y:S02]  /*1d80*/  IADD3.X R53, R3, UR21, RZ, P5, !PT ;  /* 0x0000001503357c10 */ /* 0x000fe4000affe4ff */
[C---:B------:R-:W-:Y:S02]  /*1d90*/  ISETP.LT.OR P6, PT, R40.reuse, 0x41, P0 ;  /* 0x000000412800780c */ /* 0x040fe400007c1670 */
[----:B------:R-:W-:Y:S01]  /*1da0*/  IADD3.X R55, R43, UR20, RZ, P4, !PT ;  /* 0x000000142b377c10 */ /* 0x000fe2000a7fe4ff */
[----:B------:R4:W-:Y:S01]  /*1db0*/  LDGSTS.E.BYPASS.LTC128B.128 [R227+0x2100], [R42.64], !P1 ;  /* 0x021000002ae37fae */ /* 0x0009e2000c901d4e */
[C---:B------:R-:W-:Y:S01]  /*1dc0*/  ISETP.LT.OR P5, PT, R40.reuse, 0x61, P3 ;  /* 0x000000612800780c */ /* 0x040fe20001fa1670 */
[----:B------:R-:W-:Y:S01]  /*1dd0*/  HMMA.16816.F32 R84, R140, R80, RZ ;  /* 0x000000508c54723c */ /* 0x000fe200000018ff */
[----:B------:R-:W-:-:S02]  /*1de0*/  ISETP.LT.OR P4, PT, R40, 0x61, P0 ;  /* 0x000000612800780c */ /* 0x000fc40000781670 */
[----:B------:R-:W-:-:S04]  /*1df0*/  IADD3 R56, P1, R42, UR22, RZ ;  /* 0x000000162a387c10 */ /* 0x000fc8000ff3e0ff */
[----:B------:R-:W-:Y:S01]  /*1e00*/  IADD3.X R57, R43, UR21, RZ, P1, !PT ;  /* 0x000000152b397c10 */ /* 0x000fe20008ffe4ff */
[----:B---3--:R-:W-:Y:S01]  /*1e10*/  IMAD.MOV.U32 R2, RZ, RZ, 0x40 ;  /* 0x00000040ff027424 */ /* 0x008fe200078e00ff */
[----:B------:R3:W-:Y:S01]  /*1e20*/  LDGSTS.E.BYPASS.LTC128B.128 [R227+0x6100], [R52.64], !P6 ;  /* 0x0610000034e37fae */ /* 0x0007e2000f101d4e */
[----:B------:R-:W-:Y:S01]  /*1e30*/  HMMA.16816.F32 R80, R140, R82, RZ ;  /* 0x000000528c50723c */ /* 0x000fe200000018ff */
[----:B------:R-:W-:Y:S02]  /*1e40*/  PLOP3.LUT P1, PT, PT, PT, UP0, 0x80, 0x0 ;  /* 0x000000000000781c */ /* 0x000fe40003f2f008 */
[----:B------:R-:W-:Y:S01]  /*1e50*/  SEL R2, R2, 0xffffffc0, !P2 ;  /* 0xffffffc002027807 */ /* 0x000fe20005000000 */
[----:B------:R3:W-:Y:S04]  /*1e60*/  LDGSTS.E.BYPASS.LTC128B.128 [R227+0x3100], [R54.64], !P5 ;  /* 0x0310000036e37fae */ /* 0x0007e8000e901d4e */
[----:B------:R-:W-:Y:S01]  /*1e70*/  IMAD.IADD R223, R226, 0x1, R2 ;  /* 0x00000001e2df7824 */ /* 0x000fe200078e0202 */
[----:B------:R5:W-:Y:S01]  /*1e80*/  LDGSTS.E.BYPASS.LTC128B.128 [R227+0x7100], [R56.64], !P4 ;  /* 0x0710000038e37fae */ /* 0x000be2000e101d4e */
[----:B-1----:R-:W-:Y:S01]  /*1e90*/  HMMA.16816.F32 R68, R168, R32, R68 ;  /* 0x00000020a844723c */ /* 0x002fe20000001844 */
[----:B------:R-:W-:-:S02]  /*1ea0*/  IMAD.IADD R212, R2, 0x1, R225 ;  /* 0x0000000102d47824 */ /* 0x000fc400078e02e1 */
[----:B--2---:R-:W1:Y:S04]  /*1eb0*/  LDSM.16.M88.4 R44, [R223+0x8100] ;  /* 0x00810000df2c783b */ /* 0x004e680000000200 */
[----:B----4-:R-:W-:Y:S01]  /*1ec0*/  LDSM.16.M88.4 R40, [R223+0x8900] ;  /* 0x00890000df28783b */ /* 0x010fe20000000200 */
[C---:B------:R-:W-:Y:S03]  /*1ed0*/  HMMA.16816.F32 R64, R168.reuse, R34, R64 ;  /* 0x00000022a840723c */ /* 0x040fe60000001840 */
[----:B------:R-:W2:Y:S04]  /*1ee0*/  LDSM.16.M88.4 R32, [R223+0xa100] ;  /* 0x00a10000df20783b */ /* 0x000ea80000000200 */
[----:B------:R-:W-:Y:S01]  /*1ef0*/  LDSM.16.M88.4 R108, [R226+0xf900] ;  /* 0x00f90000e26c783b */ /* 0x000fe20000000200 */
[C---:B------:R-:W-:Y:S03]  /*1f00*/  HMMA.16816.F32 R76, R168.reuse, R36, R76 ;  /* 0x00000024a84c723c */ /* 0x040fe6000000184c */
[----:B------:R-:W-:Y:S04]  /*1f10*/  LDSM.16.M88.4 R112, [R226+0xf100] ;  /* 0x00f10000e270783b */ /* 0x000fe80000000200 */
[----:B------:R-:W-:Y:S01]  /*1f20*/  LDSM.16.M88.4 R104, [R225+0x4000] ;  /* 0x00400000e168783b */ /* 0x000fe20000000200 */
[C---:B------:R-:W-:Y:S03]  /*1f30*/  HMMA.16816.F32 R72, R168.reuse, R38, R72 ;  /* 0x00000026a848723c */ /* 0x040fe60000001848 */
[----:B------:R-:W4:Y:S04]  /*1f40*/  LDSM.16.M88.4 R36, [R223+0x9900] ;  /* 0x00990000df24783b */ /* 0x000f280000000200 */
[----:B------:R-:W-:Y:S01]  /*1f50*/  LDSM.16.M88.4 R60, [R225+0x5800] ;  /* 0x00580000e13c783b */ /* 0x000fe20000000200 */
[C---:B------:R-:W-:Y:S03]  /*1f60*/  HMMA.16816.F32 R84, R168.reuse, R48, R84 ;  /* 0x00000030a854723c */ /* 0x040fe60000001854 */
[----:B-----5:R-:W-:Y:S04]  /*1f70*/  LDSM.16.M88.4 R56, [R225+0x6000] ;  /* 0x00600000e138783b */ /* 0x020fe80000000200 */
[----:B---3--:R-:W-:Y:S01]  /*1f80*/  LDSM.16.M88.4 R52, [R225+0x6800] ;  /* 0x00680000e134783b */ /* 0x008fe20000000200 */
[----:B------:R-:W-:Y:S03]  /*1f90*/  HMMA.16816.F32 R80, R168, R50, R80 ;  /* 0x00000032a850723c */ /* 0x000fe60000001850 */
[----:B------:R-:W3:Y:S04]  /*1fa0*/  LDSM.16.M88.4 R48, [R223+0x9100] ;  /* 0x00910000df30783b */ /* 0x000ee80000000200 */
[----:B------:R-:W-:Y:S01]  /*1fb0*/  LDSM.16.M88.4 R120, [R223+0xd900] ;  /* 0x00d90000df78783b */ /* 0x000fe20000000200 */
[C---:B-1----:R-:W-:Y:S03]  /*1fc0*/  HMMA.16816.F32 R28, R176.reuse, R44, R28 ;  /* 0x0000002cb01c723c */ /* 0x042fe6000000181c */
[----:B------:R-:W-:Y:S04]  /*1fd0*/  LDSM.16.M88.4 R116, [R223+0xe100] ;  /* 0x00e10000df74783b */ /* 0x000fe80000000200 */
[----:B------:R-:W0:Y:S01]  /*1fe0*/  LDGDEPBAR ;  /* 0x00000000000079af */ /* 0x000e220000000000 */
[C---:B------:R-:W-:Y:S03]  /*1ff0*/  HMMA.16816.F32 R24, R176.reuse, R46, R24 ;  /* 0x0000002eb018723c */ /* 0x040fe60000001818 */
[----:B------:R-:W1:Y:S05]  /*2000*/  LDSM.16.M88.4 R44, [R223+0xa900] ;  /* 0x00a90000df2c783b */ /* 0x000e6a0000000200 */
[C---:B--2---:R-:W-:Y:S08]  /*2010*/  HMMA.16816.F32 R92, R176.reuse, R32, R92 ;  /* 0x00000020b05c723c */ /* 0x044ff0000000185c */
[C---:B------:R-:W-:Y:S01]  /*2020*/  HMMA.16816.F32 R88, R176.reuse, R34, R88 ;  /* 0x00000022b058723c */ /* 0x040fe20000001858 */
[----:B------:R-:W2:Y:S07]  /*2030*/  LDSM.16.M88.4 R32, [R212+0x800] ;  /* 0x00080000d420783b */ /* 0x000eae0000000200 */
[C---:B------:R-:W-:Y:S08]  /*2040*/  HMMA.16816.F32 R20, R176.reuse, R40, R20 ;  /* 0x00000028b014723c */ /* 0x040ff00000001814 */
[C---:B------:R-:W-:Y:S01]  /*2050*/  HMMA.16816.F32 R16, R176.reuse, R42, R16 ;  /* 0x0000002ab010723c */ /* 0x040fe20000001810 */
[----:B------:R-:W5:Y:S07]  /*2060*/  LDSM.16.M88.4 R40, [R223+0xb100] ;  /* 0x00b10000df28783b */ /* 0x000f6e0000000200 */
[C---:B----4-:R-:W-:Y:S08]  /*2070*/  HMMA.16816.F32 R100, R176.reuse, R36, R100 ;  /* 0x00000024b064723c */ /* 0x050ff00000001864 */
[C---:B------:R-:W-:Y:S01]  /*2080*/  HMMA.16816.F32 R96, R176.reuse, R38, R96 ;  /* 0x00000026b060723c */ /* 0x040fe20000001860 */
[----:B------:R-:W4:Y:S07]  /*2090*/  LDSM.16.M88.4 R36, [R212] ;  /* 0x00000000d424783b */ /* 0x000f2e0000000200 */
[C---:B---3--:R-:W-:Y:S08]  /*20a0*/  HMMA.16816.F32 R12, R176.reuse, R48, R12 ;  /* 0x00000030b00c723c */ /* 0x048ff0000000180c */
[C---:B------:R-:W-:Y:S01]  /*20b0*/  HMMA.16816.F32 R8, R176.reuse, R50, R8 ;  /* 0x00000032b008723c */ /* 0x040fe20000001808 */
[----:B------:R-:W3:Y:S07]  /*20c0*/  LDSM.16.M88.4 R48, [R223+0xb900] ;  /* 0x00b90000df30783b */ /* 0x000eee0000000200 */
[C---:B-1----:R-:W-:Y:S08]  /*20d0*/  HMMA.16816.F32 R84, R176.reuse, R44, R84 ;  /* 0x0000002cb054723c */ /* 0x042ff00000001854 */
[----:B------:R-:W-:Y:S01]  /*20e0*/  HMMA.16816.F32 R80, R176, R46, R80 ;  /* 0x0000002eb050723c */ /* 0x000fe20000001850 */
[----:B------:R-:W1:Y:S07]  /*20f0*/  LDSM.16.M88.4 R44, [R212+0x1000] ;  /* 0x00100000d42c783b */ /* 0x000e6e0000000200 */
[C---:B--2---:R-:W-:Y:S08]  /*2100*/  HMMA.16816.F32 R20, R180.reuse, R32, R20 ;  /* 0x00000020b414723c */ /* 0x044ff00000001814 */
[----:B------:R-:W-:Y:S01]  /*2110*/  HMMA.16816.F32 R16, R180, R34, R16 ;  /* 0x00000022b410723c */ /* 0x000fe20000001810 */
[----:B------:R-:W2:Y:S07]  /*2120*/  LDSM.16.M88.4 R32, [R212+0x3000] ;  /* 0x00300000d420783b */ /* 0x000eae0000000200 */
[C---:B-----5:R-:W-:Y:S08]  /*2130*/  HMMA.16816.F32 R76, R176.reuse, R40, R76 ;  /* 0x00000028b04c723c */ /* 0x060ff0000000184c */
[----:B------:R-:W-:Y:S01]  /*2140*/  HMMA.16816.F32 R72, R176, R42, R72 ;  /* 0x0000002ab048723c */ /* 0x000fe20000001848 */
[----:B------:R-:W5:Y:S07]  /*2150*/  LDSM.16.M88.4 R40, [R212+0x1800] ;  /* 0x00180000d428783b */ /* 0x000f6e0000000200 */
[C---:B----4-:R-:W-:Y:S08]  /*2160*/  HMMA.16816.F32 R28, R180.reuse, R36, R28 ;  /* 0x00000024b41c723c */ /* 0x050ff0000000181c */
[----:B------:R-:W-:Y:S01]  /*2170*/  HMMA.16816.F32 R24, R180, R38, R24 ;  /* 0x00000026b418723c */ /* 0x000fe20000001818 */
[----:B------:R-:W4:Y:S07]  /*2180*/  LDSM.16.M88.4 R36, [R212+0x2800] ;  /* 0x00280000d424783b */ /* 0x000f2e0000000200 */
[C---:B---3--:R-:W-:Y:S08]  /*2190*/  HMMA.16816.F32 R68, R176.reuse, R48, R68 ;  /* 0x00000030b044723c */ /* 0x048ff00000001844 */
[----:B------:R-:W-:Y:S01]  /*21a0*/  HMMA.16816.F32 R64, R176, R50, R64 ;  /* 0x00000032b040723c */ /* 0x000fe20000001840 */
[----:B------:R-:W3:Y:S07]  /*21b0*/  LDSM.16.M88.4 R48, [R212+0x2000] ;  /* 0x00200000d430783b */ /* 0x000eee0000000200 */
[C---:B-1----:R-:W-:Y:S08]  /*21c0*/  HMMA.16816.F32 R12, R180.reuse, R44, R12 ;  /* 0x0000002cb40c723c */ /* 0x042ff0000000180c */
[C---:B------:R-:W-:Y:S01]  /*21d0*/  HMMA.16816.F32 R8, R180.reuse, R46, R8 ;  /* 0x0000002eb408723c */ /* 0x040fe20000001808 */
[----:B------:R-:W1:Y:S07]  /*21e0*/  LDSM.16.M88.4 R44, [R212+0x3800] ;  /* 0x00380000d42c783b */ /* 0x000e6e0000000200 */
[C---:B--2---:R-:W-:Y:S08]  /*21f0*/  HMMA.16816.F32 R76, R180.reuse, R32, R76 ;  /* 0x00000020b44c723c */ /* 0x044ff0000000184c */
[C---:B------:R-:W-:Y:S01]  /*2200*/  HMMA.16816.F32 R72, R180.reuse, R34, R72 ;  /* 0x00000022b448723c */ /* 0x040fe20000001848 */
[----:B------:R-:W2:Y:S07]  /*2210*/  LDSM.16.M88.4 R32, [R226+0xd900] ;  /* 0x00d90000e220783b */ /* 0x000eae0000000200 */
[C---:B-----5:R-:W-:Y:S08]  /*2220*/  HMMA.16816.F32 R100, R180.reuse, R40, R100 ;  /* 0x00000028b464723c */ /* 0x060ff00000001864 */
[C---:B------:R-:W-:Y:S01]  /*2230*/  HMMA.16816.F32 R96, R180.reuse, R42, R96 ;  /* 0x0000002ab460723c */ /* 0x040fe20000001860 */
[----:B------:R-:W5:Y:S07]  /*2240*/  LDSM.16.M88.4 R40, [R226+0xc100] ;  /* 0x00c10000e228783b */ /* 0x000f6e0000000200 */
[C---:B----4-:R-:W-:Y:S08]  /*2250*/  HMMA.16816.F32 R84, R180.reuse, R36, R84 ;  /* 0x00000024b454723c */ /* 0x050ff00000001854 */
[C---:B------:R-:W-:Y:S01]  /*2260*/  HMMA.16816.F32 R80, R180.reuse, R38, R80 ;  /* 0x00000026b450723c */ /* 0x040fe20000001850 */
[----:B------:R-:W4:Y:S07]  /*2270*/  LDSM.16.M88.4 R36, [R226+0xd100] ;  /* 0x00d10000e224783b */ /* 0x000f2e0000000200 */
[C---:B---3--:R-:W-:Y:S08]  /*2280*/  HMMA.16816.F32 R92, R180.reuse, R48, R92 ;  /* 0x00000030b45c723c */ /* 0x048ff0000000185c */
[C---:B------:R-:W-:Y:S01]  /*2290*/  HMMA.16816.F32 R88, R180.reuse, R50, R88 ;  /* 0x00000032b458723c */ /* 0x040fe20000001858 */
[----:B------:R-:W3:Y:S07]  /*22a0*/  LDSM.16.M88.4 R48, [R226+0xc900] ;  /* 0x00c90000e230783b */ /* 0x000eee0000000200 */
[C---:B-1----:R-:W-:Y:S08]  /*22b0*/  HMMA.16816.F32 R68, R180.reuse, R44, R68 ;  /* 0x0000002cb444723c */ /* 0x042ff00000001844 */
[----:B------:R-:W-:Y:S01]  /*22c0*/  HMMA.16816.F32 R64, R180, R46, R64 ;  /* 0x0000002eb440723c */ /* 0x000fe20000001840 */
        /* <DEDUP_REMOVED lines=12> */
[----:B------:R-:W-:Y:S07]  /*2390*/  LDSM.16.M88.4 R48, [R225+0x7000] ;  /* 0x00700000e130783b */ /* 0x000fee0000000200 */
        /* <DEDUP_REMOVED lines=8> */
[----:B------:R-:W3:Y:S07]  /*2420*/  LDSM.16.M88.4 R40, [R223+0xc100] ;  /* 0x00c10000df28783b */ /* 0x000eee0000000200 */
[C---:B----4-:R-:W-:Y:S08]  /*2430*/  HMMA.16816.F32 R20, R188.reuse, R36, R20 ;  /* 0x00000024bc14723c */ /* 0x050ff00000001814 */
[----:B------:R-:W-:Y:S01]  /*2440*/  HMMA.16816.F32 R16, R188, R38, R16 ;  /* 0x00000026bc10723c */ /* 0x000fe20000001810 */
[----:B------:R-:W4:Y:S07]  /*2450*/  LDSM.16.M88.4 R36, [R223+0xc900] ;  /* 0x00c90000df24783b */ /* 0x000f2e0000000200 */
[C---:B------:R-:W-:Y:S08]  /*2460*/  HMMA.16816.F32 R68, R184.reuse, R108, R68 ;  /* 0x0000006cb844723c */ /* 0x040ff00000001844 */
[C---:B------:R-:W-:Y:S08]  /*2470*/  HMMA.16816.F32 R76, R184.reuse, R112, R76 ;  /* 0x00000070b84c723c */ /* 0x040ff0000000184c */
[C---:B------:R-:W-:Y:S01]  /*2480*/  HMMA.16816.F32 R72, R184.reuse, R114, R72 ;  /* 0x00000072b848723c */ /* 0x040fe20000001848 */
[----:B------:R-:W-:Y:S07]  /*2490*/  LDSM.16.M88.4 R112, [R223+0xe900] ;  /* 0x00e90000df70783b */ /* 0x000fee0000000200 */
[----:B------:R-:W-:Y:S01]  /*24a0*/  HMMA.16816.F32 R64, R184, R110, R64 ;  /* 0x0000006eb840723c */ /* 0x000fe20000001840 */
[----:B------:R-:W-:Y:S07]  /*24b0*/  LDSM.16.M88.4 R108, [R223+0xf100] ;  /* 0x00f10000df6c783b */ /* 0x000fee0000000200 */
[C---:B------:R-:W-:Y:S08]  /*24c0*/  HMMA.16816.F32 R28, R188.reuse, R104, R28 ;  /* 0x00000068bc1c723c */ /* 0x040ff0000000181c */
[C---:B------:R-:W-:Y:S01]  /*24d0*/  HMMA.16816.F32 R24, R188.reuse, R106, R24 ;  /* 0x0000006abc18723c */ /* 0x040fe20000001818 */
[----:B------:R-:W5:Y:S07]  /*24e0*/  LDSM.16.M88.4 R104, [R223+0xf900] ;  /* 0x00f90000df68783b */ /* 0x000f6e0000000200 */
[C---:B-1----:R-:W-:Y:S08]  /*24f0*/  HMMA.16816.F32 R68, R188.reuse, R44, R68 ;  /* 0x0000002cbc44723c */ /* 0x042ff00000001844 */
[C---:B------:R-:W-:Y:S08]  /*2500*/  HMMA.16816.F32 R100, R188.reuse, R60, R100 ;  /* 0x0000003cbc64723c */ /* 0x040ff00000001864 */
[C---:B------:R-:W-:Y:S01]  /*2510*/  HMMA.16816.F32 R96, R188.reuse, R62, R96 ;  /* 0x0000003ebc60723c */ /* 0x040fe20000001860 */
[----:B------:R-:W-:Y:S07]  /*2520*/  LDSM.16.M88.4 R60, [R212+0x4000] ;  /* 0x00400000d43c783b */ /* 0x000fee0000000200 */
        /* <DEDUP_REMOVED lines=9> */
[----:B------:R-:W-:Y:S01]  /*25c0*/  HMMA.16816.F32 R64, R188, R46, R64 ;  /* 0x0000002ebc40723c */ /* 0x000fe20000001840 */
[----:B------:R-:W-:Y:S07]  /*25d0*/  LDSM.16.M88.4 R44, [R212+0x6000] ;  /* 0x00600000d42c783b */ /* 0x000fee0000000200 */
[C---:B--2---:R-:W-:Y:S08]  /*25e0*/  HMMA.16816.F32 R12, R196.reuse, R32, R12 ;  /* 0x00000020c40c723c */ /* 0x044ff0000000180c */
[C---:B------:R-:W-:Y:S01]  /*25f0*/  HMMA.16816.F32 R8, R196.reuse, R34, R8 ;  /* 0x00000022c408723c */ /* 0x040fe20000001808 */
[----:B------:R-:W1:Y:S07]  /*2600*/  LDSM.16.M88.4 R32, [R212+0x7800] ;  /* 0x00780000d420783b */ /* 0x000e6e0000000200 */
[C---:B---3--:R-:W-:Y:S08]  /*2610*/  HMMA.16816.F32 R28, R196.reuse, R40, R28 ;  /* 0x00000028c41c723c */ /* 0x048ff0000000181c */
[C---:B------:R-:W-:Y:S01]  /*2620*/  HMMA.16816.F32 R24, R196.reuse, R42, R24 ;  /* 0x0000002ac418723c */ /* 0x040fe20000001818 */
[----:B------:R-:W2:Y:S07]  /*2630*/  LDSM.16.M88.4 R40, [R212+0x6800] ;  /* 0x00680000d428783b */ /* 0x000eae0000000200 */
[C---:B----4-:R-:W-:Y:S08]  /*2640*/  HMMA.16816.F32 R20, R196.reuse, R36, R20 ;  /* 0x00000024c414723c */ /* 0x050ff00000001814 */
[----:B------:R-:W-:Y:S01]  /*2650*/  HMMA.16816.F32 R16, R196, R38, R16 ;  /* 0x00000026c410723c */ /* 0x000fe20000001810 */
[----:B------:R-:W3:Y:S01]  /*2660*/  LDSM.16.M88.4 R36, [R212+0x7000] ;  /* 0x00700000d424783b */ /* 0x000ee20000000200 */
[----:B------:R-:W-:-:S06]  /*2670*/  DEPBAR.LE SB0, 0x0 ;  /* 0x000080000000791a */ /* 0x000fcc0000000000 */
[C---:B-----5:R-:W-:Y:S08]  /*2680*/  HMMA.16816.F32 R68, R196.reuse, R104, R68 ;  /* 0x00000068c444723c */ /* 0x060ff00000001844 */
[C---:B------:R-:W-:Y:S08]  /*2690*/  HMMA.16816.F32 R100, R196.reuse, R120, R100 ;  /* 0x00000078c464723c */ /* 0x040ff00000001864 */
[C---:B------:R-:W-:Y:S08]  /*26a0*/  HMMA.16816.F32 R96, R196.reuse, R122, R96 ;  /* 0x0000007ac460723c */ /* 0x040ff00000001860 */
[C---:B------:R-:W-:Y:S08]  /*26b0*/  HMMA.16816.F32 R92, R196.reuse, R116, R92 ;  /* 0x00000074c45c723c */ /* 0x040ff0000000185c */
[C---:B------:R-:W-:Y:S08]  /*26c0*/  HMMA.16816.F32 R88, R196.reuse, R118, R88 ;  /* 0x00000076c458723c */ /* 0x040ff00000001858 */
[C---:B------:R-:W-:Y:S08]  /*26d0*/  HMMA.16816.F32 R84, R196.reuse, R112, R84 ;  /* 0x00000070c454723c */ /* 0x040ff00000001854 */
[C---:B------:R-:W-:Y:S08]  /*26e0*/  HMMA.16816.F32 R80, R196.reuse, R114, R80 ;  /* 0x00000072c450723c */ /* 0x040ff00000001850 */
[C---:B------:R-:W-:Y:S08]  /*26f0*/  HMMA.16816.F32 R76, R196.reuse, R108, R76 ;  /* 0x0000006cc44c723c */ /* 0x040ff0000000184c */
[C---:B------:R-:W-:Y:S08]  /*2700*/  HMMA.16816.F32 R72, R196.reuse, R110, R72 ;  /* 0x0000006ec448723c */ /* 0x040ff00000001848 */
[----:B------:R-:W-:Y:S08]  /*2710*/  HMMA.16816.F32 R64, R196, R106, R64 ;  /* 0x0000006ac440723c */ /* 0x000ff00000001840 */
[C---:B-1----:R-:W-:Y:S08]  /*2720*/  HMMA.16816.F32 R68, R200.reuse, R32, R68 ;  /* 0x00000020c844723c */ /* 0x042ff00000001844 */
        /* <DEDUP_REMOVED lines=10> */
[C---:B--2---:R-:W-:Y:S08]  /*27d0*/  HMMA.16816.F32 R84, R200.reuse, R40, R84 ;  /* 0x00000028c854723c */ /* 0x044ff00000001854 */
[C---:B------:R-:W-:Y:S08]  /*27e0*/  HMMA.16816.F32 R80, R200.reuse, R42, R80 ;  /* 0x0000002ac850723c */ /* 0x040ff00000001850 */
[C---:B---3--:R-:W-:Y:S08]  /*27f0*/  HMMA.16816.F32 R76, R200.reuse, R36, R76 ;  /* 0x00000024c84c723c */ /* 0x048ff0000000184c */
[C---:B------:R-:W-:Y:S08]  /*2800*/  HMMA.16816.F32 R72, R200.reuse, R38, R72 ;  /* 0x00000026c848723c */ /* 0x040ff00000001848 */
[----:B------:R-:W-:Y:S01]  /*2810*/  HMMA.16816.F32 R32, R200, R34, R64 ;  /* 0x00000022c820723c */ /* 0x000fe20000001840 */
[----:B------:R-:W-:Y:S06]  /*2820*/  BAR.SYNC.DEFER_BLOCKING 0x0 ;  /* 0x0000000000007b1d */ /* 0x000fec0000010000 */
[----:B------:R-:W-:Y:S05]  /*2830*/  @!P1 BRA `(.L_x_4) ;  /* 0x0000026000009947 */ /* 0x000fea0003800000 */
[----:B------:R-:W-:Y:S02]  /*2840*/  UIADD3 UR5, UR17, -0x2, URZ ;  /* 0xfffffffe11057890 */ /* 0x000fe4000fffe03f */
[----:B------:R-:W-:-:S02]  /*2850*/  USHF.L.U32 UR16, UR6, 0x6, URZ ;  /* 0x0000000606107899 */ /* 0x000fc4000800063f */
[----:B------:R-:W-:Y:S02]  /*2860*/  USHF.R.S32.HI UR4, URZ, 0x1f, UR5 ;  /* 0x0000001f3f047899 */ /* 0x000fe40008011405 */
[----:B------:R-:W-:Y:S01]  /*2870*/  UIMAD UR18, UR18, UR5, URZ ;  /* 0x00000005121272a4 */ /* 0x000fe2000f8e023f */
[----:B------:R-:W-:Y:S02]  /*2880*/  IMAD.U32 R3, RZ, RZ, UR5 ;  /* 0x00000005ff037e24 */ /* 0x000fe4000f8e00ff */
[----:B------:R-:W-:Y:S01]  /*2890*/  IMAD.U32 R42, RZ, RZ, UR16 ;  /* 0x00000010ff2a7e24 */ /* 0x000fe2000f8e00ff */
[----:B------:R-:W-:Y:S01]  /*28a0*/  UIMAD UR4, UR4, UR19, UR18 ;  /* 0x00000013040472a4 */ /* 0x000fe2000f8e0212 */
[----:B------:R-:W-:Y:S01]  /*28b0*/  IMAD.WIDE.U32 R36, R3, UR19, R230 ;  /* 0x0000001303247c25 */ /* 0x000fe2000f8e00e6 */
[----:B------:R-:W-:Y:S02]  /*28c0*/  ULDC UR5, c[0x0][0x1e4] ;  /* 0x0000790000057ab9 */ /* 0x000fe40000000800 */
[----:B------:R-:W-:-:S02]  /*28d0*/  USHF.L.U64.HI UR5, UR6, UR23, UR5 ;  /* 0x0000001706057299 */ /* 0x000fc40008010205 */
[----:B------:R-:W-:Y:S01]  /*28e0*/  IADD3 R2, R37, UR4, RZ ;  /* 0x0000000425027c10 */ /* 0x000fe2000fffe0ff */
[----:B------:R-:W-:Y:S01]  /*28f0*/  UIADD3 UR6, UP0, UR12, 0x80, URZ ;  /* 0x000000800c067890 */ /* 0x000fe2000ff1e03f */
[----:B------:R-:W-:-:S03]  /*2900*/  LEA R46, P1, R36, c[0x0][0x1c8], 0x1 ;  /* 0x00007200242e7a11 */ /* 0x000fc600078208ff */
[----:B------:R-:W-:Y:S01]  /*2910*/  UIADD3.X UR4, URZ, UR9, URZ, UP0, !UPT ;  /* 0x000000093f047290 */ /* 0x000fe200087fe43f */
[----:B------:R-:W-:Y:S02]  /*2920*/  LEA.HI.X R47, R36, c[0x0][0x1cc], R2, 0x1, P1 ;  /* 0x00007300242f7a11 */ /* 0x000fe400008f0c02 */
[----:B------:R-:W-:Y:S02]  /*2930*/  IADD3 R42, P2, P1, R42, 0x80, R46 ;  /* 0x000000802a2a7810 */ /* 0x000fe4000795e02e */
[----:B------:R-:W-:Y:S01]  /*2940*/  IADD3 R44, P4, R46, UR16, RZ ;  /* 0x000000102e2c7c10 */ /* 0x000fe2000ff9e0ff */
[----:B------:R-:W-:Y:S01]  /*2950*/  @!PT LDS RZ, [RZ] ;  /* 0x00000000fffff984 */ /* 0x000fe20000000800 */
[----:B------:R-:W-:Y:S01]  /*2960*/  @!PT LDS RZ, [RZ] ;  /* 0x00000000fffff984 */ /* 0x000fe20000000800 */
[----:B------:R-:W-:Y:S01]  /*2970*/  @!PT LDS RZ, [RZ] ;  /* 0x00000000fffff984 */ /* 0x000fe20000000800 */
[----:B------:R1:W-:Y:S01]  /*2980*/  LDGSTS.E.BYPASS.LTC128B.128 [R227+0x8100], [R46.64], !P3 ;  /* 0x081000002ee37fae */ /* 0x0003e2000d901d4e */
[----:B------:R-:W-:Y:S02]  /*2990*/  IADD3.X R43, RZ, UR5, R47, P2, P1 ;  /* 0x00000005ff2b7c10 */ /* 0x000fe400097e242f */
[----:B------:R-:W-:Y:S01]  /*29a0*/  IADD3.X R45, R47, UR5, RZ, P4, !PT ;  /* 0x000000052f2d7c10 */ /* 0x000fe2000a7fe4ff */
[----:B------:R1:W-:Y:S01]  /*29b0*/  LDGSTS.E.BYPASS.LTC128B.128 [R227+0xc100], [R46.64+0x80], !P0 ;  /* 0x0c1000802ee37fae */ /* 0x0003e2000c101d4e */
[----:B------:R-:W-:-:S02]  /*29c0*/  IADD3 R40, P1, R44, UR16, RZ ;  /* 0x000000102c287c10 */ /* 0x000fc4000ff3e0ff */
[----:B------:R-:W-:Y:S01]  /*29d0*/  IADD3 R38, P4, R44, UR6, RZ ;  /* 0x000000062c267c10 */ /* 0x000fe2000ff9e0ff */
[----:B------:R1:W-:Y:S01]  /*29e0*/  LDGSTS.E.BYPASS.LTC128B.128 [R227+0x9100], [R44.64], !P3 ;  /* 0x091000002ce37fae */ /* 0x0003e2000d901d4e */
[C---:B------:R-:W-:Y:S02]  /*29f0*/  IADD3.X R41, R45.reuse, UR5, RZ, P1, !PT ;  /* 0x000000052d297c10 */ /* 0x040fe40008ffe4ff */
[C---:B------:R-:W-:Y:S01]  /*2a00*/  IADD3 R36, P2, R40.reuse, UR16, RZ ;  /* 0x0000001028247c10 */ /* 0x040fe2000ff5e0ff */
[----:B------:R1:W-:Y:S01]  /*2a10*/  LDGSTS.E.BYPASS.LTC128B.128 [R227+0xd100], [R42.64], !P0 ;  /* 0x0d1000002ae37fae */ /* 0x0003e2000c101d4e */
[----:B------:R-:W-:Y:S02]  /*2a20*/  IADD3 R2, P1, R40, UR6, RZ ;  /* 0x0000000628027c10 */ /* 0x000fe4000ff3e0ff */
[----:B------:R-:W-:Y:S01]  /*2a30*/  IADD3.X R39, R45, UR4, RZ, P4, !PT ;  /* 0x000000042d277c10 */ /* 0x000fe2000a7fe4ff */
[----:B------:R1:W-:Y:S01]  /*2a40*/  LDGSTS.E.BYPASS.LTC128B.128 [R227+0xa100], [R40.64], !P3 ;  /* 0x0a10000028e37fae */ /* 0x0003e2000d901d4e */
[----:B------:R-:W-:-:S02]  /*2a50*/  IADD3.X R37, R41, UR5, RZ, P2, !PT ;  /* 0x0000000529257c10 */ /* 0x000fc400097fe4ff */
[----:B------:R-:W-:Y:S01]  /*2a60*/  IADD3.X R3, R41, UR4, RZ, P1, !PT ;  /* 0x0000000429037c10 */ /* 0x000fe20008ffe4ff */
[----:B------:R1:W-:Y:S04]  /*2a70*/  LDGSTS.E.BYPASS.LTC128B.128 [R227+0xe100], [R38.64], !P0 ;  /* 0x0e10000026e37fae */ /* 0x0003e8000c101d4e */
[----:B------:R1:W-:Y:S04]  /*2a80*/  LDGSTS.E.BYPASS.LTC128B.128 [R227+0xb100], [R36.64], !P3 ;  /* 0x0b10000024e37fae */ /* 0x0003e8000d901d4e */
[----:B------:R1:W-:Y:S02]  /*2a90*/  LDGSTS.E.BYPASS.LTC128B.128 [R227+0xf100], [R2.64], !P0 ;  /* 0x0f10000002e37fae */ /* 0x0003e4000c101d4e */
.L_x_4:
[----:B-1----:R-:W-:Y:S01]  /*2aa0*/  LOP3.LUT R3, R125, 0xffffffe0, RZ, 0xc0, !PT ;  /* 0xffffffe07d037812 */ /* 0x002fe200078ec0ff */
[----:B------:R-:W-:Y:S01]  /*2ab0*/  IMAD.MOV.U32 R6, RZ, RZ, -0x2 ;  /* 0xfffffffeff067424 */ /* 0x000fe200078e00ff */
[----:B------:R-:W-:Y:S01]  /*2ac0*/  UIADD3 UR23, UR17, -0x2, URZ ;  /* 0xfffffffe11177890 */ /* 0x000fe2000fffe03f */
[----:B------:R-:W-:Y:S01]  /*2ad0*/  IMAD.SHL.U32 R224, R0, 0x2, RZ ;  /* 0x0000000200e07824 */ /* 0x000fe200078e00ff */
[----:B------:R-:W0:Y:S01]  /*2ae0*/  LDGDEPBAR ;  /* 0x00000000000079af */ /* 0x000e220000000000 */
[----:B------:R-:W-:Y:S01]  /*2af0*/  IMAD.IADD R3, R124, 0x1, -R3 ;  /* 0x000000017c037824 */ /* 0x000fe200078e0a03 */
[----:B------:R-:W-:Y:S01]  /*2b00*/  UISETP.GE.AND UP0, UPT, UR23, UR8, UPT ;  /* 0x000000081700728c */ /* 0x000fe2000bf06270 */
[--C-:B------:R-:W-:Y:S01]  /*2b10*/  IMAD R222, R7, 0x2, R224.reuse ;  /* 0x0000000207de7824 */ /* 0x100fe200078e02e0 */
[----:B------:R-:W-:Y:S01]  /*2b20*/  LDSM.16.MT88.4 R124, [R224+0x100] ;  /* 0x00010000e07c783b */ /* 0x000fe20000004200 */
[C---:B------:R-:W-:Y:S01]  /*2b30*/  IMAD R221, R5.reuse, 0x2, R224 ;  /* 0x0000000205dd7824 */ /* 0x040fe200078e02e0 */
[----:B------:R-:W-:Y:S01]  /*2b40*/  SHF.R.S32.HI R2, RZ, 0x1f, R3 ;  /* 0x0000001fff027819 */ /* 0x000fe20000011403 */
[----:B------:R-:W-:Y:S01]  /*2b50*/  IMAD R220, R5, 0x2, R222 ;  /* 0x0000000205dc7824 */ /* 0x000fe200078e02de */
[----:B------:R-:W-:Y:S02]  /*2b60*/  LDSM.16.MT88.4 R104, [R222+0x4100] ;  /* 0x00410000de68783b */ /* 0x000fe40000004200 */
[----:B------:R-:W-:-:S02]  /*2b70*/  LEA.HI R2, R2, R3, RZ, 0x2 ;  /* 0x0000000302027211 */ /* 0x000fc400078f10ff */
[----:B------:R-:W-:Y:S02]  /*2b80*/  LDSM.16.MT88.4 R108, [R221+0x4100] ;  /* 0x00410000dd6c783b */ /* 0x000fe40000004200 */
[----:B------:R-:W-:-:S05]  /*2b90*/  LOP3.LUT R2, R2, 0x7ffffffc, RZ, 0xc0, !PT ;  /* 0x7ffffffc02027812 */ /* 0x000fca00078ec0ff */
[----:B------:R-:W-:-:S04]  /*2ba0*/  IMAD.IADD R3, R3, 0x1, -R2 ;  /* 0x0000000103037824 */ /* 0x000fc800078e0a02 */
[----:B------:R-:W-:-:S05]  /*2bb0*/  IMAD R6, R3, R6, UR7 ;  /* 0x0000000703067e24 */ /* 0x000fca000f8e0206 */
[C---:B------:R-:W-:Y:S02]  /*2bc0*/  ISETP.GT.AND P1, PT, R6.reuse, 0x1, PT ;  /* 0x000000010600780c */ /* 0x040fe40003f24270 */
[C---:B------:R-:W-:Y:S02]  /*2bd0*/  ISETP.GT.AND P4, PT, R6.reuse, RZ, PT ;  /* 0x000000ff0600720c */ /* 0x040fe40003f84270 */
[----:B------:R-:W-:Y:S02]  /*2be0*/  FSEL R53, R31, -INF , P1 ;  /* 0xff8000001f357808 */ /* 0x000fe40000800000 */
[----:B------:R-:W-:Y:S02]  /*2bf0*/  FSEL R4, R29, -INF , P1 ;  /* 0xff8000001d047808 */ /* 0x000fe40000800000 */
[C---:B------:R-:W-:Y:S02]  /*2c00*/  ISETP.GT.AND P1, PT, R6.reuse, 0x9, PT ;  /* 0x000000090600780c */ /* 0x040fe40003f24270 */
[----:B------:R-:W-:-:S02]  /*2c10*/  ISETP.GT.AND P2, PT, R6, 0x8, PT ;  /* 0x000000080600780c */ /* 0x000fc40003f44270 */
[----:B------:R-:W-:Y:S02]  /*2c20*/  FSEL R49, R27, -INF , P1 ;  /* 0xff8000001b317808 */ /* 0x000fe40000800000 */
[----:B------:R-:W-:Y:S02]  /*2c30*/  FSEL R59, R25, -INF , P1 ;  /* 0xff800000193b7808 */ /* 0x000fe40000800000 */
[----:B------:R-:W-:Y:S02]  /*2c40*/  ISETP.GT.AND P1, PT, R6, 0x11, PT ;  /* 0x000000110600780c */ /* 0x000fe40003f24270 */
[----:B------:R-:W-:Y:S02]  /*2c50*/  FSEL R3, R28, -INF , P4 ;  /* 0xff8000001c037808 */ /* 0x000fe40002000000 */
[----:B------:R-:W-:Y:S02]  /*2c60*/  FSEL R23, R23, -INF , P1 ;  /* 0xff80000017177808 */ /* 0x000fe40000800000 */
[----:B------:R-:W-:-:S02]  /*2c70*/  FSEL R21, R21, -INF , P1 ;  /* 0xff80000015157808 */ /* 0x000fc40000800000 */
[----:B------:R-:W-:Y:S02]  /*2c80*/  ISETP.GT.AND P1, PT, R6, 0x19, PT ;  /* 0x000000190600780c */ /* 0x000fe40003f24270 */
[----:B------:R-:W-:Y:S02]  /*2c90*/  FSEL R55, R24, -INF , P2 ;  /* 0xff80000018377808 */ /* 0x000fe40001000000 */
[----:B------:R-:W-:Y:S02]  /*2ca0*/  FMNMX.FTZ R2, R3, R4, !PT ;  /* 0x0000000403027209 */ /* 0x000fe40007810000 */
[----:B------:R-:W-:Y:S02]  /*2cb0*/  FSEL R43, R19, -INF , P1 ;  /* 0xff800000132b7808 */ /* 0x000fe40000800000 */
[----:B------:R-:W-:Y:S02]  /*2cc0*/  FSEL R17, R17, -INF , P1 ;  /* 0xff80000011117808 */ /* 0x000fe40000800000 */
[----:B------:R-:W-:-:S02]  /*2cd0*/  FSEL R30, R30, -INF , P4 ;  /* 0xff8000001e1e7808 */ /* 0x000fc40002000000 */
[C---:B------:R-:W-:Y:S02]  /*2ce0*/  ISETP.GT.AND P1, PT, R6.reuse, 0x28, PT ;  /* 0x000000280600780c */ /* 0x040fe40003f24270 */
[----:B------:R-:W-:Y:S02]  /*2cf0*/  ISETP.GT.AND P4, PT, R6, 0x10, PT ;  /* 0x000000100600780c */ /* 0x000fe40003f84270 */
[----:B------:R-:W-:Y:S02]  /*2d00*/  FMNMX.FTZ R2, R55, R2, !PT ;  /* 0x0000000237027209 */ /* 0x000fe40007810000 */
[----:B------:R-:W-:Y:S02]  /*2d10*/  FSEL R31, R8, -INF , P1 ;  /* 0xff800000081f7808 */ /* 0x000fe40000800000 */
[----:B------:R-:W-:Y:S02]  /*2d20*/  FSEL R47, R20, -INF , P4 ;  /* 0xff800000142f7808 */ /* 0x000fe40002000000 */
[----:B------:R-:W-:-:S02]  /*2d30*/  FMNMX.FTZ R8, R59, R2, !PT ;  /* 0x000000023b087209 */ /* 0x000fc40007810000 */
[----:B------:R-:W-:Y:S02]  /*2d40*/  FSEL R51, R26, -INF , P2 ;  /* 0xff8000001a337808 */ /* 0x000fe40001000000 */
[----:B------:R-:W-:Y:S02]  /*2d50*/  ISETP.GT.AND P2, PT, R6, 0x18, PT ;  /* 0x000000180600780c */ /* 0x000fe40003f44270 */
[----:B------:R-:W-:Y:S02]  /*2d60*/  FMNMX.FTZ R8, R47, R8, !PT ;  /* 0x000000082f087209 */ /* 0x000fe40007810000 */
[----:B------:R-:W-:Y:S02]  /*2d70*/  FSEL R27, R16, -INF , P2 ;  /* 0xff800000101b7808 */ /* 0x000fe40001000000 */
[----:B------:R-:W-:Y:S02]  /*2d80*/  FMNMX.FTZ R8, R21, R8, !PT ;  /* 0x0000000815087209 */ /* 0x000fe40007810000 */
[----:B------:R-:W-:-:S02]  /*2d90*/  FSEL R25, R22, -INF , P4 ;  /* 0xff80000016197808 */ /* 0x000fc40002000000 */
[----:B------:R-:W-:Y:S02]  /*2da0*/  ISETP.GT.AND P4, PT, R6, 0x20, PT ;  /* 0x000000200600780c */ /* 0x000fe40003f84270 */
[----:B------:R-:W-:Y:S02]  /*2db0*/  FMNMX.FTZ R8, R27, R8, !PT ;  /* 0x000000081b087209 */ /* 0x000fe40007810000 */
[----:B------:R-:W-:Y:S02]  /*2dc0*/  FSEL R37, R10, -INF , P1 ;  /* 0xff8000000a257808 */ /* 0x000fe40000800000 */
[----:B------:R-:W-:Y:S02]  /*2dd0*/  FSEL R45, R18, -INF , P2 ;  /* 0xff800000122d7808 */ /* 0x000fe40001000000 */
[----:B------:R-:W-:Y:S02]  /*2de0*/  FMNMX.FTZ R10, R30, R53, !PT ;  /* 0x000000351e0a7209 */ /* 0x000fe40007810000 */
[----:B------:R-:W-:-:S02]  /*2df0*/  ISETP.GT.AND P2, PT, R6, 0x21, PT ;  /* 0x000000210600780c */ /* 0x000fc40003f44270 */
[----:B------:R-:W-:Y:S02]  /*2e00*/  FSEL R39, R12, -INF , P4 ;  /* 0xff8000000c277808 */ /* 0x000fe40002000000 */
[----:B------:R-:W-:Y:S02]  /*2e10*/  FMNMX.FTZ R8, R17, R8, !PT ;  /* 0x0000000811087209 */ /* 0x000fe40007810000 */
[----:B------:R-:W-:Y:S02]  /*2e20*/  FMNMX.FTZ R12, R51, R10, !PT ;  /* 0x0000000a330c7209 */ /* 0x000fe40007810000 */
[----:B------:R-:W-:Y:S02]  /*2e30*/  FSEL R29, R13, -INF , P2 ;  /* 0xff8000000d1d7808 */ /* 0x000fe40001000000 */
[----:B------:R-:W-:Y:S02]  /*2e40*/  FMNMX.FTZ R10, R39, R8, !PT ;  /* 0x00000008270a7209 */ /* 0x000fe40007810000 */
[----:B------:R-:W-:-:S02]  /*2e50*/  FSEL R36, R15, -INF , P2 ;  /* 0xff8000000f247808 */ /* 0x000fc40001000000 */
[----:B------:R-:W-:Y:S02]  /*2e60*/  ISETP.GT.AND P2, PT, R6, 0x29, PT ;  /* 0x000000290600780c */ /* 0x000fe40003f44270 */
[----:B------:R-:W-:Y:S02]  /*2e70*/  FMNMX.FTZ R8, R49, R12, !PT ;  /* 0x0000000c31087209 */ /* 0x000fe40007810000 */
[----:B------:R-:W-:Y:S02]  /*2e80*/  FMNMX.FTZ R10, R29, R10, !PT ;  /* 0x0000000a1d0a7209 */ /* 0x000fe40007810000 */
[----:B------:R-:W-:Y:S02]  /*2e90*/  FSEL R41, R14, -INF , P4 ;  /* 0xff8000000e297808 */ /* 0x000fe40002000000 */
[----:B------:R-:W-:Y:S01]  /*2ea0*/  FSEL R2, R9, -INF , P2 ;  /* 0xff80000009027808 */ /* 0x000fe20001000000 */
[----:B------:R-:W-:Y:S01]  /*2eb0*/  LDSM.16.MT88.4 R12, [R220+0x900] ;  /* 0x00090000dc0c783b */ /* 0x000fe20000004200 */
[----:B------:R-:W-:-:S02]  /*2ec0*/  FMNMX.FTZ R8, R25, R8, !PT ;  /* 0x0000000819087209 */ /* 0x000fc40007810000 */
[C---:B------:R-:W-:Y:S02]  /*2ed0*/  ISETP.GT.AND P4, PT, R6.reuse, 0x30, PT ;  /* 0x000000300600780c */ /* 0x040fe40003f84270 */
[----:B------:R-:W-:Y:S02]  /*2ee0*/  FMNMX.FTZ R9, R31, R10, !PT ;  /* 0x0000000a1f097209 */ /* 0x000fe40007810000 */
[----:B------:R-:W-:Y:S02]  /*2ef0*/  FSEL R64, R11, -INF , P2 ;  /* 0xff8000000b407808 */ /* 0x000fe40001000000 */
[----:B------:R-:W-:Y:S02]  /*2f00*/  FMNMX.FTZ R8, R23, R8, !PT ;  /* 0x0000000817087209 */ /* 0x000fe40007810000 */
[----:B------:R-:W-:Y:S02]  /*2f10*/  ISETP.GT.AND P2, PT, R6, 0x31, PT ;  /* 0x000000310600780c */ /* 0x000fe40003f44270 */
[----:B------:R-:W-:-:S02]  /*2f20*/  FSEL R60, R100, -INF , P4 ;  /* 0xff800000643c7808 */ /* 0x000fc40002000000 */
[----:B------:R-:W-:Y:S02]  /*2f30*/  FMNMX.FTZ R9, R2, R9, !PT ;  /* 0x0000000902097209 */ /* 0x000fe40007810000 */
[----:B------:R-:W-:Y:S02]  /*2f40*/  FMNMX.FTZ R10, R45, R8, !PT ;  /* 0x000000082d0a7209 */ /* 0x000fe40007810000 */
[----:B------:R-:W-:Y:S02]  /*2f50*/  ISETP.GT.AND P1, PT, R6, 0x38, PT ;  /* 0x000000380600780c */ /* 0x000fe40003f24270 */
[----:B------:R-:W-:Y:S02]  /*2f60*/  FSEL R145, R101, -INF , P2 ;  /* 0xff80000065917808 */ /* 0x000fe40001000000 */
[----:B------:R-:W-:Y:S02]  /*2f70*/  FMNMX.FTZ R8, R60, R9, !PT ;  /* 0x000000093c087209 */ /* 0x000fe40007810000 */
[----:B------:R-:W-:-:S02]  /*2f80*/  FSEL R144, R103, -INF , P2 ;  /* 0xff80000067907808 */ /* 0x000fc40001000000 */
[----:B------:R-:W-:Y:S02]  /*2f90*/  ISETP.GT.AND P2, PT, R6, 0x39, PT ;  /* 0x000000390600780c */ /* 0x000fe40003f44270 */
[----:B------:R-:W-:Y:S02]  /*2fa0*/  FMNMX.FTZ R10, R43, R10, !PT ;  /* 0x0000000a2b0a7209 */ /* 0x000fe40007810000 */
[----:B------:R-:W-:Y:S02]  /*2fb0*/  FSEL R147, R96, -INF , P1 ;  /* 0xff80000060937808 */ /* 0x000fe40000800000 */
[----:B------:R-:W-:Y:S02]  /*2fc0*/  FMNMX.FTZ R8, R145, R8, !PT ;  /* 0x0000000891087209 */ /* 0x000fe40007810000 */
[----:B------:R-:W-:Y:S02]  /*2fd0*/  FSEL R155, R99, -INF , P2 ;  /* 0xff800000639b7808 */ /* 0x000fe40001000000 */
[----:B------:R-:W-:-:S02]  /*2fe0*/  FSEL R62, R97, -INF , P2 ;  /* 0xff800000613e7808 */ /* 0x000fc40001000000 */
[----:B------:R-:W-:Y:S02]  /*2ff0*/  FMNMX.FTZ R9, R41, R10, !PT ;  /* 0x0000000a29097209 */ /* 0x000fe40007810000 */
[----:B------:R-:W-:Y:S02]  /*3000*/  ISETP.GT.AND P2, PT, R6, 0x40, PT ;  /* 0x000000400600780c */ /* 0x000fe40003f44270 */
[----:B------:R-:W-:Y:S02]  /*3010*/  FMNMX.FTZ R11, R147, R8, !PT ;  /* 0x00000008930b7209 */ /* 0x000fe40007810000 */
[----:B------:R-:W-:Y:S02]  /*3020*/  FSEL R66, R98, -INF , P1 ;  /* 0xff80000062427808 */ /* 0x000fe40000800000 */
[----:B------:R-:W-:Y:S01]  /*3030*/  FMNMX.FTZ R8, R36, R9, !PT ;  /* 0x0000000924087209 */ /* 0x000fe20007810000 */
[----:B------:R-:W-:Y:S01]  /*3040*/  LDSM.16.MT88.4 R96, [R224+0x4100] ;  /* 0x00410000e060783b */ /* 0x000fe20000004200 */
[----:B------:R-:W-:-:S02]  /*3050*/  ISETP.GT.AND P1, PT, R6, 0x41, PT ;  /* 0x000000410600780c */ /* 0x000fc40003f24270 */
[----:B------:R-:W-:Y:S02]  /*3060*/  FSEL R134, R92, -INF , P2 ;  /* 0xff8000005c867808 */ /* 0x000fe40001000000 */
[----:B------:R-:W-:Y:S02]  /*3070*/  FMNMX.FTZ R11, R62, R11, !PT ;  /* 0x0000000b3e0b7209 */ /* 0x000fe40007810000 */
[----:B------:R-:W-:Y:S02]  /*3080*/  FSEL R138, R94, -INF , P2 ;  /* 0xff8000005e8a7808 */ /* 0x000fe40001000000 */
[----:B------:R-:W-:Y:S02]  /*3090*/  FMNMX.FTZ R9, R37, R8, !PT ;  /* 0x0000000825097209 */ /* 0x000fe40007810000 */
[----:B------:R-:W-:Y:S02]  /*30a0*/  FSEL R173, R93, -INF , P1 ;  /* 0xff8000005dad7808 */ /* 0x000fe40000800000 */
[----:B------:R-:W-:-:S02]  /*30b0*/  ISETP.GT.AND P2, PT, R6, 0x48, PT ;  /* 0x000000480600780c */ /* 0x000fc40003f44270 */
[----:B------:R-:W-:Y:S02]  /*30c0*/  FMNMX.FTZ R8, R134, R11, !PT ;  /* 0x0000000b86087209 */ /* 0x000fe40007810000 */
[----:B------:R-:W-:Y:S02]  /*30d0*/  FSEL R195, R95, -INF , P1 ;  /* 0xff8000005fc37808 */ /* 0x000fe40000800000 */
[----:B------:R-:W-:Y:S02]  /*30e0*/  ISETP.GT.AND P1, PT, R6, 0x49, PT ;  /* 0x000000490600780c */ /* 0x000fe40003f24270 */
[----:B------:R-:W-:Y:S02]  /*30f0*/  FSEL R175, R88, -INF , P2 ;  /* 0xff80000058af7808 */ /* 0x000fe40001000000 */
[----:B------:R-:W-:Y:S02]  /*3100*/  FMNMX.FTZ R8, R173, R8, !PT ;  /* 0x00000008ad087209 */ /* 0x000fe40007810000 */
[----:B------:R-:W-:-:S02]  /*3110*/  FSEL R153, R102, -INF , P4 ;  /* 0xff80000066997808 */ /* 0x000fc40002000000 */
[----:B------:R-:W-:Y:S02]  /*3120*/  FMNMX.FTZ R10, R64, R9, !PT ;  /* 0x00000009400a7209 */ /* 0x000fe40007810000 */
[----:B------:R-:W-:Y:S02]  /*3130*/  FSEL R237, R90, -INF , P2 ;  /* 0xff8000005aed7808 */ /* 0x000fe40001000000 */
[----:B------:R-:W-:Y:S02]  /*3140*/  FSEL R136, R89, -INF , P1 ;  /* 0xff80000059887808 */ /* 0x000fe40000800000 */
[----:B------:R-:W-:Y:S02]  /*3150*/  ISETP.GT.AND P2, PT, R6, 0x50, PT ;  /* 0x000000500600780c */ /* 0x000fe40003f44270 */
[----:B------:R-:W-:Y:S02]  /*3160*/  FMNMX.FTZ R11, R175, R8, !PT ;  /* 0x00000008af0b7209 */ /* 0x000fe40007810000 */
[----:B------:R-:W-:-:S02]  /*3170*/  FMNMX.FTZ R9, R153, R10, !PT ;  /* 0x0000000a99097209 */ /* 0x000fc40007810000 */
[----:B------:R-:W-:Y:S02]  /*3180*/  FSEL R251, R91, -INF , P1 ;  /* 0xff8000005bfb7808 */ /* 0x000fe40000800000 */
[----:B------:R-:W-:Y:S01]  /*3190*/  ISETP.GT.AND P1, PT, R6, 0x51, PT ;  /* 0x000000510600780c */ /* 0x000fe20003f24270 */
[----:B------:R-:W-:Y:S01]  /*31a0*/  LDSM.16.MT88.4 R88, [R220+0x100] ;  /* 0x00010000dc58783b */ /* 0x000fe20000004200 */
[----:B------:R-:W-:Y:S02]  /*31b0*/  FSEL R249, R84, -INF , P2 ;  /* 0xff80000054f97808 */ /* 0x000fe40001000000 */
[----:B------:R-:W-:Y:S02]  /*31c0*/  FMNMX.FTZ R8, R136, R11, !PT ;  /* 0x0000000b88087209 */ /* 0x000fe40007810000 */
[----:B------:R-:W-:Y:S02]  /*31d0*/  FMNMX.FTZ R9, R144, R9, !PT ;  /* 0x0000000990097209 */ /* 0x000fe40007810000 */
[----:B------:R-:W-:-:S02]  /*31e0*/  FSEL R241, R86, -INF , P2 ;  /* 0xff80000056f17808 */ /* 0x000fc40001000000 */
[----:B------:R-:W-:Y:S02]  /*31f0*/  FSEL R247, R85, -INF , P1 ;  /* 0xff80000055f77808 */ /* 0x000fe40000800000 */
[----:B------:R-:W-:Y:S02]  /*3200*/  ISETP.GT.AND P2, PT, R6, 0x58, PT ;  /* 0x000000580600780c */ /* 0x000fe40003f44270 */
[----:B------:R-:W-:Y:S02]  /*3210*/  FMNMX.FTZ R8, R249, R8, !PT ;  /* 0x00000008f9087209 */ /* 0x000fe40007810000 */
[----:B------:R-:W-:Y:S02]  /*3220*/  FMNMX.FTZ R10, R66, R9, !PT ;  /* 0x00000009420a7209 */ /* 0x000fe40007810000 */
[----:B------:R-:W-:Y:S02]  /*3230*/  FSEL R239, R87, -INF , P1 ;  /* 0xff80000057ef7808 */ /* 0x000fe40000800000 */
[----:B------:R-:W-:-:S02]  /*3240*/  ISETP.GT.AND P1, PT, R6, 0x59, PT ;  /* 0x000000590600780c */ /* 0x000fc40003f24270 */
[----:B------:R-:W-:Y:S02]  /*3250*/  FSEL R245, R80, -INF , P2 ;  /* 0xff80000050f57808 */ /* 0x000fe40001000000 */
[----:B------:R-:W-:Y:S02]  /*3260*/  FMNMX.FTZ R8, R247, R8, !PT ;  /* 0x00000008f7087209 */ /* 0x000fe40007810000 */
[----:B------:R-:W-:Y:S02]  /*3270*/  FMNMX.FTZ R9, R155, R10, !PT ;  /* 0x0000000a9b097209 */ /* 0x000fe40007810000 */
[----:B------:R-:W-:Y:S02]  /*3280*/  FSEL R233, R82, -INF , P2 ;  /* 0xff80000052e97808 */ /* 0x000fe40001000000 */
[----:B------:R-:W-:Y:S02]  /*3290*/  FSEL R243, R81, -INF , P1 ;  /* 0xff80000051f37808 */ /* 0x000fe40000800000 */
[----:B------:R-:W-:-:S02]  /*32a0*/  ISETP.GT.AND P2, PT, R6, 0x60, PT ;  /* 0x000000600600780c */ /* 0x000fc40003f44270 */
[----:B------:R-:W-:Y:S02]  /*32b0*/  FMNMX.FTZ R8, R245, R8, !PT ;  /* 0x00000008f5087209 */ /* 0x000fe40007810000 */
[----:B------:R-:W-:Y:S02]  /*32c0*/  FMNMX.FTZ R10, R138, R9, !PT ;  /* 0x000000098a0a7209 */ /* 0x000fe40007810000 */
[----:B------:R-:W-:Y:S02]  /*32d0*/  FSEL R193, R83, -INF , P1 ;  /* 0xff80000053c17808 */ /* 0x000fe40000800000 */
[----:B------:R-:W-:Y:S01]  /*32e0*/  ISETP.GT.AND P1, PT, R6, 0x61, PT ;  /* 0x000000610600780c */ /* 0x000fe20003f24270 */
[----:B------:R-:W-:Y:S01]  /*32f0*/  LDSM.16.MT88.4 R80, [R221+0x100] ;  /* 0x00010000dd50783b */ /* 0x000fe20000004200 */
[----:B------:R-:W-:Y:S02]  /*3300*/  FSEL R167, R76, -INF , P2 ;  /* 0xff8000004ca77808 */ /* 0x000fe40001000000 */
[----:B------:R-:W-:-:S02]  /*3310*/  FMNMX.FTZ R8, R243, R8, !PT ;  /* 0x00000008f3087209 */ /* 0x000fc40007810000 */
[----:B------:R-:W-:Y:S02]  /*3320*/  FMNMX.FTZ R10, R195, R10, !PT ;  /* 0x0000000ac30a7209 */ /* 0x000fe40007810000 */
[----:B------:R-:W-:Y:S02]  /*3330*/  FSEL R157, R79, -INF , P1 ;  /* 0xff8000004f9d7808 */ /* 0x000fe40000800000 */
[----:B------:R-:W-:Y:S02]  /*3340*/  FSEL R165, R77, -INF , P1 ;  /* 0xff8000004da57808 */ /* 0x000fe40000800000 */
[----:B------:R-:W-:Y:S02]  /*3350*/  ISETP.GT.AND P1, PT, R6, 0x68, PT ;  /* 0x000000680600780c */ /* 0x000fe40003f24270 */
[----:B------:R-:W-:Y:S02]  /*3360*/  FMNMX.FTZ R8, R167, R8, !PT ;  /* 0x00000008a7087209 */ /* 0x000fe40007810000 */
[----:B------:R-:W-:-:S02]  /*3370*/  FMNMX.FTZ R10, R237, R10, !PT ;  /* 0x0000000aed0a7209 */ /* 0x000fc40007810000 */
[----:B------:R-:W-:Y:S02]  /*3380*/  ISETP.GT.AND P6, PT, R6, 0x69, PT ;  /* 0x000000690600780c */ /* 0x000fe40003fc4270 */
[----:B------:R-:W-:Y:S02]  /*3390*/  FSEL R163, R72, -INF , P1 ;  /* 0xff80000048a37808 */ /* 0x000fe40000800000 */
[----:B------:R-:W-:Y:S02]  /*33a0*/  FMNMX.FTZ R8, R165, R8, !PT ;  /* 0x00000008a5087209 */ /* 0x000fe40007810000 */
        /* <DEDUP_REMOVED lines=8> */
[----:B------:R-:W-:-:S02]  /*3430*/  FMNMX.FTZ R10, R239, R10, !PT ;  /* 0x0000000aef0a7209 */ /* 0x000fc40007810000 */
[----:B------:R-:W-:Y:S02]  /*3440*/  FSEL R159, R78, -INF , P2 ;  /* 0xff8000004e9f7808 */ /* 0x000fe40001000000 */
[----:B------:R-:W-:Y:S02]  /*3450*/  ISETP.GT.AND P2, PT, R6, 0x78, PT ;  /* 0x000000780600780c */ /* 0x000fe40003f44270 */
[----:B------:R-:W-:Y:S02]  /*3460*/  FSEL R137, R69, -INF , P4 ;  /* 0xff80000045897808 */ /* 0x000fe40002000000 */
[----:B------:R-:W-:Y:S02]  /*3470*/  FMNMX.FTZ R8, R139, R8, !PT ;  /* 0x000000088b087209 */ /* 0x000fe40007810000 */
[----:B------:R-:W-:Y:S02]  /*3480*/  FMNMX.FTZ R10, R233, R10, !PT ;  /* 0x0000000ae90a7209 */ /* 0x000fe40007810000 */
[----:B------:R-:W-:-:S02]  /*3490*/  FSEL R151, R74, -INF , P1 ;  /* 0xff8000004a977808 */ /* 0x000fc40000800000 */
[----:B------:R-:W-:Y:S02]  /*34a0*/  ISETP.GT.AND P1, PT, R6, 0x79, PT ;  /* 0x000000790600780c */ /* 0x000fe40003f24270 */
[----:B------:R-:W-:Y:S02]  /*34b0*/  FSEL R135, R32, -INF , P2 ;  /* 0xff80000020877808 */ /* 0x000fe40001000000 */
[----:B------:R-:W-:Y:S02]  /*34c0*/  FMNMX.FTZ R8, R137, R8, !PT ;  /* 0x0000000889087209 */ /* 0x000fe40007810000 */
[----:B------:R-:W-:Y:S02]  /*34d0*/  FMNMX.FTZ R10, R193, R10, !PT ;  /* 0x0000000ac10a7209 */ /* 0x000fe40007810000 */
[----:B------:R-:W-:Y:S02]  /*34e0*/  FSEL R133, R33, -INF , P1 ;  /* 0xff80000021857808 */ /* 0x000fe40000800000 */
[----:B------:R-:W-:-:S02]  /*34f0*/  FMNMX.FTZ R6, R135, R8, !PT ;  /* 0x0000000887067209 */ /* 0x000fc40007810000 */
[----:B------:R-:W-:Y:S02]  /*3500*/  FMNMX.FTZ R10, R159, R10, !PT ;  /* 0x0000000a9f0a7209 */ /* 0x000fe40007810000 */
[----:B------:R-:W-:Y:S02]  /*3510*/  FMNMX.FTZ R6, R133, R6, !PT ;  /* 0x0000000685067209 */ /* 0x000fe40007810000 */
[----:B------:R-:W-:Y:S02]  /*3520*/  FMNMX.FTZ R8, R157, R10, !PT ;  /* 0x0000000a9d087209 */ /* 0x000fe40007810000 */
[----:B------:R-:W-:Y:S01]  /*3530*/  FSEL R149, R75, -INF , P6 ;  /* 0xff8000004b957808 */ /* 0x000fe20003000000 */
[----:B------:R-:W1:Y:S01]  /*3540*/  SHFL.BFLY PT, R9, R6, 0x2, 0x1f ;  /* 0x0c401f0006097f89 */ /* 0x000e6200000e0000 */
[----:B------:R-:W-:Y:S02]  /*3550*/  FMNMX.FTZ R8, R151, R8, !PT ;  /* 0x0000000897087209 */ /* 0x000fe40007810000 */
[----:B------:R-:W-:Y:S01]  /*3560*/  FSEL R67, R70, -INF , P5 ;  /* 0xff80000046437808 */ /* 0x000fe20002800000 */
[----:B------:R-:W-:Y:S01]  /*3570*/  LDSM.16.MT88.4 R72, [R222+0x100] ;  /* 0x00010000de48783b */ /* 0x000fe20000004200 */
[----:B------:R-:W-:-:S02]  /*3580*/  FMNMX.FTZ R8, R149, R8, !PT ;  /* 0x0000000895087209 */ /* 0x000fc40007810000 */
[----:B------:R-:W-:Y:S02]  /*3590*/  FSEL R65, R71, -INF , P4 ;  /* 0xff80000047417808 */ /* 0x000fe40002000000 */
[----:B------:R-:W-:Y:S02]  /*35a0*/  FMNMX.FTZ R8, R67, R8, !PT ;  /* 0x0000000843087209 */ /* 0x000fe40007810000 */
[----:B------:R-:W-:Y:S02]  /*35b0*/  FSEL R63, R34, -INF , P2 ;  /* 0xff800000223f7808 */ /* 0x000fe40001000000 */
[----:B------:R-:W-:Y:S02]  /*35c0*/  FMNMX.FTZ R8, R65, R8, !PT ;  /* 0x0000000841087209 */ /* 0x000fe40007810000 */
[----:B------:R-:W-:Y:S02]  /*35d0*/  FSEL R61, R35, -INF , P1 ;  /* 0xff800000233d7808 */ /* 0x000fe40000800000 */
[----:B------:R-:W-:Y:S01]  /*35e0*/  FMNMX.FTZ R8, R63, R8, !PT ;  /* 0x000000083f087209 */ /* 0x000fe20007810000 */
[----:B------:R-:W-:Y:S03]  /*35f0*/  LDSM.16.MT88.4 R32, [R222+0x4900] ;  /* 0x00490000de20783b */ /* 0x000fe60000004200 */
[----:B------:R-:W-:-:S02]  /*3600*/  FMNMX.FTZ R8, R61, R8, !PT ;  /* 0x000000083d087209 */ /* 0x000fc40007810000 */
[----:B-1----:R-:W-:-:S03]  /*3610*/  FMNMX.FTZ R11, R6, R9, !PT ;  /* 0x00000009060b7209 */ /* 0x002fc60007810000 */
[----:B------:R-:W1:Y:S04]  /*3620*/  SHFL.BFLY PT, R9, R8, 0x2, 0x1f ;  /* 0x0c401f0008097f89 */ /* 0x000e6800000e0000 */
[----:B------:R-:W2:Y:S01]  /*3630*/  SHFL.BFLY PT, R132, R11, 0x1, 0x1f ;  /* 0x0c201f000b847f89 */ /* 0x000ea200000e0000 */
[----:B-1----:R-:W-:Y:S02]  /*3640*/  FMNMX.FTZ R9, R8, R9, !PT ;  /* 0x0000000908097209 */ /* 0x002fe40007810000 */
[----:B--2---:R-:W-:-:S03]  /*3650*/  FMNMX.FTZ R132, R11, R132, !PT ;  /* 0x000000840b847209 */ /* 0x004fc60007810000 */
[----:B------:R-:W1:Y:S01]  /*3660*/  SHFL.BFLY PT, R6, R9, 0x1, 0x1f ;  /* 0x0c201f0009067f89 */ /* 0x000e6200000e0000 */
[C---:B------:R-:W-:Y:S01]  /*3670*/  FSETP.NEU.FTZ.AND P1, PT, R132.reuse, -INF , PT ;  /* 0xff8000008400780b */ /* 0x040fe20003f3d000 */
[----:B------:R-:W-:-:S05]  /*3680*/  FMUL.FTZ R58, R132, c[0x0][0x2d0] ;  /* 0x0000b400843a7a20 */ /* 0x000fca0000410000 */
[----:B------:R-:W-:-:S05]  /*3690*/  FSEL R58, R58, RZ, P1 ;  /* 0x000000ff3a3a7208 */ /* 0x000fca0000800000 */
[--C-:B------:R-:W-:Y:S02]  /*36a0*/  FFMA.FTZ R57, R3, c[0x0][0x2d0], -R58.reuse ;  /* 0x0000b40003397a23 */ /* 0x100fe4000001083a */
[--C-:B------:R-:W-:Y:S02]  /*36b0*/  FFMA.FTZ R48, R59, c[0x0][0x2d0], -R58.reuse ;  /* 0x0000b4003b307a23 */ /* 0x100fe4000001083a */
[--C-:B------:R-:W-:Y:S02]  /*36c0*/  FFMA.FTZ R50, R4, c[0x0][0x2d0], -R58.reuse ;  /* 0x0000b40004327a23 */ /* 0x100fe4000001083a */
[--C-:B------:R-:W-:Y:S01]  /*36d0*/  FFMA.FTZ R55, R55, c[0x0][0x2d0], -R58.reuse ;  /* 0x0000b40037377a23 */ /* 0x100fe2000001083a */
[----:B------:R-:W-:Y:S01]  /*36e0*/  MUFU.EX2 R57, R57 ;  /* 0x0000003900397308 */ /* 0x000fe20000000800 */
[--C-:B------:R-:W-:Y:S01]  /*36f0*/  FFMA.FTZ R46, R21, c[0x0][0x2d0], -R58.reuse ;  /* 0x0000b400152e7a23 */ /* 0x100fe2000001083a */
[----:B-1----:R-:W-:Y:S01]  /*3700*/  FMNMX.FTZ R3, R9, R6, !PT ;  /* 0x0000000609037209 */ /* 0x002fe20007810000 */
[--C-:B------:R-:W-:Y:S01]  /*3710*/  FFMA.FTZ R42, R17, c[0x0][0x2d0], -R58.reuse ;  /* 0x0000b400112a7a23 */ /* 0x100fe2000001083a */
[----:B------:R-:W1:Y:S01]  /*3720*/  LDSM.16.MT88.4 R4, [R220+0x4100] ;  /* 0x00410000dc04783b */ /* 0x000e620000004200 */
[--C-:B------:R-:W-:Y:S01]  /*3730*/  FFMA.FTZ R38, R29, c[0x0][0x2d0], -R58.reuse ;  /* 0x0000b4001d267a23 */ /* 0x100fe2000001083a */
[C---:B------:R-:W-:Y:S01]  /*3740*/  FSETP.NEU.FTZ.AND P1, PT, R3.reuse, -INF , PT ;  /* 0xff8000000300780b */ /* 0x040fe20003f3d000 */
[----:B------:R-:W-:Y:S01]  /*3750*/  FMUL.FTZ R56, R3, c[0x0][0x2d0] ;  /* 0x0000b40003387a20 */ /* 0x000fe20000410000 */
[----:B------:R-:W2:Y:S01]  /*3760*/  MUFU.EX2 R50, R50 ;  /* 0x0000003200327308 */ /* 0x000ea20000000800 */
[----:B------:R-:W3:Y:S01]  /*3770*/  LDSM.16.MT88.4 R8, [R224+0x4900] ;  /* 0x00490000e008783b */ /* 0x000ee20000004200 */
[----:B------:R-:W-:-:S02]  /*3780*/  FFMA.FTZ R2, R2, c[0x0][0x2d0], -R58 ;  /* 0x0000b40002027a23 */ /* 0x000fc4000001083a */
[----:B------:R-:W-:Y:S01]  /*3790*/  FSEL R56, R56, RZ, P1 ;  /* 0x000000ff38387208 */ /* 0x000fe20000800000 */
[----:B------:R-:W-:Y:S01]  /*37a0*/  LDSM.16.MT88.4 R16, [R221+0x900] ;  /* 0x00090000dd10783b */ /* 0x000fe20000004200 */
[----:B------:R-:W-:Y:S01]  /*37b0*/  FFMA.FTZ R60, R60, c[0x0][0x2d0], -R58 ;  /* 0x0000b4003c3c7a23 */ /* 0x000fe2000001083a */
[----:B------:R-:W-:Y:S01]  /*37c0*/  PLOP3.LUT P1, PT, PT, PT, UP0, 0x80, 0x0 ;  /* 0x000000000000781c */ /* 0x000fe20003f2f008 */
[----:B------:R-:W-:Y:S01]  /*37d0*/  MUFU.EX2 R55, R55 ;  /* 0x0000003700377308 */ /* 0x000fe20000000800 */
[--C-:B------:R-:W-:Y:S02]  /*37e0*/  FFMA.FTZ R59, R30, c[0x0][0x2d0], -R56.reuse ;  /* 0x0000b4001e3b7a23 */ /* 0x100fe40000010838 */
[--C-:B------:R-:W-:Y:S02]  /*37f0*/  FFMA.FTZ R54, R53, c[0x0][0x2d0], -R56.reuse ;  /* 0x0000b40035367a23 */ /* 0x100fe40000010838 */
[--C-:B------:R-:W-:Y:S02]  /*3800*/  FFMA.FTZ R52, R51, c[0x0][0x2d0], -R56.reuse ;  /* 0x0000b40033347a23 */ /* 0x100fe40000010838 */
[----:B------:R-:W-:Y:S01]  /*3810*/  FFMA.FTZ R49, R49, c[0x0][0x2d0], -R56 ;  /* 0x0000b40031317a23 */ /* 0x000fe20000010838 */
[----:B------:R-:W4:Y:S01]  /*3820*/  MUFU.EX2 R48, R48 ;  /* 0x0000003000307308 */ /* 0x000f220000000800 */
[----:B--2---:R-:W-:Y:S01]  /*3830*/  F2FP.PACK_AB R112, R50, R57 ;  /* 0x000000393270723e */ /* 0x004fe200000000ff */
[----:B------:R-:W-:-:S02]  /*3840*/  FFMA.FTZ R53, R47, c[0x0][0x2d0], -R58 ;  /* 0x0000b4002f357a23 */ /* 0x000fc4000001083a */
[----:B------:R-:W-:Y:S02]  /*3850*/  FFMA.FTZ R47, R27, c[0x0][0x2d0], -R58 ;  /* 0x0000b4001b2f7a23 */ /* 0x000fe4000001083a */
[--C-:B------:R-:W-:Y:S02]  /*3860*/  FFMA.FTZ R51, R25, c[0x0][0x2d0], -R56.reuse ;  /* 0x0000b40019337a23 */ /* 0x100fe40000010838 */
[----:B------:R-:W-:Y:S01]  /*3870*/  MUFU.EX2 R59, R59 ;  /* 0x0000003b003b7308 */ /* 0x000fe20000000800 */
[--C-:B------:R-:W-:Y:S01]  /*3880*/  FFMA.FTZ R44, R23, c[0x0][0x2d0], -R56.reuse ;  /* 0x0000b400172c7a23 */ /* 0x100fe20000010838 */
[----:B------:R-:W2:Y:S01]  /*3890*/  LDSM.16.MT88.4 R24, [R224+0x900] ;  /* 0x00090000e018783b */ /* 0x000ea20000004200 */
[--C-:B------:R-:W-:Y:S02]  /*38a0*/  FFMA.FTZ R45, R45, c[0x0][0x2d0], -R56.reuse ;  /* 0x0000b4002d2d7a23 */ /* 0x100fe40000010838 */
[----:B------:R-:W-:Y:S01]  /*38b0*/  FFMA.FTZ R40, R43, c[0x0][0x2d0], -R56 ;  /* 0x0000b4002b287a23 */ /* 0x000fe20000010838 */
[----:B------:R-:W5:Y:S01]  /*38c0*/  LDSM.16.MT88.4 R20, [R222+0x900] ;  /* 0x00090000de14783b */ /* 0x000f620000004200 */
[--C-:B------:R-:W-:Y:S01]  /*38d0*/  FFMA.FTZ R43, R39, c[0x0][0x2d0], -R58.reuse ;  /* 0x0000b400272b7a23 */ /* 0x100fe2000001083a */
[----:B------:R-:W1:Y:S01]  /*38e0*/  MUFU.EX2 R54, R54 ;  /* 0x0000003600367308 */ /* 0x000e620000000800 */
[----:B----4-:R-:W-:Y:S01]  /*38f0*/  F2FP.PACK_AB R114, R48, R55 ;  /* 0x000000373072723e */ /* 0x010fe200000000ff */
[----:B------:R-:W-:-:S02]  /*3900*/  FFMA.FTZ R39, R31, c[0x0][0x2d0], -R58 ;  /* 0x0000b4001f277a23 */ /* 0x000fc4000001083a */
[----:B------:R-:W4:Y:S01]  /*3910*/  LDSM.16.MT88.4 R28, [R221+0x4900] ;  /* 0x00490000dd1c783b */ /* 0x000f220000004200 */
[--C-:B------:R-:W-:Y:S02]  /*3920*/  FFMA.FTZ R41, R41, c[0x0][0x2d0], -R56.reuse ;  /* 0x0000b40029297a23 */ /* 0x100fe40000010838 */
[--C-:B------:R-:W-:Y:S01]  /*3930*/  FFMA.FTZ R36, R36, c[0x0][0x2d0], -R56.reuse ;  /* 0x0000b40024247a23 */ /* 0x100fe20000010838 */
[----:B------:R-:W-:Y:S01]  /*3940*/  MUFU.EX2 R52, R52 ;  /* 0x0000003400347308 */ /* 0x000fe20000000800 */
[--C-:B------:R-:W-:Y:S02]  /*3950*/  FFMA.FTZ R37, R37, c[0x0][0x2d0], -R56.reuse ;  /* 0x0000b40025257a23 */ /* 0x100fe40000010838 */
[--C-:B------:R-:W-:Y:S02]  /*3960*/  FFMA.FTZ R0, R64, c[0x0][0x2d0], -R56.reuse ;  /* 0x0000b40040007a23 */ /* 0x100fe40000010838 */
[----:B------:R-:W-:Y:S02]  /*3970*/  FFMA.FTZ R64, R153, c[0x0][0x2d0], -R56 ;  /* 0x0000b40099407a23 */ /* 0x000fe40000010838 */
[--C-:B------:R-:W-:Y:S01]  /*3980*/  FFMA.FTZ R145, R145, c[0x0][0x2d0], -R58.reuse ;  /* 0x0000b40091917a23 */ /* 0x100fe2000001083a */
[----:B------:R-:W3:Y:S01]  /*3990*/  MUFU.EX2 R49, R49 ;  /* 0x0000003100317308 */ /* 0x000ee20000000800 */
[----:B-1----:R-:W-:Y:S01]  /*39a0*/  F2FP.PACK_AB R113, R54, R59 ;  /* 0x0000003b3671723e */ /* 0x002fe200000000ff */
[----:B------:R-:W-:-:S02]  /*39b0*/  FFMA.FTZ R147, R147, c[0x0][0x2d0], -R58 ;  /* 0x0000b40093937a23 */ /* 0x000fc4000001083a */
[----:B------:R-:W-:Y:S02]  /*39c0*/  FFMA.FTZ R62, R62, c[0x0][0x2d0], -R58 ;  /* 0x0000b4003e3e7a23 */ /* 0x000fe4000001083a */
[--C-:B------:R-:W-:Y:S02]  /*39d0*/  FFMA.FTZ R153, R144, c[0x0][0x2d0], -R56.reuse ;  /* 0x0000b40090997a23 */ /* 0x100fe40000010838 */
[----:B------:R-:W-:Y:S01]  /*39e0*/  MUFU.EX2 R53, R53 ;  /* 0x0000003500357308 */ /* 0x000fe20000000800 */
[--C-:B------:R-:W-:Y:S02]  /*39f0*/  FFMA.FTZ R66, R66, c[0x0][0x2d0], -R56.reuse ;  /* 0x0000b40042427a23 */ /* 0x100fe40000010838 */
[--C-:B------:R-:W-:Y:S02]  /*3a00*/  FFMA.FTZ R155, R155, c[0x0][0x2d0], -R56.reuse ;  /* 0x0000b4009b9b7a23 */ /* 0x100fe40000010838 */
[----:B------:R-:W-:Y:S02]  /*3a10*/  FFMA.FTZ R144, R237, c[0x0][0x2d0], -R56 ;  /* 0x0000b400ed907a23 */ /* 0x000fe40000010838 */
[--C-:B------:R-:W-:Y:S01]  /*3a20*/  FFMA.FTZ R134, R134, c[0x0][0x2d0], -R58.reuse ;  /* 0x0000b40086867a23 */ /* 0x100fe2000001083a */
[----:B---3--:R-:W-:Y:S01]  /*3a30*/  F2FP.PACK_AB R115, R49, R52 ;  /* 0x000000343173723e */ /* 0x008fe200000000ff */
[----:B------:R-:W1:Y:S01]  /*3a40*/  MUFU.EX2 R46, R46 ;  /* 0x0000002e002e7308 */ /* 0x000e620000000800 */
[----:B------:R-:W-:-:S02]  /*3a50*/  FFMA.FTZ R173, R173, c[0x0][0x2d0], -R58 ;  /* 0x0000b400adad7a23 */ /* 0x000fc4000001083a */
[--C-:B------:R-:W-:Y:S02]  /*3a60*/  FFMA.FTZ R175, R175, c[0x0][0x2d0], -R58.reuse ;  /* 0x0000b400afaf7a23 */ /* 0x100fe4000001083a */
[----:B------:R-:W-:Y:S01]  /*3a70*/  FFMA.FTZ R136, R136, c[0x0][0x2d0], -R58 ;  /* 0x0000b40088887a23 */ /* 0x000fe2000001083a */
[C---:B------:R-:W-:Y:S01]  /*3a80*/  HMMA.16816.F32 R84, R112.reuse, R88, RZ ;  /* 0x000000587054723c */ /* 0x040fe200000018ff */
[--C-:B------:R-:W-:Y:S01]  /*3a90*/  FFMA.FTZ R138, R138, c[0x0][0x2d0], -R56.reuse ;  /* 0x0000b4008a8a7a23 */ /* 0x100fe20000010838 */
[----:B------:R-:W-:Y:S01]  /*3aa0*/  MUFU.EX2 R47, R47 ;  /* 0x0000002f002f7308 */ /* 0x000fe20000000800 */
[--C-:B------:R-:W-:Y:S02]  /*3ab0*/  FFMA.FTZ R195, R195, c[0x0][0x2d0], -R56.reuse ;  /* 0x0000b400c3c37a23 */ /* 0x100fe40000010838 */
[----:B------:R-:W-:Y:S02]  /*3ac0*/  FFMA.FTZ R237, R251, c[0x0][0x2d0], -R56 ;  /* 0x0000b400fbed7a23 */ /* 0x000fe40000010838 */
[--C-:B------:R-:W-:Y:S01]  /*3ad0*/  FFMA.FTZ R249, R249, c[0x0][0x2d0], -R58.reuse ;  /* 0x0000b400f9f97a23 */ /* 0x100fe2000001083a */
[----:B------:R-:W-:Y:S01]  /*3ae0*/  HMMA.16816.F32 R88, R112, R90, RZ ;  /* 0x0000005a7058723c */ /* 0x000fe200000018ff */
[--C-:B------:R-:W-:Y:S01]  /*3af0*/  FFMA.FTZ R146, R247, c[0x0][0x2d0], -R58.reuse ;  /* 0x0000b400f7927a23 */ /* 0x100fe2000001083a */
[----:B------:R-:W-:Y:S01]  /*3b00*/  MUFU.EX2 R42, R42 ;  /* 0x0000002a002a7308 */ /* 0x000fe20000000800 */
[----:B------:R-:W-:-:S02]  /*3b10*/  FFMA.FTZ R148, R245, c[0x0][0x2d0], -R58 ;  /* 0x0000b400f5947a23 */ /* 0x000fc4000001083a */
[----:B------:R-:W-:Y:S02]  /*3b20*/  FFMA.FTZ R243, R243, c[0x0][0x2d0], -R58 ;  /* 0x0000b400f3f37a23 */ /* 0x000fe4000001083a */
[--C-:B------:R-:W-:Y:S01]  /*3b30*/  FFMA.FTZ R150, R241, c[0x0][0x2d0], -R56.reuse ;  /* 0x0000b400f1967a23 */ /* 0x100fe20000010838 */
        /* <DEDUP_REMOVED lines=8> */
[----:B------:R-:W3:Y:S01]  /*3bc0*/  MUFU.EX2 R44, R44 ;  /* 0x0000002c002c7308 */ /* 0x000ee20000000800 */
        /* <DEDUP_REMOVED lines=8> */
[----:B------:R-:W-:Y:S01]  /*3c50*/  FADD.FTZ R50, R57, R50 ;  /* 0x0000003239327221 */ /* 0x000fe20000010000 */
[----:B------:R-:W-:Y:S01]  /*3c60*/  HMMA.16816.F32 R68, R112, R72, RZ ;  /* 0x000000487044723c */ /* 0x000fe200000018ff */
[----:B------:R-:W-:Y:S01]  /*3c70*/  FADD.FTZ R59, R59, R54 ;  /* 0x000000363b3b7221 */ /* 0x000fe20000010000 */
[----:B------:R-:W1:Y:S01]  /*3c80*/  MUFU.EX2 R40, R40 ;  /* 0x0000002800287308 */ /* 0x000e620000000800 */
[----:B------:R-:W-:-:S02]  /*3c90*/  FADD.FTZ R55, R55, R50 ;  /* 0x0000003237377221 */ /* 0x000fc40000010000 */
[----:B------:R-:W-:Y:S02]  /*3ca0*/  FADD.FTZ R52, R52, R59 ;  /* 0x0000003b34347221 */ /* 0x000fe40000010000 */
[----:B------:R-:W-:Y:S01]  /*3cb0*/  FFMA.FTZ R241, R133, c[0x0][0x2d0], -R58 ;  /* 0x0000b40085f17a23 */ /* 0x000fe2000001083a */
[----:B------:R-:W-:Y:S01]  /*3cc0*/  HMMA.16816.F32 R76, R112, R80, RZ ;  /* 0x00000050704c723c */ /* 0x000fe200000018ff */
[----:B------:R-:W-:Y:S01]  /*3cd0*/  FADD.FTZ R48, R48, R55 ;  /* 0x0000003730307221 */ /* 0x000fe20000010000 */
[----:B------:R-:W-:Y:S01]  /*3ce0*/  MUFU.EX2 R43, R43 ;  /* 0x0000002b002b7308 */ /* 0x000fe20000000800 */
[----:B------:R-:W-:-:S05]  /*3cf0*/  FADD.FTZ R52, R49, R52 ;  /* 0x0000003431347221 */ /* 0x000fca0000010000 */
[C---:B------:R-:W-:Y:S02]  /*3d00*/  HMMA.16816.F32 R100, R112.reuse, R104, RZ ;  /* 0x000000687064723c */ /* 0x040fe400000018ff */
[----:B------:R-:W1:Y:S06]  /*3d10*/  MUFU.EX2 R38, R38 ;  /* 0x0000002600267308 */ /* 0x000e6c0000000800 */
[C---:B------:R-:W-:Y:S02]  /*3d20*/  HMMA.16816.F32 R120, R112.reuse, R108, RZ ;  /* 0x0000006c7078723c */ /* 0x040fe400000018ff */
[----:B------:R-:W-:Y:S06]  /*3d30*/  MUFU.EX2 R39, R39 ;  /* 0x0000002700277308 */ /* 0x000fec0000000800 */
        /* <DEDUP_REMOVED lines=9> */
[----:B------:R-:W2:Y:S06]  /*3dd0*/  MUFU.EX2 R0, R0 ;  /* 0x0000000000007308 */ /* 0x000eac0000000800 */
[C---:B------:R-:W-:Y:S02]  /*3de0*/  HMMA.16816.F32 R116, R112.reuse, R4, RZ ;  /* 0x000000047074723c */ /* 0x040fe400000018ff */
[----:B------:R-:W-:Y:S05]  /*3df0*/  MUFU.EX2 R60, R60 ;  /* 0x0000003c003c7308 */ /* 0x000fea0000000800 */
[----:B-1----:R-:W-:Y:S01]  /*3e00*/  F2FP.PACK_AB R4, R46, R53 ;  /* 0x000000352e04723e */ /* 0x002fe200000000ff */
[----:B------:R-:W-:Y:S01]  /*3e10*/  HMMA.16816.F32 R112, R112, R6, RZ ;  /* 0x000000067070723c */ /* 0x000fe200000018ff */
[----:B---3--:R-:W-:Y:S01]  /*3e20*/  F2FP.PACK_AB R5, R44, R51 ;  /* 0x000000332c05723e */ /* 0x008fe200000000ff */
[----:B------:R-:W1:Y:S01]  /*3e30*/  MUFU.EX2 R145, R145 ;  /* 0x0000009100917308 */ /* 0x000e620000000800 */
[----:B------:R-:W-:-:S02]  /*3e40*/  FADD.FTZ R53, R53, R48 ;  /* 0x0000003035357221 */ /* 0x000fc40000010000 */
[----:B------:R-:W-:Y:S02]  /*3e50*/  FADD.FTZ R51, R51, R52 ;  /* 0x0000003433337221 */ /* 0x000fe40000010000 */
[----:B------:R-:W-:Y:S01]  /*3e60*/  F2FP.PACK_AB R6, R42, R47 ;  /* 0x0000002f2a06723e */ /* 0x000fe200000000ff */
[----:B------:R-:W-:Y:S01]  /*3e70*/  FADD.FTZ R46, R46, R53 ;  /* 0x000000352e2e7221 */ /* 0x000fe20000010000 */
[----:B------:R-:W-:Y:S01]  /*3e80*/  F2FP.PACK_AB R7, R40, R45 ;  /* 0x0000002d2807723e */ /* 0x000fe200000000ff */
[----:B------:R-:W-:Y:S01]  /*3e90*/  MUFU.EX2 R147, R147 ;  /* 0x0000009300937308 */ /* 0x000fe20000000800 */
[----:B------:R-:W-:Y:S02]  /*3ea0*/  FADD.FTZ R44, R44, R51 ;  /* 0x000000332c2c7221 */ /* 0x000fe40000010000 */
[----:B------:R-:W-:Y:S02]  /*3eb0*/  FADD.FTZ R47, R47, R46 ;  /* 0x0000002e2f2f7221 */ /* 0x000fe40000010000 */
[----:B------:R-:W-:Y:S01]  /*3ec0*/  FADD.FTZ R45, R45, R44 ;  /* 0x0000002c2d2d7221 */ /* 0x000fe20000010000 */
[----:B------:R-:W-:Y:S01]  /*3ed0*/  HMMA.16816.F32 R84, R4, R12, R84 ;  /* 0x0000000c0454723c */ /* 0x000fe20000001854 */
[----:B------:R-:W-:Y:S01]  /*3ee0*/  FADD.FTZ R42, R42, R47 ;  /* 0x0000002f2a2a7221 */ /* 0x000fe20000010000 */
[----:B------:R-:W3:Y:S01]  /*3ef0*/  MUFU.EX2 R62, R62 ;  /* 0x0000003e003e7308 */ /* 0x000ee20000000800 */
[----:B------:R-:W-:-:S05]  /*3f00*/  FADD.FTZ R40, R40, R45 ;  /* 0x0000002d28287221 */ /* 0x000fca0000010000 */
[C---:B------:R-:W-:Y:S01]  /*3f10*/  HMMA.16816.F32 R88, R4.reuse, R14, R88 ;  /* 0x0000000e0458723c */ /* 0x040fe20000001858 */
[----:B------:R-:W1:Y:S01]  /*3f20*/  LDSM.16.MT88.4 R12, [R220+0x4900] ;  /* 0x00490000dc0c783b */ /* 0x000e620000004200 */
[----:B------:R-:W-:Y:S06]  /*3f30*/  MUFU.EX2 R64, R64 ;  /* 0x0000004000407308 */ /* 0x000fec0000000800 */
[C---:B------:R-:W-:Y:S02]  /*3f40*/  HMMA.16816.F32 R92, R4.reuse, R8, R92 ;  /* 0x00000008045c723c */ /* 0x040fe4000000185c */
[----:B------:R-:W1:Y:S06]  /*3f50*/  MUFU.EX2 R153, R153 ;  /* 0x0000009900997308 */ /* 0x000e6c0000000800 */
[C---:B------:R-:W-:Y:S01]  /*3f60*/  HMMA.16816.F32 R96, R4.reuse, R10, R96 ;  /* 0x0000000a0460723c */ /* 0x040fe20000001860 */
[----:B------:R-:W1:Y:S01]  /*3f70*/  LDSM.16.MT88.4 R8, [R220+0x1100] ;  /* 0x00110000dc08783b */ /* 0x000e620000004200 */
[----:B------:R-:W-:Y:S06]  /*3f80*/  MUFU.EX2 R66, R66 ;  /* 0x0000004200427308 */ /* 0x000fec0000000800 */
[C---:B--2---:R-:W-:Y:S02]  /*3f90*/  HMMA.16816.F32 R128, R4.reuse, R24, R128 ;  /* 0x000000180480723c */ /* 0x044fe40000001880 */
[----:B------:R-:W2:Y:S06]  /*3fa0*/  MUFU.EX2 R155, R155 ;  /* 0x0000009b009b7308 */ /* 0x000eac0000000800 */
[C---:B------:R-:W-:Y:S01]  /*3fb0*/  HMMA.16816.F32 R124, R4.reuse, R26, R124 ;  /* 0x0000001a047c723c */ /* 0x040fe2000000187c */
[----:B------:R-:W-:Y:S01]  /*3fc0*/  LDSM.16.MT88.4 R24, [R224+0x1100] ;  /* 0x00110000e018783b */ /* 0x000fe20000004200 */
[----:B------:R-:W-:Y:S06]  /*3fd0*/  MUFU.EX2 R134, R134 ;  /* 0x0000008600867308 */ /* 0x000fec0000000800 */
[C---:B-----5:R-:W-:Y:S02]  /*3fe0*/  HMMA.16816.F32 R68, R4.reuse, R20, R68 ;  /* 0x000000140444723c */ /* 0x060fe40000001844 */
[----:B------:R-:W5:Y:S06]  /*3ff0*/  MUFU.EX2 R173, R173 ;  /* 0x000000ad00ad7308 */ /* 0x000f6c0000000800 */
[C---:B------:R-:W-:Y:S01]  /*4000*/  HMMA.16816.F32 R72, R4.reuse, R22, R72 ;  /* 0x000000160448723c */ /* 0x040fe20000001848 */
[----:B------:R-:W-:Y:S01]  /*4010*/  LDSM.16.MT88.4 R20, [R222+0x1100] ;  /* 0x00110000de14783b */ /* 0x000fe20000004200 */
[----:B------:R-:W-:Y:S06]  /*4020*/  MUFU.EX2 R175, R175 ;  /* 0x000000af00af7308 */ /* 0x000fec0000000800 */
[C---:B------:R-:W-:Y:S02]  /*4030*/  HMMA.16816.F32 R76, R4.reuse, R16, R76 ;  /* 0x00000010044c723c */ /* 0x040fe4000000184c */
[----:B------:R-:W1:Y:S06]  /*4040*/  MUFU.EX2 R136, R136 ;  /* 0x0000008800887308 */ /* 0x000e6c0000000800 */
[C---:B------:R-:W-:Y:S01]  /*4050*/  HMMA.16816.F32 R80, R4.reuse, R18, R80 ;  /* 0x000000120450723c */ /* 0x040fe20000001850 */
[----:B------:R-:W2:Y:S01]  /*4060*/  LDSM.16.MT88.4 R16, [R221+0x1100] ;  /* 0x00110000dd10783b */ /* 0x000ea20000004200 */
[----:B------:R-:W-:Y:S06]  /*4070*/  MUFU.EX2 R138, R138 ;  /* 0x0000008a008a7308 */ /* 0x000fec0000000800 */
[C---:B------:R-:W-:Y:S02]  /*4080*/  HMMA.16816.F32 R100, R4.reuse, R32, R100 ;  /* 0x000000200464723c */ /* 0x040fe40000001864 */
[----:B------:R-:W1:Y:S06]  /*4090*/  MUFU.EX2 R195, R195 ;  /* 0x000000c300c37308 */ /* 0x000e6c0000000800 */
[C---:B------:R-:W-:Y:S01]  /*40a0*/  HMMA.16816.F32 R104, R4.reuse, R34, R104 ;  /* 0x000000220468723c */ /* 0x040fe20000001868 */
[----:B------:R-:W-:Y:S01]  /*40b0*/  LDSM.16.MT88.4 R32, [R222+0x5100] ;  /* 0x00510000de20783b */ /* 0x000fe20000004200 */
[----:B------:R-:W-:Y:S06]  /*40c0*/  MUFU.EX2 R144, R144 ;  /* 0x0000009000907308 */ /* 0x000fec0000000800 */
[C---:B----4-:R-:W-:Y:S02]  /*40d0*/  HMMA.16816.F32 R120, R4.reuse, R28, R120 ;  /* 0x0000001c0478723c */ /* 0x050fe40000001878 */
[----:B------:R-:W4:Y:S06]  /*40e0*/  MUFU.EX2 R237, R237 ;  /* 0x000000ed00ed7308 */ /* 0x000f2c0000000800 */
[C---:B------:R-:W-:Y:S01]  /*40f0*/  HMMA.16816.F32 R108, R4.reuse, R30, R108 ;  /* 0x0000001e046c723c */ /* 0x040fe2000000186c */
[----:B------:R-:W-:Y:S01]  /*4100*/  LDSM.16.MT88.4 R28, [R221+0x5100] ;  /* 0x00510000dd1c783b */ /* 0x000fe20000004200 */
[----:B------:R-:W-:Y:S06]  /*4110*/  MUFU.EX2 R249, R249 ;  /* 0x000000f900f97308 */ /* 0x000fec0000000800 */
[C---:B-1----:R-:W-:Y:S02]  /*4120*/  HMMA.16816.F32 R116, R4.reuse, R12, R116 ;  /* 0x0000000c0474723c */ /* 0x042fe40000001874 */
[----:B------:R-:W1:Y:S06]  /*4130*/  MUFU.EX2 R146, R146 ;  /* 0x0000009200927308 */ /* 0x000e6c0000000800 */
[----:B------:R-:W-:Y:S01]  /*4140*/  HMMA.16816.F32 R112, R4, R14, R112 ;  /* 0x0000000e0470723c */ /* 0x000fe20000001870 */
[----:B------:R-:W1:Y:S01]  /*4150*/  LDSM.16.MT88.4 R12, [R224+0x5100] ;  /* 0x00510000e00c783b */ /* 0x000e620000004200 */
[----:B------:R-:W-:Y:S05]  /*4160*/  MUFU.EX2 R148, R148 ;  /* 0x0000009400947308 */ /* 0x000fea0000000800 */
[----:B------:R-:W-:Y:S01]  /*4170*/  F2FP.PACK_AB R4, R38, R43 ;  /* 0x0000002b2604723e */ /* 0x000fe200000000ff */
[----:B------:R-:W-:Y:S01]  /*4180*/  FADD.FTZ R43, R43, R42 ;  /* 0x0000002a2b2b7221 */ /* 0x000fe20000010000 */
[----:B------:R-:W-:Y:S01]  /*4190*/  F2FP.PACK_AB R6, R2, R39 ;  /* 0x000000270206723e */ /* 0x000fe200000000ff */
[----:B------:R-:W1:Y:S01]  /*41a0*/  MUFU.EX2 R243, R243 ;  /* 0x000000f300f37308 */ /* 0x000e620000000800 */
[----:B------:R-:W-:Y:S01]  /*41b0*/  F2FP.PACK_AB R5, R36, R41 ;  /* 0x000000292405723e */ /* 0x000fe200000000ff */
[----:B------:R-:W-:Y:S01]  /*41c0*/  FADD.FTZ R41, R41, R40 ;  /* 0x0000002829297221 */ /* 0x000fe20000010000 */
[----:B------:R-:W-:Y:S01]  /*41d0*/  F2FP.PACK_AB R7, R0, R37 ;  /* 0x000000250007723e */ /* 0x000fe200000000ff */
[----:B------:R-:W-:-:S02]  /*41e0*/  FADD.FTZ R38, R38, R43 ;  /* 0x0000002b26267221 */ /* 0x000fc40000010000 */
[----:B------:R-:W-:Y:S02]  /*41f0*/  FADD.FTZ R36, R36, R41 ;  /* 0x0000002924247221 */ /* 0x000fe40000010000 */
[----:B------:R-:W-:Y:S01]  /*4200*/  MUFU.EX2 R150, R150 ;  /* 0x0000009600967308 */ /* 0x000fe20000000800 */
[----:B------:R-:W-:Y:S01]  /*4210*/  FADD.FTZ R39, R39, R38 ;  /* 0x0000002627277221 */ /* 0x000fe20000010000 */
[C---:B------:R-:W-:Y:S01]  /*4220*/  HMMA.16816.F32 R84, R4.reuse, R8, R84 ;  /* 0x000000080454723c */ /* 0x040fe20000001854 */
[----:B------:R-:W-:Y:S02]  /*4230*/  FADD.FTZ R37, R37, R36 ;  /* 0x0000002425257221 */ /* 0x000fe40000010000 */
[----:B------:R-:W-:Y:S02]  /*4240*/  FADD.FTZ R39, R2, R39 ;  /* 0x0000002702277221 */ /* 0x000fe40000010000 */
[----:B------:R-:W-:Y:S01]  /*4250*/  FADD.FTZ R37, R0, R37 ;  /* 0x0000002500257221 */ /* 0x000fe20000010000 */
[----:B------:R-:W1:Y:S02]  /*4260*/  MUFU.EX2 R239, R239 ;  /* 0x000000ef00ef7308 */ /* 0x000e640000000800 */
[C---:B------:R-:W-:Y:S01]  /*4270*/  HMMA.16816.F32 R88, R4.reuse, R10, R88 ;  /* 0x0000000a0458723c */ /* 0x040fe20000001858 */
[----:B------:R-:W3:Y:S05]  /*4280*/  LDSM.16.MT88.4 R8, [R220+0x5100] ;  /* 0x00510000dc08783b */ /* 0x000eea0000004200 */
[----:B------:R-:W-:Y:S02]  /*4290*/  MUFU.EX2 R152, R152 ;  /* 0x0000009800987308 */ /* 0x000fe40000000800 */
[C---:B--2---:R-:W-:Y:S06]  /*42a0*/  HMMA.16816.F32 R76, R4.reuse, R16, R76 ;  /* 0x00000010044c723c */ /* 0x044fec000000184c */
[----:B------:R-:W2:Y:S02]  /*42b0*/  MUFU.EX2 R193, R193 ;  /* 0x000000c100c17308 */ /* 0x000ea40000000800 */
[C---:B------:R-:W-:Y:S01]  /*42c0*/  HMMA.16816.F32 R80, R4.reuse, R18, R80 ;  /* 0x000000120450723c */ /* 0x040fe20000001850 */
[----:B------:R-:W2:Y:S05]  /*42d0*/  LDSM.16.MT88.4 R16, [R221+0x1900] ;  /* 0x00190000dd10783b */ /* 0x000eaa0000004200 */
[----:B------:R-:W-:Y:S02]  /*42e0*/  MUFU.EX2 R154, R154 ;  /* 0x0000009a009a7308 */ /* 0x000fe40000000800 */
[C---:B-1----:R-:W-:Y:S06]  /*42f0*/  HMMA.16816.F32 R92, R4.reuse, R12, R92 ;  /* 0x0000000c045c723c */ /* 0x042fec000000185c */
[----:B------:R-:W1:Y:S02]  /*4300*/  MUFU.EX2 R165, R165 ;  /* 0x000000a500a57308 */ /* 0x000e640000000800 */
[C---:B------:R-:W-:Y:S01]  /*4310*/  HMMA.16816.F32 R96, R4.reuse, R14, R96 ;  /* 0x0000000e0460723c */ /* 0x040fe20000001860 */
[----:B------:R-:W1:Y:S05]  /*4320*/  LDSM.16.MT88.4 R12, [R220+0x1900] ;  /* 0x00190000dc0c783b */ /* 0x000e6a0000004200 */
[----:B------:R-:W-:Y:S02]  /*4330*/  MUFU.EX2 R156, R156 ;  /* 0x0000009c009c7308 */ /* 0x000fe40000000800 */
[C---:B------:R-:W-:Y:S06]  /*4340*/  HMMA.16816.F32 R128, R4.reuse, R24, R128 ;  /* 0x000000180480723c */ /* 0x040fec0000001880 */
[----:B------:R-:W1:Y:S02]  /*4350*/  MUFU.EX2 R161, R161 ;  /* 0x000000a100a17308 */ /* 0x000e640000000800 */
[C---:B---3--:R-:W-:Y:S06]  /*4360*/  HMMA.16816.F32 R116, R4.reuse, R8, R116 ;  /* 0x000000080474723c */ /* 0x048fec0000001874 */
[----:B------:R-:W-:Y:S02]  /*4370*/  MUFU.EX2 R158, R158 ;  /* 0x0000009e009e7308 */ /* 0x000fe40000000800 */
[C---:B------:R-:W-:Y:S01]  /*4380*/  HMMA.16816.F32 R112, R4.reuse, R10, R112 ;  /* 0x0000000a0470723c */ /* 0x040fe20000001870 */
[----:B------:R-:W3:Y:S05]  /*4390*/  LDSM.16.MT88.4 R8, [R224+0x5900] ;  /* 0x00590000e008783b */ /* 0x000eea0000004200 */
[----:B------:R-:W1:Y:S02]  /*43a0*/  MUFU.EX2 R157, R157 ;  /* 0x0000009d009d7308 */ /* 0x000e640000000800 */
[C---:B------:R-:W-:Y:S01]  /*43b0*/  HMMA.16816.F32 R124, R4.reuse, R26, R124 ;  /* 0x0000001a047c723c */ /* 0x040fe2000000187c */
[----:B------:R-:W1:Y:S05]  /*43c0*/  LDSM.16.MT88.4 R24, [R224+0x1900] ;  /* 0x00190000e018783b */ /* 0x000e6a0000004200 */
[----:B------:R-:W-:Y:S02]  /*43d0*/  MUFU.EX2 R151, R151 ;  /* 0x0000009700977308 */ /* 0x000fe40000000800 */
[C---:B------:R-:W-:Y:S06]  /*43e0*/  HMMA.16816.F32 R68, R4.reuse, R20, R68 ;  /* 0x000000140444723c */ /* 0x040fec0000001844 */
[----:B------:R-:W-:Y:S02]  /*43f0*/  MUFU.EX2 R241, R241 ;  /* 0x000000f100f17308 */ /* 0x000fe40000000800 */
[C---:B------:R-:W-:Y:S01]  /*4400*/  HMMA.16816.F32 R72, R4.reuse, R22, R72 ;  /* 0x000000160448723c */ /* 0x040fe20000001848 */
[----:B------:R-:W1:Y:S07]  /*4410*/  LDSM.16.MT88.4 R20, [R222+0x1900] ;  /* 0x00190000de14783b */ /* 0x000e6e0000004200 */
[C---:B------:R-:W-:Y:S08]  /*4420*/  HMMA.16816.F32 R100, R4.reuse, R32, R100 ;  /* 0x000000200464723c */ /* 0x040ff00000001864 */
[C---:B------:R-:W-:Y:S01]  /*4430*/  HMMA.16816.F32 R104, R4.reuse, R34, R104 ;  /* 0x000000220468723c */ /* 0x040fe20000001868 */
[----:B------:R-:W-:Y:S07]  /*4440*/  LDSM.16.MT88.4 R32, [R221+0x6900] ;  /* 0x00690000dd20783b */ /* 0x000fee0000004200 */
[C---:B------:R-:W-:Y:S08]  /*4450*/  HMMA.16816.F32 R120, R4.reuse, R28, R120 ;  /* 0x0000001c0478723c */ /* 0x040ff00000001878 */
[----:B------:R-:W-:Y:S01]  /*4460*/  HMMA.16816.F32 R108, R4, R30, R108 ;  /* 0x0000001e046c723c */ /* 0x000fe2000000186c */
[----:B------:R-:W-:Y:S06]  /*4470*/  LDSM.16.MT88.4 R28, [R221+0x5900] ;  /* 0x00590000dd1c783b */ /* 0x000fec0000004200 */
[----:B------:R-:W-:Y:S01]  /*4480*/  F2FP.PACK_AB R4, R145, R60 ;  /* 0x0000003c9104723e */ /* 0x000fe200000000ff */
[----:B------:R-:W-:Y:S01]  /*4490*/  FADD.FTZ R60, R60, R39 ;  /* 0x000000273c3c7221 */ /* 0x000fe20000010000 */
[----:B------:R-:W-:-:S02]  /*44a0*/  F2FP.PACK_AB R6, R62, R147 ;  /* 0x000000933e06723e */ /* 0x000fc400000000ff */
[----:B------:R-:W-:Y:S01]  /*44b0*/  F2FP.PACK_AB R5, R153, R64 ;  /* 0x000000409905723e */ /* 0x000fe200000000ff */
[----:B------:R-:W-:Y:S01]  /*44c0*/  FADD.FTZ R64, R64, R37 ;  /* 0x0000002540407221 */ /* 0x000fe20000010000 */
[----:B------:R-:W-:Y:S01]  /*44d0*/  F2FP.PACK_AB R7, R155, R66 ;  /* 0x000000429b07723e */ /* 0x000fe200000000ff */
[----:B------:R-:W-:Y:S02]  /*44e0*/  FADD.FTZ R60, R145, R60 ;  /* 0x0000003c913c7221 */ /* 0x000fe40000010000 */
[----:B------:R-:W-:Y:S02]  /*44f0*/  FADD.FTZ R153, R153, R64 ;  /* 0x0000004099997221 */ /* 0x000fe40000010000 */
[----:B------:R-:W-:Y:S02]  /*4500*/  FADD.FTZ R147, R147, R60 ;  /* 0x0000003c93937221 */ /* 0x000fe40000010000 */
[----:B--2---:R-:W-:Y:S01]  /*4510*/  HMMA.16816.F32 R76, R4, R16, R76 ;  /* 0x00000010044c723c */ /* 0x004fe2000000184c */
[----:B------:R-:W-:-:S02]  /*4520*/  FADD.FTZ R66, R66, R153 ;  /* 0x0000009942427221 */ /* 0x000fc40000010000 */
[----:B------:R-:W-:Y:S02]  /*4530*/  FADD.FTZ R147, R62, R147 ;  /* 0x000000933e937221 */ /* 0x000fe40000010000 */
[----:B------:R-:W-:-:S03]  /*4540*/  FADD.FTZ R155, R155, R66 ;  /* 0x000000429b9b7221 */ /* 0x000fc60000010000 */
[C---:B------:R-:W-:Y:S01]  /*4550*/  HMMA.16816.F32 R80, R4.reuse, R18, R80 ;  /* 0x000000120450723c */ /* 0x040fe20000001850 */
[----:B------:R-:W2:Y:S07]  /*4560*/  LDSM.16.MT88.4 R16, [R222+0x5900] ;  /* 0x00590000de10783b */ /* 0x000eae0000004200 */
[C---:B-1----:R-:W-:Y:S08]  /*4570*/  HMMA.16816.F32 R84, R4.reuse, R12, R84 ;  /* 0x0000000c0454723c */ /* 0x042ff00000001854 */
[C---:B------:R-:W-:Y:S01]  /*4580*/  HMMA.16816.F32 R88, R4.reuse, R14, R88 ;  /* 0x0000000e0458723c */ /* 0x040fe20000001858 */
[----:B------:R-:W1:Y:S07]  /*4590*/  LDSM.16.MT88.4 R12, [R220+0x5900] ;  /* 0x00590000dc0c783b */ /* 0x000e6e0000004200 */
[C---:B---3--:R-:W-:Y:S08]  /*45a0*/  HMMA.16816.F32 R92, R4.reuse, R8, R92 ;  /* 0x00000008045c723c */ /* 0x048ff0000000185c */
[C---:B------:R-:W-:Y:S01]  /*45b0*/  HMMA.16816.F32 R96, R4.reuse, R10, R96 ;  /* 0x0000000a0460723c */ /* 0x040fe20000001860 */
[----:B------:R-:W3:Y:S07]  /*45c0*/  LDSM.16.MT88.4 R8, [R221+0x2100] ;  /* 0x00210000dd08783b */ /* 0x000eee0000004200 */
[C---:B------:R-:W-:Y:S08]  /*45d0*/  HMMA.16816.F32 R128, R4.reuse, R24, R128 ;  /* 0x000000180480723c */ /* 0x040ff00000001880 */
[C---:B------:R-:W-:Y:S01]  /*45e0*/  HMMA.16816.F32 R124, R4.reuse, R26, R124 ;  /* 0x0000001a047c723c */ /* 0x040fe2000000187c */
[----:B------:R-:W-:Y:S07]  /*45f0*/  LDSM.16.MT88.4 R24, [R224+0x2100] ;  /* 0x00210000e018783b */ /* 0x000fee0000004200 */
[C---:B------:R-:W-:Y:S08]  /*4600*/  HMMA.16816.F32 R68, R4.reuse, R20, R68 ;  /* 0x000000140444723c */ /* 0x040ff00000001844 */
[C---:B------:R-:W-:Y:S01]  /*4610*/  HMMA.16816.F32 R72, R4.reuse, R22, R72 ;  /* 0x000000160448723c */ /* 0x040fe20000001848 */
[----:B------:R-:W3:Y:S07]  /*4620*/  LDSM.16.MT88.4 R20, [R222+0x2100] ;  /* 0x00210000de14783b */ /* 0x000eee0000004200 */
[C---:B--2---:R-:W-:Y:S08]  /*4630*/  HMMA.16816.F32 R100, R4.reuse, R16, R100 ;  /* 0x000000100464723c */ /* 0x044ff00000001864 */
[C---:B------:R-:W-:Y:S01]  /*4640*/  HMMA.16816.F32 R104, R4.reuse, R18, R104 ;  /* 0x000000120468723c */ /* 0x040fe20000001868 */
[----:B------:R-:W2:Y:S07]  /*4650*/  LDSM.16.MT88.4 R16, [R220+0x2100] ;  /* 0x00210000dc10783b */ /* 0x000eae0000004200 */
[C---:B------:R-:W-:Y:S08]  /*4660*/  HMMA.16816.F32 R120, R4.reuse, R28, R120 ;  /* 0x0000001c0478723c */ /* 0x040ff00000001878 */
[C---:B------:R-:W-:Y:S01]  /*4670*/  HMMA.16816.F32 R108, R4.reuse, R30, R108 ;  /* 0x0000001e046c723c */ /* 0x040fe2000000186c */
[----:B------:R-:W-:Y:S07]  /*4680*/  LDSM.16.MT88.4 R28, [R224+0x3100] ;  /* 0x00310000e01c783b */ /* 0x000fee0000004200 */
[C---:B-1----:R-:W-:Y:S08]  /*4690*/  HMMA.16816.F32 R116, R4.reuse, R12, R116 ;  /* 0x0000000c0474723c */ /* 0x042ff00000001874 */
[----:B------:R-:W-:Y:S01]  /*46a0*/  HMMA.16816.F32 R112, R4, R14, R112 ;  /* 0x0000000e0470723c */ /* 0x000fe20000001870 */
[----:B------:R-:W1:Y:S06]  /*46b0*/  LDSM.16.MT88.4 R12, [R224+0x6100] ;  /* 0x00610000e00c783b */ /* 0x000e6c0000004200 */
[----:B-----5:R-:W-:Y:S01]  /*46c0*/  F2FP.PACK_AB R4, R173, R134 ;  /* 0x00000086ad04723e */ /* 0x020fe200000000ff */
[----:B------:R-:W-:Y:S01]  /*46d0*/  FADD.FTZ R134, R134, R147 ;  /* 0x0000009386867221 */ /* 0x000fe20000010000 */
[----:B------:R-:W-:-:S02]  /*46e0*/  F2FP.PACK_AB R6, R136, R175 ;  /* 0x000000af8806723e */ /* 0x000fc400000000ff */
[----:B------:R-:W-:Y:S01]  /*46f0*/  F2FP.PACK_AB R5, R195, R138 ;  /* 0x0000008ac305723e */ /* 0x000fe200000000ff */
[----:B------:R-:W-:Y:S01]  /*4700*/  FADD.FTZ R138, R138, R155 ;  /* 0x0000009b8a8a7221 */ /* 0x000fe20000010000 */
[----:B----4-:R-:W-:Y:S01]  /*4710*/  F2FP.PACK_AB R7, R237, R144 ;  /* 0x00000090ed07723e */ /* 0x010fe200000000ff */
[----:B------:R-:W-:Y:S02]  /*4720*/  FADD.FTZ R134, R173, R134 ;  /* 0x00000086ad867221 */ /* 0x000fe40000010000 */
[----:B------:R-:W-:Y:S02]  /*4730*/  FADD.FTZ R195, R195, R138 ;  /* 0x0000008ac3c37221 */ /* 0x000fe40000010000 */
[----:B------:R-:W-:Y:S02]  /*4740*/  FADD.FTZ R175, R175, R134 ;  /* 0x00000086afaf7221 */ /* 0x000fe40000010000 */
[----:B---3--:R-:W-:Y:S01]  /*4750*/  HMMA.16816.F32 R76, R4, R8, R76 ;  /* 0x00000008044c723c */ /* 0x008fe2000000184c */
[----:B------:R-:W-:-:S02]  /*4760*/  FADD.FTZ R144, R144, R195 ;  /* 0x000000c390907221 */ /* 0x000fc40000010000 */
[----:B------:R-:W-:Y:S02]  /*4770*/  FADD.FTZ R136, R136, R175 ;  /* 0x000000af88887221 */ /* 0x000fe40000010000 */
[----:B------:R-:W-:-:S03]  /*4780*/  FADD.FTZ R237, R237, R144 ;  /* 0x00000090eded7221 */ /* 0x000fc60000010000 */
[C---:B------:R-:W-:Y:S01]  /*4790*/  HMMA.16816.F32 R80, R4.reuse, R10, R80 ;  /* 0x0000000a0450723c */ /* 0x040fe20000001850 */
[----:B------:R-:W3:Y:S07]  /*47a0*/  LDSM.16.MT88.4 R8, [R221+0x6100] ;  /* 0x00610000dd08783b */ /* 0x000eee0000004200 */
[C---:B------:R-:W-:Y:S08]  /*47b0*/  HMMA.16816.F32 R68, R4.reuse, R20, R68 ;  /* 0x000000140444723c */ /* 0x040ff00000001844 */
[C---:B------:R-:W-:Y:S01]  /*47c0*/  HMMA.16816.F32 R72, R4.reuse, R22, R72 ;  /* 0x000000160448723c */ /* 0x040fe20000001848 */
[----:B------:R-:W4:Y:S07]  /*47d0*/  LDSM.16.MT88.4 R20, [R222+0x6100] ;  /* 0x00610000de14783b */ /* 0x000f2e0000004200 */
[C---:B--2---:R-:W-:Y:S08]  /*47e0*/  HMMA.16816.F32 R84, R4.reuse, R16, R84 ;  /* 0x000000100454723c */ /* 0x044ff00000001854 */
        /* <DEDUP_REMOVED lines=11> */
[C---:B----4-:R-:W-:Y:S08]  /*48a0*/  HMMA.16816.F32 R100, R4.reuse, R20, R100 ;  /* 0x000000140464723c */ /* 0x050ff00000001864 */
[C---:B------:R-:W-:Y:S01]  /*48b0*/  HMMA.16816.F32 R104, R4.reuse, R22, R104 ;  /* 0x000000160468723c */ /* 0x040fe20000001868 */
[----:B------:R-:W4:Y:S07]  /*48c0*/  LDSM.16.MT88.4 R20, [R221+0x2900] ;  /* 0x00290000dd14783b */ /* 0x000f2e0000004200 */
[C---:B--2---:R-:W-:Y:S08]  /*48d0*/  HMMA.16816.F32 R116, R4.reuse, R16, R116 ;  /* 0x000000100474723c */ /* 0x044ff00000001874 */
[----:B------:R-:W-:Y:S01]  /*48e0*/  HMMA.16816.F32 R112, R4, R18, R112 ;  /* 0x000000120470723c */ /* 0x000fe20000001870 */
[----:B------:R-:W2:Y:S06]  /*48f0*/  LDSM.16.MT88.4 R16, [R224+0x6900] ;  /* 0x00690000e010783b */ /* 0x000eac0000004200 */
        /* <DEDUP_REMOVED lines=9> */
[----:B-1----:R-:W-:Y:S01]  /*4990*/  HMMA.16816.F32 R68, R4, R12, R68 ;  /* 0x0000000c0444723c */ /* 0x002fe20000001844 */
[----:B------:R-:W-:-:S02]  /*49a0*/  FADD.FTZ R152, R152, R239 ;  /* 0x000000ef98987221 */ /* 0x000fc40000010000 */
[----:B------:R-:W-:Y:S02]  /*49b0*/  FADD.FTZ R243, R243, R148 ;  /* 0x00000094f3f37221 */ /* 0x000fe40000010000 */
[----:B------:R-:W-:-:S03]  /*49c0*/  FADD.FTZ R193, R193, R152 ;  /* 0x00000098c1c17221 */ /* 0x000fc60000010000 */
[C---:B------:R-:W-:Y:S01]  /*49d0*/  HMMA.16816.F32 R72, R4.reuse, R14, R72 ;  /* 0x0000000e0448723c */ /* 0x040fe20000001848 */
[----:B------:R-:W1:Y:S07]  /*49e0*/  LDSM.16.MT88.4 R12, [R222+0x6900] ;  /* 0x00690000de0c783b */ /* 0x000e6e0000004200 */
[C---:B---3--:R-:W-:Y:S08]  /*49f0*/  HMMA.16816.F32 R84, R4.reuse, R8, R84 ;  /* 0x000000080454723c */ /* 0x048ff00000001854 */
[C---:B------:R-:W-:Y:S01]  /*4a00*/  HMMA.16816.F32 R88, R4.reuse, R10, R88 ;  /* 0x0000000a0458723c */ /* 0x040fe20000001858 */
[----:B------:R-:W3:Y:S07]  /*4a10*/  LDSM.16.MT88.4 R8, [R220+0x6900] ;  /* 0x00690000dc08783b */ /* 0x000eee0000004200 */
[C---:B----4-:R-:W-:Y:S08]  /*4a20*/  HMMA.16816.F32 R76, R4.reuse, R20, R76 ;  /* 0x00000014044c723c */ /* 0x050ff0000000184c */
[C---:B------:R-:W-:Y:S01]  /*4a30*/  HMMA.16816.F32 R80, R4.reuse, R22, R80 ;  /* 0x000000160450723c */ /* 0x040fe20000001850 */
[----:B------:R-:W-:Y:S07]  /*4a40*/  LDSM.16.MT88.4 R20, [R220+0x3100] ;  /* 0x00310000dc14783b */ /* 0x000fee0000004200 */
        /* <DEDUP_REMOVED lines=9> */
[C---:B------:R-:W-:Y:S01]  /*4ae0*/  HMMA.16816.F32 R120, R4.reuse, R32, R120 ;  /* 0x000000200478723c */ /* 0x040fe20000001878 */
[----:B------:R-:W4:Y:S07]  /*4af0*/  MUFU.EX2 R32, R149 ;  /* 0x0000009500207308 */ /* 0x000f2e0000000800 */
[C---:B------:R-:W-:Y:S08]  /*4b00*/  HMMA.16816.F32 R128, R4.reuse, R24, R128 ;  /* 0x000000180480723c */ /* 0x040ff00000001880 */
[C---:B------:R-:W-:Y:S01]  /*4b10*/  HMMA.16816.F32 R124, R4.reuse, R26, R124 ;  /* 0x0000001a047c723c */ /* 0x040fe2000000187c */
[----:B------:R-:W5:Y:S07]  /*4b20*/  LDSM.16.MT88.4 R24, [R222+0x3100] ;  /* 0x00310000de18783b */ /* 0x000f6e0000004200 */
[----:B------:R-:W-:Y:S07]  /*4b30*/  HMMA.16816.F32 R108, R4, R34, R108 ;  /* 0x00000022046c723c */ /* 0x000fee000000186c */
[----:B------:R-:W-:Y:S01]  /*4b40*/  F2FP.PACK_AB R4, R165, R154 ;  /* 0x0000009aa504723e */ /* 0x000fe200000000ff */
        /* <DEDUP_REMOVED lines=14> */
[C---:B------:R-:W-:Y:S08]  /*4c30*/  HMMA.16816.F32 R84, R4.reuse, R20, R84 ;  /* 0x000000140454723c */ /* 0x040ff00000001854 */
[C---:B------:R-:W-:Y:S01]  /*4c40*/  HMMA.16816.F32 R88, R4.reuse, R22, R88 ;  /* 0x000000160458723c */ /* 0x040fe20000001858 */
[----:B------:R-:W4:Y:S07]  /*4c50*/  LDSM.16.MT88.4 R20, [R220+0x7100] ;  /* 0x00710000dc14783b */ /* 0x000f2e0000004200 */
[C---:B-1----:R-:W-:Y:S08]  /*4c60*/  HMMA.16816.F32 R92, R4.reuse, R12, R92 ;  /* 0x0000000c045c723c */ /* 0x042ff0000000185c */
[C---:B------:R-:W-:Y:S01]  /*4c70*/  HMMA.16816.F32 R96, R4.reuse, R14, R96 ;  /* 0x0000000e0460723c */ /* 0x040fe20000001860 */
[----:B------:R-:W1:Y:S07]  /*4c80*/  LDSM.16.MT88.4 R12, [R224+0x3900] ;  /* 0x00390000e00c783b */ /* 0x000e6e0000004200 */
[C---:B---3--:R-:W-:Y:S08]  /*4c90*/  HMMA.16816.F32 R100, R4.reuse, R8, R100 ;  /* 0x000000080464723c */ /* 0x048ff00000001864 */
[C---:B------:R-:W-:Y:S01]  /*4ca0*/  HMMA.16816.F32 R104, R4.reuse, R10, R104 ;  /* 0x0000000a0468723c */ /* 0x040fe20000001868 */
[----:B------:R-:W3:Y:S07]  /*4cb0*/  LDSM.16.MT88.4 R8, [R222+0x3900] ;  /* 0x00390000de08783b */ /* 0x000eee0000004200 */
[C---:B------:R-:W-:Y:S07]  /*4cc0*/  HMMA.16816.F32 R128, R4.reuse, R28, R128 ;  /* 0x0000001c0480723c */ /* 0x040fee0000001880 */
[--C-:B------:R-:W-:Y:S01]  /*4cd0*/  FFMA.FTZ R28, R65, c[0x0][0x2d0], -R56.reuse ;  /* 0x0000b400411c7a23 */ /* 0x100fe20000010838 */
[----:B------:R-:W-:Y:S01]  /*4ce0*/  HMMA.16816.F32 R124, R4, R30, R124 ;  /* 0x0000001e047c723c */ /* 0x000fe2000000187c */
[----:B------:R-:W-:-:S04]  /*4cf0*/  FFMA.FTZ R29, R63, c[0x0][0x2d0], -R56 ;  /* 0x0000b4003f1d7a23 */ /* 0x000fc80000010838 */
[----:B------:R-:W-:Y:S02]  /*4d00*/  MUFU.EX2 R28, R28 ;  /* 0x0000001c001c7308 */ /* 0x000fe40000000800 */
[----:B------:R-:W-:Y:S01]  /*4d10*/  FFMA.FTZ R30, R61, c[0x0][0x2d0], -R56 ;  /* 0x0000b4003d1e7a23 */ /* 0x000fe20000010838 */
[C---:B-----5:R-:W-:Y:S05]  /*4d20*/  HMMA.16816.F32 R68, R4.reuse, R24, R68 ;  /* 0x000000180444723c */ /* 0x060fea0000001844 */
[----:B------:R-:W-:Y:S02]  /*4d30*/  MUFU.EX2 R29, R29 ;  /* 0x0000001d001d7308 */ /* 0x000fe40000000800 */
[--C-:B------:R-:W-:Y:S01]  /*4d40*/  FFMA.FTZ R24, R139, c[0x0][0x2d0], -R58.reuse ;  /* 0x0000b4008b187a23 */ /* 0x100fe2000001083a */
[----:B------:R-:W-:Y:S01]  /*4d50*/  HMMA.16816.F32 R72, R4, R26, R72 ;  /* 0x0000001a0448723c */ /* 0x000fe20000001848 */
[----:B------:R-:W-:-:S04]  /*4d60*/  FFMA.FTZ R25, R137, c[0x0][0x2d0], -R58 ;  /* 0x0000b40089197a23 */ /* 0x000fc8000001083a */
[----:B------:R-:W-:Y:S02]  /*4d70*/  MUFU.EX2 R24, R24 ;  /* 0x0000001800187308 */ /* 0x000fe40000000800 */
[----:B------:R-:W-:Y:S01]  /*4d80*/  FFMA.FTZ R26, R135, c[0x0][0x2d0], -R58 ;  /* 0x0000b400871a7a23 */ /* 0x000fe2000001083a */
[----:B--2---:R-:W-:Y:S01]  /*4d90*/  HMMA.16816.F32 R120, R4, R16, R120 ;  /* 0x000000100478723c */ /* 0x004fe20000001878 */
[----:B------:R-:W-:-:S04]  /*4da0*/  FFMA.FTZ R27, R67, c[0x0][0x2d0], -R56 ;  /* 0x0000b400431b7a23 */ /* 0x000fc80000010838 */
[----:B------:R-:W2:Y:S03]  /*4db0*/  MUFU.EX2 R25, R25 ;  /* 0x0000001900197308 */ /* 0x000ea60000000800 */
[C---:B------:R-:W-:Y:S01]  /*4dc0*/  HMMA.16816.F32 R108, R4.reuse, R18, R108 ;  /* 0x00000012046c723c */ /* 0x040fe2000000186c */
[----:B------:R-:W5:Y:S04]  /*4dd0*/  LDSM.16.MT88.4 R16, [R221+0x3900] ;  /* 0x00390000dd10783b */ /* 0x000f680000004200 */
[----:B------:R-:W1:Y:S03]  /*4de0*/  MUFU.EX2 R26, R26 ;  /* 0x0000001a001a7308 */ /* 0x000e660000000800 */
[C---:B----4-:R-:W-:Y:S05]  /*4df0*/  HMMA.16816.F32 R116, R4.reuse, R20, R116 ;  /* 0x000000140474723c */ /* 0x050fea0000001874 */
[----:B------:R-:W4:Y:S03]  /*4e00*/  MUFU.EX2 R27, R27 ;  /* 0x0000001b001b7308 */ /* 0x000f260000000800 */
[----:B------:R-:W-:Y:S05]  /*4e10*/  HMMA.16816.F32 R112, R4, R22, R112 ;  /* 0x000000160470723c */ /* 0x000fea0000001870 */
[----:B------:R-:W3:Y:S02]  /*4e20*/  MUFU.EX2 R30, R30 ;  /* 0x0000001e001e7308 */ /* 0x000ee40000000800 */
[----:B--2---:R-:W-:Y:S01]  /*4e30*/  F2FP.PACK_AB R4, R25, R24 ;  /* 0x000000181904723e */ /* 0x004fe200000000ff */
[----:B------:R-:W-:Y:S01]  /*4e40*/  FADD.FTZ R24, R24, R161 ;  /* 0x000000a118187221 */ /* 0x000fe20000010000 */
[----:B-1----:R-:W-:-:S03]  /*4e50*/  F2FP.PACK_AB R6, R241, R26 ;  /* 0x0000001af106723e */ /* 0x002fc600000000ff */
[----:B------:R-:W-:Y:S01]  /*4e60*/  FADD.FTZ R25, R25, R24 ;  /* 0x0000001819197221 */ /* 0x000fe20000010000 */
[----:B----4-:R-:W-:Y:S01]  /*4e70*/  F2FP.PACK_AB R5, R28, R27 ;  /* 0x0000001b1c05723e */ /* 0x010fe200000000ff */
[----:B------:R-:W-:Y:S02]  /*4e80*/  FADD.FTZ R27, R27, R32 ;  /* 0x000000201b1b7221 */ /* 0x000fe40000010000 */
[----:B------:R-:W-:Y:S02]  /*4e90*/  FADD.FTZ R26, R26, R25 ;  /* 0x000000191a1a7221 */ /* 0x000fe40000010000 */
[----:B------:R-:W-:Y:S02]  /*4ea0*/  FADD.FTZ R28, R28, R27 ;  /* 0x0000001b1c1c7221 */ /* 0x000fe40000010000 */
[----:B------:R-:W-:Y:S01]  /*4eb0*/  FADD.FTZ R241, R241, R26 ;  /* 0x0000001af1f17221 */ /* 0x000fe20000010000 */
[----:B---3--:R-:W-:Y:S01]  /*4ec0*/  F2FP.PACK_AB R7, R30, R29 ;  /* 0x0000001d1e07723e */ /* 0x008fe200000000ff */
[----:B------:R-:W-:-:S04]  /*4ed0*/  FADD.FTZ R29, R29, R28 ;  /* 0x0000001c1d1d7221 */ /* 0x000fc80000010000 */
[----:B------:R-:W-:Y:S02]  /*4ee0*/  FADD.FTZ R239, R30, R29 ;  /* 0x0000001d1eef7221 */ /* 0x000fe40000010000 */
[C---:B------:R-:W-:Y:S08]  /*4ef0*/  HMMA.16816.F32 R128, R4.reuse, R12, R128 ;  /* 0x0000000c0480723c */ /* 0x040ff00000001880 */
[C---:B------:R-:W-:Y:S01]  /*4f00*/  HMMA.16816.F32 R124, R4.reuse, R14, R124 ;  /* 0x0000000e047c723c */ /* 0x040fe2000000187c */
[----:B------:R-:W1:Y:S07]  /*4f10*/  LDSM.16.MT88.4 R12, [R220+0x3900] ;  /* 0x00390000dc0c783b */ /* 0x000e6e0000004200 */
[C---:B------:R-:W-:Y:S08]  /*4f20*/  HMMA.16816.F32 R68, R4.reuse, R8, R68 ;  /* 0x000000080444723c */ /* 0x040ff00000001844 */
[C---:B------:R-:W-:Y:S01]  /*4f30*/  HMMA.16816.F32 R72, R4.reuse, R10, R72 ;  /* 0x0000000a0448723c */ /* 0x040fe20000001848 */
[----:B------:R-:W2:Y:S07]  /*4f40*/  LDSM.16.MT88.4 R8, [R224+0x7900] ;  /* 0x00790000e008783b */ /* 0x000eae0000004200 */
[C---:B-----5:R-:W-:Y:S08]  /*4f50*/  HMMA.16816.F32 R76, R4.reuse, R16, R76 ;  /* 0x00000010044c723c */ /* 0x060ff0000000184c */
[C---:B------:R-:W-:Y:S01]  /*4f60*/  HMMA.16816.F32 R80, R4.reuse, R18, R80 ;  /* 0x000000120450723c */ /* 0x040fe20000001850 */
[----:B------:R-:W3:Y:S07]  /*4f70*/  LDSM.16.MT88.4 R16, [R222+0x7900] ;  /* 0x00790000de10783b */ /* 0x000eee0000004200 */
[C---:B-1----:R-:W-:Y:S08]  /*4f80*/  HMMA.16816.F32 R84, R4.reuse, R12, R84 ;  /* 0x0000000c0454723c */ /* 0x042ff00000001854 */
[C---:B------:R-:W-:Y:S01]  /*4f90*/  HMMA.16816.F32 R88, R4.reuse, R14, R88 ;  /* 0x0000000e0458723c */ /* 0x040fe20000001858 */
[----:B------:R-:W1:Y:S07]  /*4fa0*/  LDSM.16.MT88.4 R12, [R221+0x7900] ;  /* 0x00790000dd0c783b */ /* 0x000e6e0000004200 */
[C---:B--2---:R-:W-:Y:S08]  /*4fb0*/  HMMA.16816.F32 R92, R4.reuse, R8, R92 ;  /* 0x00000008045c723c */ /* 0x044ff0000000185c */
[C---:B------:R-:W-:Y:S01]  /*4fc0*/  HMMA.16816.F32 R96, R4.reuse, R10, R96 ;  /* 0x0000000a0460723c */ /* 0x040fe20000001860 */
[----:B------:R-:W2:Y:S07]  /*4fd0*/  LDSM.16.MT88.4 R8, [R220+0x7900] ;  /* 0x00790000dc08783b */ /* 0x000eae0000004200 */
[C---:B---3--:R-:W-:Y:S08]  /*4fe0*/  HMMA.16816.F32 R100, R4.reuse, R16, R100 ;  /* 0x000000100464723c */ /* 0x048ff00000001864 */
[C---:B------:R-:W-:Y:S08]  /*4ff0*/  HMMA.16816.F32 R104, R4.reuse, R18, R104 ;  /* 0x000000120468723c */ /* 0x040ff00000001868 */
[C---:B-1----:R-:W-:Y:S08]  /*5000*/  HMMA.16816.F32 R120, R4.reuse, R12, R120 ;  /* 0x0000000c0478723c */ /* 0x042ff00000001878 */
[C---:B------:R-:W-:Y:S08]  /*5010*/  HMMA.16816.F32 R108, R4.reuse, R14, R108 ;  /* 0x0000000e046c723c */ /* 0x040ff0000000186c */
[C---:B--2---:R-:W-:Y:S08]  /*5020*/  HMMA.16816.F32 R116, R4.reuse, R8, R116 ;  /* 0x000000080474723c */ /* 0x044ff00000001874 */
[----:B------:R-:W-:Y:S01]  /*5030*/  HMMA.16816.F32 R112, R4, R10, R112 ;  /* 0x0000000a0470723c */ /* 0x000fe20000001870 */
[----:B------:R-:W-:Y:S08]  /*5040*/  @!P1 BRA `(.L_x_5) ;  /* 0x000034e000009947 */ /* 0x000ff00003800000 */
[----:B------:R-:W-:Y:S01]  /*5050*/  IADD3 R236, P1, R228, 0x40, RZ ;  /* 0x00000040e4ec7810 */ /* 0x000fe20007f3e0ff */
[----:B------:R-:W-:Y:S01]  /*5060*/  IMAD.MOV.U32 R0, RZ, RZ, R3 ;  /* 0x000000ffff007224 */ /* 0x000fe200078e0003 */
[----:B------:R-:W-:Y:S01]  /*5070*/  IADD3 R238, P2, R234, 0x40, RZ ;  /* 0x00000040eaee7810 */ /* 0x000fe20007f5e0ff */
[----:B------:R-:W-:Y:S01]  /*5080*/  IMAD.MOV.U32 R133, RZ, RZ, R132 ;  /* 0x000000ffff857224 */ /* 0x000fe200078e0084 */
[----:B------:R-:W-:Y:S01]  /*5090*/  ULDC.64 UR6, c[0x0][0x208] ;  /* 0x0000820000067ab9 */ /* 0x000fe20000000a00 */
[----:B------:R-:W-:Y:S01]  /*50a0*/  IMAD.X R233, RZ, RZ, R231, P1 ;  /* 0x000000ffffe97224 */ /* 0x000fe200008e06e7 */
[----:B------:R-:W-:Y:S01]  /*50b0*/  IADD3.X R237, RZ, R232, RZ, P2, !PT ;  /* 0x000000e8ffed7210 */ /* 0x000fe200017fe4ff */
[----:B------:R-:W-:-:S08]  /*50c0*/  ULDC.64 UR4, c[0x0][0x1e0] ;  /* 0x0000780000047ab9 */ /* 0x000fd00000000a00 */
.L_x_6:
[----:B------:R-:W-:Y:S04]  /*50d0*/  DEPBAR.LE SB0, 0x0 ;  /* 0x000080000000791a */ /* 0x000fe80000000000 */
[----:B------:R-:W-:Y:S01]  /*50e0*/  BAR.SYNC.DEFER_BLOCKING 0x0 ;  /* 0x0000000000007b1d */ /* 0x000fe20000010000 */
[----:B------:R-:W-:Y:S02]  /*50f0*/  USHF.R.S32.HI UR16, URZ, 0x1f, UR23 ;  /* 0x0000001f3f107899 */ /* 0x000fe40008011417 */
[----:B------:R-:W-:Y:S02]  /*5100*/  UIMAD.WIDE.U32 UR18, UR23, UR6, URZ ;  /* 0x00000006171272a5 */ /* 0x000fe4000f8e003f */
[----:B------:R-:W-:Y:S02]  /*5110*/  UIMAD UR16, UR16, UR6, URZ ;  /* 0x00000006101072a4 */ /* 0x000fe4000f8e023f */
[----:B------:R-:W-:Y:S02]  /*5120*/  USHF.L.U32 UR17, UR18, 0x7, URZ ;  /* 0x0000000712117899 */ /* 0x000fe4000800063f */
[----:B------:R-:W-:Y:S02]  /*5130*/  UIMAD UR16, UR23, UR7, UR16 ;  /* 0x00000007171072a4 */ /* 0x000fe4000f8e0210 */
[----:B------:R-:W-:Y:S02]  /*5140*/  UISETP.GT.AND UP1, UPT, UR23, UR8, UPT ;  /* 0x000000081700728c */ /* 0x000fe4000bf24270 */
[----:B------:R-:W-:Y:S01]  /*5150*/  UIADD3 UR16, UR19, UR16, URZ ;  /* 0x0000001013107290 */ /* 0x000fe2000fffe03f */
[----:B------:R-:W-:Y:S01]  /*5160*/  IADD3 R2, P5, R234, UR17, RZ ;  /* 0x00000011ea027c10 */ /* 0x000fe2000ffbe0ff */
[----:B------:R-:W-:Y:S01]  /*5170*/  UIADD3 UR23, UR23, -0x1, URZ ;  /* 0xffffffff17177890 */ /* 0x000fe2000fffe03f */
[----:B------:R-:W-:Y:S01]  /*5180*/  IADD3 R3, P2, R238, UR17, RZ ;  /* 0x00000011ee037c10 */ /* 0x000fe2000ff5e0ff */
[----:B------:R-:W-:Y:S01]  /*5190*/  USHF.L.U64.HI UR16, UR18, 0x7, UR16 ;  /* 0x0000000712107899 */ /* 0x000fe20008010210 */
[----:B------:R-:W-:Y:S02]  /*51a0*/  LEA R242, P4, R2, c[0x0][0x1f8], 0x1 ;  /* 0x00007e0002f27a11 */ /* 0x000fe400078808ff */
[----:B------:R-:W-:Y:S02]  /*51b0*/  LEA R134, P1, R3, c[0x0][0x1f8], 0x1 ;  /* 0x00007e0003867a11 */ /* 0x000fe400078208ff */
[----:B------:R-:W-:Y:S01]  /*51c0*/  @UP1 UIMAD.WIDE.U32 UR18, UR23, UR4, URZ ;  /* 0x00000004171212a5 */ /* 0x000fe2000f8e003f */
[----:B------:R-:W-:Y:S01]  /*51d0*/  IADD3.X R61, R232, UR16, RZ, P5, !PT ;  /* 0x00000010e83d7c10 */ /* 0x000fe2000affe4ff */
[----:B------:R-:W1:Y:S01]  /*51e0*/  LDSM.16.M88.4 R144, [R226+0x8100] ;  /* 0x00810000e290783b */ /* 0x000e620000000200 */
[----:B------:R-:W-:Y:S01]  /*51f0*/  IADD3.X R60, R237, UR16, RZ, P2, !PT ;  /* 0x00000010ed3c7c10 */ /* 0x000fe200097fe4ff */
[----:B------:R-:W-:Y:S01]  /*5200*/  @UP1 USHF.L.U32 UR17, UR18, 0x7, URZ ;  /* 0x0000000712111899 */ /* 0x000fe2000800063f */
[----:B------:R-:W-:Y:S01]  /*5210*/  LEA.HI.X R243, R2, c[0x0][0x1fc], R61, 0x1, P4 ;  /* 0x00007f0002f37a11 */ /* 0x000fe200020f0c3d */
[----:B------:R-:W-:Y:S01]  /*5220*/  @UP1 USHF.R.S32.HI UR16, URZ, 0x1f, UR23 ;  /* 0x0000001f3f101899 */ /* 0x000fe20008011417 */
[----:B------:R-:W-:Y:S02]  /*5230*/  LEA.HI.X R135, R3, c[0x0][0x1fc], R60, 0x1, P1 ;  /* 0x00007f0003877a11 */ /* 0x000fe400008f0c3c */
[----:B------:R-:W-:Y:S01]  /*5240*/  IADD3 R2, P1, R242, UR11, RZ ;  /* 0x0000000bf2027c10 */ /* 0x000fe2000ff3e0ff */
[----:B------:R-:W2:Y:S01]  /*5250*/  LDSM.16.M88.4 R148, [R226+0x8900] ;  /* 0x00890000e294783b */ /* 0x000ea20000000200 */
[----:B------:R-:W-:Y:S02]  /*5260*/  @UP1 UIMAD UR16, UR16, UR4, URZ ;  /* 0x00000004101012a4 */ /* 0x000fe4000f8e023f */
[----:B------:R-:W-:Y:S02]  /*5270*/  IADD3.X R3, R243, UR20, RZ, P1, !PT ;  /* 0x00000014f3037c10 */ /* 0x000fe40008ffe4ff */
[C---:B------:R-:W-:Y:S01]  /*5280*/  IADD3 R192, P1, R2.reuse, UR11, RZ ;  /* 0x0000000b02c07c10 */ /* 0x040fe2000ff3e0ff */
[----:B------:R-:W-:Y:S01]  /*5290*/  @UP1 UIMAD UR16, UR23, UR5, UR16 ;  /* 0x00000005171012a4 */ /* 0x000fe2000f8e0210 */
[----:B------:R-:W-:Y:S01]  /*52a0*/  IADD3 R194, P4, R2, UR22, RZ ;  /* 0x0000001602c27c10 */ /* 0x000fe2000ff9e0ff */
[----:B------:R-:W3:Y:S01]  /*52b0*/  LDSM.16.M88.4 R152, [R226+0x9100] ;  /* 0x00910000e298783b */ /* 0x000ee20000000200 */
[C---:B------:R-:W-:Y:S01]  /*52c0*/  IADD3.X R193, R3.reuse, UR20, RZ, P1, !PT ;  /* 0x0000001403c17c10 */ /* 0x040fe20008ffe4ff */
[----:B------:R-:W-:Y:S01]  /*52d0*/  @UP1 UIADD3 UR16, UR19, UR16, URZ ;  /* 0x0000001013101290 */ /* 0x000fe2000fffe03f */
[----:B------:R-:W-:Y:S02]  /*52e0*/  IADD3.X R195, R3, UR21, RZ, P4, !PT ;  /* 0x0000001503c37c10 */ /* 0x000fe4000a7fe4ff */
[C---:B------:R-:W-:Y:S01]  /*52f0*/  IADD3 R244, P2, R192.reuse, UR11, RZ ;  /* 0x0000000bc0f47c10 */ /* 0x040fe2000ff5e0ff */
[----:B------:R-:W-:Y:S02]  /*5300*/  @UP1 USHF.L.U64.HI UR16, UR18, 0x7, UR16 ;  /* 0x0000000712101899 */ /* 0x000fe40008010210 */
[----:B------:R-:W4:Y:S01]  /*5310*/  LDSM.16.M88.4 R156, [R226+0x9900] ;  /* 0x00990000e29c783b */ /* 0x000f220000000200 */
[C---:B------:R-:W-:Y:S01]  /*5320*/  IADD3.X R245, R193.reuse, UR20, RZ, P2, !PT ;  /* 0x00000014c1f57c10 */ /* 0x040fe200097fe4ff */
[----:B------:R-:W-:Y:S02]  /*5330*/  @UP1 USHF.L.U32 UR18, UR4, 0x6, URZ ;  /* 0x0000000604121899 */ /* 0x000fe4000800063f */
[----:B------:R-:W-:Y:S02]  /*5340*/  @UP1 UMOV UR19, 0x6 ;  /* 0x0000000600131882 */ /* 0x000fe40000000000 */
[----:B------:R-:W-:Y:S02]  /*5350*/  @UP1 USHF.L.U64.HI UR19, UR4, UR19, UR5 ;  /* 0x0000001304131299 */ /* 0x000fe40008010205 */
[----:B------:R-:W5:Y:S01]  /*5360*/  LDSM.16.M88.4 R160, [R226+0xa100] ;  /* 0x00a10000e2a0783b */ /* 0x000f620000000200 */
[C---:B-1----:R-:W-:Y:S07]  /*5370*/  HMMA.16816.F32 R4, R140.reuse, R144, RZ ;  /* 0x000000908c04723c */ /* 0x042fee00000018ff */
[----:B------:R-:W1:Y:S01]  /*5380*/  LDSM.16.M88.4 R164, [R226+0xa900] ;  /* 0x00a90000e2a4783b */ /* 0x000e620000000200 */
[C---:B------:R-:W-:Y:S07]  /*5390*/  HMMA.16816.F32 R8, R140.reuse, R146, RZ ;  /* 0x000000928c08723c */ /* 0x040fee00000018ff */
[----:B------:R-:W1:Y:S01]  /*53a0*/  LDSM.16.M88.4 R144, [R226+0xb100] ;  /* 0x00b10000e290783b */ /* 0x000e620000000200 */
[C---:B--2---:R-:W-:Y:S07]  /*53b0*/  HMMA.16816.F32 R12, R140.reuse, R148, RZ ;  /* 0x000000948c0c723c */ /* 0x044fee00000018ff */
[----:B------:R-:W2:Y:S01]  /*53c0*/  LDSM.16.M88.4 R64, [R226+0xb900] ;  /* 0x00b90000e240783b */ /* 0x000ea20000000200 */
[C---:B------:R-:W-:Y:S07]  /*53d0*/  HMMA.16816.F32 R16, R140.reuse, R150, RZ ;  /* 0x000000968c10723c */ /* 0x040fee00000018ff */
[----:B------:R-:W1:Y:S01]  /*53e0*/  LDSM.16.M88.4 R136, [R225] ;  /* 0x00000000e188783b */ /* 0x000e620000000200 */
[C---:B---3--:R-:W-:Y:S07]  /*53f0*/  HMMA.16816.F32 R20, R140.reuse, R152, RZ ;  /* 0x000000988c14723c */ /* 0x048fee00000018ff */
[----:B------:R-:W-:Y:S01]  /*5400*/  LDSM.16.M88.4 R148, [R218] ;  /* 0x00000000da94783b */ /* 0x000fe20000000200 */
[C---:B------:R-:W-:Y:S07]  /*5410*/  HMMA.16816.F32 R24, R140.reuse, R154, RZ ;  /* 0x0000009a8c18723c */ /* 0x040fee00000018ff */
[----:B------:R-:W-:Y:S01]  /*5420*/  LDSM.16.M88.4 R152, [R217] ;  /* 0x00000000d998783b */ /* 0x000fe20000000200 */
[C---:B----4-:R-:W-:Y:S07]  /*5430*/  HMMA.16816.F32 R28, R140.reuse, R156, RZ ;  /* 0x0000009c8c1c723c */ /* 0x050fee00000018ff */
[----:B------:R-:W-:Y:S01]  /*5440*/  LDSM.16.M88.4 R172, [R213] ;  /* 0x00000000d5ac783b */ /* 0x000fe20000000200 */
[C---:B------:R-:W-:Y:S07]  /*5450*/  HMMA.16816.F32 R32, R140.reuse, R158, RZ ;  /* 0x0000009e8c20723c */ /* 0x040fee00000018ff */
[----:B------:R-:W-:Y:S01]  /*5460*/  LDSM.16.M88.4 R156, [R216] ;  /* 0x00000000d89c783b */ /* 0x000fe20000000200 */
[C---:B-----5:R-:W-:Y:S08]  /*5470*/  HMMA.16816.F32 R36, R140.reuse, R160, RZ ;  /* 0x000000a08c24723c */ /* 0x060ff000000018ff */
[C---:B------:R-:W-:Y:S01]  /*5480*/  HMMA.16816.F32 R40, R140.reuse, R162, RZ ;  /* 0x000000a28c28723c */ /* 0x040fe200000018ff */
[----:B------:R-:W-:Y:S07]  /*5490*/  LDSM.16.M88.4 R160, [R215] ;  /* 0x00000000d7a0783b */ /* 0x000fee0000000200 */
[C---:B-1----:R-:W-:Y:S08]  /*54a0*/  HMMA.16816.F32 R44, R140.reuse, R164, RZ ;  /* 0x000000a48c2c723c */ /* 0x042ff000000018ff */
[C---:B------:R-:W-:Y:S01]  /*54b0*/  HMMA.16816.F32 R48, R140.reuse, R166, RZ ;  /* 0x000000a68c30723c */ /* 0x040fe200000018ff */
[----:B------:R-:W-:Y:S07]  /*54c0*/  LDSM.16.M88.4 R164, [R214] ;  /* 0x00000000d6a4783b */ /* 0x000fee0000000200 */
[C---:B------:R-:W-:Y:S08]  /*54d0*/  HMMA.16816.F32 R52, R140.reuse, R144, RZ ;  /* 0x000000908c34723c */ /* 0x040ff000000018ff */
[C---:B------:R-:W-:Y:S01]  /*54e0*/  HMMA.16816.F32 R56, R140.reuse, R146, RZ ;  /* 0x000000928c38723c */ /* 0x040fe200000018ff */
[----:B------:R-:W1:Y:S07]  /*54f0*/  LDSM.16.M88.4 R144, [R219] ;  /* 0x00000000db90783b */ /* 0x000e6e0000000200 */
[C---:B--2---:R-:W-:Y:S01]  /*5500*/  HMMA.16816.F32 R60, R140.reuse, R64, RZ ;  /* 0x000000408c3c723c */ /* 0x044fe200000018ff */
[----:B------:R-:W-:Y:S01]  /*5510*/  @!PT LDS RZ, [RZ] ;  /* 0x00000000fffff984 */ /* 0x000fe20000000800 */
[----:B------:R-:W-:Y:S01]  /*5520*/  @!PT LDS RZ, [RZ] ;  /* 0x00000000fffff984 */ /* 0x000fe20000000800 */
[----:B------:R-:W-:Y:S01]  /*5530*/  @!PT LDS RZ, [RZ] ;  /* 0x00000000fffff984 */ /* 0x000fe20000000800 */
[----:B------:R2:W-:Y:S07]  /*5540*/  LDGSTS.E.BYPASS.LTC128B.128 [R227+0x100], [R242.64], !P3 ;  /* 0x00100000f2e37fae */ /* 0x0005ee000d901d4e */
[----:B------:R-:W-:Y:S01]  /*5550*/  HMMA.16816.F32 R64, R140, R66, RZ ;  /* 0x000000428c40723c */ /* 0x000fe200000018ff */
[----:B------:R3:W-:Y:S07]  /*5560*/  LDGSTS.E.BYPASS.LTC128B.128 [R227+0x4100], [R134.64], !P0 ;  /* 0x0410000086e37fae */ /* 0x0007ee000c101d4e */
[C---:B------:R-:W-:Y:S01]  /*5570*/  HMMA.16816.F32 R4, R168.reuse, R136, R4 ;  /* 0x00000088a804723c */ /* 0x040fe20000001804 */
[----:B------:R4:W-:Y:S07]  /*5580*/  LDGSTS.E.BYPASS.LTC128B.128 [R227+0x1100], [R2.64], !P3 ;  /* 0x0110000002e37fae */ /* 0x0009ee000d901d4e */
[C---:B------:R-:W-:Y:S01]  /*5590*/  HMMA.16816.F32 R8, R168.reuse, R138, R8 ;  /* 0x0000008aa808723c */ /* 0x040fe20000001808 */
[----:B------:R4:W-:Y:S03]  /*55a0*/  LDGSTS.E.BYPASS.LTC128B.128 [R227+0x5100], [R2.64+0x80], !P0 ;  /* 0x0510008002e37fae */ /* 0x0009e6000c101d4e */
[----:B--2---:R-:W-:Y:S04]  /*55b0*/  IADD3 R242, P1, R192, UR22, RZ ;  /* 0x00000016c0f27c10 */ /* 0x004fe8000ff3e0ff */
[----:B------:R-:W-:Y:S01]  /*55c0*/  IADD3.X R243, R193, UR21, RZ, P1, !PT ;  /* 0x00000015c1f37c10 */ /* 0x000fe20008ffe4ff */
[C---:B-1----:R-:W-:Y:S01]  /*55d0*/  HMMA.16816.F32 R12, R168.reuse, R144, R12 ;  /* 0x00000090a80c723c */ /* 0x042fe2000000180c */
[----:B------:R1:W-:Y:S01]  /*55e0*/  LDGSTS.E.BYPASS.LTC128B.128 [R227+0x2100], [R192.64], !P3 ;  /* 0x02100000c0e37fae */ /* 0x0003e2000d901d4e */
[----:B------:R-:W-:Y:S06]  /*55f0*/  PLOP3.LUT P1, PT, PT, PT, UP1, 0x80, 0x0 ;  /* 0x000000000000781c */ /* 0x000fec0003f2f018 */
[C---:B------:R-:W-:Y:S01]  /*5600*/  HMMA.16816.F32 R16, R168.reuse, R146, R16 ;  /* 0x00000092a810723c */ /* 0x040fe20000001810 */
[----:B------:R1:W-:Y:S07]  /*5610*/  LDGSTS.E.BYPASS.LTC128B.128 [R227+0x6100], [R194.64], !P0 ;  /* 0x06100000c2e37fae */ /* 0x0003ee000c101d4e */
[C---:B------:R-:W-:Y:S01]  /*5620*/  HMMA.16816.F32 R20, R168.reuse, R148, R20 ;  /* 0x00000094a814723c */ /* 0x040fe20000001814 */
[----:B------:R2:W-:Y:S07]  /*5630*/  LDGSTS.E.BYPASS.LTC128B.128 [R227+0x3100], [R244.64], !P3 ;  /* 0x03100000f4e37fae */ /* 0x0005ee000d901d4e */
[C---:B------:R-:W-:Y:S01]  /*5640*/  HMMA.16816.F32 R24, R168.reuse, R150, R24 ;  /* 0x00000096a818723c */ /* 0x040fe20000001818 */
[----:B------:R5:W-:Y:S07]  /*5650*/  LDGSTS.E.BYPASS.LTC128B.128 [R227+0x7100], [R242.64], !P0 ;  /* 0x07100000f2e37fae */ /* 0x000bee000c101d4e */
[C---:B------:R-:W-:Y:S01]  /*5660*/  HMMA.16816.F32 R28, R168.reuse, R152, R28 ;  /* 0x00000098a81c723c */ /* 0x040fe2000000181c */
[----:B------:R-:W1:Y:S07]  /*5670*/  LDSM.16.M88.4 R136, [R223+0x8100] ;  /* 0x00810000df88783b */ /* 0x000e6e0000000200 */
[C---:B------:R-:W-:Y:S01]  /*5680*/  HMMA.16816.F32 R32, R168.reuse, R154, R32 ;  /* 0x0000009aa820723c */ /* 0x040fe20000001820 */
[----:B------:R-:W0:Y:S07]  /*5690*/  LDGDEPBAR ;  /* 0x00000000000079af */ /* 0x000e2e0000000000 */
[C---:B------:R-:W-:Y:S01]  /*56a0*/  HMMA.16816.F32 R36, R168.reuse, R156, R36 ;  /* 0x0000009ca824723c */ /* 0x040fe20000001824 */
[----:B------:R-:W1:Y:S07]  /*56b0*/  LDSM.16.M88.4 R144, [R223+0x8900] ;  /* 0x00890000df90783b */ /* 0x000e6e0000000200 */
[C---:B------:R-:W-:Y:S01]  /*56c0*/  HMMA.16816.F32 R40, R168.reuse, R158, R40 ;  /* 0x0000009ea828723c */ /* 0x040fe20000001828 */
[----:B------:R-:W1:Y:S07]  /*56d0*/  LDSM.16.M88.4 R148, [R223+0x9100] ;  /* 0x00910000df94783b */ /* 0x000e6e0000000200 */
[C---:B------:R-:W-:Y:S01]  /*56e0*/  HMMA.16816.F32 R44, R168.reuse, R160, R44 ;  /* 0x000000a0a82c723c */ /* 0x040fe2000000182c */
[----:B------:R-:W2:Y:S07]  /*56f0*/  LDSM.16.M88.4 R152, [R223+0x9900] ;  /* 0x00990000df98783b */ /* 0x000eae0000000200 */
[C---:B------:R-:W-:Y:S01]  /*5700*/  HMMA.16816.F32 R48, R168.reuse, R162, R48 ;  /* 0x000000a2a830723c */ /* 0x040fe20000001830 */
[----:B------:R-:W-:Y:S07]  /*5710*/  LDSM.16.M88.4 R156, [R223+0xb900] ;  /* 0x00b90000df9c783b */ /* 0x000fee0000000200 */
[C---:B------:R-:W-:Y:S01]  /*5720*/  HMMA.16816.F32 R52, R168.reuse, R164, R52 ;  /* 0x000000a4a834723c */ /* 0x040fe20000001834 */
[----:B------:R-:W-:Y:S07]  /*5730*/  LDSM.16.M88.4 R160, [R212] ;  /* 0x00000000d4a0783b */ /* 0x000fee0000000200 */
[C---:B------:R-:W-:Y:S01]  /*5740*/  HMMA.16816.F32 R56, R168.reuse, R166, R56 ;  /* 0x000000a6a838723c */ /* 0x040fe20000001838 */
[----:B------:R-:W-:Y:S07]  /*5750*/  LDSM.16.M88.4 R164, [R212+0x800] ;  /* 0x00080000d4a4783b */ /* 0x000fee0000000200 */
[C---:B------:R-:W-:Y:S01]  /*5760*/  HMMA.16816.F32 R60, R168.reuse, R172, R60 ;  /* 0x000000aca83c723c */ /* 0x040fe2000000183c */
[----:B-1----:R-:W-:Y:S07]  /*5770*/  LDSM.16.M88.4 R192, [R210] ;  /* 0x00000000d2c0783b */ /* 0x002fee0000000200 */
[----:B------:R-:W-:Y:S01]  /*5780*/  HMMA.16816.F32 R64, R168, R174, R64 ;  /* 0x000000aea840723c */ /* 0x000fe20000001840 */
[----:B------:R-:W-:Y:S07]  /*5790*/  LDSM.16.M88.4 R172, [R211] ;  /* 0x00000000d3ac783b */ /* 0x000fee0000000200 */
[C---:B------:R-:W-:Y:S08]  /*57a0*/  HMMA.16816.F32 R4, R176.reuse, R136, R4 ;  /* 0x00000088b004723c */ /* 0x040ff00000001804 */
[C---:B------:R-:W-:Y:S01]  /*57b0*/  HMMA.16816.F32 R8, R176.reuse, R138, R8 ;  /* 0x0000008ab008723c */ /* 0x040fe20000001808 */
[----:B------:R-:W1:Y:S07]  /*57c0*/  LDSM.16.M88.4 R136, [R223+0xa100] ;  /* 0x00a10000df88783b */ /* 0x000e6e0000000200 */
[C---:B------:R-:W-:Y:S08]  /*57d0*/  HMMA.16816.F32 R12, R176.reuse, R144, R12 ;  /* 0x00000090b00c723c */ /* 0x040ff0000000180c */
[C---:B------:R-:W-:Y:S01]  /*57e0*/  HMMA.16816.F32 R16, R176.reuse, R146, R16 ;  /* 0x00000092b010723c */ /* 0x040fe20000001810 */
[----:B------:R-:W3:Y:S07]  /*57f0*/  LDSM.16.M88.4 R144, [R223+0xa900] ;  /* 0x00a90000df90783b */ /* 0x000eee0000000200 */
[C---:B------:R-:W-:Y:S08]  /*5800*/  HMMA.16816.F32 R20, R176.reuse, R148, R20 ;  /* 0x00000094b014723c */ /* 0x040ff00000001814 */
[C---:B------:R-:W-:Y:S01]  /*5810*/  HMMA.16816.F32 R24, R176.reuse, R150, R24 ;  /* 0x00000096b018723c */ /* 0x040fe20000001818 */
[----:B------:R-:W4:Y:S07]  /*5820*/  LDSM.16.M88.4 R148, [R223+0xb100] ;  /* 0x00b10000df94783b */ /* 0x000f2e0000000200 */
[C---:B--2---:R-:W-:Y:S08]  /*5830*/  HMMA.16816.F32 R28, R176.reuse, R152, R28 ;  /* 0x00000098b01c723c */ /* 0x044ff0000000181c */
[C---:B------:R-:W-:Y:S01]  /*5840*/  HMMA.16816.F32 R32, R176.reuse, R154, R32 ;  /* 0x0000009ab020723c */ /* 0x040fe20000001820 */
[----:B------:R-:W2:Y:S07]  /*5850*/  LDSM.16.M88.4 R152, [R212+0x1000] ;  /* 0x00100000d498783b */ /* 0x000eae0000000200 */
[C---:B-1----:R-:W-:Y:S08]  /*5860*/  HMMA.16816.F32 R36, R176.reuse, R136, R36 ;  /* 0x00000088b024723c */ /* 0x042ff00000001824 */
[C---:B------:R-:W-:Y:S01]  /*5870*/  HMMA.16816.F32 R40, R176.reuse, R138, R40 ;  /* 0x0000008ab028723c */ /* 0x040fe20000001828 */
[----:B------:R-:W1:Y:S07]  /*5880*/  LDSM.16.M88.4 R136, [R212+0x1800] ;  /* 0x00180000d488783b */ /* 0x000e6e0000000200 */
[C---:B---3--:R-:W-:Y:S08]  /*5890*/  HMMA.16816.F32 R44, R176.reuse, R144, R44 ;  /* 0x00000090b02c723c */ /* 0x048ff0000000182c */
[C---:B------:R-:W-:Y:S01]  /*58a0*/  HMMA.16816.F32 R48, R176.reuse, R146, R48 ;  /* 0x00000092b030723c */ /* 0x040fe20000001830 */
[----:B------:R-:W3:Y:S07]  /*58b0*/  LDSM.16.M88.4 R144, [R212+0x2000] ;  /* 0x00200000d490783b */ /* 0x000eee0000000200 */
[C---:B----4-:R-:W-:Y:S08]  /*58c0*/  HMMA.16816.F32 R52, R176.reuse, R148, R52 ;  /* 0x00000094b034723c */ /* 0x050ff00000001834 */
[C---:B------:R-:W-:Y:S01]  /*58d0*/  HMMA.16816.F32 R56, R176.reuse, R150, R56 ;  /* 0x00000096b038723c */ /* 0x040fe20000001838 */
[----:B------:R-:W4:Y:S07]  /*58e0*/  LDSM.16.M88.4 R148, [R212+0x2800] ;  /* 0x00280000d494783b */ /* 0x000f2e0000000200 */
[C---:B------:R-:W-:Y:S08]  /*58f0*/  HMMA.16816.F32 R60, R176.reuse, R156, R60 ;  /* 0x0000009cb03c723c */ /* 0x040ff0000000183c */
[----:B------:R-:W-:Y:S01]  /*5900*/  HMMA.16816.F32 R64, R176, R158, R64 ;  /* 0x0000009eb040723c */ /* 0x000fe20000001840 */
[----:B------:R-:W1:Y:S07]  /*5910*/  LDSM.16.M88.4 R156, [R212+0x3000] ;  /* 0x00300000d49c783b */ /* 0x000e6e0000000200 */
[C---:B------:R-:W-:Y:S08]  /*5920*/  HMMA.16816.F32 R4, R180.reuse, R160, R4 ;  /* 0x000000a0b404723c */ /* 0x040ff00000001804 */
[C---:B------:R-:W-:Y:S01]  /*5930*/  HMMA.16816.F32 R8, R180.reuse, R162, R8 ;  /* 0x000000a2b408723c */ /* 0x040fe20000001808 */
[----:B------:R-:W-:Y:S07]  /*5940*/  LDSM.16.M88.4 R160, [R226+0xd900] ;  /* 0x00d90000e2a0783b */ /* 0x000fee0000000200 */
[C---:B------:R-:W-:Y:S08]  /*5950*/  HMMA.16816.F32 R12, R180.reuse, R164, R12 ;  /* 0x000000a4b40c723c */ /* 0x040ff0000000180c */
[C---:B------:R-:W-:Y:S01]  /*5960*/  HMMA.16816.F32 R16, R180.reuse, R166, R16 ;  /* 0x000000a6b410723c */ /* 0x040fe20000001810 */
[----:B------:R-:W-:Y:S07]  /*5970*/  LDSM.16.M88.4 R164, [R226+0xe100] ;  /* 0x00e10000e2a4783b */ /* 0x000fee0000000200 */
        /* <DEDUP_REMOVED lines=13> */
[C---:B------:R-:W-:Y:S01]  /*5a50*/  HMMA.16816.F32 R56, R180.reuse, R158, R56 ;  /* 0x0000009eb438723c */ /* 0x040fe20000001838 */
[----:B------:R-:W4:Y:S07]  /*5a60*/  LDSM.16.M88.4 R156, [R226+0xe900] ;  /* 0x00e90000e29c783b */ /* 0x000f2e0000000200 */
[C---:B--2---:R-:W-:Y:S08]  /*5a70*/  HMMA.16816.F32 R60, R180.reuse, R152, R60 ;  /* 0x00000098b43c723c */ /* 0x044ff0000000183c */
[----:B------:R-:W-:Y:S01]  /*5a80*/  HMMA.16816.F32 R64, R180, R154, R64 ;  /* 0x0000009ab440723c */ /* 0x000fe20000001840 */
[----:B------:R-:W-:Y:S07]  /*5a90*/  LDSM.16.M88.4 R152, [R226+0xf900] ;  /* 0x00f90000e298783b */ /* 0x000fee0000000200 */
[C---:B-1----:R-:W-:Y:S08]  /*5aa0*/  HMMA.16816.F32 R4, R184.reuse, R136, R4 ;  /* 0x00000088b804723c */ /* 0x042ff00000001804 */
[C---:B------:R-:W-:Y:S01]  /*5ab0*/  HMMA.16816.F32 R8, R184.reuse, R138, R8 ;  /* 0x0000008ab808723c */ /* 0x040fe20000001808 */
[----:B------:R-:W1:Y:S07]  /*5ac0*/  LDSM.16.M88.4 R136, [R226+0xf100] ;  /* 0x00f10000e288783b */ /* 0x000e6e0000000200 */
[C---:B---3--:R-:W-:Y:S08]  /*5ad0*/  HMMA.16816.F32 R12, R184.reuse, R144, R12 ;  /* 0x00000090b80c723c */ /* 0x048ff0000000180c */
[C---:B------:R-:W-:Y:S01]  /*5ae0*/  HMMA.16816.F32 R16, R184.reuse, R146, R16 ;  /* 0x00000092b810723c */ /* 0x040fe20000001810 */
[----:B------:R-:W2:Y:S07]  /*5af0*/  LDSM.16.M88.4 R144, [R209] ;  /* 0x00000000d190783b */ /* 0x000eae0000000200 */
[C---:B----4-:R-:W-:Y:S08]  /*5b00*/  HMMA.16816.F32 R20, R184.reuse, R148, R20 ;  /* 0x00000094b814723c */ /* 0x050ff00000001814 */
[C---:B------:R-:W-:Y:S01]  /*5b10*/  HMMA.16816.F32 R24, R184.reuse, R150, R24 ;  /* 0x00000096b818723c */ /* 0x040fe20000001818 */
[----:B------:R-:W3:Y:S07]  /*5b20*/  LDSM.16.M88.4 R148, [R208] ;  /* 0x00000000d094783b */ /* 0x000eee0000000200 */
        /* <DEDUP_REMOVED lines=8> */
[----:B------:R-:W4:Y:S07]  /*5bb0*/  LDSM.16.M88.4 R156, [R207] ;  /* 0x00000000cf9c783b */ /* 0x000f2e0000000200 */
[C---:B-1----:R-:W-:Y:S08]  /*5bc0*/  HMMA.16816.F32 R52, R184.reuse, R136, R52 ;  /* 0x00000088b834723c */ /* 0x042ff00000001834 */
[C---:B------:R-:W-:Y:S01]  /*5bd0*/  HMMA.16816.F32 R56, R184.reuse, R138, R56 ;  /* 0x0000008ab838723c */ /* 0x040fe20000001838 */
[----:B------:R-:W1:Y:S07]  /*5be0*/  LDSM.16.M88.4 R136, [R206] ;  /* 0x00000000ce88783b */ /* 0x000e6e0000000200 */
[C---:B------:R-:W-:Y:S08]  /*5bf0*/  HMMA.16816.F32 R60, R184.reuse, R152, R60 ;  /* 0x00000098b83c723c */ /* 0x040ff0000000183c */
[----:B------:R-:W-:Y:S01]  /*5c00*/  HMMA.16816.F32 R64, R184, R154, R64 ;  /* 0x0000009ab840723c */ /* 0x000fe20000001840 */
[----:B------:R-:W1:Y:S07]  /*5c10*/  LDSM.16.M88.4 R152, [R205] ;  /* 0x00000000cd98783b */ /* 0x000e6e0000000200 */
        /* <DEDUP_REMOVED lines=8> */
[----:B------:R-:W2:Y:S07]  /*5ca0*/  LDSM.16.M88.4 R144, [R204] ;  /* 0x00000000cc90783b */ /* 0x000eae0000000200 */
[C---:B---3--:R-:W-:Y:S08]  /*5cb0*/  HMMA.16816.F32 R28, R188.reuse, R148, R28 ;  /* 0x00000094bc1c723c */ /* 0x048ff0000000181c */
[C---:B------:R-:W-:Y:S01]  /*5cc0*/  HMMA.16816.F32 R32, R188.reuse, R150, R32 ;  /* 0x00000096bc20723c */ /* 0x040fe20000001820 */
[----:B------:R-:W3:Y:S07]  /*5cd0*/  LDSM.16.M88.4 R148, [R223+0xc100] ;  /* 0x00c10000df94783b */ /* 0x000eee0000000200 */
[C---:B----4-:R-:W-:Y:S08]  /*5ce0*/  HMMA.16816.F32 R36, R188.reuse, R156, R36 ;  /* 0x0000009cbc24723c */ /* 0x050ff00000001824 */
[C---:B------:R-:W-:Y:S01]  /*5cf0*/  HMMA.16816.F32 R40, R188.reuse, R158, R40 ;  /* 0x0000009ebc28723c */ /* 0x040fe20000001828 */
[----:B------:R-:W4:Y:S07]  /*5d00*/  LDSM.16.M88.4 R156, [R223+0xd900] ;  /* 0x00d90000df9c783b */ /* 0x000f2e0000000200 */
[C---:B-1----:R-:W-:Y:S08]  /*5d10*/  HMMA.16816.F32 R44, R188.reuse, R136, R44 ;  /* 0x00000088bc2c723c */ /* 0x042ff0000000182c */
[C---:B------:R-:W-:Y:S01]  /*5d20*/  HMMA.16816.F32 R48, R188.reuse, R138, R48 ;  /* 0x0000008abc30723c */ /* 0x040fe20000001830 */
[----:B------:R-:W1:Y:S07]  /*5d30*/  LDSM.16.M88.4 R136, [R223+0xe100] ;  /* 0x00e10000df88783b */ /* 0x000e6e0000000200 */
[C---:B------:R-:W-:Y:S08]  /*5d40*/  HMMA.16816.F32 R52, R188.reuse, R152, R52 ;  /* 0x00000098bc34723c */ /* 0x040ff00000001834 */
[C---:B------:R-:W-:Y:S01]  /*5d50*/  HMMA.16816.F32 R56, R188.reuse, R154, R56 ;  /* 0x0000009abc38723c */ /* 0x040fe20000001838 */
[----:B------:R-:W1:Y:S07]  /*5d60*/  LDSM.16.M88.4 R152, [R223+0xf900] ;  /* 0x00f90000df98783b */ /* 0x000e6e0000000200 */
[C---:B--2---:R-:W-:Y:S08]  /*5d70*/  HMMA.16816.F32 R60, R188.reuse, R144, R60 ;  /* 0x00000090bc3c723c */ /* 0x044ff0000000183c */
[----:B------:R-:W-:Y:S01]  /*5d80*/  HMMA.16816.F32 R64, R188, R146, R64 ;  /* 0x00000092bc40723c */ /* 0x000fe20000001840 */
[----:B------:R-:W2:Y:S07]  /*5d90*/  LDSM.16.M88.4 R144, [R212+0x4000] ;  /* 0x00400000d490783b */ /* 0x000eae0000000200 */
[C---:B---3--:R-:W-:Y:S08]  /*5da0*/  HMMA.16816.F32 R4, R196.reuse, R148, R4 ;  /* 0x00000094c404723c */ /* 0x048ff00000001804 */
[C---:B------:R-:W-:Y:S01]  /*5db0*/  HMMA.16816.F32 R8, R196.reuse, R150, R8 ;  /* 0x00000096c408723c */ /* 0x040fe20000001808 */
[----:B------:R-:W3:Y:S07]  /*5dc0*/  LDSM.16.M88.4 R148, [R212+0x4800] ;  /* 0x00480000d494783b */ /* 0x000eee0000000200 */
[C---:B------:R-:W-:Y:S08]  /*5dd0*/  HMMA.16816.F32 R12, R196.reuse, R160, R12 ;  /* 0x000000a0c40c723c */ /* 0x040ff0000000180c */
[C---:B------:R-:W-:Y:S08]  /*5de0*/  HMMA.16816.F32 R16, R196.reuse, R162, R16 ;  /* 0x000000a2c410723c */ /* 0x040ff00000001810 */
[C---:B------:R-:W-:Y:S08]  /*5df0*/  HMMA.16816.F32 R20, R196.reuse, R164, R20 ;  /* 0x000000a4c414723c */ /* 0x040ff00000001814 */
[C---:B------:R-:W-:Y:S08]  /*5e00*/  HMMA.16816.F32 R24, R196.reuse, R166, R24 ;  /* 0x000000a6c418723c */ /* 0x040ff00000001818 */
[C---:B----4-:R-:W-:Y:S08]  /*5e10*/  HMMA.16816.F32 R28, R196.reuse, R156, R28 ;  /* 0x0000009cc41c723c */ /* 0x050ff0000000181c */
[C---:B------:R-:W-:Y:S08]  /*5e20*/  HMMA.16816.F32 R32, R196.reuse, R158, R32 ;  /* 0x0000009ec420723c */ /* 0x040ff00000001820 */
[C---:B-1----:R-:W-:Y:S08]  /*5e30*/  HMMA.16816.F32 R36, R196.reuse, R136, R36 ;  /* 0x00000088c424723c */ /* 0x042ff00000001824 */
[C---:B------:R-:W-:Y:S01]  /*5e40*/  HMMA.16816.F32 R40, R196.reuse, R138, R40 ;  /* 0x0000008ac428723c */ /* 0x040fe20000001828 */
[----:B------:R-:W1:Y:S07]  /*5e50*/  LDSM.16.M88.4 R136, [R212+0x5000] ;  /* 0x00500000d488783b */ /* 0x000e6e0000000200 */
[C---:B------:R-:W-:Y:S08]  /*5e60*/  HMMA.16816.F32 R44, R196.reuse, R172, R44 ;  /* 0x000000acc42c723c */ /* 0x040ff0000000182c */
[C---:B------:R-:W-:Y:S08]  /*5e70*/  HMMA.16816.F32 R48, R196.reuse, R174, R48 ;  /* 0x000000aec430723c */ /* 0x040ff00000001830 */
[C---:B------:R-:W-:Y:S08]  /*5e80*/  HMMA.16816.F32 R52, R196.reuse, R192, R52 ;  /* 0x000000c0c434723c */ /* 0x040ff00000001834 */
[C---:B------:R-:W-:Y:S08]  /*5e90*/  HMMA.16816.F32 R56, R196.reuse, R194, R56 ;  /* 0x000000c2c438723c */ /* 0x040ff00000001838 */
[C---:B------:R-:W-:Y:S08]  /*5ea0*/  HMMA.16816.F32 R60, R196.reuse, R152, R60 ;  /* 0x00000098c43c723c */ /* 0x040ff0000000183c */
[----:B------:R-:W-:Y:S01]  /*5eb0*/  HMMA.16816.F32 R64, R196, R154, R64 ;  /* 0x0000009ac440723c */ /* 0x000fe20000001840 */
[----:B------:R-:W4:Y:S07]  /*5ec0*/  LDSM.16.M88.4 R152, [R212+0x5800] ;  /* 0x00580000d498783b */ /* 0x000f2e0000000200 */
[C---:B--2---:R-:W-:Y:S08]  /*5ed0*/  HMMA.16816.F32 R4, R200.reuse, R144, R4 ;  /* 0x00000090c804723c */ /* 0x044ff00000001804 */
[C---:B------:R-:W-:Y:S01]  /*5ee0*/  HMMA.16816.F32 R8, R200.reuse, R146, R8 ;  /* 0x00000092c808723c */ /* 0x040fe20000001808 */
[----:B------:R-:W2:Y:S07]  /*5ef0*/  LDSM.16.M88.4 R144, [R212+0x6000] ;  /* 0x00600000d490783b */ /* 0x000eae0000000200 */
[C---:B---3--:R-:W-:Y:S08]  /*5f00*/  HMMA.16816.F32 R12, R200.reuse, R148, R12 ;  /* 0x00000094c80c723c */ /* 0x048ff0000000180c */
[C---:B------:R-:W-:Y:S01]  /*5f10*/  HMMA.16816.F32 R16, R200.reuse, R150, R16 ;  /* 0x00000096c810723c */ /* 0x040fe20000001810 */
[----:B------:R-:W-:Y:S03]  /*5f20*/  LDSM.16.M88.4 R148, [R212+0x7000] ;  /* 0x00700000d494783b */ /* 0x000fe60000000200 */
[----:B------:R-:W-:Y:S02]  /*5f30*/  FMNMX.FTZ R2, R4, R133, !PT ;  /* 0x0000008504027209 */ /* 0x000fe40007810000 */
[----:B------:R-:W-:Y:S02]  /*5f40*/  FMNMX.FTZ R132, R6, R0, !PT ;  /* 0x0000000006847209 */ /* 0x000fe40007810000 */
[C---:B-1----:R-:W-:Y:S04]  /*5f50*/  HMMA.16816.F32 R20, R200.reuse, R136, R20 ;  /* 0x00000088c814723c */ /* 0x042fe80000001814 */
[----:B------:R-:W-:Y:S02]  /*5f60*/  FMNMX.FTZ R3, R5, R2, !PT ;  /* 0x0000000205037209 */ /* 0x000fe40007810000 */
[----:B------:R-:W-:Y:S02]  /*5f70*/  FMNMX.FTZ R135, R7, R132, !PT ;  /* 0x0000008407877209 */ /* 0x000fe40007810000 */
[C---:B------:R-:W-:Y:S01]  /*5f80*/  HMMA.16816.F32 R24, R200.reuse, R138, R24 ;  /* 0x0000008ac818723c */ /* 0x040fe20000001818 */
[----:B------:R-:W1:Y:S03]  /*5f90*/  LDSM.16.M88.4 R136, [R212+0x6800] ;  /* 0x00680000d488783b */ /* 0x000e660000000200 */
[----:B------:R-:W-:Y:S02]  /*5fa0*/  FMNMX.FTZ R2, R8, R3, !PT ;  /* 0x0000000308027209 */ /* 0x000fe40007810000 */
[----:B------:R-:W-:Y:S02]  /*5fb0*/  FMNMX.FTZ R132, R10, R135, !PT ;  /* 0x000000870a847209 */ /* 0x000fe40007810000 */
[C---:B----4-:R-:W-:Y:S04]  /*5fc0*/  HMMA.16816.F32 R28, R200.reuse, R152, R28 ;  /* 0x00000098c81c723c */ /* 0x050fe8000000181c */
[----:B------:R-:W-:Y:S02]  /*5fd0*/  FMNMX.FTZ R3, R9, R2, !PT ;  /* 0x0000000209037209 */ /* 0x000fe40007810000 */
[----:B------:R-:W-:Y:S02]  /*5fe0*/  FMNMX.FTZ R135, R11, R132, !PT ;  /* 0x000000840b877209 */ /* 0x000fe40007810000 */
[C---:B------:R-:W-:Y:S04]  /*5ff0*/  HMMA.16816.F32 R32, R200.reuse, R154, R32 ;  /* 0x0000009ac820723c */ /* 0x040fe80000001820 */
[----:B------:R-:W-:Y:S02]  /*6000*/  FMNMX.FTZ R2, R12, R3, !PT ;  /* 0x000000030c027209 */ /* 0x000fe40007810000 */
[----:B------:R-:W-:Y:S02]  /*6010*/  FMNMX.FTZ R132, R14, R135, !PT ;  /* 0x000000870e847209 */ /* 0x000fe40007810000 */
[C---:B--2---:R-:W-:Y:S04]  /*6020*/  HMMA.16816.F32 R36, R200.reuse, R144, R36 ;  /* 0x00000090c824723c */ /* 0x044fe80000001824 */
[----:B------:R-:W-:Y:S02]  /*6030*/  FMNMX.FTZ R3, R13, R2, !PT ;  /* 0x000000020d037209 */ /* 0x000fe40007810000 */
[----:B------:R-:W-:Y:S02]  /*6040*/  FMNMX.FTZ R135, R15, R132, !PT ;  /* 0x000000840f877209 */ /* 0x000fe40007810000 */
[C---:B------:R-:W-:Y:S01]  /*6050*/  HMMA.16816.F32 R40, R200.reuse, R146, R40 ;  /* 0x00000092c828723c */ /* 0x040fe20000001828 */
[----:B------:R-:W2:Y:S01]  /*6060*/  LDSM.16.M88.4 R144, [R212+0x7800] ;  /* 0x00780000d490783b */ /* 0x000ea20000000200 */
[----:B------:R-:W-:Y:S04]  /*6070*/  DEPBAR.LE SB0, 0x0 ;  /* 0x000080000000791a */ /* 0x000fe80000000000 */
[----:B------:R-:W-:Y:S02]  /*6080*/  FMNMX.FTZ R2, R16, R3, !PT ;  /* 0x0000000310027209 */ /* 0x000fe40007810000 */
[----:B------:R-:W-:Y:S01]  /*6090*/  FMNMX.FTZ R132, R18, R135, !PT ;  /* 0x0000008712847209 */ /* 0x000fe20007810000 */
[C---:B-1----:R-:W-:Y:S01]  /*60a0*/  HMMA.16816.F32 R44, R200.reuse, R136, R44 ;  /* 0x00000088c82c723c */ /* 0x042fe2000000182c */
[----:B------:R-:W-:Y:S04]  /*60b0*/  BAR.SYNC.DEFER_BLOCKING 0x0 ;  /* 0x0000000000007b1d */ /* 0x000fe80000010000 */
[----:B------:R-:W-:Y:S02]  /*60c0*/  FMNMX.FTZ R3, R17, R2, !PT ;  /* 0x0000000211037209 */ /* 0x000fe40007810000 */
[----:B------:R-:W-:Y:S01]  /*60d0*/  FMNMX.FTZ R135, R19, R132, !PT ;  /* 0x0000008413877209 */ /* 0x000fe20007810000 */
[C---:B------:R-:W-:Y:S04]  /*60e0*/  HMMA.16816.F32 R48, R200.reuse, R138, R48 ;  /* 0x0000008ac830723c */ /* 0x040fe80000001830 */
[----:B------:R-:W-:Y:S02]  /*60f0*/  FMNMX.FTZ R2, R20, R3, !PT ;  /* 0x0000000314027209 */ /* 0x000fe40007810000 */
[----:B------:R-:W-:Y:S02]  /*6100*/  FMNMX.FTZ R132, R22, R135, !PT ;  /* 0x0000008716847209 */ /* 0x000fe40007810000 */
[C---:B------:R-:W-:Y:S04]  /*6110*/  HMMA.16816.F32 R52, R200.reuse, R148, R52 ;  /* 0x00000094c834723c */ /* 0x040fe80000001834 */
        /* <DEDUP_REMOVED lines=8> */
[----:B------:R-:W-:Y:S04]  /*61a0*/  HMMA.16816.F32 R64, R200, R146, R64 ;  /* 0x00000092c840723c */ /* 0x000fe80000001840 */
[----:B------:R-:W-:Y:S02]  /*61b0*/  FMNMX.FTZ R2, R28, R3, !PT ;  /* 0x000000031c027209 */ /* 0x000fe40007810000 */
[----:B------:R-:W-:Y:S02]  /*61c0*/  FMNMX.FTZ R132, R30, R135, !PT ;  /* 0x000000871e847209 */ /* 0x000fe40007810000 */
[----:B------:R-:W-:Y:S04]  /*61d0*/  FMNMX.FTZ R3, R29, R2, !PT ;  /* 0x000000021d037209 */ /* 0x000fe80007810000 */
[----:B------:R-:W-:Y:S02]  /*61e0*/  FMNMX.FTZ R2, R32, R3, !PT ;  /* 0x0000000320027209 */ /* 0x000fe40007810000 */
        /* <DEDUP_REMOVED lines=35> */
[----:B------:R-:W-:Y:S01]  /*6420*/  @P1 IADD3 R138, P4, R236, UR17, RZ ;  /* 0x00000011ec8a1c10 */ /* 0x000fe2000ff9e0ff */
[----:B------:R-:W1:Y:S01]  /*6430*/  SHFL.BFLY PT, R132, R135, 0x2, 0x1f ;  /* 0x0c401f0087847f89 */ /* 0x000e6200000e0000 */
[----:B------:R-:W-:Y:S07]  /*6440*/  FMNMX.FTZ R137, R67, R2, !PT ;  /* 0x0000000243897209 */ /* 0x000fee0007810000 */
[----:B------:R-:W2:Y:S01]  /*6450*/  SHFL.BFLY PT, R2, R137, 0x2, 0x1f ;  /* 0x0c401f0089027f89 */ /* 0x000ea200000e0000 */
[----:B-1----:R-:W-:Y:S07]  /*6460*/  FMNMX.FTZ R139, R135, R132, !PT ;  /* 0x00000084878b7209 */ /* 0x002fee0007810000 */
[----:B------:R-:W1:Y:S01]  /*6470*/  SHFL.BFLY PT, R132, R139, 0x1, 0x1f ;  /* 0x0c201f008b847f89 */ /* 0x000e6200000e0000 */
[----:B--2---:R-:W-:Y:S02]  /*6480*/  FMNMX.FTZ R134, R137, R2, !PT ;  /* 0x0000000289867209 */ /* 0x004fe40007810000 */
[----:B------:R-:W-:Y:S05]  /*6490*/  @P1 IADD3.X R137, R233, UR16, RZ, P4, !PT ;  /* 0x00000010e9891c10 */ /* 0x000fea000a7fe4ff */
[----:B------:R-:W2:Y:S01]  /*64a0*/  SHFL.BFLY PT, R3, R134, 0x1, 0x1f ;  /* 0x0c201f0086037f89 */ /* 0x000ea200000e0000 */
[----:B-1----:R-:W-:Y:S05]  /*64b0*/  FMNMX.FTZ R132, R139, R132, !PT ;  /* 0x000000848b847209 */ /* 0x002fea0007810000 */
[C---:B------:R-:W-:Y:S02]  /*64c0*/  FADD.FTZ R2, -R132.reuse, R133 ;  /* 0x0000008584027221 */ /* 0x040fe40000010100 */
[----:B-----5:R-:W-:Y:S01]  /*64d0*/  FMUL.FTZ R243, R132, c[0x0][0x2d0] ;  /* 0x0000b40084f37a20 */ /* 0x020fe20000410000 */
[----:B--2---:R-:W-:Y:S01]  /*64e0*/  FMNMX.FTZ R3, R134, R3, !PT ;  /* 0x0000000386037209 */ /* 0x004fe20007810000 */
[----:B------:R-:W-:Y:S02]  /*64f0*/  FMUL.FTZ R135, R2, c[0x0][0x2d0] ;  /* 0x0000b40002877a20 */ /* 0x000fe40000410000 */
[--C-:B------:R-:W-:Y:S02]  /*6500*/  FFMA.FTZ R172, R9, c[0x0][0x2d0], -R243.reuse ;  /* 0x0000b40009ac7a23 */ /* 0x100fe400000108f3 */
[----:B------:R1:W2:Y:S01]  /*6510*/  MUFU.EX2 R2, R135 ;  /* 0x0000008700027308 */ /* 0x0002a20000000800 */
[C---:B------:R-:W-:Y:S02]  /*6520*/  FMUL.FTZ R194, R3.reuse, c[0x0][0x2d0] ;  /* 0x0000b40003c27a20 */ /* 0x040fe40000410000 */
[----:B------:R-:W-:Y:S02]  /*6530*/  FADD.FTZ R133, -R3, R0 ;  /* 0x0000000003857221 */ /* 0x000fe40000010100 */
[--C-:B------:R-:W-:Y:S02]  /*6540*/  FFMA.FTZ R134, R5, c[0x0][0x2d0], -R243.reuse ;  /* 0x0000b40005867a23 */ /* 0x100fe400000108f3 */
[----:B------:R-:W-:Y:S02]  /*6550*/  FMUL.FTZ R0, R133, c[0x0][0x2d0] ;  /* 0x0000b40085007a20 */ /* 0x000fe40000410000 */
[--C-:B------:R-:W-:Y:S01]  /*6560*/  FFMA.FTZ R133, R4, c[0x0][0x2d0], -R243.reuse ;  /* 0x0000b40004857a23 */ /* 0x100fe200000108f3 */
[----:B------:R-:W-:Y:S01]  /*6570*/  MUFU.EX2 R172, R172 ;  /* 0x000000ac00ac7308 */ /* 0x000fe20000000800 */
[--C-:B------:R-:W-:Y:S02]  /*6580*/  FFMA.FTZ R173, R6, c[0x0][0x2d0], -R194.reuse ;  /* 0x0000b40006ad7a23 */ /* 0x100fe400000108c2 */
[--C-:B------:R-:W-:Y:S02]  /*6590*/  FFMA.FTZ R28, R28, c[0x0][0x2d0], -R243.reuse ;  /* 0x0000b4001c1c7a23 */ /* 0x100fe400000108f3 */
[--C-:B------:R-:W-:Y:S02]  /*65a0*/  FFMA.FTZ R29, R29, c[0x0][0x2d0], -R243.reuse ;  /* 0x0000b4001d1d7a23 */ /* 0x100fe400000108f3 */
[--C-:B------:R-:W-:Y:S02]  /*65b0*/  FFMA.FTZ R30, R30, c[0x0][0x2d0], -R194.reuse ;  /* 0x0000b4001e1e7a23 */ /* 0x100fe400000108c2 */
[----:B------:R-:W-:Y:S01]  /*65c0*/  FFMA.FTZ R159, R34, c[0x0][0x2d0], -R194 ;  /* 0x0000b400229f7a23 */ /* 0x000fe200000108c2 */
[----:B------:R-:W3:Y:S01]  /*65d0*/  MUFU.EX2 R0, R0 ;  /* 0x0000000000007308 */ /* 0x000ee20000000800 */
[--C-:B------:R-:W-:Y:S02]  /*65e0*/  FFMA.FTZ R33, R33, c[0x0][0x2d0], -R243.reuse ;  /* 0x0000b40021217a23 */ /* 0x100fe400000108f3 */
[--C-:B------:R-:W-:Y:S01]  /*65f0*/  FFMA.FTZ R44, R44, c[0x0][0x2d0], -R243.reuse ;  /* 0x0000b4002c2c7a23 */ /* 0x100fe200000108f3 */
[----:B-1----:R-:W-:Y:S01]  /*6600*/  @P1 IADD3 R135, P2, R228, UR17, RZ ;  /* 0x00000011e4871c10 */ /* 0x002fe2000ff5e0ff */
[----:B------:R-:W-:Y:S01]  /*6610*/  @UP1 UIADD3 UR17, UP0, UR12, 0x80, URZ ;  /* 0x000000800c111890 */ /* 0x000fe2000ff1e03f */
[C---:B--2---:R-:W-:Y:S02]  /*6620*/  FMUL.FTZ R4, R2.reuse, R128 ;  /* 0x0000008002047220 */ /* 0x044fe40000410000 */
[----:B------:R-:W-:Y:S01]  /*6630*/  @P1 LEA R192, P5, R135, c[0x0][0x1c8], 0x1 ;  /* 0x0000720087c01a11 */ /* 0x000fe200078a08ff */
[----:B------:R-:W-:Y:S01]  /*6640*/  FMUL.FTZ R5, R2, R129 ;  /* 0x0000008102057220 */ /* 0x000fe20000410000 */
[----:B------:R-:W-:Y:S01]  /*6650*/  @P1 IADD3.X R136, R231, UR16, RZ, P2, !PT ;  /* 0x00000010e7881c10 */ /* 0x000fe200097fe4ff */
[----:B------:R-:W-:Y:S01]  /*6660*/  @UP1 UIADD3.X UR16, URZ, UR9, URZ, UP0, !UPT ;  /* 0x000000093f101290 */ /* 0x000fe200087fe43f */
[----:B------:R-:W-:Y:S01]  /*6670*/  @P1 LEA R174, P2, R138, c[0x0][0x1c8], 0x1 ;  /* 0x000072008aae1a11 */ /* 0x000fe200078408ff */
[----:B------:R-:W-:Y:S01]  /*6680*/  MUFU.EX2 R133, R133 ;  /* 0x0000008500857308 */ /* 0x000fe20000000800 */
[----:B------:R-:W-:Y:S01]  /*6690*/  @P1 LEA.HI.X R193, R135, c[0x0][0x1cc], R136, 0x1, P5 ;  /* 0x0000730087c11a11 */ /* 0x000fe200028f0c88 */
[----:B------:R-:W-:Y:S01]  /*66a0*/  FFMA.FTZ R135, R8, c[0x0][0x2d0], -R243 ;  /* 0x0000b40008877a23 */ /* 0x000fe200000108f3 */
[----:B------:R-:W-:Y:S01]  /*66b0*/  @P1 LEA.HI.X R175, R138, c[0x0][0x1cc], R137, 0x1, P2 ;  /* 0x000073008aaf1a11 */ /* 0x000fe200010f0c89 */
[----:B------:R-:W-:Y:S01]  /*66c0*/  FMUL.FTZ R8, R2, R124 ;  /* 0x0000007c02087220 */ /* 0x000fe20000410000 */
[----:B------:R-:W-:Y:S01]  /*66d0*/  @P1 IADD3 R136, P2, R192, UR18, RZ ;  /* 0x00000012c0881c10 */ /* 0x000fe2000ff5e0ff */
[----:B------:R1:W-:Y:S01]  /*66e0*/  @P1 LDGSTS.E.BYPASS.LTC128B.128 [R227+0x8100], [R192.64], !P3 ;  /* 0x08100000c0e31fae */ /* 0x0003e2000d901d4e */
[----:B------:R-:W-:Y:S02]  /*66f0*/  FMUL.FTZ R9, R2, R125 ;  /* 0x0000007d02097220 */ /* 0x000fe40000410000 */
[----:B------:R-:W-:Y:S01]  /*6700*/  @P1 IADD3.X R137, R193, UR19, RZ, P2, !PT ;  /* 0x00000013c1891c10 */ /* 0x000fe200097fe4ff */
[----:B------:R-:W2:Y:S01]  /*6710*/  MUFU.EX2 R134, R134 ;  /* 0x0000008600867308 */ /* 0x000ea20000000800 */
[----:B------:R-:W-:Y:S01]  /*6720*/  @P1 IADD3 R244, P2, R136, UR18, RZ ;  /* 0x0000001288f41c10 */ /* 0x000fe2000ff5e0ff */
[----:B---3--:R-:W-:Y:S01]  /*6730*/  FMUL.FTZ R6, R0, R130 ;  /* 0x0000008200067220 */ /* 0x008fe20000410000 */
[----:B------:R-:W-:Y:S01]  /*6740*/  @P1 IADD3 R250, P5, R136, UR17, RZ ;  /* 0x0000001188fa1c10 */ /* 0x000fe2000ffbe0ff */
[----:B------:R3:W-:Y:S01]  /*6750*/  @P1 LDGSTS.E.BYPASS.LTC128B.128 [R227+0xc100], [R174.64], !P0 ;  /* 0x0c100000aee31fae */ /* 0x0007e2000c101d4e */
[C---:B------:R-:W-:Y:S01]  /*6760*/  @P1 IADD3.X R245, R137.reuse, UR19, RZ, P2, !PT ;  /* 0x0000001389f51c10 */ /* 0x040fe200097fe4ff */
[C---:B------:R-:W-:Y:S01]  /*6770*/  FMUL.FTZ R68, R2.reuse, R68 ;  /* 0x0000004402447220 */ /* 0x040fe20000410000 */
[----:B------:R-:W-:Y:S01]  /*6780*/  @P1 IADD3.X R251, R137, UR16, RZ, P5, !PT ;  /* 0x0000001089fb1c10 */ /* 0x000fe2000affe4ff */
[----:B------:R-:W-:Y:S01]  /*6790*/  FMUL.FTZ R69, R2, R69 ;  /* 0x0000004502457220 */ /* 0x000fe20000410000 */
[C---:B------:R-:W-:Y:S01]  /*67a0*/  @P1 IADD3 R248, P4, R244.reuse, UR18, RZ ;  /* 0x00000012f4f81c10 */ /* 0x040fe2000ff9e0ff */
[----:B------:R-:W4:Y:S01]  /*67b0*/  MUFU.EX2 R135, R135 ;  /* 0x0000008700877308 */ /* 0x000f220000000800 */
[----:B------:R-:W-:Y:S01]  /*67c0*/  @P1 IADD3 R246, P2, R244, UR17, RZ ;  /* 0x00000011f4f61c10 */ /* 0x000fe2000ff5e0ff */
[----:B------:R5:W-:Y:S01]  /*67d0*/  @P1 LDGSTS.E.BYPASS.LTC128B.128 [R227+0x9100], [R136.64], !P3 ;  /* 0x0910000088e31fae */ /* 0x000be2000d901d4e */
[C---:B------:R-:W-:Y:S01]  /*67e0*/  @P1 IADD3.X R249, R245.reuse, UR19, RZ, P4, !PT ;  /* 0x00000013f5f91c10 */ /* 0x040fe2000a7fe4ff */
[C---:B------:R-:W-:Y:S01]  /*67f0*/  FMUL.FTZ R70, R0.reuse, R70 ;  /* 0x0000004600467220 */ /* 0x040fe20000410000 */
[----:B------:R-:W-:Y:S01]  /*6800*/  @P1 IADD3.X R247, R245, UR16, RZ, P2, !PT ;  /* 0x00000010f5f71c10 */ /* 0x000fe200097fe4ff */
[----:B------:R-:W-:Y:S02]  /*6810*/  FMUL.FTZ R71, R0, R71 ;  /* 0x0000004700477220 */ /* 0x000fe40000410000 */
[C---:B------:R-:W-:Y:S02]  /*6820*/  FMUL.FTZ R72, R2.reuse, R72 ;  /* 0x0000004802487220 */ /* 0x040fe40000410000 */
[----:B------:R5:W-:Y:S01]  /*6830*/  @P1 LDGSTS.E.BYPASS.LTC128B.128 [R227+0xd100], [R136.64+0x80], !P0 ;  /* 0x0d10008088e31fae */ /* 0x000be2000c101d4e */
[----:B------:R-:W-:Y:S01]  /*6840*/  MUFU.EX2 R173, R173 ;  /* 0x000000ad00ad7308 */ /* 0x000fe20000000800 */
[----:B------:R-:W-:Y:S02]  /*6850*/  FMUL.FTZ R73, R2, R73 ;  /* 0x0000004902497220 */ /* 0x000fe40000410000 */
[--C-:B-1----:R-:W-:Y:S01]  /*6860*/  FFMA.FTZ R192, R11, c[0x0][0x2d0], -R194.reuse ;  /* 0x0000b4000bc07a23 */ /* 0x102fe200000108c2 */
[----:B--2---:R-:W-:Y:S01]  /*6870*/  F2FP.PACK_AB R128, R134, R133 ;  /* 0x000000858680723e */ /* 0x004fe200000000ff */
[--C-:B------:R-:W-:Y:S02]  /*6880*/  FFMA.FTZ R193, R7, c[0x0][0x2d0], -R194.reuse ;  /* 0x0000b40007c17a23 */ /* 0x100fe400000108c2 */
[----:B------:R1:W-:Y:S01]  /*6890*/  @P1 LDGSTS.E.BYPASS.LTC128B.128 [R227+0xa100], [R244.64], !P3 ;  /* 0x0a100000f4e31fae */ /* 0x0003e2000d901d4e */
[----:B------:R-:W-:Y:S02]  /*68a0*/  FMUL.FTZ R7, R0, R131 ;  /* 0x0000008300077220 */ /* 0x000fe40000410000 */
[--C-:B---3--:R-:W-:Y:S01]  /*68b0*/  FFMA.FTZ R175, R10, c[0x0][0x2d0], -R194.reuse ;  /* 0x0000b4000aaf7a23 */ /* 0x108fe200000108c2 */
[----:B------:R-:W2:Y:S01]  /*68c0*/  MUFU.EX2 R174, R193 ;  /* 0x000000c100ae7308 */ /* 0x000ea20000000800 */
[----:B------:R-:W-:Y:S01]  /*68d0*/  FMUL.FTZ R10, R0, R126 ;  /* 0x0000007e000a7220 */ /* 0x000fe20000410000 */
[----:B----4-:R-:W-:Y:S01]  /*68e0*/  F2FP.PACK_AB R130, R172, R135 ;  /* 0x00000087ac82723e */ /* 0x010fe200000000ff */
[C---:B------:R-:W-:Y:S01]  /*68f0*/  FMUL.FTZ R11, R0.reuse, R127 ;  /* 0x0000007f000b7220 */ /* 0x040fe20000410000 */
[----:B------:R3:W-:Y:S01]  /*6900*/  @P1 LDGSTS.E.BYPASS.LTC128B.128 [R227+0xe100], [R250.64], !P0 ;  /* 0x0e100000fae31fae */ /* 0x0007e2000c101d4e */
[C---:B------:R-:W-:Y:S02]  /*6910*/  FMUL.FTZ R74, R0.reuse, R74 ;  /* 0x0000004a004a7220 */ /* 0x040fe40000410000 */
[----:B------:R-:W-:Y:S02]  /*6920*/  FMUL.FTZ R75, R0, R75 ;  /* 0x0000004b004b7220 */ /* 0x000fe40000410000 */
[C---:B------:R-:W-:Y:S01]  /*6930*/  FMUL.FTZ R76, R2.reuse, R76 ;  /* 0x0000004c024c7220 */ /* 0x040fe20000410000 */
[----:B------:R-:W-:Y:S01]  /*6940*/  MUFU.EX2 R175, R175 ;  /* 0x000000af00af7308 */ /* 0x000fe20000000800 */
[----:B------:R-:W-:Y:S01]  /*6950*/  FMUL.FTZ R77, R2, R77 ;  /* 0x0000004d024d7220 */ /* 0x000fe20000410000 */
[----:B------:R4:W-:Y:S01]  /*6960*/  @P1 LDGSTS.E.BYPASS.LTC128B.128 [R227+0xb100], [R248.64], !P3 ;  /* 0x0b100000f8e31fae */ /* 0x0009e2000d901d4e */
[C---:B------:R-:W-:Y:S02]  /*6970*/  FMUL.FTZ R78, R0.reuse, R78 ;  /* 0x0000004e004e7220 */ /* 0x040fe40000410000 */
[----:B------:R-:W-:Y:S02]  /*6980*/  FMUL.FTZ R79, R0, R79 ;  /* 0x0000004f004f7220 */ /* 0x000fe40000410000 */
[C---:B------:R-:W-:Y:S02]  /*6990*/  FMUL.FTZ R80, R2.reuse, R80 ;  /* 0x0000005002507220 */ /* 0x040fe40000410000 */
[----:B------:R-:W-:Y:S01]  /*69a0*/  FMUL.FTZ R81, R2, R81 ;  /* 0x0000005102517220 */ /* 0x000fe20000410000 */
[----:B------:R1:W-:Y:S01]  /*69b0*/  @P1 LDGSTS.E.BYPASS.LTC128B.128 [R227+0xf100], [R246.64], !P0 ;  /* 0x0f100000f6e31fae */ /* 0x0003e2000c101d4e */
[----:B------:R-:W4:Y:S01]  /*69c0*/  MUFU.EX2 R192, R192 ;  /* 0x000000c000c07308 */ /* 0x000f220000000800 */
[----:B------:R-:W-:Y:S01]  /*69d0*/  FMUL.FTZ R82, R0, R82 ;  /* 0x0000005200527220 */ /* 0x000fe20000410000 */
[----:B--2---:R-:W-:Y:S01]  /*69e0*/  F2FP.PACK_AB R129, R174, R173 ;  /* 0x000000adae81723e */ /* 0x004fe200000000ff */
[----:B------:R-:W-:Y:S02]  /*69f0*/  FMUL.FTZ R83, R0, R83 ;  /* 0x0000005300537220 */ /* 0x000fe40000410000 */
[C---:B------:R-:W-:Y:S02]  /*6a00*/  FMUL.FTZ R84, R2.reuse, R84 ;  /* 0x0000005402547220 */ /* 0x040fe40000410000 */
[----:B-----5:R-:W2:Y:S01]  /*6a10*/  LDSM.16.MT88.4 R136, [R224+0x100] ;  /* 0x00010000e088783b */ /* 0x020ea20000004200 */
[----:B------:R-:W-:Y:S02]  /*6a20*/  FMUL.FTZ R85, R2, R85 ;  /* 0x0000005502557220 */ /* 0x000fe40000410000 */
[C---:B------:R-:W-:Y:S01]  /*6a30*/  FMUL.FTZ R86, R0.reuse, R86 ;  /* 0x0000005600567220 */ /* 0x040fe20000410000 */
[----:B------:R-:W-:Y:S01]  /*6a40*/  MUFU.EX2 R153, R28 ;  /* 0x0000001c00997308 */ /* 0x000fe20000000800 */
[----:B------:R-:W-:Y:S02]  /*6a50*/  FMUL.FTZ R87, R0, R87 ;  /* 0x0000005700577220 */ /* 0x000fe40000410000 */
[--C-:B---3--:R-:W-:Y:S01]  /*6a60*/  FFMA.FTZ R250, R24, c[0x0][0x2d0], -R243.reuse ;  /* 0x0000b40018fa7a23 */ /* 0x108fe200000108f3 */
[----:B------:R-:W3:Y:S01]  /*6a70*/  LDSM.16.MT88.4 R144, [R222+0x100] ;  /* 0x00010000de90783b */ /* 0x000ee20000004200 */
[--C-:B------:R-:W-:Y:S02]  /*6a80*/  FFMA.FTZ R251, R25, c[0x0][0x2d0], -R243.reuse ;  /* 0x0000b40019fb7a23 */ /* 0x100fe400000108f3 */
[--C-:B------:R-:W-:Y:S02]  /*6a90*/  FFMA.FTZ R45, R45, c[0x0][0x2d0], -R243.reuse ;  /* 0x0000b4002d2d7a23 */ /* 0x100fe400000108f3 */
[--C-:B------:R-:W-:Y:S01]  /*6aa0*/  FFMA.FTZ R46, R46, c[0x0][0x2d0], -R194.reuse ;  /* 0x0000b4002e2e7a23 */ /* 0x100fe200000108c2 */
[----:B------:R-:W-:Y:S01]  /*6ab0*/  MUFU.EX2 R158, R29 ;  /* 0x0000001d009e7308 */ /* 0x000fe20000000800 */
[--C-:B------:R-:W-:Y:S01]  /*6ac0*/  FFMA.FTZ R49, R49, c[0x0][0x2d0], -R243.reuse ;  /* 0x0000b40031317a23 */ /* 0x100fe200000108f3 */
[----:B------:R-:W5:Y:S01]  /*6ad0*/  LDSM.16.MT88.4 R148, [R221+0x100] ;  /* 0x00010000dd94783b */ /* 0x000f620000004200 */
[----:B----4-:R-:W-:Y:S01]  /*6ae0*/  F2FP.PACK_AB R131, R192, R175 ;  /* 0x000000afc083723e */ /* 0x010fe200000000ff */
[--C-:B------:R-:W-:Y:S02]  /*6af0*/  FFMA.FTZ R50, R50, c[0x0][0x2d0], -R194.reuse ;  /* 0x0000b40032327a23 */ /* 0x100fe400000108c2 */
[--C-:B------:R-:W-:Y:S02]  /*6b00*/  FFMA.FTZ R51, R51, c[0x0][0x2d0], -R194.reuse ;  /* 0x0000b40033337a23 */ /* 0x100fe400000108c2 */
[C---:B------:R-:W-:Y:S02]  /*6b10*/  FMUL.FTZ R88, R2.reuse, R88 ;  /* 0x0000005802587220 */ /* 0x040fe40000410000 */
[----:B------:R-:W4:Y:S01]  /*6b20*/  LDSM.16.MT88.4 R124, [R220+0x100] ;  /* 0x00010000dc7c783b */ /* 0x000f220000004200 */
[----:B------:R-:W-:Y:S01]  /*6b30*/  MUFU.EX2 R157, R30 ;  /* 0x0000001e009d7308 */ /* 0x000fe20000000800 */
[----:B------:R-:W-:Y:S02]  /*6b40*/  FMUL.FTZ R89, R2, R89 ;  /* 0x0000005902597220 */ /* 0x000fe40000410000 */
[C---:B------:R-:W-:Y:S02]  /*6b50*/  FMUL.FTZ R90, R0.reuse, R90 ;  /* 0x0000005a005a7220 */ /* 0x040fe40000410000 */
[----:B------:R-:W-:Y:S02]  /*6b60*/  FMUL.FTZ R91, R0, R91 ;  /* 0x0000005b005b7220 */ /* 0x000fe40000410000 */
[----:B------:R-:W0:Y:S01]  /*6b70*/  LDGDEPBAR ;  /* 0x00000000000079af */ /* 0x000e220000000000 */
[C---:B------:R-:W-:Y:S02]  /*6b80*/  FMUL.FTZ R92, R2.reuse, R92 ;  /* 0x0000005c025c7220 */ /* 0x040fe40000410000 */
[----:B------:R-:W-:Y:S01]  /*6b90*/  MUFU.EX2 R155, R33 ;  /* 0x00000021009b7308 */ /* 0x000fe20000000800 */
[----:B------:R-:W-:Y:S02]  /*6ba0*/  FMUL.FTZ R93, R2, R93 ;  /* 0x0000005d025d7220 */ /* 0x000fe40000410000 */
[C---:B------:R-:W-:Y:S01]  /*6bb0*/  FMUL.FTZ R94, R0.reuse, R94 ;  /* 0x0000005e005e7220 */ /* 0x040fe20000410000 */
[C---:B--2---:R-:W-:Y:S06]  /*6bc0*/  HMMA.16816.F32 R4, R128.reuse, R136, R4 ;  /* 0x000000888004723c */ /* 0x044fec0000001804 */
[----:B------:R-:W-:Y:S01]  /*6bd0*/  MUFU.EX2 R161, R44 ;  /* 0x0000002c00a17308 */ /* 0x000fe20000000800 */
[----:B------:R-:W-:Y:S01]  /*6be0*/  FMUL.FTZ R95, R0, R95 ;  /* 0x0000005f005f7220 */ /* 0x000fe20000410000 */
[C---:B------:R-:W-:Y:S01]  /*6bf0*/  HMMA.16816.F32 R8, R128.reuse, R138, R8 ;  /* 0x0000008a8008723c */ /* 0x040fe20000001808 */
[----:B------:R-:W2:Y:S03]  /*6c00*/  LDSM.16.MT88.4 R136, [R224+0x4100] ;  /* 0x00410000e088783b */ /* 0x000ea60000004200 */
[C---:B------:R-:W-:Y:S02]  /*6c10*/  FMUL.FTZ R96, R2.reuse, R96 ;  /* 0x0000006002607220 */ /* 0x040fe40000410000 */
[----:B------:R-:W-:Y:S02]  /*6c20*/  FMUL.FTZ R97, R2, R97 ;  /* 0x0000006102617220 */ /* 0x000fe40000410000 */
[----:B------:R-:W-:Y:S01]  /*6c30*/  MUFU.EX2 R163, R45 ;  /* 0x0000002d00a37308 */ /* 0x000fe20000000800 */
[C---:B---3--:R-:W-:Y:S03]  /*6c40*/  HMMA.16816.F32 R68, R128.reuse, R144, R68 ;  /* 0x000000908044723c */ /* 0x048fe60000001844 */
[C---:B------:R-:W-:Y:S02]  /*6c50*/  FMUL.FTZ R98, R0.reuse, R98 ;  /* 0x0000006200627220 */ /* 0x040fe40000410000 */
[----:B------:R-:W-:Y:S03]  /*6c60*/  FMUL.FTZ R99, R0, R99 ;  /* 0x0000006300637220 */ /* 0x000fe60000410000 */
[C---:B------:R-:W-:Y:S01]  /*6c70*/  HMMA.16816.F32 R72, R128.reuse, R146, R72 ;  /* 0x000000928048723c */ /* 0x040fe20000001848 */
[----:B------:R-:W3:Y:S01]  /*6c80*/  LDSM.16.MT88.4 R144, [R222+0x4100] ;  /* 0x00410000de90783b */ /* 0x000ee20000004200 */
[----:B------:R-:W-:Y:S02]  /*6c90*/  MUFU.EX2 R167, R49 ;  /* 0x0000003100a77308 */ /* 0x000fe40000000800 */
[C---:B------:R-:W-:Y:S02]  /*6ca0*/  FMUL.FTZ R100, R2.reuse, R100 ;  /* 0x0000006402647220 */ /* 0x040fe40000410000 */
[----:B------:R-:W-:Y:S02]  /*6cb0*/  FMUL.FTZ R101, R2, R101 ;  /* 0x0000006502657220 */ /* 0x000fe40000410000 */
[C---:B-----5:R-:W-:Y:S04]  /*6cc0*/  HMMA.16816.F32 R76, R128.reuse, R148, R76 ;  /* 0x00000094804c723c */ /* 0x060fe8000000184c */
[C---:B------:R-:W-:Y:S01]  /*6cd0*/  FMUL.FTZ R102, R0.reuse, R102 ;  /* 0x0000006600667220 */ /* 0x040fe20000410000 */
[----:B------:R-:W-:Y:S01]  /*6ce0*/  MUFU.EX2 R250, R250 ;  /* 0x000000fa00fa7308 */ /* 0x000fe20000000800 */
[----:B------:R-:W-:Y:S02]  /*6cf0*/  FMUL.FTZ R103, R0, R103 ;  /* 0x0000006700677220 */ /* 0x000fe40000410000 */
[C---:B------:R-:W-:Y:S01]  /*6d00*/  HMMA.16816.F32 R80, R128.reuse, R150, R80 ;  /* 0x000000968050723c */ /* 0x040fe20000001850 */
[----:B------:R-:W-:Y:S03]  /*6d10*/  LDSM.16.MT88.4 R148, [R220+0x900] ;  /* 0x00090000dc94783b */ /* 0x000fe60000004200 */
[C---:B------:R-:W-:Y:S02]  /*6d20*/  FMUL.FTZ R104, R2.reuse, R104 ;  /* 0x0000006802687220 */ /* 0x040fe40000410000 */
[----:B------:R-:W-:Y:S01]  /*6d30*/  FMUL.FTZ R105, R2, R105 ;  /* 0x0000006902697220 */ /* 0x000fe20000410000 */
[----:B------:R-:W-:Y:S01]  /*6d40*/  MUFU.EX2 R251, R251 ;  /* 0x000000fb00fb7308 */ /* 0x000fe20000000800 */
[C---:B----4-:R-:W-:Y:S04]  /*6d50*/  HMMA.16816.F32 R84, R128.reuse, R124, R84 ;  /* 0x0000007c8054723c */ /* 0x050fe80000001854 */
[C---:B------:R-:W-:Y:S02]  /*6d60*/  FMUL.FTZ R106, R0.reuse, R106 ;  /* 0x0000006a006a7220 */ /* 0x040fe40000410000 */
[----:B------:R-:W-:Y:S02]  /*6d70*/  FMUL.FTZ R107, R0, R107 ;  /* 0x0000006b006b7220 */ /* 0x000fe40000410000 */
[C---:B------:R-:W-:Y:S01]  /*6d80*/  HMMA.16816.F32 R88, R128.reuse, R126, R88 ;  /* 0x0000007e8058723c */ /* 0x040fe20000001858 */
[----:B------:R-:W4:Y:S01]  /*6d90*/  LDSM.16.MT88.4 R124, [R221+0x4100] ;  /* 0x00410000dd7c783b */ /* 0x000f220000004200 */
[----:B------:R-:W-:Y:S02]  /*6da0*/  MUFU.EX2 R159, R159 ;  /* 0x0000009f009f7308 */ /* 0x000fe40000000800 */
[--C-:B------:R-:W-:Y:S02]  /*6db0*/  FFMA.FTZ R193, R12, c[0x0][0x2d0], -R243.reuse ;  /* 0x0000b4000cc17a23 */ /* 0x100fe400000108f3 */
[C---:B------:R-:W-:Y:S02]  /*6dc0*/  FMUL.FTZ R12, R2.reuse, R120 ;  /* 0x00000078020c7220 */ /* 0x040fe40000410000 */
[C---:B--2---:R-:W-:Y:S04]  /*6dd0*/  HMMA.16816.F32 R92, R128.reuse, R136, R92 ;  /* 0x00000088805c723c */ /* 0x044fe8000000185c */
[--C-:B------:R-:W-:Y:S01]  /*6de0*/  FFMA.FTZ R240, R13, c[0x0][0x2d0], -R243.reuse ;  /* 0x0000b4000df07a23 */ /* 0x100fe200000108f3 */
[----:B------:R-:W-:Y:S01]  /*6df0*/  MUFU.EX2 R193, R193 ;  /* 0x000000c100c17308 */ /* 0x000fe20000000800 */
[----:B------:R-:W-:Y:S02]  /*6e00*/  FMUL.FTZ R13, R2, R121 ;  /* 0x00000079020d7220 */ /* 0x000fe40000410000 */
[C---:B------:R-:W-:Y:S01]  /*6e10*/  HMMA.16816.F32 R96, R128.reuse, R138, R96 ;  /* 0x0000008a8060723c */ /* 0x040fe20000001860 */
[----:B------:R-:W2:Y:S03]  /*6e20*/  LDSM.16.MT88.4 R136, [R220+0x4100] ;  /* 0x00410000dc88783b */ /* 0x000ea60000004200 */
[--C-:B-1----:R-:W-:Y:S02]  /*6e30*/  FFMA.FTZ R244, R14, c[0x0][0x2d0], -R194.reuse ;  /* 0x0000b4000ef47a23 */ /* 0x102fe400000108c2 */
[C---:B------:R-:W-:Y:S01]  /*6e40*/  FMUL.FTZ R14, R0.reuse, R122 ;  /* 0x0000007a000e7220 */ /* 0x040fe20000410000 */
[----:B------:R-:W1:Y:S01]  /*6e50*/  MUFU.EX2 R240, R240 ;  /* 0x000000f000f07308 */ /* 0x000e620000000800 */
[C---:B---3--:R-:W-:Y:S04]  /*6e60*/  HMMA.16816.F32 R100, R128.reuse, R144, R100 ;  /* 0x000000908064723c */ /* 0x048fe80000001864 */
[--C-:B------:R-:W-:Y:S02]  /*6e70*/  FFMA.FTZ R245, R15, c[0x0][0x2d0], -R194.reuse ;  /* 0x0000b4000ff57a23 */ /* 0x100fe400000108c2 */
[----:B------:R-:W-:Y:S02]  /*6e80*/  FMUL.FTZ R15, R0, R123 ;  /* 0x0000007b000f7220 */ /* 0x000fe40000410000 */
[C---:B------:R-:W-:Y:S01]  /*6e90*/  HMMA.16816.F32 R104, R128.reuse, R146, R104 ;  /* 0x000000928068723c */ /* 0x040fe20000001868 */
[----:B------:R-:W3:Y:S01]  /*6ea0*/  LDSM.16.MT88.4 R120, [R224+0x900] ;  /* 0x00090000e078783b */ /* 0x000ee20000004200 */
[----:B------:R-:W-:Y:S02]  /*6eb0*/  MUFU.EX2 R244, R244 ;  /* 0x000000f400f47308 */ /* 0x000fe40000000800 */
[--C-:B------:R-:W-:Y:S02]  /*6ec0*/  FFMA.FTZ R195, R16, c[0x0][0x2d0], -R243.reuse ;  /* 0x0000b40010c37a23 */ /* 0x100fe400000108f3 */
[--C-:B------:R-:W-:Y:S02]  /*6ed0*/  FFMA.FTZ R242, R17, c[0x0][0x2d0], -R243.reuse ;  /* 0x0000b40011f27a23 */ /* 0x100fe400000108f3 */
[--C-:B------:R-:W-:Y:S01]  /*6ee0*/  FFMA.FTZ R246, R18, c[0x0][0x2d0], -R194.reuse ;  /* 0x0000b40012f67a23 */ /* 0x100fe200000108c2 */
[C---:B----4-:R-:W-:Y:S01]  /*6ef0*/  HMMA.16816.F32 R12, R128.reuse, R124, R12 ;  /* 0x0000007c800c723c */ /* 0x050fe2000000180c */
[----:B------:R-:W-:Y:S02]  /*6f00*/  LDSM.16.MT88.4 R144, [R221+0x900] ;  /* 0x00090000dd90783b */ /* 0x000fe40000004200 */
[--C-:B------:R-:W-:Y:S01]  /*6f10*/  FFMA.FTZ R247, R19, c[0x0][0x2d0], -R194.reuse ;  /* 0x0000b40013f77a23 */ /* 0x100fe200000108c2 */
[----:B------:R-:W-:Y:S01]  /*6f20*/  MUFU.EX2 R195, R195 ;  /* 0x000000c300c37308 */ /* 0x000fe20000000800 */
[C---:B------:R-:W-:Y:S02]  /*6f30*/  FMUL.FTZ R108, R2.reuse, R108 ;  /* 0x0000006c026c7220 */ /* 0x040fe40000410000 */
[----:B------:R-:W-:Y:S02]  /*6f40*/  FMUL.FTZ R109, R2, R109 ;  /* 0x0000006d026d7220 */ /* 0x000fe40000410000 */
[C---:B------:R-:W-:Y:S03]  /*6f50*/  FMUL.FTZ R110, R0.reuse, R110 ;  /* 0x0000006e006e7220 */ /* 0x040fe60000410000 */
[----:B------:R-:W-:Y:S02]  /*6f60*/  FMUL.FTZ R111, R0, R111 ;  /* 0x0000006f006f7220 */ /* 0x000fe40000410000 */
[----:B------:R-:W4:Y:S01]  /*6f70*/  MUFU.EX2 R242, R242 ;  /* 0x000000f200f27308 */ /* 0x000f220000000800 */
[----:B------:R-:W-:Y:S01]  /*6f80*/  FMUL.FTZ R16, R2, R116 ;  /* 0x0000007402107220 */ /* 0x000fe20000410000 */
[----:B-1----:R-:W-:Y:S01]  /*6f90*/  F2FP.PACK_AB R116, R240, R193 ;  /* 0x000000c1f074723e */ /* 0x002fe200000000ff */
[----:B------:R-:W-:Y:S02]  /*6fa0*/  FMUL.FTZ R17, R2, R117 ;  /* 0x0000007502117220 */ /* 0x000fe40000410000 */
[C---:B------:R-:W-:Y:S01]  /*6fb0*/  HMMA.16816.F32 R108, R128.reuse, R126, R108 ;  /* 0x0000007e806c723c */ /* 0x040fe2000000186c */
[----:B------:R-:W1:Y:S02]  /*6fc0*/  LDSM.16.MT88.4 R124, [R222+0x900] ;  /* 0x00090000de7c783b */ /* 0x000e640000004200 */
[C---:B------:R-:W-:Y:S02]  /*6fd0*/  FMUL.FTZ R18, R0.reuse, R118 ;  /* 0x0000007600127220 */ /* 0x040fe40000410000 */
[----:B------:R-:W5:Y:S01]  /*6fe0*/  MUFU.EX2 R245, R245 ;  /* 0x000000f500f57308 */ /* 0x000f620000000800 */
[----:B------:R-:W-:Y:S02]  /*6ff0*/  FMUL.FTZ R19, R0, R119 ;  /* 0x0000007700137220 */ /* 0x000fe40000410000 */
[C---:B------:R-:W-:Y:S04]  /*7000*/  FMUL.FTZ R112, R2.reuse, R112 ;  /* 0x0000007002707220 */ /* 0x040fe80000410000 */
[----:B------:R-:W-:Y:S01]  /*7010*/  FMUL.FTZ R113, R2, R113 ;  /* 0x0000007102717220 */ /* 0x000fe20000410000 */
[C---:B--2---:R-:W-:Y:S02]  /*7020*/  HMMA.16816.F32 R16, R128.reuse, R136, R16 ;  /* 0x000000888010723c */ /* 0x044fe40000001810 */
[----:B------:R-:W-:Y:S01]  /*7030*/  MUFU.EX2 R246, R246 ;  /* 0x000000f600f67308 */ /* 0x000fe20000000800 */
[C---:B------:R-:W-:Y:S02]  /*7040*/  FMUL.FTZ R114, R0.reuse, R114 ;  /* 0x0000007200727220 */ /* 0x040fe40000410000 */
[----:B------:R-:W-:Y:S01]  /*7050*/  FMUL.FTZ R115, R0, R115 ;  /* 0x0000007300737220 */ /* 0x000fe20000410000 */
[----:B----4-:R-:W-:Y:S01]  /*7060*/  F2FP.PACK_AB R118, R242, R195 ;  /* 0x000000c3f276723e */ /* 0x010fe200000000ff */
[--C-:B------:R-:W-:Y:S02]  /*7070*/  FFMA.FTZ R248, R20, c[0x0][0x2d0], -R243.reuse ;  /* 0x0000b40014f87a23 */ /* 0x100fe400000108f3 */
[--C-:B------:R-:W-:Y:S03]  /*7080*/  FFMA.FTZ R20, R26, c[0x0][0x2d0], -R194.reuse ;  /* 0x0000b4001a147a23 */ /* 0x100fe600000108c2 */
[----:B------:R-:W-:Y:S01]  /*7090*/  HMMA.16816.F32 R112, R128, R138, R112 ;  /* 0x0000008a8070723c */ /* 0x000fe20000001870 */
[----:B------:R-:W2:Y:S01]  /*70a0*/  MUFU.EX2 R247, R247 ;  /* 0x000000f700f77308 */ /* 0x000ea20000000800 */
[----:B------:R-:W4:Y:S01]  /*70b0*/  LDSM.16.MT88.4 R128, [R224+0x4900] ;  /* 0x00490000e080783b */ /* 0x000f220000004200 */
[--C-:B------:R-:W-:Y:S01]  /*70c0*/  FFMA.FTZ R249, R21, c[0x0][0x2d0], -R243.reuse ;  /* 0x0000b40015f97a23 */ /* 0x100fe200000108f3 */
[----:B-----5:R-:W-:Y:S01]  /*70d0*/  F2FP.PACK_AB R117, R245, R244 ;  /* 0x000000f4f575723e */ /* 0x020fe200000000ff */
[--C-:B------:R-:W-:Y:S02]  /*70e0*/  FFMA.FTZ R21, R27, c[0x0][0x2d0], -R194.reuse ;  /* 0x0000b4001b157a23 */ /* 0x100fe400000108c2 */
[--C-:B------:R-:W-:Y:S02]  /*70f0*/  FFMA.FTZ R32, R32, c[0x0][0x2d0], -R243.reuse ;  /* 0x0000b40020207a23 */ /* 0x100fe400000108f3 */
[--C-:B------:R-:W-:Y:S01]  /*7100*/  FFMA.FTZ R48, R48, c[0x0][0x2d0], -R243.reuse ;  /* 0x0000b40030307a23 */ /* 0x100fe200000108f3 */
[----:B------:R-:W-:Y:S01]  /*7110*/  LDSM.16.MT88.4 R136, [R220+0x4900] ;  /* 0x00490000dc88783b */ /* 0x000fe20000004200 */
[----:B------:R5:W-:Y:S01]  /*7120*/  MUFU.EX2 R154, R32 ;  /* 0x00000020009a7308 */ /* 0x000be20000000800 */
[--C-:B------:R-:W-:Y:S01]  /*7130*/  FFMA.FTZ R252, R22, c[0x0][0x2d0], -R194.reuse ;  /* 0x0000b40016fc7a23 */ /* 0x100fe200000108c2 */
[----:B------:R-:W-:Y:S01]  /*7140*/  F2FP.PACK_AB R22, R251, R250 ;  /* 0x000000fafb16723e */ /* 0x000fe200000000ff */
[--C-:B------:R-:W-:Y:S02]  /*7150*/  FFMA.FTZ R23, R23, c[0x0][0x2d0], -R194.reuse ;  /* 0x0000b40017177a23 */ /* 0x100fe400000108c2 */
[--C-:B------:R-:W-:Y:S02]  /*7160*/  FFMA.FTZ R52, R52, c[0x0][0x2d0], -R243.reuse ;  /* 0x0000b40034347a23 */ /* 0x100fe400000108f3 */
[----:B------:R-:W-:Y:S01]  /*7170*/  LDSM.16.MT88.4 R24, [R222+0x1100] ;  /* 0x00110000de18783b */ /* 0x000fe20000004200 */
[--C-:B------:R-:W-:Y:S02]  /*7180*/  FFMA.FTZ R53, R53, c[0x0][0x2d0], -R243.reuse ;  /* 0x0000b40035357a23 */ /* 0x100fe400000108f3 */
[----:B------:R1:W-:Y:S01]  /*7190*/  MUFU.EX2 R165, R48 ;  /* 0x0000003000a57308 */ /* 0x0003e20000000800 */
[--C-:B------:R-:W-:Y:S02]  /*71a0*/  FFMA.FTZ R56, R56, c[0x0][0x2d0], -R243.reuse ;  /* 0x0000b40038387a23 */ /* 0x100fe400000108f3 */
[--C-:B------:R-:W-:Y:S01]  /*71b0*/  FFMA.FTZ R57, R57, c[0x0][0x2d0], -R243.reuse ;  /* 0x0000b40039397a23 */ /* 0x100fe200000108f3 */
[----:B--2---:R-:W-:Y:S01]  /*71c0*/  F2FP.PACK_AB R119, R247, R246 ;  /* 0x000000f6f777723e */ /* 0x004fe200000000ff */
[--C-:B------:R-:W-:Y:S02]  /*71d0*/  FFMA.FTZ R54, R54, c[0x0][0x2d0], -R194.reuse ;  /* 0x0000b40036367a23 */ /* 0x100fe400000108c2 */
[--C-:B------:R-:W-:Y:S02]  /*71e0*/  FFMA.FTZ R55, R55, c[0x0][0x2d0], -R194.reuse ;  /* 0x0000b40037377a23 */ /* 0x100fe400000108c2 */
[--C-:B------:R-:W-:Y:S01]  /*71f0*/  FFMA.FTZ R58, R58, c[0x0][0x2d0], -R194.reuse ;  /* 0x0000b4003a3a7a23 */ /* 0x100fe200000108c2 */
[----:B------:R-:W-:Y:S01]  /*7200*/  MUFU.EX2 R248, R248 ;  /* 0x000000f800f87308 */ /* 0x000fe20000000800 */
[C---:B---3--:R-:W-:Y:S05]  /*7210*/  HMMA.16816.F32 R4, R116.reuse, R120, R4 ;  /* 0x000000787404723c */ /* 0x048fea0000001804 */
[--C-:B-----5:R-:W-:Y:S02]  /*7220*/  FFMA.FTZ R32, R31, c[0x0][0x2d0], -R194.reuse ;  /* 0x0000b4001f207a23 */ /* 0x120fe400000108c2 */
[----:B------:R-:W-:Y:S01]  /*7230*/  LDSM.16.MT88.4 R28, [R222+0x1900] ;  /* 0x00190000de1c783b */ /* 0x000fe20000004200 */
[C---:B------:R-:W-:Y:S01]  /*7240*/  HMMA.16816.F32 R8, R116.reuse, R122, R8 ;  /* 0x0000007a7408723c */ /* 0x040fe20000001808 */
[----:B------:R-:W-:Y:S03]  /*7250*/  MUFU.EX2 R162, R32 ;  /* 0x0000002000a27308 */ /* 0x000fe60000000800 */
[--C-:B------:R-:W-:Y:S02]  /*7260*/  FFMA.FTZ R59, R59, c[0x0][0x2d0], -R194.reuse ;  /* 0x0000b4003b3b7a23 */ /* 0x100fe400000108c2 */
[--C-:B-1----:R-:W-:Y:S01]  /*7270*/  FFMA.FTZ R48, R47, c[0x0][0x2d0], -R194.reuse ;  /* 0x0000b4002f307a23 */ /* 0x102fe200000108c2 */
[----:B------:R-:W1:Y:S01]  /*7280*/  LDSM.16.MT88.4 R120, [R222+0x4900] ;  /* 0x00490000de78783b */ /* 0x000e620000004200 */
[C---:B------:R-:W-:Y:S03]  /*7290*/  HMMA.16816.F32 R68, R116.reuse, R124, R68 ;  /* 0x0000007c7444723c */ /* 0x040fe60000001844 */
[----:B------:R-:W2:Y:S01]  /*72a0*/  MUFU.EX2 R249, R249 ;  /* 0x000000f900f97308 */ /* 0x000ea20000000800 */
[--C-:B------:R-:W-:Y:S02]  /*72b0*/  FFMA.FTZ R60, R60, c[0x0][0x2d0], -R243.reuse ;  /* 0x0000b4003c3c7a23 */ /* 0x100fe400000108f3 */
[--C-:B------:R-:W-:Y:S02]  /*72c0*/  FFMA.FTZ R61, R61, c[0x0][0x2d0], -R243.reuse ;  /* 0x0000b4003d3d7a23 */ /* 0x100fe400000108f3 */
[C---:B------:R-:W-:Y:S01]  /*72d0*/  HMMA.16816.F32 R72, R116.reuse, R126, R72 ;  /* 0x0000007e7448723c */ /* 0x040fe20000001848 */
[----:B------:R-:W3:Y:S03]  /*72e0*/  LDSM.16.MT88.4 R124, [R221+0x4900] ;  /* 0x00490000dd7c783b */ /* 0x000ee60000004200 */
[----:B------:R-:W-:Y:S01]  /*72f0*/  FFMA.FTZ R64, R64, c[0x0][0x2d0], -R243 ;  /* 0x0000b40040407a23 */ /* 0x000fe200000108f3 */
[----:B------:R-:W-:Y:S01]  /*7300*/  MUFU.EX2 R252, R252 ;  /* 0x000000fc00fc7308 */ /* 0x000fe20000000800 */
[--C-:B------:R-:W-:Y:S02]  /*7310*/  FFMA.FTZ R62, R62, c[0x0][0x2d0], -R194.reuse ;  /* 0x0000b4003e3e7a23 */ /* 0x100fe400000108c2 */
[C---:B------:R-:W-:Y:S04]  /*7320*/  HMMA.16816.F32 R76, R116.reuse, R144, R76 ;  /* 0x00000090744c723c */ /* 0x040fe8000000184c */
[----:B------:R-:W-:Y:S02]  /*7330*/  FFMA.FTZ R63, R63, c[0x0][0x2d0], -R194 ;  /* 0x0000b4003f3f7a23 */ /* 0x000fe400000108c2 */
[----:B------:R-:W-:Y:S01]  /*7340*/  FFMA.FTZ R133, R2, R241, R133 ;  /* 0x000000f102857223 */ /* 0x000fe20000010085 */
[----:B------:R-:W-:Y:S01]  /*7350*/  MUFU.EX2 R52, R52 ;  /* 0x0000003400347308 */ /* 0x000fe20000000800 */
[C---:B------:R-:W-:Y:S01]  /*7360*/  HMMA.16816.F32 R80, R116.reuse, R146, R80 ;  /* 0x000000927450723c */ /* 0x040fe20000001850 */
[----:B------:R-:W-:Y:S03]  /*7370*/  LDSM.16.MT88.4 R144, [R220+0x5100] ;  /* 0x00510000dc90783b */ /* 0x000fe60000004200 */
[----:B------:R-:W-:Y:S02]  /*7380*/  FFMA.FTZ R173, R0, R239, R173 ;  /* 0x000000ef00ad7223 */ /* 0x000fe400000100ad */
[----:B------:R-:W-:Y:S01]  /*7390*/  FADD.FTZ R134, R134, R133 ;  /* 0x0000008586867221 */ /* 0x000fe20000010000 */
[----:B------:R-:W-:Y:S01]  /*73a0*/  MOV R133, R132 ;  /* 0x0000008400857202 */ /* 0x000fe20000000f00 */
[C---:B------:R-:W-:Y:S01]  /*73b0*/  HMMA.16816.F32 R84, R116.reuse, R148, R84 ;  /* 0x000000947454723c */ /* 0x040fe20000001854 */
[----:B------:R-:W-:Y:S03]  /*73c0*/  MUFU.EX2 R148, R51 ;  /* 0x0000003300947308 */ /* 0x000fe60000000800 */
[----:B------:R-:W-:Y:S02]  /*73d0*/  FADD.FTZ R174, R174, R173 ;  /* 0x000000adaeae7221 */ /* 0x000fe40000010000 */
[----:B------:R-:W-:Y:S02]  /*73e0*/  FADD.FTZ R135, R135, R134 ;  /* 0x0000008687877221 */ /* 0x000fe40000010000 */
[C---:B------:R-:W-:Y:S03]  /*73f0*/  HMMA.16816.F32 R88, R116.reuse, R150, R88 ;  /* 0x000000967458723c */ /* 0x040fe60000001858 */
[----:B------:R-:W5:Y:S01]  /*7400*/  MUFU.EX2 R149, R23 ;  /* 0x0000001700957308 */ /* 0x000f620000000800 */
[----:B------:R-:W-:Y:S04]  /*7410*/  FADD.FTZ R172, R172, R135 ;  /* 0x00000087acac7221 */ /* 0x000fe80000010000 */
[C---:B----4-:R-:W-:Y:S04]  /*7420*/  HMMA.16816.F32 R92, R116.reuse, R128, R92 ;  /* 0x00000080745c723c */ /* 0x050fe8000000185c */
[----:B------:R-:W-:Y:S01]  /*7430*/  FADD.FTZ R193, R193, R172 ;  /* 0x000000acc1c17221 */ /* 0x000fe20000010000 */
[----:B------:R2:W-:Y:S03]  /*7440*/  MUFU.EX2 R150, R20 ;  /* 0x0000001400967308 */ /* 0x0005e60000000800 */
[C---:B------:R-:W-:Y:S01]  /*7450*/  HMMA.16816.F32 R96, R116.reuse, R130, R96 ;  /* 0x000000827460723c */ /* 0x040fe20000001860 */
[----:B------:R-:W-:Y:S03]  /*7460*/  LDSM.16.MT88.4 R128, [R222+0x5100] ;  /* 0x00510000de80783b */ /* 0x000fe60000004200 */
[----:B------:R-:W-:Y:S03]  /*7470*/  FADD.FTZ R240, R240, R193 ;  /* 0x000000c1f0f07221 */ /* 0x000fe60000010000 */
[----:B------:R5:W4:Y:S01]  /*7480*/  MUFU.EX2 R151, R21 ;  /* 0x0000001500977308 */ /* 0x000b220000000800 */
[C---:B-1----:R-:W-:Y:S08]  /*7490*/  HMMA.16816.F32 R100, R116.reuse, R120, R100 ;  /* 0x000000787464723c */ /* 0x042ff00000001864 */
[C---:B------:R-:W-:Y:S01]  /*74a0*/  HMMA.16816.F32 R104, R116.reuse, R122, R104 ;  /* 0x0000007a7468723c */ /* 0x040fe20000001868 */
[----:B------:R-:W1:Y:S01]  /*74b0*/  LDSM.16.MT88.4 R120, [R224+0x1100] ;  /* 0x00110000e078783b */ /* 0x000e620000004200 */
[----:B------:R-:W-:Y:S02]  /*74c0*/  MUFU.EX2 R53, R53 ;  /* 0x0000003500357308 */ /* 0x000fe40000000800 */
[----:B--2---:R-:W-:Y:S04]  /*74d0*/  F2FP.PACK_AB R20, R249, R248 ;  /* 0x000000f8f914723e */ /* 0x004fe800000000ff */
[C---:B---3--:R-:W-:Y:S04]  /*74e0*/  HMMA.16816.F32 R12, R116.reuse, R124, R12 ;  /* 0x0000007c740c723c */ /* 0x048fe8000000180c */
[----:B------:R-:W-:Y:S01]  /*74f0*/  MUFU.EX2 R56, R56 ;  /* 0x0000003800387308 */ /* 0x000fe20000000800 */
[----:B-----5:R-:W-:Y:S03]  /*7500*/  F2FP.PACK_AB R21, R149, R252 ;  /* 0x000000fc9515723e */ /* 0x020fe600000000ff */
[C---:B------:R-:W-:Y:S01]  /*7510*/  HMMA.16816.F32 R108, R116.reuse, R126, R108 ;  /* 0x0000007e746c723c */ /* 0x040fe2000000186c */
[----:B------:R-:W-:Y:S03]  /*7520*/  LDSM.16.MT88.4 R124, [R220+0x1100] ;  /* 0x00110000dc7c783b */ /* 0x000fe60000004200 */
[----:B----4-:R-:W-:Y:S02]  /*7530*/  F2FP.PACK_AB R23, R151, R150 ;  /* 0x000000969717723e */ /* 0x010fe400000000ff */
[----:B------:R-:W-:Y:S02]  /*7540*/  MUFU.EX2 R57, R57 ;  /* 0x0000003900397308 */ /* 0x000fe40000000800 */
[C---:B------:R-:W-:Y:S08]  /*7550*/  HMMA.16816.F32 R16, R116.reuse, R136, R16 ;  /* 0x000000887410723c */ /* 0x040ff00000001810 */
[----:B------:R-:W-:Y:S01]  /*7560*/  HMMA.16816.F32 R112, R116, R138, R112 ;  /* 0x0000008a7470723c */ /* 0x000fe20000001870 */
[----:B------:R-:W2:Y:S01]  /*7570*/  LDSM.16.MT88.4 R116, [R221+0x1100] ;  /* 0x00110000dd74783b */ /* 0x000ea20000004200 */
[----:B------:R-:W-:Y:S06]  /*7580*/  MUFU.EX2 R54, R54 ;  /* 0x0000003600367308 */ /* 0x000fec0000000800 */
[C---:B-1----:R-:W-:Y:S01]  /*7590*/  HMMA.16816.F32 R4, R20.reuse, R120, R4 ;  /* 0x000000781404723c */ /* 0x042fe20000001804 */
[----:B------:R-:W-:Y:S03]  /*75a0*/  LDSM.16.MT88.4 R136, [R221+0x5100] ;  /* 0x00510000dd88783b */ /* 0x000fe60000004200 */
[----:B------:R-:W-:Y:S04]  /*75b0*/  MUFU.EX2 R55, R55 ;  /* 0x0000003700377308 */ /* 0x000fe80000000800 */
[C---:B------:R-:W-:Y:S01]  /*75c0*/  HMMA.16816.F32 R8, R20.reuse, R122, R8 ;  /* 0x0000007a1408723c */ /* 0x040fe20000001808 */
[----:B------:R-:W1:Y:S05]  /*75d0*/  LDSM.16.MT88.4 R120, [R224+0x5100] ;  /* 0x00510000e078783b */ /* 0x000e6a0000004200 */
[----:B------:R-:W-:Y:S02]  /*75e0*/  MUFU.EX2 R58, R58 ;  /* 0x0000003a003a7308 */ /* 0x000fe40000000800 */
[C---:B------:R-:W-:Y:S08]  /*75f0*/  HMMA.16816.F32 R68, R20.reuse, R24, R68 ;  /* 0x000000181444723c */ /* 0x040ff00000001844 */
[----:B------:R-:W-:Y:S01]  /*7600*/  MUFU.EX2 R59, R59 ;  /* 0x0000003b003b7308 */ /* 0x000fe20000000800 */
[C---:B------:R-:W-:Y:S01]  /*7610*/  HMMA.16816.F32 R72, R20.reuse, R26, R72 ;  /* 0x0000001a1448723c */ /* 0x040fe20000001848 */
[----:B------:R-:W3:Y:S07]  /*7620*/  LDSM.16.MT88.4 R24, [R224+0x1900] ;  /* 0x00190000e018783b */ /* 0x000eee0000004200 */
[C---:B--2---:R-:W-:Y:S01]  /*7630*/  HMMA.16816.F32 R76, R20.reuse, R116, R76 ;  /* 0x00000074144c723c */ /* 0x044fe2000000184c */
[----:B------:R-:W-:Y:S06]  /*7640*/  MUFU.EX2 R60, R60 ;  /* 0x0000003c003c7308 */ /* 0x000fec0000000800 */
[--C-:B------:R-:W-:Y:S01]  /*7650*/  FFMA.FTZ R116, R35, c[0x0][0x2d0], -R194.reuse ;  /* 0x0000b40023747a23 */ /* 0x100fe200000108c2 */
[C---:B------:R-:W-:Y:S01]  /*7660*/  HMMA.16816.F32 R80, R20.reuse, R118, R80 ;  /* 0x000000761450723c */ /* 0x040fe20000001850 */
[----:B------:R-:W2:Y:S02]  /*7670*/  LDSM.16.MT88.4 R32, [R221+0x1900] ;  /* 0x00190000dd20783b */ /* 0x000ea40000004200 */
[----:B------:R4:W5:Y:S05]  /*7680*/  MUFU.EX2 R166, R116 ;  /* 0x0000007400a67308 */ /* 0x00096a0000000800 */
[C---:B------:R-:W-:Y:S05]  /*7690*/  HMMA.16816.F32 R84, R20.reuse, R124, R84 ;  /* 0x0000007c1454723c */ /* 0x040fea0000001854 */
[----:B------:R-:W-:Y:S03]  /*76a0*/  MUFU.EX2 R61, R61 ;  /* 0x0000003d003d7308 */ /* 0x000fe60000000800 */
[C---:B------:R-:W-:Y:S01]  /*76b0*/  HMMA.16816.F32 R88, R20.reuse, R126, R88 ;  /* 0x0000007e1458723c */ /* 0x040fe20000001858 */
[----:B------:R-:W-:Y:S06]  /*76c0*/  LDSM.16.MT88.4 R124, [R224+0x3900] ;  /* 0x00390000e07c783b */ /* 0x000fec0000004200 */
[----:B------:R-:W-:Y:S01]  /*76d0*/  MUFU.EX2 R64, R64 ;  /* 0x0000004000407308 */ /* 0x000fe20000000800 */
[C---:B-1----:R-:W-:Y:S01]  /*76e0*/  HMMA.16816.F32 R92, R20.reuse, R120, R92 ;  /* 0x00000078145c723c */ /* 0x042fe2000000185c */
[----:B----4-:R-:W1:Y:S06]  /*76f0*/  LDSM.16.MT88.4 R116, [R220+0x1900] ;  /* 0x00190000dc74783b */ /* 0x010e6c0000004200 */
[--C-:B------:R-:W-:Y:S01]  /*7700*/  FFMA.FTZ R120, R36, c[0x0][0x2d0], -R243.reuse ;  /* 0x0000b40024787a23 */ /* 0x100fe200000108f3 */
[C---:B------:R-:W-:Y:S01]  /*7710*/  HMMA.16816.F32 R96, R20.reuse, R122, R96 ;  /* 0x0000007a1460723c */ /* 0x040fe20000001860 */
[----:B------:R-:W-:Y:S03]  /*7720*/  MUFU.EX2 R62, R62 ;  /* 0x0000003e003e7308 */ /* 0x000fe60000000800 */
[--C-:B------:R-:W-:Y:S03]  /*7730*/  FFMA.FTZ R121, R37, c[0x0][0x2d0], -R243.reuse ;  /* 0x0000b40025797a23 */ /* 0x100fe600000108f3 */
[--C-:B------:R-:W-:Y:S01]  /*7740*/  FFMA.FTZ R122, R40, c[0x0][0x2d0], -R243.reuse ;  /* 0x0000b400287a7a23 */ /* 0x100fe200000108f3 */
[C---:B------:R-:W-:Y:S03]  /*7750*/  HMMA.16816.F32 R100, R20.reuse, R128, R100 ;  /* 0x000000801464723c */ /* 0x040fe60000001864 */
[----:B------:R-:W-:Y:S01]  /*7760*/  MUFU.EX2 R120, R120 ;  /* 0x0000007800787308 */ /* 0x000fe20000000800 */
[--C-:B------:R-:W-:Y:S02]  /*7770*/  FFMA.FTZ R123, R41, c[0x0][0x2d0], -R243.reuse ;  /* 0x0000b400297b7a23 */ /* 0x100fe400000108f3 */
[----:B------:R-:W-:Y:S02]  /*7780*/  FFMA.FTZ R243, R65, c[0x0][0x2d0], -R243 ;  /* 0x0000b40041f37a23 */ /* 0x000fe400000108f3 */
[C---:B------:R-:W-:Y:S04]  /*7790*/  HMMA.16816.F32 R104, R20.reuse, R130, R104 ;  /* 0x000000821468723c */ /* 0x040fe80000001868 */
[--C-:B------:R-:W-:Y:S01]  /*77a0*/  FFMA.FTZ R65, R66, c[0x0][0x2d0], -R194.reuse ;  /* 0x0000b40042417a23 */ /* 0x100fe200000108c2 */
[----:B------:R-:W4:Y:S03]  /*77b0*/  MUFU.EX2 R121, R121 ;  /* 0x0000007900797308 */ /* 0x000f260000000800 */
[C---:B------:R-:W-:Y:S07]  /*77c0*/  HMMA.16816.F32 R12, R20.reuse, R136, R12 ;  /* 0x00000088140c723c */ /* 0x040fee000000180c */
[--C-:B------:R-:W-:Y:S01]  /*77d0*/  FFMA.FTZ R136, R38, c[0x0][0x2d0], -R194.reuse ;  /* 0x0000b40026887a23 */ /* 0x100fe200000108c2 */
[C---:B------:R-:W-:Y:S01]  /*77e0*/  HMMA.16816.F32 R108, R20.reuse, R138, R108 ;  /* 0x0000008a146c723c */ /* 0x040fe2000000186c */
[----:B------:R-:W-:Y:S03]  /*77f0*/  MUFU.EX2 R122, R122 ;  /* 0x0000007a007a7308 */ /* 0x000fe60000000800 */
[--C-:B------:R-:W-:Y:S02]  /*7800*/  FFMA.FTZ R137, R39, c[0x0][0x2d0], -R194.reuse ;  /* 0x0000b40027897a23 */ /* 0x100fe400000108c2 */
[----:B------:R-:W-:Y:S01]  /*7810*/  LDSM.16.MT88.4 R36, [R220+0x2100] ;  /* 0x00210000dc24783b */ /* 0x000fe20000004200 */
[--C-:B------:R-:W-:Y:S01]  /*7820*/  FFMA.FTZ R138, R42, c[0x0][0x2d0], -R194.reuse ;  /* 0x0000b4002a8a7a23 */ /* 0x100fe200000108c2 */
[C---:B------:R-:W-:Y:S03]  /*7830*/  HMMA.16816.F32 R16, R20.reuse, R144, R16 ;  /* 0x000000901410723c */ /* 0x040fe60000001810 */
[----:B------:R1:W-:Y:S01]  /*7840*/  MUFU.EX2 R145, R46 ;  /* 0x0000002e00917308 */ /* 0x0003e20000000800 */
[--C-:B------:R-:W-:Y:S02]  /*7850*/  FFMA.FTZ R139, R43, c[0x0][0x2d0], -R194.reuse ;  /* 0x0000b4002b8b7a23 */ /* 0x100fe400000108c2 */
[----:B------:R-:W-:Y:S01]  /*7860*/  LDSM.16.MT88.4 R40, [R222+0x6100] ;  /* 0x00610000de28783b */ /* 0x000fe20000004200 */
[----:B------:R-:W-:Y:S01]  /*7870*/  FFMA.FTZ R194, R67, c[0x0][0x2d0], -R194 ;  /* 0x0000b40043c27a23 */ /* 0x000fe200000108c2 */
[----:B------:R-:W-:Y:S05]  /*7880*/  HMMA.16816.F32 R112, R20, R146, R112 ;  /* 0x000000921470723c */ /* 0x000fea0000001870 */
[----:B------:R-:W-:Y:S02]  /*7890*/  MUFU.EX2 R146, R48 ;  /* 0x0000003000927308 */ /* 0x000fe40000000800 */
[----:B------:R-:W-:Y:S02]  /*78a0*/  F2FP.PACK_AB R20, R158, R153 ;  /* 0x000000999e14723e */ /* 0x000fe400000000ff */
[----:B------:R-:W-:Y:S03]  /*78b0*/  F2FP.PACK_AB R22, R155, R154 ;  /* 0x0000009a9b16723e */ /* 0x000fe600000000ff */
[----:B------:R-:W-:Y:S02]  /*78c0*/  F2FP.PACK_AB R21, R162, R157 ;  /* 0x0000009da215723e */ /* 0x000fe400000000ff */
[----:B-----5:R-:W-:Y:S01]  /*78d0*/  F2FP.PACK_AB R23, R166, R159 ;  /* 0x0000009fa617723e */ /* 0x020fe200000000ff */
[----:B------:R5:W-:Y:S01]  /*78e0*/  MUFU.EX2 R147, R50 ;  /* 0x0000003200937308 */ /* 0x000be20000000800 */
[----:B-1----:R-:W-:Y:S05]  /*78f0*/  LDSM.16.MT88.4 R44, [R222+0x2900] ;  /* 0x00290000de2c783b */ /* 0x002fea0000004200 */
[C---:B---3--:R-:W-:Y:S04]  /*7900*/  HMMA.16816.F32 R4, R20.reuse, R24, R4 ;  /* 0x000000181404723c */ /* 0x048fe80000001804 */
[----:B------:R-:W1:Y:S04]  /*7910*/  MUFU.EX2 R123, R123 ;  /* 0x0000007b007b7308 */ /* 0x000e680000000800 */
[C---:B------:R-:W-:Y:S01]  /*7920*/  HMMA.16816.F32 R8, R20.reuse, R26, R8 ;  /* 0x0000001a1408723c */ /* 0x040fe20000001808 */
[----:B------:R-:W3:Y:S05]  /*7930*/  LDSM.16.MT88.4 R24, [R224+0x5900] ;  /* 0x00590000e018783b */ /* 0x000eea0000004200 */
[----:B------:R-:W-:Y:S02]  /*7940*/  MUFU.EX2 R136, R136 ;  /* 0x0000008800887308 */ /* 0x000fe40000000800 */
[C---:B------:R-:W-:Y:S01]  /*7950*/  HMMA.16816.F32 R68, R20.reuse, R28, R68 ;  /* 0x0000001c1444723c */ /* 0x040fe20000001844 */
[----:B-----5:R-:W-:Y:S07]  /*7960*/  LDSM.16.MT88.4 R48, [R220+0x7100] ;  /* 0x00710000dc30783b */ /* 0x020fee0000004200 */
[C---:B------:R-:W-:Y:S01]  /*7970*/  HMMA.16816.F32 R72, R20.reuse, R30, R72 ;  /* 0x0000001e1448723c */ /* 0x040fe20000001848 */
[----:B------:R-:W5:Y:S01]  /*7980*/  MUFU.EX2 R137, R137 ;  /* 0x0000008900897308 */ /* 0x000f620000000800 */
[----:B------:R-:W1:Y:S06]  /*7990*/  LDSM.16.MT88.4 R28, [R222+0x5900] ;  /* 0x00590000de1c783b */ /* 0x000e6c0000004200 */
[C---:B--2---:R-:W-:Y:S03]  /*79a0*/  HMMA.16816.F32 R76, R20.reuse, R32, R76 ;  /* 0x00000020144c723c */ /* 0x044fe6000000184c */
[----:B------:R-:W-:Y:S05]  /*79b0*/  MUFU.EX2 R138, R138 ;  /* 0x0000008a008a7308 */ /* 0x000fea0000000800 */
[C---:B------:R-:W-:Y:S01]  /*79c0*/  HMMA.16816.F32 R80, R20.reuse, R34, R80 ;  /* 0x000000221450723c */ /* 0x040fe20000001850 */
[----:B------:R-:W2:Y:S04]  /*79d0*/  LDSM.16.MT88.4 R32, [R221+0x5900] ;  /* 0x00590000dd20783b */ /* 0x000ea80000004200 */
[----:B------:R-:W1:Y:S03]  /*79e0*/  MUFU.EX2 R139, R139 ;  /* 0x0000008b008b7308 */ /* 0x000e660000000800 */
[C---:B------:R-:W-:Y:S07]  /*79f0*/  HMMA.16816.F32 R84, R20.reuse, R116, R84 ;  /* 0x000000741454723c */ /* 0x040fee0000001854 */
[----:B------:R-:W1:Y:S01]  /*7a00*/  MUFU.EX2 R243, R243 ;  /* 0x000000f300f37308 */ /* 0x000e620000000800 */
[C---:B------:R-:W-:Y:S01]  /*7a10*/  HMMA.16816.F32 R88, R20.reuse, R118, R88 ;  /* 0x000000761458723c */ /* 0x040fe20000001858 */
[----:B------:R-:W4:Y:S07]  /*7a20*/  LDSM.16.MT88.4 R116, [R220+0x5900] ;  /* 0x00590000dc74783b */ /* 0x000f2e0000004200 */
[C---:B---3--:R-:W-:Y:S01]  /*7a30*/  HMMA.16816.F32 R92, R20.reuse, R24, R92 ;  /* 0x00000018145c723c */ /* 0x048fe2000000185c */
[----:B------:R-:W3:Y:S07]  /*7a40*/  MUFU.EX2 R63, R63 ;  /* 0x0000003f003f7308 */ /* 0x000eee0000000800 */
[C---:B------:R-:W-:Y:S01]  /*7a50*/  HMMA.16816.F32 R96, R20.reuse, R26, R96 ;  /* 0x0000001a1460723c */ /* 0x040fe20000001860 */
[----:B------:R-:W3:Y:S02]  /*7a60*/  LDSM.16.MT88.4 R24, [R224+0x2100] ;  /* 0x00210000e018783b */ /* 0x000ee40000004200 */
[----:B------:R-:W-:Y:S05]  /*7a70*/  MUFU.EX2 R65, R65 ;  /* 0x0000004100417308 */ /* 0x000fea0000000800 */
[C---:B-1----:R-:W-:Y:S05]  /*7a80*/  HMMA.16816.F32 R100, R20.reuse, R28, R100 ;  /* 0x0000001c1464723c */ /* 0x042fea0000001864 */
[----:B------:R-:W1:Y:S03]  /*7a90*/  MUFU.EX2 R194, R194 ;  /* 0x000000c200c27308 */ /* 0x000e660000000800 */
[C---:B------:R-:W-:Y:S01]  /*7aa0*/  HMMA.16816.F32 R104, R20.reuse, R30, R104 ;  /* 0x0000001e1468723c */ /* 0x040fe20000001868 */
[----:B------:R-:W1:Y:S07]  /*7ab0*/  LDSM.16.MT88.4 R28, [R222+0x2100] ;  /* 0x00210000de1c783b */ /* 0x000e6e0000004200 */
[C---:B--2---:R-:W-:Y:S08]  /*7ac0*/  HMMA.16816.F32 R12, R20.reuse, R32, R12 ;  /* 0x00000020140c723c */ /* 0x044ff0000000180c */
[C---:B------:R-:W-:Y:S01]  /*7ad0*/  HMMA.16816.F32 R108, R20.reuse, R34, R108 ;  /* 0x00000022146c723c */ /* 0x040fe2000000186c */
[----:B------:R-:W2:Y:S07]  /*7ae0*/  LDSM.16.MT88.4 R32, [R221+0x2100] ;  /* 0x00210000dd20783b */ /* 0x000eae0000004200 */
[C---:B----4-:R-:W-:Y:S08]  /*7af0*/  HMMA.16816.F32 R16, R20.reuse, R116, R16 ;  /* 0x000000741410723c */ /* 0x050ff00000001810 */
[----:B------:R-:W-:Y:S01]  /*7b00*/  HMMA.16816.F32 R112, R20, R118, R112 ;  /* 0x000000761470723c */ /* 0x000fe20000001870 */
[----:B------:R-:W-:Y:S06]  /*7b10*/  LDSM.16.MT88.4 R116, [R221+0x6100] ;  /* 0x00610000dd74783b */ /* 0x000fec0000004200 */
[----:B------:R-:W-:Y:S02]  /*7b20*/  F2FP.PACK_AB R20, R121, R120 ;  /* 0x000000787914723e */ /* 0x000fe400000000ff */
[----:B------:R-:W-:Y:S03]  /*7b30*/  F2FP.PACK_AB R22, R123, R122 ;  /* 0x0000007a7b16723e */ /* 0x000fe600000000ff */
[----:B-----5:R-:W-:Y:S02]  /*7b40*/  F2FP.PACK_AB R21, R137, R136 ;  /* 0x000000888915723e */ /* 0x020fe400000000ff */
[----:B------:R-:W-:Y:S07]  /*7b50*/  F2FP.PACK_AB R23, R139, R138 ;  /* 0x0000008a8b17723e */ /* 0x000fee00000000ff */
[C---:B---3--:R-:W-:Y:S08]  /*7b60*/  HMMA.16816.F32 R4, R20.reuse, R24, R4 ;  /* 0x000000181404723c */ /* 0x048ff00000001804 */
        /* <DEDUP_REMOVED lines=8> */
[C---:B------:R-:W-:Y:S08]  /*7bf0*/  HMMA.16816.F32 R84, R20.reuse, R36, R84 ;  /* 0x000000241454723c */ /* 0x040ff00000001854 */
[C---:B------:R-:W-:Y:S01]  /*7c00*/  HMMA.16816.F32 R88, R20.reuse, R38, R88 ;  /* 0x000000261458723c */ /* 0x040fe20000001858 */
[----:B------:R-:W4:Y:S07]  /*7c10*/  LDSM.16.MT88.4 R36, [R221+0x2900] ;  /* 0x00290000dd24783b */ /* 0x000f2e0000004200 */
[C---:B---3--:R-:W-:Y:S08]  /*7c20*/  HMMA.16816.F32 R92, R20.reuse, R24, R92 ;  /* 0x00000018145c723c */ /* 0x048ff0000000185c */
[C---:B------:R-:W-:Y:S01]  /*7c30*/  HMMA.16816.F32 R96, R20.reuse, R26, R96 ;  /* 0x0000001a1460723c */ /* 0x040fe20000001860 */
[----:B------:R-:W3:Y:S07]  /*7c40*/  LDSM.16.MT88.4 R24, [R220+0x2900] ;  /* 0x00290000dc18783b */ /* 0x000eee0000004200 */
[C---:B------:R-:W-:Y:S08]  /*7c50*/  HMMA.16816.F32 R100, R20.reuse, R40, R100 ;  /* 0x000000281464723c */ /* 0x040ff00000001864 */
[C---:B------:R-:W-:Y:S01]  /*7c60*/  HMMA.16816.F32 R104, R20.reuse, R42, R104 ;  /* 0x0000002a1468723c */ /* 0x040fe20000001868 */
[----:B------:R-:W-:Y:S07]  /*7c70*/  LDSM.16.MT88.4 R40, [R222+0x7100] ;  /* 0x00710000de28783b */ /* 0x000fee0000004200 */
[C---:B------:R-:W-:Y:S08]  /*7c80*/  HMMA.16816.F32 R12, R20.reuse, R116, R12 ;  /* 0x00000074140c723c */ /* 0x040ff0000000180c */
[C---:B------:R-:W-:Y:S08]  /*7c90*/  HMMA.16816.F32 R108, R20.reuse, R118, R108 ;  /* 0x00000076146c723c */ /* 0x040ff0000000186c */
[C---:B-1----:R-:W-:Y:S08]  /*7ca0*/  HMMA.16816.F32 R16, R20.reuse, R28, R16 ;  /* 0x0000001c1410723c */ /* 0x042ff00000001810 */
[----:B------:R-:W-:Y:S01]  /*7cb0*/  HMMA.16816.F32 R112, R20, R30, R112 ;  /* 0x0000001e1470723c */ /* 0x000fe20000001870 */
[----:B------:R-:W1:Y:S06]  /*7cc0*/  LDSM.16.MT88.4 R28, [R224+0x6900] ;  /* 0x00690000e01c783b */ /* 0x000e6c0000004200 */
[----:B------:R-:W-:Y:S02]  /*7cd0*/  F2FP.PACK_AB R20, R163, R161 ;  /* 0x000000a1a314723e */ /* 0x000fe400000000ff */
[----:B------:R-:W-:Y:S03]  /*7ce0*/  F2FP.PACK_AB R22, R167, R165 ;  /* 0x000000a5a716723e */ /* 0x000fe600000000ff */
[----:B------:R-:W-:Y:S02]  /*7cf0*/  F2FP.PACK_AB R21, R146, R145 ;  /* 0x000000919215723e */ /* 0x000fe400000000ff */
[----:B------:R-:W-:Y:S07]  /*7d00*/  F2FP.PACK_AB R23, R148, R147 ;  /* 0x000000939417723e */ /* 0x000fee00000000ff */
[C---:B--2---:R-:W-:Y:S08]  /*7d10*/  HMMA.16816.F32 R4, R20.reuse, R32, R4 ;  /* 0x000000201404723c */ /* 0x044ff00000001804 */
[C---:B------:R-:W-:Y:S01]  /*7d20*/  HMMA.16816.F32 R8, R20.reuse, R34, R8 ;  /* 0x000000221408723c */ /* 0x040fe20000001808 */
[----:B------:R-:W2:Y:S07]  /*7d30*/  LDSM.16.MT88.4 R32, [R222+0x6900] ;  /* 0x00690000de20783b */ /* 0x000eae0000004200 */
[C---:B------:R-:W-:Y:S08]  /*7d40*/  HMMA.16816.F32 R68, R20.reuse, R44, R68 ;  /* 0x0000002c1444723c */ /* 0x040ff00000001844 */
[C---:B------:R-:W-:Y:S01]  /*7d50*/  HMMA.16816.F32 R72, R20.reuse, R46, R72 ;  /* 0x0000002e1448723c */ /* 0x040fe20000001848 */
[----:B------:R-:W-:Y:S07]  /*7d60*/  LDSM.16.MT88.4 R44, [R221+0x7100] ;  /* 0x00710000dd2c783b */ /* 0x000fee0000004200 */
[C---:B----4-:R-:W-:Y:S08]  /*7d70*/  HMMA.16816.F32 R76, R20.reuse, R36, R76 ;  /* 0x00000024144c723c */ /* 0x050ff0000000184c */
[C---:B------:R-:W-:Y:S01]  /*7d80*/  HMMA.16816.F32 R80, R20.reuse, R38, R80 ;  /* 0x000000261450723c */ /* 0x040fe20000001850 */
[----:B------:R-:W4:Y:S07]  /*7d90*/  LDSM.16.MT88.4 R36, [R221+0x6900] ;  /* 0x00690000dd24783b */ /* 0x000f2e0000004200 */
        /* <DEDUP_REMOVED lines=9> */
[C---:B----4-:R-:W-:Y:S08]  /*7e30*/  HMMA.16816.F32 R12, R20.reuse, R36, R12 ;  /* 0x00000024140c723c */ /* 0x050ff0000000180c */
[C---:B------:R-:W-:Y:S01]  /*7e40*/  HMMA.16816.F32 R108, R20.reuse, R38, R108 ;  /* 0x00000026146c723c */ /* 0x040fe2000000186c */
[----:B------:R-:W-:Y:S07]  /*7e50*/  LDSM.16.MT88.4 R36, [R220+0x3100] ;  /* 0x00310000dc24783b */ /* 0x000fee0000004200 */
[C---:B---3--:R-:W-:Y:S08]  /*7e60*/  HMMA.16816.F32 R16, R20.reuse, R24, R16 ;  /* 0x000000181410723c */ /* 0x048ff00000001810 */
[----:B------:R-:W-:Y:S01]  /*7e70*/  HMMA.16816.F32 R112, R20, R26, R112 ;  /* 0x0000001a1470723c */ /* 0x000fe20000001870 */
[----:B------:R-:W3:Y:S06]  /*7e80*/  LDSM.16.MT88.4 R24, [R221+0x3100] ;  /* 0x00310000dd18783b */ /* 0x000eec0000004200 */
[----:B------:R-:W-:Y:S02]  /*7e90*/  F2FP.PACK_AB R20, R53, R52 ;  /* 0x000000343514723e */ /* 0x000fe400000000ff */
[----:B------:R-:W-:Y:S03]  /*7ea0*/  F2FP.PACK_AB R22, R57, R56 ;  /* 0x000000383916723e */ /* 0x000fe600000000ff */
[----:B------:R-:W-:Y:S02]  /*7eb0*/  F2FP.PACK_AB R21, R55, R54 ;  /* 0x000000363715723e */ /* 0x000fe400000000ff */
[----:B------:R-:W-:Y:S07]  /*7ec0*/  F2FP.PACK_AB R23, R59, R58 ;  /* 0x0000003a3b17723e */ /* 0x000fee00000000ff */
[C---:B-1----:R-:W-:Y:S08]  /*7ed0*/  HMMA.16816.F32 R4, R20.reuse, R28, R4 ;  /* 0x0000001c1404723c */ /* 0x042ff00000001804 */
[C---:B------:R-:W-:Y:S01]  /*7ee0*/  HMMA.16816.F32 R8, R20.reuse, R30, R8 ;  /* 0x0000001e1408723c */ /* 0x040fe20000001808 */
[----:B------:R-:W1:Y:S07]  /*7ef0*/  LDSM.16.MT88.4 R28, [R224+0x7100] ;  /* 0x00710000e01c783b */ /* 0x000e6e0000004200 */
[C---:B--2---:R-:W-:Y:S08]  /*7f00*/  HMMA.16816.F32 R68, R20.reuse, R32, R68 ;  /* 0x000000201444723c */ /* 0x044ff00000001844 */
[C---:B------:R-:W-:Y:S01]  /*7f10*/  HMMA.16816.F32 R72, R20.reuse, R34, R72 ;  /* 0x000000221448723c */ /* 0x040fe20000001848 */
[----:B------:R-:W-:Y:S07]  /*7f20*/  LDSM.16.MT88.4 R32, [R220+0x3900] ;  /* 0x00390000dc20783b */ /* 0x000fee0000004200 */
[C---:B---3--:R-:W-:Y:S08]  /*7f30*/  HMMA.16816.F32 R76, R20.reuse, R24, R76 ;  /* 0x00000018144c723c */ /* 0x048ff0000000184c */
[C---:B------:R-:W-:Y:S01]  /*7f40*/  HMMA.16816.F32 R80, R20.reuse, R26, R80 ;  /* 0x0000001a1450723c */ /* 0x040fe20000001850 */
[----:B------:R-:W2:Y:S07]  /*7f50*/  LDSM.16.MT88.4 R24, [R222+0x3900] ;  /* 0x00390000de18783b */ /* 0x000eae0000004200 */
[C---:B------:R-:W-:Y:S07]  /*7f60*/  HMMA.16816.F32 R84, R20.reuse, R36, R84 ;  /* 0x000000241454723c */ /* 0x040fee0000001854 */
[----:B------:R-:W-:Y:S01]  /*7f70*/  FADD.FTZ R37, R175, R174 ;  /* 0x000000aeaf257221 */ /* 0x000fe20000010000 */
[C---:B------:R-:W-:Y:S04]  /*7f80*/  HMMA.16816.F32 R88, R20.reuse, R38, R88 ;  /* 0x000000261458723c */ /* 0x040fe80000001858 */
[----:B------:R-:W-:Y:S04]  /*7f90*/  FADD.FTZ R37, R192, R37 ;  /* 0x00000025c0257221 */ /* 0x000fe80000010000 */
[C---:B-1----:R-:W-:Y:S04]  /*7fa0*/  HMMA.16816.F32 R92, R20.reuse, R28, R92 ;  /* 0x0000001c145c723c */ /* 0x042fe8000000185c */
[----:B------:R-:W-:Y:S02]  /*7fb0*/  FADD.FTZ R244, R244, R37 ;  /* 0x00000025f4f47221 */ /* 0x000fe40000010000 */
[----:B------:R-:W-:Y:S02]  /*7fc0*/  FADD.FTZ R37, R195, R240 ;  /* 0x000000f0c3257221 */ /* 0x000fe40000010000 */
[C---:B------:R-:W-:Y:S01]  /*7fd0*/  HMMA.16816.F32 R96, R20.reuse, R30, R96 ;  /* 0x0000001e1460723c */ /* 0x040fe20000001860 */
[----:B------:R-:W1:Y:S03]  /*7fe0*/  LDSM.16.MT88.4 R28, [R221+0x3900] ;  /* 0x00390000dd1c783b */ /* 0x000e660000004200 */
[----:B------:R-:W-:Y:S02]  /*7ff0*/  FADD.FTZ R245, R245, R244 ;  /* 0x000000f4f5f57221 */ /* 0x000fe40000010000 */
[----:B------:R-:W-:Y:S02]  /*8000*/  FADD.FTZ R37, R242, R37 ;  /* 0x00000025f2257221 */ /* 0x000fe40000010000 */
[C---:B------:R-:W-:Y:S04]  /*8010*/  HMMA.16816.F32 R100, R20.reuse, R40, R100 ;  /* 0x000000281464723c */ /* 0x040fe80000001864 */
        /* <DEDUP_REMOVED lines=14> */
[----:B------:R-:W-:Y:S04]  /*8100*/  HMMA.16816.F32 R112, R20, R50, R112 ;  /* 0x000000321470723c */ /* 0x000fe80000001870 */
[----:B------:R-:W-:Y:S02]  /*8110*/  FADD.FTZ R2, R151, R2 ;  /* 0x0000000297027221 */ /* 0x000fe40000010000 */
[----:B------:R-:W-:Y:S01]  /*8120*/  FADD.FTZ R37, R158, R37 ;  /* 0x000000259e257221 */ /* 0x000fe20000010000 */
[----:B------:R-:W-:Y:S01]  /*8130*/  F2FP.PACK_AB R20, R61, R60 ;  /* 0x0000003c3d14723e */ /* 0x000fe200000000ff */
[----:B------:R-:W-:Y:S01]  /*8140*/  FADD.FTZ R39, R157, R2 ;  /* 0x000000029d277221 */ /* 0x000fe20000010000 */
[----:B------:R-:W-:Y:S03]  /*8150*/  F2FP.PACK_AB R22, R243, R64 ;  /* 0x00000040f316723e */ /* 0x000fe600000000ff */
[----:B------:R-:W-:Y:S01]  /*8160*/  F2FP.PACK_AB R21, R63, R62 ;  /* 0x0000003e3f15723e */ /* 0x000fe200000000ff */
[----:B------:R-:W-:Y:S01]  /*8170*/  FADD.FTZ R0, R162, R39 ;  /* 0x00000027a2007221 */ /* 0x000fe20000010000 */
[----:B------:R-:W-:Y:S01]  /*8180*/  F2FP.PACK_AB R23, R194, R65 ;  /* 0x00000041c217723e */ /* 0x000fe200000000ff */
[----:B------:R-:W-:Y:S02]  /*8190*/  FADD.FTZ R2, R154, R37 ;  /* 0x000000259a027221 */ /* 0x000fe40000010000 */
[----:B------:R-:W-:Y:S02]  /*81a0*/  FADD.FTZ R39, R159, R0 ;  /* 0x000000009f277221 */ /* 0x000fe40000010000 */
[----:B------:R-:W-:Y:S02]  /*81b0*/  FADD.FTZ R37, R155, R2 ;  /* 0x000000029b257221 */ /* 0x000fe40000010000 */
[C---:B------:R-:W-:Y:S03]  /*81c0*/  HMMA.16816.F32 R128, R20.reuse, R124, R4 ;  /* 0x0000007c1480723c */ /* 0x040fe60000001804 */
[----:B------:R-:W-:Y:S02]  /*81d0*/  FADD.FTZ R39, R166, R39 ;  /* 0x00000027a6277221 */ /* 0x000fe40000010000 */
[----:B------:R-:W-:Y:S02]  /*81e0*/  FADD.FTZ R120, R120, R37 ;  /* 0x0000002578787221 */ /* 0x000fe40000010000 */
[----:B------:R-:W-:Y:S01]  /*81f0*/  FADD.FTZ R136, R136, R39 ;  /* 0x0000002788887221 */ /* 0x000fe20000010000 */
[C---:B------:R-:W-:Y:S04]  /*8200*/  HMMA.16816.F32 R124, R20.reuse, R126, R8 ;  /* 0x0000007e147c723c */ /* 0x040fe80000001808 */
[----:B------:R-:W-:Y:S02]  /*8210*/  FADD.FTZ R121, R121, R120 ;  /* 0x0000007879797221 */ /* 0x000fe40000010000 */
[----:B------:R-:W-:Y:S02]  /*8220*/  FADD.FTZ R137, R137, R136 ;  /* 0x0000008889897221 */ /* 0x000fe40000010000 */
[C---:B--2---:R-:W-:Y:S04]  /*8230*/  HMMA.16816.F32 R68, R20.reuse, R24, R68 ;  /* 0x000000181444723c */ /* 0x044fe80000001844 */
[----:B------:R-:W-:Y:S02]  /*8240*/  FADD.FTZ R0, R122, R121 ;  /* 0x000000797a007221 */ /* 0x000fe40000010000 */
[----:B------:R-:W-:Y:S02]  /*8250*/  FADD.FTZ R2, R138, R137 ;  /* 0x000000898a027221 */ /* 0x000fe40000010000 */
[C---:B------:R-:W-:Y:S01]  /*8260*/  HMMA.16816.F32 R72, R20.reuse, R26, R72 ;  /* 0x0000001a1448723c */ /* 0x040fe20000001848 */
[----:B------:R-:W2:Y:S03]  /*8270*/  LDSM.16.MT88.4 R24, [R224+0x7900] ;  /* 0x00790000e018783b */ /* 0x000ea60000004200 */
[----:B------:R-:W-:Y:S02]  /*8280*/  FADD.FTZ R0, R123, R0 ;  /* 0x000000007b007221 */ /* 0x000fe40000010000 */
[----:B------:R-:W-:Y:S02]  /*8290*/  FADD.FTZ R2, R139, R2 ;  /* 0x000000028b027221 */ /* 0x000fe40000010000 */
[C---:B-1----:R-:W-:Y:S04]  /*82a0*/  HMMA.16816.F32 R76, R20.reuse, R28, R76 ;  /* 0x0000001c144c723c */ /* 0x042fe8000000184c */
[----:B------:R-:W-:Y:S04]  /*82b0*/  FADD.FTZ R0, R161, R0 ;  /* 0x00000000a1007221 */ /* 0x000fe80000010000 */
[C---:B------:R-:W-:Y:S01]  /*82c0*/  HMMA.16816.F32 R80, R20.reuse, R30, R80 ;  /* 0x0000001e1450723c */ /* 0x040fe20000001850 */
[----:B------:R-:W1:Y:S03]  /*82d0*/  LDSM.16.MT88.4 R28, [R222+0x7900] ;  /* 0x00790000de1c783b */ /* 0x000e660000004200 */
[----:B------:R-:W-:Y:S04]  /*82e0*/  FADD.FTZ R0, R163, R0 ;  /* 0x00000000a3007221 */ /* 0x000fe80000010000 */
[C---:B------:R-:W-:Y:S04]  /*82f0*/  HMMA.16816.F32 R84, R20.reuse, R32, R84 ;  /* 0x000000201454723c */ /* 0x040fe80000001854 */
[----:B------:R-:W-:Y:S04]  /*8300*/  FADD.FTZ R0, R165, R0 ;  /* 0x00000000a5007221 */ /* 0x000fe80000010000 */
[C---:B------:R-:W-:Y:S01]  /*8310*/  HMMA.16816.F32 R88, R20.reuse, R34, R88 ;  /* 0x000000221458723c */ /* 0x040fe20000001858 */
[----:B------:R-:W3:Y:S07]  /*8320*/  LDSM.16.MT88.4 R32, [R221+0x7900] ;  /* 0x00790000dd20783b */ /* 0x000eee0000004200 */
[C---:B--2---:R-:W-:Y:S08]  /*8330*/  HMMA.16816.F32 R92, R20.reuse, R24, R92 ;  /* 0x00000018145c723c */ /* 0x044ff0000000185c */
[C---:B------:R-:W-:Y:S01]  /*8340*/  HMMA.16816.F32 R96, R20.reuse, R26, R96 ;  /* 0x0000001a1460723c */ /* 0x040fe20000001860 */
[----:B------:R-:W2:Y:S07]  /*8350*/  LDSM.16.MT88.4 R24, [R220+0x7900] ;  /* 0x00790000dc18783b */ /* 0x000eae0000004200 */
[C---:B-1----:R-:W-:Y:S07]  /*8360*/  HMMA.16816.F32 R100, R20.reuse, R28, R100 ;  /* 0x0000001c1464723c */ /* 0x042fee0000001864 */
[----:B------:R-:W-:Y:S01]  /*8370*/  FADD.FTZ R29, R145, R2 ;  /* 0x00000002911d7221 */ /* 0x000fe20000010000 */
[C---:B------:R-:W-:Y:S04]  /*8380*/  HMMA.16816.F32 R104, R20.reuse, R30, R104 ;  /* 0x0000001e1468723c */ /* 0x040fe80000001868 */
[----:B------:R-:W-:Y:S04]  /*8390*/  FADD.FTZ R2, R146, R29 ;  /* 0x0000001d92027221 */ /* 0x000fe80000010000 */
[C---:B---3--:R-:W-:Y:S07]  /*83a0*/  HMMA.16816.F32 R120, R20.reuse, R32, R12 ;  /* 0x000000201478723c */ /* 0x048fee000000180c */
[----:B------:R-:W-:Y:S01]  /*83b0*/  FADD.FTZ R15, R147, R2 ;  /* 0x00000002930f7221 */ /* 0x000fe20000010000 */
[C---:B------:R-:W-:Y:S04]  /*83c0*/  HMMA.16816.F32 R108, R20.reuse, R34, R108 ;  /* 0x00000022146c723c */ /* 0x040fe8000000186c */
[----:B------:R-:W-:Y:S01]  /*83d0*/  FADD.FTZ R13, R167, R0 ;  /* 0x00000000a70d7221 */ /* 0x000fe20000010000 */
[----:B------:R-:W-:Y:S01]  /*83e0*/  MOV R0, R3 ;  /* 0x0000000300007202 */ /* 0x000fe20000000f00 */
[----:B------:R-:W-:Y:S02]  /*83f0*/  FADD.FTZ R15, R148, R15 ;  /* 0x0000000f940f7221 */ /* 0x000fe40000010000 */
[----:B------:R-:W-:Y:S01]  /*8400*/  FADD.FTZ R52, R52, R13 ;  /* 0x0000000d34347221 */ /* 0x000fe20000010000 */
[C---:B--2---:R-:W-:Y:S03]  /*8410*/  HMMA.16816.F32 R116, R20.reuse, R24, R16 ;  /* 0x000000181474723c */ /* 0x044fe60000001810 */
[----:B------:R-:W-:Y:S02]  /*8420*/  FADD.FTZ R54, R54, R15 ;  /* 0x0000000f36367221 */ /* 0x000fe40000010000 */
[----:B------:R-:W-:Y:S02]  /*8430*/  FADD.FTZ R53, R53, R52 ;  /* 0x0000003435357221 */ /* 0x000fe40000010000 */
[----:B------:R-:W-:Y:S01]  /*8440*/  FADD.FTZ R55, R55, R54 ;  /* 0x0000003637377221 */ /* 0x000fe20000010000 */
[----:B------:R-:W-:Y:S04]  /*8450*/  HMMA.16816.F32 R112, R20, R26, R112 ;  /* 0x0000001a1470723c */ /* 0x000fe80000001870 */
[----:B------:R-:W-:Y:S02]  /*8460*/  FADD.FTZ R56, R56, R53 ;  /* 0x0000003538387221 */ /* 0x000fe40000010000 */
[----:B------:R-:W-:Y:S02]  /*8470*/  FADD.FTZ R58, R58, R55 ;  /* 0x000000373a3a7221 */ /* 0x000fe40000010000 */
[----:B------:R-:W-:Y:S04]  /*8480*/  FADD.FTZ R57, R57, R56 ;  /* 0x0000003839397221 */ /* 0x000fe80000010000 */
[----:B------:R-:W-:Y:S02]  /*8490*/  FADD.FTZ R59, R59, R58 ;  /* 0x0000003a3b3b7221 */ /* 0x000fe40000010000 */
[----:B------:R-:W-:Y:S02]  /*84a0*/  FADD.FTZ R60, R60, R57 ;  /* 0x000000393c3c7221 */ /* 0x000fe40000010000 */
[----:B------:R-:W-:Y:S02]  /*84b0*/  FADD.FTZ R62, R62, R59 ;  /* 0x0000003b3e3e7221 */ /* 0x000fe40000010000 */
[----:B------:R-:W-:Y:S02]  /*84c0*/  FADD.FTZ R61, R61, R60 ;  /* 0x0000003c3d3d7221 */ /* 0x000fe40000010000 */
[----:B------:R-:W-:Y:S02]  /*84d0*/  FADD.FTZ R62, R63, R62 ;  /* 0x0000003e3f3e7221 */ /* 0x000fe40000010000 */
[----:B------:R-:W-:Y:S02]  /*84e0*/  FADD.FTZ R64, R64, R61 ;  /* 0x0000003d40407221 */ /* 0x000fe40000010000 */
[----:B------:R-:W-:Y:S02]  /*84f0*/  FADD.FTZ R65, R65, R62 ;  /* 0x0000003e41417221 */ /* 0x000fe40000010000 */
[----:B------:R-:W-:Y:S02]  /*8500*/  FADD.FTZ R241, R243, R64 ;  /* 0x00000040f3f17221 */ /* 0x000fe40000010000 */
[----:B------:R-:W-:Y:S01]  /*8510*/  FADD.FTZ R239, R194, R65 ;  /* 0x00000041c2ef7221 */ /* 0x000fe20000010000 */
[----:B------:R-:W-:-:S05]  /*8520*/  @P1 BRA `(.L_x_6) ;  /* 0xffffcba000001947 */ /* 0x000fca000383ffff */
.L_x_5:
[----:B------:R-:W1:Y:S01]  /*8530*/  SHFL.BFLY PT, R2, R241, 0x2, 0x1f ;  /* 0x0c401f00f1027f89 */ /* 0x000e6200000e0000 */
[----:B------:R-:W-:-:S02]  /*8540*/  MOV R7, RZ ;  /* 0x000000ff00077202 */ /* 0x000fc40000000f00 */
[----:B------:R-:W-:Y:S01]  /*8550*/  PLOP3.LUT P2, PT, PT, PT, PT, 0x8, 0x0 ;  /* 0x000000000000781c */ /* 0x000fe20003f4e170 */
[----:B------:R-:W2:Y:S01]  /*8560*/  SHFL.BFLY PT, R0, R239, 0x2, 0x1f ;  /* 0x0c401f00ef007f89 */ /* 0x000ea200000e0000 */
[----:B-1----:R-:W-:Y:S02]  /*8570*/  FADD.FTZ R9, R2, R241 ;  /* 0x000000f102097221 */ /* 0x002fe40000010000 */
[----:B--2---:R-:W-:-:S03]  /*8580*/  FADD.FTZ R5, R0, R239 ;  /* 0x000000ef00057221 */ /* 0x004fc60000010000 */
[----:B------:R-:W1:Y:S01]  /*8590*/  SHFL.BFLY PT, R6, R9, 0x1, 0x1f ;  /* 0x0c201f0009067f89 */ /* 0x000e6200000e0000 */
[----:B------:R-:W-:-:S03]  /*85a0*/  MOV R0, RZ ;  /* 0x000000ff00007202 */ /* 0x000fc60000000f00 */
[----:B------:R-:W2:Y:S01]  /*85b0*/  SHFL.BFLY PT, R2, R5, 0x1, 0x1f ;  /* 0x0c201f0005027f89 */ /* 0x000ea200000e0000 */
[----:B-1----:R-:W-:Y:S02]  /*85c0*/  FADD.FTZ R6, R9, R6 ;  /* 0x0000000609067221 */ /* 0x002fe40000010000 */
[----:B--2---:R-:W-:-:S03]  /*85d0*/  FADD.FTZ R2, R2, R5 ;  /* 0x0000000502027221 */ /* 0x004fc60000010000 */
[----:B------:R-:W-:Y:S02]  /*85e0*/  FSETP.NE.FTZ.AND P1, PT, R6, RZ, PT ;  /* 0x000000ff0600720b */ /* 0x000fe40003f35000 */
[----:B------:R-:W-:-:S11]  /*85f0*/  FSETP.NE.FTZ.AND P0, PT, R2, RZ, PT ;  /* 0x000000ff0200720b */ /* 0x000fd60003f15000 */
[----:B------:R-:W1:Y:S01]  /*8600*/  @P1 MUFU.RCP R7, R6 ;  /* 0x0000000600071308 */ /* 0x000e620000001000 */
[----:B------:R-:W-:Y:S02]  /*8610*/  @P1 MOV R10, 0x3f317218 ;  /* 0x3f317218000a1802 */ /* 0x000fe40000000f00 */
[----:B------:R-:W-:-:S05]  /*8620*/  @P0 MOV R11, 0x3f317218 ;  /* 0x3f317218000b0802 */ /* 0x000fca0000000f00 */
[----:B------:R-:W2:Y:S08]  /*8630*/  @P1 MUFU.LG2 R6, R6 ;  /* 0x0000000600061308 */ /* 0x000eb00000000c00 */
[----:B------:R-:W3:Y:S01]  /*8640*/  @P0 MUFU.LG2 R8, R2 ;  /* 0x0000000200080308 */ /* 0x000ee20000000c00 */
[C---:B-1----:R-:W-:Y:S02]  /*8650*/  FMUL.FTZ R128, R7.reuse, R128 ;  /* 0x0000008007807220 */ /* 0x042fe40000410000 */
[----:B------:R-:W-:-:S02]  /*8660*/  FMUL.FTZ R129, R7, R129 ;  /* 0x0000008107817220 */ /* 0x000fc40000410000 */
[C---:B------:R-:W-:Y:S02]  /*8670*/  FMUL.FTZ R4, R7.reuse, R124 ;  /* 0x0000007c07047220 */ /* 0x040fe40000410000 */
[C---:B------:R-:W-:Y:S01]  /*8680*/  FMUL.FTZ R5, R7.reuse, R125 ;  /* 0x0000007d07057220 */ /* 0x040fe20000410000 */
[----:B------:R1:W4:Y:S01]  /*8690*/  @P0 MUFU.RCP R0, R2 ;  /* 0x0000000200000308 */ /* 0x0003220000001000 */
[----:B--2---:R-:W-:Y:S02]  /*86a0*/  @P1 FMUL.FTZ R9, R6, 0.69314718246459960938 ;  /* 0x3f31721806091820 */ /* 0x004fe40000410000 */
[----:B------:R-:W-:Y:S02]  /*86b0*/  @P1 FMUL.FTZ R6, R10, c[0x0][0x2d0] ;  /* 0x0000b4000a061a20 */ /* 0x000fe40000410000 */
[C---:B------:R-:W-:Y:S02]  /*86c0*/  FMUL.FTZ R68, R7.reuse, R68 ;  /* 0x0000004407447220 */ /* 0x040fe40000410000 */
[----:B------:R-:W-:-:S02]  /*86d0*/  FMUL.FTZ R69, R7, R69 ;  /* 0x0000004507457220 */ /* 0x000fc40000410000 */
[----:B---3--:R-:W-:Y:S02]  /*86e0*/  @P0 FMUL.FTZ R10, R8, 0.69314718246459960938 ;  /* 0x3f317218080a0820 */ /* 0x008fe40000410000 */
[----:B------:R-:W-:Y:S02]  /*86f0*/  @P0 FMUL.FTZ R8, R11, c[0x0][0x2d0] ;  /* 0x0000b4000b080a20 */ /* 0x000fe40000410000 */
[C---:B------:R-:W-:Y:S02]  /*8700*/  FMUL.FTZ R72, R7.reuse, R72 ;  /* 0x0000004807487220 */ /* 0x040fe40000410000 */
[C---:B------:R-:W-:Y:S01]  /*8710*/  FMUL.FTZ R73, R7.reuse, R73 ;  /* 0x0000004907497220 */ /* 0x040fe20000410000 */
[----:B-1----:R-:W-:Y:S01]  /*8720*/  MOV R2, 0xff800000 ;  /* 0xff80000000027802 */ /* 0x002fe20000000f00 */
[C---:B------:R-:W-:Y:S02]  /*8730*/  FMUL.FTZ R76, R7.reuse, R76 ;  /* 0x0000004c074c7220 */ /* 0x040fe40000410000 */
[----:B------:R-:W-:-:S02]  /*8740*/  FMUL.FTZ R77, R7, R77 ;  /* 0x0000004d074d7220 */ /* 0x000fc40000410000 */
[C---:B------:R-:W-:Y:S02]  /*8750*/  FMUL.FTZ R80, R7.reuse, R80 ;  /* 0x0000005007507220 */ /* 0x040fe40000410000 */
[C---:B------:R-:W-:Y:S02]  /*8760*/  FMUL.FTZ R81, R7.reuse, R81 ;  /* 0x0000005107517220 */ /* 0x040fe40000410000 */
[C---:B------:R-:W-:Y:S02]  /*8770*/  FMUL.FTZ R84, R7.reuse, R84 ;  /* 0x0000005407547220 */ /* 0x040fe40000410000 */
[C---:B------:R-:W-:Y:S02]  /*8780*/  FMUL.FTZ R85, R7.reuse, R85 ;  /* 0x0000005507557220 */ /* 0x040fe40000410000 */
        /* <DEDUP_REMOVED lines=17> */
[----:B------:R-:W-:Y:S01]  /*88a0*/  FMUL.FTZ R113, R7, R113 ;  /* 0x0000007107717220 */ /* 0x000fe20000410000 */
[----:B------:R-:W-:Y:S01]  /*88b0*/  MOV R7, 0xff800000 ;  /* 0xff80000000077802 */ /* 0x000fe20000000f00 */
[C---:B----4-:R-:W-:Y:S02]  /*88c0*/  FMUL.FTZ R130, R0.reuse, R130 ;  /* 0x0000008200827220 */ /* 0x050fe40000410000 */
        /* <DEDUP_REMOVED lines=31> */
[----:B------:R-:W-:Y:S02]  /*8ac0*/  @P1 FFMA.FTZ R2, R6, R132, R9 ;  /* 0x0000008406021223 */ /* 0x000fe40000010009 */
[----:B------:R-:W-:Y:S02]  /*8ad0*/  @P0 FFMA.FTZ R7, R8, R3, R10 ;  /* 0x0000000308070223 */ /* 0x000fe4000001000a */
.L_x_3:
[----:B------:R-:W-:Y:S05]  /*8ae0*/  @P2 BRA `(.L_x_7) ;  /* 0x0000136000002947 */ /* 0x000fea0003800000 */
[----:B------:R-:W1:Y:S01]  /*8af0*/  S2R R13, SR_TID.X ;  /* 0x00000000000d7919 */ /* 0x000e620000002100 */
[----:B------:R-:W-:Y:S01]  /*8b00*/  USHF.R.S32.HI UR6, URZ, 0x1f, UR10 ;  /* 0x0000001f3f067899 */ /* 0x000fe2000801140a */
[----:B------:R-:W-:Y:S01]  /*8b10*/  IMAD R8, RZ, RZ, -UR10 ;  /* 0x8000000aff087e24 */ /* 0x000fe2000f8e02ff */
[----:B------:R-:W-:Y:S01]  /*8b20*/  ULDC.64 UR4, c[0x0][0x4d0] ;  /* 0x0001340000047ab9 */ /* 0x000fe20000000a00 */
[----:B------:R-:W2:Y:S01]  /*8b30*/  S2R R3, SR_CTAID.Y ;  /* 0x0000000000037919 */ /* 0x000ea20000002600 */
[----:B------:R-:W-:Y:S01]  /*8b40*/  UIMAD UR7, UR6, UR4, URZ ;  /* 0x00000004060772a4 */ /* 0x000fe2000f8e023f */
[----:B------:R-:W-:Y:S01]  /*8b50*/  IMAD.MOV.U32 R11, RZ, RZ, c[0x0][0x4e8] ;  /* 0x00013a00ff0b7624 */ /* 0x000fe200078e00ff */
[----:B------:R-:W-:Y:S01]  /*8b60*/  UIMAD.WIDE.U32 UR8, UR10, UR4, URZ ;  /* 0x000000040a0872a5 */ /* 0x000fe2000f8e003f */
[----:B------:R-:W3:Y:S01]  /*8b70*/  S2R R10, SR_CTAID.Z ;  /* 0x00000000000a7919 */ /* 0x000ee20000002700 */
[----:B------:R-:W-:Y:S01]  /*8b80*/  UIMAD UR7, UR10, UR5, UR7 ;  /* 0x000000050a0772a4 */ /* 0x000fe2000f8e0207 */
[----:B------:R-:W-:Y:S01]  /*8b90*/  BSSY B0, `(.L_x_8) ;  /* 0x00000c9000007945 */ /* 0x000fe20003800000 */
[C---:B------:R-:W-:Y:S01]  /*8ba0*/  ISETP.NE.AND P1, PT, R11.reuse, 0x1, PT ;  /* 0x000000010b00780c */ /* 0x040fe20003f25270 */
[----:B------:R-:W-:Y:S01]  /*8bb0*/  ULDC.64 UR4, c[0x0][0x438] ;  /* 0x00010e0000047ab9 */ /* 0x000fe20000000a00 */
[----:B------:R-:W-:Y:S01]  /*8bc0*/  MOV R19, UR9 ;  /* 0x0000000900137c02 */ /* 0x000fe20008000f00 */
[----:B------:R-:W-:Y:S01]  /*8bd0*/  UIMAD.WIDE.U32 UR12, UR10, UR4, URZ ;  /* 0x000000040a0c72a5 */ /* 0x000fe2000f8e003f */
[----:B------:R-:W-:Y:S01]  /*8be0*/  IMAD.U32 R18, RZ, RZ, UR8 ;  /* 0x00000008ff127e24 */ /* 0x000fe2000f8e00ff */
[----:B------:R-:W-:Y:S01]  /*8bf0*/  UIMAD UR4, UR6, UR4, URZ ;  /* 0x00000004060472a4 */ /* 0x000fe2000f8e023f */
[----:B------:R-:W-:Y:S01]  /*8c00*/  IMAD R11, R11, c[0x0][0x388], RZ ;  /* 0x0000e2000b0b7a24 */ /* 0x000fe200078e02ff */
[----:B------:R-:W-:-:S02]  /*8c10*/  UIADD3 UR7, UR9, UR7, URZ ;  /* 0x0000000709077290 */ /* 0x000fc4000fffe03f */
[----:B------:R-:W-:Y:S01]  /*8c20*/  UIMAD UR4, UR10, UR5, UR4 ;  /* 0x000000050a0472a4 */ /* 0x000fe2000f8e0204 */
[----:B------:R-:W-:Y:S01]  /*8c30*/  MOV R16, UR12 ;  /* 0x0000000c00107c02 */ /* 0x000fe20008000f00 */
[----:B------:R-:W-:Y:S01]  /*8c40*/  IMAD.U32 R17, RZ, RZ, UR13 ;  /* 0x0000000dff117e24 */ /* 0x000fe2000f8e00ff */
[----:B-1----:R-:W-:Y:S01]  /*8c50*/  SHF.R.S32.HI R0, RZ, 0x1f, R13 ;  /* 0x0000001fff007819 */ /* 0x002fe2000001140d */
[----:B------:R-:W-:Y:S01]  /*8c60*/  UIADD3 UR4, UR13, UR4, URZ ;  /* 0x000000040d047290 */ /* 0x000fe2000fffe03f */
[----:B------:R-:W-:Y:S02]  /*8c70*/  IMAD.U32 R19, RZ, RZ, UR7 ;  /* 0x00000007ff137e24 */ /* 0x000fe4000f8e00ff */
[-C--:B------:R-:W-:Y:S01]  /*8c80*/  LEA.HI R15, R0, R13.reuse, RZ, 0x5 ;  /* 0x0000000d000f7211 */ /* 0x080fe200078f28ff */
[----:B--2---:R-:W-:Y:S01]  /*8c90*/  IMAD R8, R8, c[0x0][0x550], R3 ;  /* 0x0001540008087a24 */ /* 0x004fe200078e0203 */
[----:B------:R-:W-:Y:S01]  /*8ca0*/  LEA.HI R0, R0, R13, RZ, 0x2 ;  /* 0x0000000d00007211 */ /* 0x000fe200078f10ff */
[----:B------:R-:W-:Y:S01]  /*8cb0*/  IMAD.U32 R17, RZ, RZ, UR4 ;  /* 0x00000004ff117e24 */ /* 0x000fe2000f8e00ff */
[----:B------:R-:W-:Y:S01]  /*8cc0*/  LOP3.LUT R6, R15, 0xffffffe0, RZ, 0xc0, !PT ;  /* 0xffffffe00f067812 */ /* 0x000fe200078ec0ff */
[----:B---3--:R-:W-:Y:S01]  /*8cd0*/  IMAD.WIDE.U32 R18, R10, c[0x0][0x4d8], R18 ;  /* 0x000136000a127a25 */ /* 0x008fe200078e0012 */
[----:B------:R-:W-:-:S02]  /*8ce0*/  SHF.R.S32.HI R12, RZ, 0x5, R15 ;  /* 0x00000005ff0c7819 */ /* 0x000fc4000001140f */
[----:B------:R-:W-:Y:S01]  /*8cf0*/  SHF.R.S32.HI R15, RZ, 0x1f, R15 ;  /* 0x0000001fff0f7819 */ /* 0x000fe2000001140f */
[----:B------:R-:W-:Y:S01]  /*8d00*/  IMAD.IADD R6, R13, 0x1, -R6 ;  /* 0x000000010d067824 */ /* 0x000fe200078e0a06 */
[----:B------:R-:W-:Y:S01]  /*8d10*/  LOP3.LUT R0, R0, 0xfffffffc, RZ, 0xc0, !PT ;  /* 0xfffffffc00007812 */ /* 0x000fe200078ec0ff */
[----:B------:R-:W-:Y:S01]  /*8d20*/  IMAD.WIDE.U32 R16, R10, c[0x0][0x440], R16 ;  /* 0x000110000a107a25 */ /* 0x000fe200078e0010 */
[----:B------:R-:W-:Y:S02]  /*8d30*/  LEA.HI R15, R15, R12, RZ, 0x3 ;  /* 0x0000000c0f0f7211 */ /* 0x000fe400078f18ff */
[----:B------:R-:W-:Y:S01]  /*8d40*/  IADD3 R13, -R0, R13, RZ ;  /* 0x0000000d000d7210 */ /* 0x000fe20007ffe1ff */
[----:B------:R-:W-:Y:S01]  /*8d50*/  IMAD.MOV.U32 R22, RZ, RZ, R16 ;  /* 0x000000ffff167224 */ /* 0x000fe200078e0010 */
[----:B------:R-:W-:Y:S01]  /*8d60*/  LOP3.LUT R15, R15, 0xffffff8, RZ, 0xc0, !PT ;  /* 0x0ffffff80f0f7812 */ /* 0x000fe200078ec0ff */
[----:B------:R-:W1:Y:S01]  /*8d70*/  S2R R0, SR_CTAID.X ;  /* 0x0000000000007919 */ /* 0x000e620000002500 */
[----:B------:R-:W-:-:S02]  /*8d80*/  SHF.R.S32.HI R3, RZ, 0x1f, R6 ;  /* 0x0000001fff037819 */ /* 0x000fc40000011406 */
[----:B------:R-:W-:Y:S01]  /*8d90*/  SHF.R.S32.HI R9, RZ, 0x1f, R10 ;  /* 0x0000001fff097819 */ /* 0x000fe2000001140a */
[----:B------:R-:W-:Y:S01]  /*8da0*/  IMAD.IADD R15, R12, 0x1, -R15 ;  /* 0x000000010c0f7824 */ /* 0x000fe200078e0a0f */
[----:B------:R-:W-:Y:S02]  /*8db0*/  LEA.HI R12, R13, R13, RZ, 0x1 ;  /* 0x0000000d0d0c7211 */ /* 0x000fe400078f08ff */
[----:B------:R-:W-:Y:S02]  /*8dc0*/  LEA.HI R3, R3, R6, RZ, 0x2 ;  /* 0x0000000603037211 */ /* 0x000fe400078f10ff */
[----:B------:R-:W-:Y:S02]  /*8dd0*/  LOP3.LUT R12, R12, 0x1ffffffe, RZ, 0xc0, !PT ;  /* 0x1ffffffe0c0c7812 */ /* 0x000fe400078ec0ff */
[----:B------:R-:W-:Y:S02]  /*8de0*/  SHF.R.S32.HI R14, RZ, 0x2, R3 ;  /* 0x00000002ff0e7819 */ /* 0x000fe40000011403 */
[----:B------:R-:W-:Y:S01]  /*8df0*/  IADD3 R12, R13, -R12, RZ ;  /* 0x8000000c0d0c7210 */ /* 0x000fe20007ffe0ff */
[----:B------:R-:W-:Y:S01]  /*8e00*/  IMAD R13, R9, c[0x0][0x4d8], RZ ;  /* 0x00013600090d7a24 */ /* 0x000fe200078e02ff */
[----:B------:R-:W-:Y:S01]  /*8e10*/  LOP3.LUT R3, R3, 0x7ffffffc, RZ, 0xc0, !PT ;  /* 0x7ffffffc03037812 */ /* 0x000fe200078ec0ff */
[----:B------:R-:W-:-:S02]  /*8e20*/  IMAD R15, R15, 0x10, R14 ;  /* 0x000000100f0f7824 */ /* 0x000fc400078e020e */
[----:B------:R-:W-:Y:S02]  /*8e30*/  IMAD R9, R9, c[0x0][0x440], RZ ;  /* 0x0001100009097a24 */ /* 0x000fe400078e02ff */
[----:B------:R-:W-:Y:S02]  /*8e40*/  IMAD R21, R12, 0x8, R15 ;  /* 0x000000080c157824 */ /* 0x000fe400078e020f */
[C---:B------:R-:W-:Y:S02]  /*8e50*/  IMAD R9, R10.reuse, c[0x0][0x444], R9 ;  /* 0x000111000a097a24 */ /* 0x040fe400078e0209 */
[----:B------:R-:W-:Y:S01]  /*8e60*/  IMAD R13, R10, c[0x0][0x4dc], R13 ;  /* 0x000137000a0d7a24 */ /* 0x000fe200078e020d */
[C---:B-1----:R-:W-:Y:S01]  /*8e70*/  LEA R21, R0.reuse, R21, 0x7 ;  /* 0x0000001500157211 */ /* 0x042fe200078e38ff */
[----:B------:R-:W-:Y:S01]  /*8e80*/  IMAD.IADD R23, R17, 0x1, R9 ;  /* 0x0000000111177824 */ /* 0x000fe200078e0209 */
[----:B------:R-:W-:Y:S01]  /*8e90*/  SHF.R.S32.HI R10, RZ, 0x1f, R8 ;  /* 0x0000001fff0a7819 */ /* 0x000fe20000011408 */
[----:B------:R-:W-:Y:S01]  /*8ea0*/  IMAD.IADD R19, R19, 0x1, R13 ;  /* 0x0000000113137824 */ /* 0x000fe200078e020d */
[----:B------:R-:W-:Y:S01]  /*8eb0*/  MOV R12, R21 ;  /* 0x00000015000c7202 */ /* 0x000fe20000000f00 */
[----:B------:R-:W-:Y:S01]  /*8ec0*/  @P1 IMAD.HI.U32 R9, R21, c[0x0][0x4ec], RZ ;  /* 0x00013b0015091a27 */ /* 0x000fe200078e00ff */
[----:B------:R-:W-:-:S03]  /*8ed0*/  LEA R0, R0, R15, 0x7 ;  /* 0x0000000f00007211 */ /* 0x000fc600078e38ff */
[C---:B------:R-:W-:Y:S01]  /*8ee0*/  IMAD R13, R10.reuse, c[0x0][0x4e0], RZ ;  /* 0x000138000a0d7a24 */ /* 0x040fe200078e02ff */
[----:B------:R-:W-:Y:S01]  /*8ef0*/  @P1 SHF.R.U32.HI R12, RZ, c[0x0][0x4f0], R9 ;  /* 0x00013c00ff0c1a19 */ /* 0x000fe20000011609 */
[----:B------:R-:W-:Y:S01]  /*8f00*/  IMAD R17, R10, c[0x0][0x448], RZ ;  /* 0x000112000a117a24 */ /* 0x000fe200078e02ff */
[----:B------:R-:W-:Y:S01]  /*8f10*/  MOV R9, R21 ;  /* 0x0000001500097202 */ /* 0x000fe20000000f00 */
[C---:B------:R-:W-:Y:S01]  /*8f20*/  IMAD R13, R8.reuse, c[0x0][0x4e4], R13 ;  /* 0x00013900080d7a24 */ /* 0x040fe200078e020d */
[--C-:B------:R-:W-:Y:S01]  /*8f30*/  SHF.R.S32.HI R14, RZ, 0x1f, R12.reuse ;  /* 0x0000001fff0e7819 */ /* 0x100fe2000001140c */
[----:B------:R-:W-:Y:S02]  /*8f40*/  IMAD.MOV R10, RZ, RZ, -R12 ;  /* 0x000000ffff0a7224 */ /* 0x000fe400078e0a0c */
[C---:B------:R-:W-:Y:S02]  /*8f50*/  IMAD R17, R8.reuse, c[0x0][0x44c], R17 ;  /* 0x0001130008117a24 */ /* 0x040fe400078e0211 */
[----:B------:R-:W-:-:S04]  /*8f60*/  IMAD.WIDE.U32 R22, R8, c[0x0][0x448], R22 ;  /* 0x0001120008167a25 */ /* 0x000fc800078e0016 */
[----:B------:R-:W-:-:S04]  /*8f70*/  IMAD.WIDE.U32 R18, R8, c[0x0][0x4e0], R18 ;  /* 0x0001380008127a25 */ /* 0x000fc800078e0012 */
[----:B------:R-:W-:Y:S01]  /*8f80*/  @P1 IMAD.HI.U32 R8, R21, c[0x0][0x4ec], RZ ;  /* 0x00013b0015081a27 */ /* 0x000fe200078e00ff */
[----:B------:R-:W-:Y:S01]  /*8f90*/  BAR.SYNC.DEFER_BLOCKING 0x1, 0x100 ;  /* 0x0044000000007b1d */ /* 0x000fe20000010000 */
[----:B------:R-:W-:Y:S02]  /*8fa0*/  IADD3 R12, P0, R12, R18, RZ ;  /* 0x000000120c0c7210 */ /* 0x000fe40007f1e0ff */
[----:B------:R-:W-:Y:S01]  /*8fb0*/  IMAD R10, R10, c[0x0][0x4e8], R21 ;  /* 0x00013a000a0a7a24 */ /* 0x000fe200078e0215 */
[----:B------:R-:W-:Y:S01]  /*8fc0*/  @P1 SHF.R.U32.HI R9, RZ, c[0x0][0x4f0], R8 ;  /* 0x00013c00ff091a19 */ /* 0x000fe20000011608 */
[----:B------:R-:W-:Y:S01]  /*8fd0*/  IMAD.IADD R23, R23, 0x1, R17 ;  /* 0x0000000117177824 */ /* 0x000fe200078e0211 */
[----:B------:R-:W-:Y:S01]  /*8fe0*/  IADD3.X R13, R14, R19, R13, P0, !PT ;  /* 0x000000130e0d7210 */ /* 0x000fe200007fe40d */
[----:B------:R-:W-:Y:S01]  /*8ff0*/  IMAD.IADD R3, R6, 0x1, -R3 ;  /* 0x0000000106037824 */ /* 0x000fe200078e0a03 */
[----:B------:R-:W-:Y:S01]  /*9000*/  SHF.R.S32.HI R8, RZ, 0x1f, R10 ;  /* 0x0000001fff087819 */ /* 0x000fe2000001140a */
[C---:B------:R-:W-:Y:S01]  /*9010*/  IMAD.WIDE.U32 R22, R9.reuse, c[0x0][0x430], R22 ;  /* 0x00010c0009167a25 */ /* 0x040fe200078e0016 */
[----:B------:R-:W-:-:S02]  /*9020*/  IADD3 R14, -R9, RZ, RZ ;  /* 0x000000ff090e7210 */ /* 0x000fc40007ffe1ff */
[----:B------:R-:W-:Y:S01]  /*9030*/  LOP3.LUT P1, RZ, R6, 0x3, RZ, 0xc0, !PT ;  /* 0x0000000306ff7812 */ /* 0x000fe2000782c0ff */
[----:B------:R-:W-:Y:S01]  /*9040*/  IMAD R17, R8, c[0x0][0x4c8], RZ ;  /* 0x0001320008117a24 */ /* 0x000fe200078e02ff */
[----:B------:R-:W-:Y:S01]  /*9050*/  SHF.R.S32.HI R8, RZ, 0x1f, R9 ;  /* 0x0000001fff087819 */ /* 0x000fe20000011409 */
[----:B------:R-:W-:Y:S01]  /*9060*/  IMAD.WIDE.U32 R12, R10, c[0x0][0x4c8], R12 ;  /* 0x000132000a0c7a25 */ /* 0x000fe200078e000c */
[----:B------:R-:W-:-:S03]  /*9070*/  ISETP.GE.OR P2, PT, R0, R11, P1 ;  /* 0x0000000b0000720c */ /* 0x000fc60000f46670 */
[----:B------:R-:W-:Y:S01]  /*9080*/  IMAD R17, R10, c[0x0][0x4cc], R17 ;  /* 0x000133000a117a24 */ /* 0x000fe200078e0211 */
[----:B------:R-:W-:Y:S01]  /*9090*/  LEA R10, P0, R12, c[0x0][0x4a8], 0x2 ;  /* 0x00012a000c0a7a11 */ /* 0x000fe200078010ff */
[----:B------:R-:W-:Y:S02]  /*90a0*/  IMAD R14, R14, c[0x0][0x4e8], R21 ;  /* 0x00013a000e0e7a24 */ /* 0x000fe400078e0215 */
[----:B------:R-:W-:Y:S02]  /*90b0*/  IMAD.IADD R17, R13, 0x1, R17 ;  /* 0x000000010d117824 */ /* 0x000fe400078e0211 */
[----:B------:R-:W-:Y:S01]  /*90c0*/  IMAD R8, R8, c[0x0][0x430], RZ ;  /* 0x00010c0008087a24 */ /* 0x000fe200078e02ff */
[----:B------:R-:W-:Y:S02]  /*90d0*/  SHFL.IDX PT, R18, R10, 0x1, 0x1c1f ;  /* 0x003c1f000a127f89 */ /* 0x000fe400000e0000 */
[----:B------:R-:W-:Y:S01]  /*90e0*/  LEA.HI.X R17, R12, c[0x0][0x4ac], R17, 0x2, P0 ;  /* 0x00012b000c117a11 */ /* 0x000fe200000f1411 */
[----:B------:R-:W-:Y:S01]  /*90f0*/  IMAD R9, R9, c[0x0][0x434], R8 ;  /* 0x00010d0009097a24 */ /* 0x000fe200078e0208 */
[----:B------:R-:W-:Y:S01]  /*9100*/  SHFL.IDX PT, R12, R10, RZ, 0x1c1f ;  /* 0x001c1fff0a0c7589 */ /* 0x000fe200000e0000 */
[----:B------:R-:W-:-:S02]  /*9110*/  SHF.R.S32.HI R8, RZ, 0x1f, R14 ;  /* 0x0000001fff087819 */ /* 0x000fc4000001140e */
[----:B------:R-:W-:Y:S01]  /*9120*/  IMAD.IADD R23, R23, 0x1, R9 ;  /* 0x0000000117177824 */ /* 0x000fe200078e0209 */
[----:B------:R-:W1:Y:S02]  /*9130*/  SHFL.IDX PT, R13, R17, RZ, 0x1c1f ;  /* 0x001c1fff110d7589 */ /* 0x000e6400000e0000 */
[----:B------:R-:W-:Y:S01]  /*9140*/  IMAD R9, R8, c[0x0][0x428], RZ ;  /* 0x00010a0008097a24 */ /* 0x000fe200078e02ff */
[----:B------:R-:W-:Y:S01]  /*9150*/  IADD3 R8, R0, 0x8, RZ ;  /* 0x0000000800087810 */ /* 0x000fe20007ffe0ff */
[----:B------:R-:W2:Y:S01]  /*9160*/  SHFL.IDX PT, R19, R17, 0x1, 0x1c1f ;  /* 0x003c1f0011137f89 */ /* 0x000ea200000e0000 */
[----:B------:R-:W-:Y:S02]  /*9170*/  IMAD.WIDE.U32 R22, R14, c[0x0][0x428], R22 ;  /* 0x00010a000e167a25 */ /* 0x000fe400078e0016 */
[----:B------:R-:W-:Y:S02]  /*9180*/  ISETP.GE.OR P1, PT, R8, R11, P1 ;  /* 0x0000000b0800720c */ /* 0x000fe40000f26670 */
[----:B------:R-:W-:-:S05]  /*9190*/  IMAD R9, R14, c[0x0][0x42c], R9 ;  /* 0x00010b000e097a24 */ /* 0x000fca00078e0209 */
[----:B------:R-:W-:Y:S02]  /*91a0*/  IADD3 R14, R23, R9, RZ ;  /* 0x00000009170e7210 */ /* 0x000fe40007ffe0ff */
[----:B------:R-:W-:-:S04]  /*91b0*/  LEA R9, P0, R22, c[0x0][0x400], 0x2 ;  /* 0x0001000016097a11 */ /* 0x000fc800078010ff */
[----:B------:R-:W-:Y:S01]  /*91c0*/  LEA.HI.X R14, R22, c[0x0][0x404], R14, 0x2, P0 ;  /* 0x00010100160e7a11 */ /* 0x000fe200000f140e */
[----:B------:R3:W4:Y:S01]  /*91d0*/  SHFL.IDX PT, R16, R9, RZ, 0x1c1f ;  /* 0x001c1fff09107589 */ /* 0x00072200000e0000 */
[----:B------:R-:W-:-:S03]  /*91e0*/  ISETP.GE.AND P0, PT, R8, R11, PT ;  /* 0x0000000b0800720c */ /* 0x000fc60003f06270 */
[----:B-1----:R3:W-:Y:S04]  /*91f0*/  @!P2 ST.E [R12.64], R2 ;  /* 0x000000020c00a985 */ /* 0x0027e8000c10190e */
[----:B--2---:R3:W-:Y:S01]  /*9200*/  @!P1 ST.E [R18.64], R7 ;  /* 0x0000000712009985 */ /* 0x0047e2000c10190e */
[----:B------:R-:W-:Y:S02]  /*9210*/  ISETP.GE.AND P1, PT, R0, R11, PT ;  /* 0x0000000b0000720c */ /* 0x000fe40003f26270 */
[----:B------:R-:W-:Y:S01]  /*9220*/  SHF.L.U32 R11, R3, 0x1, RZ ;  /* 0x00000001030b7819 */ /* 0x000fe200000006ff */
[----:B------:R3:W1:Y:S10]  /*9230*/  SHFL.IDX PT, R17, R14, RZ, 0x1c1f ;  /* 0x001c1fff0e117589 */ /* 0x00067400000e0000 */
[----:B------:R-:W-:Y:S05]  /*9240*/  @P1 BRA `(.L_x_9) ;  /* 0x000005d000001947 */ /* 0x000fea0003800000 */
[C---:B---3--:R-:W-:Y:S02]  /*9250*/  IADD3 R7, R11.reuse, 0x8, RZ ;  /* 0x000000080b077810 */ /* 0x048fe40007ffe0ff */
[----:B------:R-:W-:-:S02]  /*9260*/  IADD3 R3, R11, 0x10, RZ ;  /* 0x000000100b037810 */ /* 0x000fc40007ffe0ff */
[----:B------:R-:W-:Y:S02]  /*9270*/  ISETP.GE.AND P3, PT, R7, c[0x0][0x3c8], PT ;  /* 0x0000f20007007a0c */ /* 0x000fe40003f66270 */
[----:B------:R-:W-:Y:S02]  /*9280*/  IADD3 R2, R11, 0x18, RZ ;  /* 0x000000180b027810 */ /* 0x000fe40007ffe0ff */
[----:B------:R-:W-:Y:S02]  /*9290*/  ISETP.GE.AND P2, PT, R3, c[0x0][0x3c8], PT ;  /* 0x0000f20003007a0c */ /* 0x000fe40003f46270 */
[----:B------:R-:W-:Y:S02]  /*92a0*/  ISETP.GE.AND P1, PT, R2, c[0x0][0x3c8], PT ;  /* 0x0000f20002007a0c */ /* 0x000fe40003f26270 */
[C---:B------:R-:W-:Y:S02]  /*92b0*/  ISETP.GE.AND P4, PT, R11.reuse, c[0x0][0x3c8], PT ;  /* 0x0000f2000b007a0c */ /* 0x040fe40003f86270 */
[----:B------:R-:W-:-:S02]  /*92c0*/  IADD3 R0, R11, 0x20, RZ ;  /* 0x000000200b007810 */ /* 0x000fc40007ffe0ff */
[----:B------:R-:W-:Y:S02]  /*92d0*/  IADD3 R10, R11, 0x28, RZ ;  /* 0x000000280b0a7810 */ /* 0x000fe40007ffe0ff */
[----:B------:R-:W-:Y:S02]  /*92e0*/  @!P3 LEA.HI R7, R7, R7, RZ, 0x1 ;  /* 0x000000070707b211 */ /* 0x000fe400078f08ff */
[----:B------:R-:W-:Y:S02]  /*92f0*/  ISETP.GE.AND P6, PT, R0, c[0x0][0x3c8], PT ;  /* 0x0000f20000007a0c */ /* 0x000fe40003fc6270 */
[----:B------:R-:W-:Y:S02]  /*9300*/  @!P2 LEA.HI R3, R3, R3, RZ, 0x1 ;  /* 0x000000030303a211 */ /* 0x000fe400078f08ff */
[----:B------:R-:W-:Y:S01]  /*9310*/  @!P3 LOP3.LUT R7, R7, 0xfffffffe, RZ, 0xc0, !PT ;  /* 0xfffffffe0707b812 */ /* 0x000fe200078ec0ff */
[----:B-1--4-:R-:W-:Y:S01]  /*9320*/  @!P4 IMAD.WIDE R12, R11, 0x4, R16 ;  /* 0x000000040b0cc825 */ /* 0x012fe200078e0210 */
[----:B------:R-:W-:-:S02]  /*9330*/  @!P1 LEA.HI R2, R2, R2, RZ, 0x1 ;  /* 0x0000000202029211 */ /* 0x000fc400078f08ff */
[----:B------:R-:W-:Y:S01]  /*9340*/  @!P2 LOP3.LUT R3, R3, 0xfffffffe, RZ, 0xc0, !PT ;  /* 0xfffffffe0303a812 */ /* 0x000fe200078ec0ff */
[--C-:B------:R-:W-:Y:S01]  /*9350*/  @!P3 IMAD.WIDE R6, R7, 0x4, R16.reuse ;  /* 0x000000040706b825 */ /* 0x100fe200078e0210 */
[----:B------:R-:W-:Y:S01]  /*9360*/  @!P1 LOP3.LUT R21, R2, 0xfffffffe, RZ, 0xc0, !PT ;  /* 0xfffffffe02159812 */ /* 0x000fe200078ec0ff */
[----:B------:R1:W-:Y:S01]  /*9370*/  @!P4 ST.E.64 [R12.64], R128 ;  /* 0x000000800c00c985 */ /* 0x0003e2000c101b0e */
[----:B------:R-:W-:Y:S01]  /*9380*/  IADD3 R8, R11, 0x30, RZ ;  /* 0x000000300b087810 */ /* 0x000fe20007ffe0ff */
[----:B------:R-:W-:Y:S01]  /*9390*/  @!P2 IMAD.WIDE R18, R3, 0x4, R16 ;  /* 0x000000040312a825 */ /* 0x000fe200078e0210 */
[C---:B------:R-:W-:Y:S01]  /*93a0*/  IADD3 R3, R11.reuse, 0x38, RZ ;  /* 0x000000380b037810 */ /* 0x040fe20007ffe0ff */
[----:B------:R2:W-:Y:S01]  /*93b0*/  @!P3 ST.E.64 [R6.64], R4 ;  /* 0x000000040600b985 */ /* 0x0005e2000c101b0e */
[C---:B------:R-:W-:Y:S02]  /*93c0*/  IADD3 R15, R11.reuse, 0x40, RZ ;  /* 0x000000400b0f7810 */ /* 0x040fe40007ffe0ff */
[----:B------:R-:W-:Y:S01]  /*93d0*/  ISETP.GE.AND P5, PT, R10, c[0x0][0x3c8], PT ;  /* 0x0000f2000a007a0c */ /* 0x000fe20003fa6270 */
[----:B------:R3:W-:Y:S01]  /*93e0*/  @!P2 ST.E.64 [R18.64], R68 ;  /* 0x000000441200a985 */ /* 0x0007e2000c101b0e */
[----:B------:R-:W-:-:S02]  /*93f0*/  IADD3 R2, R11, 0x48, RZ ;  /* 0x000000480b027810 */ /* 0x000fc40007ffe0ff */
[----:B------:R-:W-:Y:S02]  /*9400*/  ISETP.GE.AND P4, PT, R8, c[0x0][0x3c8], PT ;  /* 0x0000f20008007a0c */ /* 0x000fe40003f86270 */
[----:B------:R-:W-:Y:S02]  /*9410*/  ISETP.GE.AND P3, PT, R3, c[0x0][0x3c8], PT ;  /* 0x0000f20003007a0c */ /* 0x000fe40003f66270 */
[----:B------:R-:W-:Y:S02]  /*9420*/  ISETP.GE.AND P2, PT, R15, c[0x0][0x3c8], PT ;  /* 0x0000f2000f007a0c */ /* 0x000fe40003f46270 */
[----:B------:R-:W-:-:S03]  /*9430*/  @!P6 LEA.HI R0, R0, R0, RZ, 0x1 ;  /* 0x000000000000e211 */ /* 0x000fc600078f08ff */
[----:B------:R-:W-:-:S04]  /*9440*/  @!P5 LEA.HI R10, R10, R10, RZ, 0x1 ;  /* 0x0000000a0a0ad211 */ /* 0x000fc800078f08ff */
[----:B------:R-:W-:Y:S02]  /*9450*/  @!P4 LEA.HI R8, R8, R8, RZ, 0x1 ;  /* 0x000000080808c211 */ /* 0x000fe400078f08ff */
[----:B------:R-:W-:Y:S02]  /*9460*/  @!P3 LEA.HI R3, R3, R3, RZ, 0x1 ;  /* 0x000000030303b211 */ /* 0x000fe400078f08ff */
[----:B------:R-:W-:Y:S02]  /*9470*/  @!P2 LEA.HI R15, R15, R15, RZ, 0x1 ;  /* 0x0000000f0f0fa211 */ /* 0x000fe400078f08ff */
[----:B-1----:R-:W-:Y:S02]  /*9480*/  @!P5 LOP3.LUT R13, R10, 0xfffffffe, RZ, 0xc0, !PT ;  /* 0xfffffffe0a0dd812 */ /* 0x002fe400078ec0ff */
[----:B------:R-:W-:Y:S01]  /*9490*/  @!P3 LOP3.LUT R3, R3, 0xfffffffe, RZ, 0xc0, !PT ;  /* 0xfffffffe0303b812 */ /* 0x000fe200078ec0ff */
[----:B--2---:R-:W-:Y:S01]  /*94a0*/  @!P1 IMAD.WIDE R6, R21, 0x4, R16 ;  /* 0x0000000415069825 */ /* 0x004fe200078e0210 */
[----:B------:R-:W-:-:S02]  /*94b0*/  @!P6 LOP3.LUT R5, R0, 0xfffffffe, RZ, 0xc0, !PT ;  /* 0xfffffffe0005e812 */ /* 0x000fc400078ec0ff */
[----:B------:R-:W-:Y:S02]  /*94c0*/  @!P2 LOP3.LUT R15, R15, 0xfffffffe, RZ, 0xc0, !PT ;  /* 0xfffffffe0f0fa812 */ /* 0x000fe400078ec0ff */
[----:B------:R1:W-:Y:S01]  /*94d0*/  @!P1 ST.E.64 [R6.64], R72 ;  /* 0x0000004806009985 */ /* 0x0003e2000c101b0e */
[----:B------:R-:W-:Y:S01]  /*94e0*/  ISETP.GE.AND P1, PT, R2, c[0x0][0x3c8], PT ;  /* 0x0000f20002007a0c */ /* 0x000fe20003f26270 */
[----:B------:R-:W-:Y:S01]  /*94f0*/  @!P6 IMAD.WIDE R4, R5, 0x4, R16 ;  /* 0x000000040504e825 */ /* 0x000fe200078e0210 */
[----:B---3--:R-:W-:Y:S02]  /*9500*/  @!P4 LOP3.LUT R19, R8, 0xfffffffe, RZ, 0xc0, !PT ;  /* 0xfffffffe0813c812 */ /* 0x008fe400078ec0ff */
[C---:B------:R-:W-:Y:S02]  /*9510*/  IADD3 R0, R11.reuse, 0x50, RZ ;  /* 0x000000500b007810 */ /* 0x040fe40007ffe0ff */
[----:B------:R2:W-:Y:S01]  /*9520*/  @!P6 ST.E.64 [R4.64], R76 ;  /* 0x0000004c0400e985 */ /* 0x0005e2000c101b0e */
[----:B------:R-:W-:-:S02]  /*9530*/  IADD3 R8, R11, 0x58, RZ ;  /* 0x000000580b087810 */ /* 0x000fc40007ffe0ff */
[----:B------:R-:W-:Y:S02]  /*9540*/  IADD3 R10, R11, 0x68, RZ ;  /* 0x000000680b0a7810 */ /* 0x000fe40007ffe0ff */
[----:B------:R-:W-:Y:S02]  /*9550*/  ISETP.GE.AND P6, PT, R0, c[0x0][0x3c8], PT ;  /* 0x0000f20000007a0c */ /* 0x000fe40003fc6270 */
[----:B------:R-:W-:-:S11]  /*9560*/  @!P1 LEA.HI R2, R2, R2, RZ, 0x1 ;  /* 0x0000000202029211 */ /* 0x000fd600078f08ff */
[----:B------:R-:W-:Y:S01]  /*9570*/  @!P6 LEA.HI R0, R0, R0, RZ, 0x1 ;  /* 0x000000000000e211 */ /* 0x000fe200078f08ff */
[----:B-1----:R-:W-:-:S04]  /*9580*/  @!P5 IMAD.WIDE R6, R13, 0x4, R16 ;  /* 0x000000040d06d825 */ /* 0x002fc800078e0210 */
[--C-:B------:R-:W-:Y:S01]  /*9590*/  @!P4 IMAD.WIDE R12, R19, 0x4, R16.reuse ;  /* 0x00000004130cc825 */ /* 0x100fe200078e0210 */
[----:B------:R1:W-:Y:S01]  /*95a0*/  @!P5 ST.E.64 [R6.64], R80 ;  /* 0x000000500600d985 */ /* 0x0003e2000c101b0e */
[----:B------:R-:W-:Y:S02]  /*95b0*/  ISETP.GE.AND P5, PT, R8, c[0x0][0x3c8], PT ;  /* 0x0000f20008007a0c */ /* 0x000fe40003fa6270 */
[----:B--2---:R-:W-:Y:S01]  /*95c0*/  @!P1 LOP3.LUT R5, R2, 0xfffffffe, RZ, 0xc0, !PT ;  /* 0xfffffffe02059812 */ /* 0x004fe200078ec0ff */
[--C-:B------:R-:W-:Y:S01]  /*95d0*/  @!P3 IMAD.WIDE R2, R3, 0x4, R16.reuse ;  /* 0x000000040302b825 */ /* 0x100fe200078e0210 */
[----:B------:R-:W-:Y:S03]  /*95e0*/  @!P4 ST.E.64 [R12.64], R84 ;  /* 0x000000540c00c985 */ /* 0x000fe6000c101b0e */
[--C-:B------:R-:W-:Y:S01]  /*95f0*/  @!P2 IMAD.WIDE R18, R15, 0x4, R16.reuse ;  /* 0x000000040f12a825 */ /* 0x100fe200078e0210 */
[----:B------:R-:W-:Y:S01]  /*9600*/  IADD3 R15, R11, 0x60, RZ ;  /* 0x000000600b0f7810 */ /* 0x000fe20007ffe0ff */
[----:B------:R2:W-:Y:S01]  /*9610*/  @!P3 ST.E.64 [R2.64], R88 ;  /* 0x000000580200b985 */ /* 0x0005e2000c101b0e */
[----:B------:R-:W-:Y:S01]  /*9620*/  ISETP.GE.AND P3, PT, R10, c[0x0][0x3c8], PT ;  /* 0x0000f2000a007a0c */ /* 0x000fe20003f66270 */
[----:B------:R-:W-:Y:S01]  /*9630*/  @!P1 IMAD.WIDE R4, R5, 0x4, R16 ;  /* 0x0000000405049825 */ /* 0x000fe200078e0210 */
[----:B------:R-:W-:Y:S01]  /*9640*/  ISETP.GE.AND P4, PT, R15, c[0x0][0x3c8], PT ;  /* 0x0000f2000f007a0c */ /* 0x000fe20003f86270 */
[----:B------:R-:W-:Y:S01]  /*9650*/  @!P2 ST.E.64 [R18.64], R92 ;  /* 0x0000005c1200a985 */ /* 0x000fe2000c101b0e */
[----:B------:R-:W-:-:S03]  /*9660*/  @!P5 LEA.HI R8, R8, R8, RZ, 0x1 ;  /* 0x000000080808d211 */ /* 0x000fc600078f08ff */
[----:B------:R3:W-:Y:S06]  /*9670*/  @!P1 ST.E.64 [R4.64], R96 ;  /* 0x0000006004009985 */ /* 0x0007ec000c101b0e */
[----:B------:R-:W-:Y:S02]  /*9680*/  @!P3 LEA.HI R10, R10, R10, RZ, 0x1 ;  /* 0x0000000a0a0ab211 */ /* 0x000fe400078f08ff */
[----:B------:R-:W-:Y:S02]  /*9690*/  @!P4 LEA.HI R15, R15, R15, RZ, 0x1 ;  /* 0x0000000f0f0fc211 */ /* 0x000fe400078f08ff */
[----:B-1----:R-:W-:-:S02]  /*96a0*/  IADD3 R7, R11, 0x70, RZ ;  /* 0x000000700b077810 */ /* 0x002fc40007ffe0ff */
[----:B------:R-:W-:Y:S02]  /*96b0*/  IADD3 R6, R11, 0x78, RZ ;  /* 0x000000780b067810 */ /* 0x000fe40007ffe0ff */
[----:B------:R-:W-:Y:S02]  /*96c0*/  ISETP.GE.AND P2, PT, R7, c[0x0][0x3c8], PT ;  /* 0x0000f20007007a0c */ /* 0x000fe40003f46270 */
[----:B------:R-:W-:Y:S02]  /*96d0*/  ISETP.GE.AND P1, PT, R6, c[0x0][0x3c8], PT ;  /* 0x0000f20006007a0c */ /* 0x000fe40003f26270 */
[----:B------:R-:W-:Y:S02]  /*96e0*/  @!P4 LOP3.LUT R15, R15, 0xfffffffe, RZ, 0xc0, !PT ;  /* 0xfffffffe0f0fc812 */ /* 0x000fe400078ec0ff */
[----:B--2---:R-:W-:Y:S02]  /*96f0*/  @!P6 LOP3.LUT R3, R0, 0xfffffffe, RZ, 0xc0, !PT ;  /* 0xfffffffe0003e812 */ /* 0x004fe400078ec0ff */
[----:B------:R-:W-:Y:S01]  /*9700*/  @!P3 LOP3.LUT R13, R10, 0xfffffffe, RZ, 0xc0, !PT ;  /* 0xfffffffe0a0db812 */ /* 0x000fe200078ec0ff */
[----:B------:R-:W-:-:S04]  /*9710*/  @!P4 IMAD.WIDE R20, R15, 0x4, R16 ;  /* 0x000000040f14c825 */ /* 0x000fc800078e0210 */
[----:B------:R-:W-:Y:S01]  /*9720*/  @!P2 LEA.HI R7, R7, R7, RZ, 0x1 ;  /* 0x000000070707a211 */ /* 0x000fe200078f08ff */
[--C-:B------:R-:W-:Y:S01]  /*9730*/  @!P6 IMAD.WIDE R2, R3, 0x4, R16.reuse ;  /* 0x000000040302e825 */ /* 0x100fe200078e0210 */
[----:B------:R-:W-:Y:S02]  /*9740*/  @!P1 LEA.HI R6, R6, R6, RZ, 0x1 ;  /* 0x0000000606069211 */ /* 0x000fe400078f08ff */
[----:B---3--:R-:W-:Y:S01]  /*9750*/  @!P5 LOP3.LUT R5, R8, 0xfffffffe, RZ, 0xc0, !PT ;  /* 0xfffffffe0805d812 */ /* 0x008fe200078ec0ff */
[--C-:B------:R-:W-:Y:S01]  /*9760*/  @!P3 IMAD.WIDE R12, R13, 0x4, R16.reuse ;  /* 0x000000040d0cb825 */ /* 0x100fe200078e0210 */
[----:B------:R-:W-:Y:S01]  /*9770*/  @!P2 LOP3.LUT R7, R7, 0xfffffffe, RZ, 0xc0, !PT ;  /* 0xfffffffe0707a812 */ /* 0x000fe200078ec0ff */
[----:B------:R1:W-:Y:S01]  /*9780*/  @!P6 ST.E.64 [R2.64], R100 ;  /* 0x000000640200e985 */ /* 0x0003e2000c101b0e */
[----:B------:R-:W-:Y:S01]  /*9790*/  @!P1 LOP3.LUT R19, R6, 0xfffffffe, RZ, 0xc0, !PT ;  /* 0xfffffffe06139812 */ /* 0x000fe200078ec0ff */
[----:B------:R-:W-:-:S04]  /*97a0*/  @!P5 IMAD.WIDE R4, R5, 0x4, R16 ;  /* 0x000000040504d825 */ /* 0x000fc800078e0210 */
[--C-:B------:R-:W-:Y:S01]  /*97b0*/  @!P2 IMAD.WIDE R6, R7, 0x4, R16.reuse ;  /* 0x000000040706a825 */ /* 0x100fe200078e0210 */
[----:B------:R1:W-:Y:S03]  /*97c0*/  @!P5 ST.E.64 [R4.64], R104 ;  /* 0x000000680400d985 */ /* 0x0003e6000c101b0e */
[----:B------:R-:W-:Y:S01]  /*97d0*/  @!P1 IMAD.WIDE R16, R19, 0x4, R16 ;  /* 0x0000000413109825 */ /* 0x000fe200078e0210 */
[----:B------:R1:W-:Y:S04]  /*97e0*/  @!P4 ST.E.64 [R20.64], R120 ;  /* 0x000000781400c985 */ /* 0x0003e8000c101b0e */
[----:B------:R1:W-:Y:S04]  /*97f0*/  @!P3 ST.E.64 [R12.64], R108 ;  /* 0x0000006c0c00b985 */ /* 0x0003e8000c101b0e */
[----:B------:R1:W-:Y:S04]  /*9800*/  @!P2 ST.E.64 [R6.64], R116 ;  /* 0x000000740600a985 */ /* 0x0003e8000c101b0e */
[----:B------:R1:W-:Y:S02]  /*9810*/  @!P1 ST.E.64 [R16.64], R112 ;  /* 0x0000007010009985 */ /* 0x0003e4000c101b0e */
.L_x_9:
[----:B------:R-:W-:Y:S05]  /*9820*/  BSYNC B0 ;  /* 0x0000000000007941 */ /* 0x000fea0003800000 */
.L_x_8:
[----:B-1----:R1:W2:Y:S04]  /*9830*/  SHFL.IDX PT, R5, R14, 0x1, 0x1c1f ;  /* 0x003c1f000e057f89 */ /* 0x0022a800000e0000 */
[----:B------:R1:W3:Y:S01]  /*9840*/  SHFL.IDX PT, R4, R9, 0x1, 0x1c1f ;  /* 0x003c1f0009047f89 */ /* 0x0002e200000e0000 */
[----:B------:R-:W-:Y:S05]  /*9850*/  @P0 EXIT ;  /* 0x000000000000094d */ /* 0x000fea0003800000 */
[C---:B------:R-:W-:Y:S02]  /*9860*/  ISETP.GE.AND P0, PT, R11.reuse, c[0x0][0x3c8], PT ;  /* 0x0000f2000b007a0c */ /* 0x040fe40003f06270 */
[----:B---3--:R-:W-:-:S02]  /*9870*/  IADD3 R2, R11, 0x8, RZ ;  /* 0x000000080b027810 */ /* 0x008fc40007ffe0ff */
[C---:B------:R-:W-:Y:S02]  /*9880*/  IADD3 R0, R11.reuse, 0x10, RZ ;  /* 0x000000100b007810 */ /* 0x040fe40007ffe0ff */
[----:B------:R-:W-:Y:S02]  /*9890*/  ISETP.GE.AND P6, PT, R2, c[0x0][0x3c8], PT ;  /* 0x0000f20002007a0c */ /* 0x000fe40003fc6270 */
[----:B------:R-:W-:Y:S02]  /*98a0*/  ISETP.GE.AND P5, PT, R0, c[0x0][0x3c8], PT ;  /* 0x0000f20000007a0c */ /* 0x000fe40003fa6270 */
[C---:B-1----:R-:W-:Y:S02]  /*98b0*/  IADD3 R9, R11.reuse, 0x18, RZ ;  /* 0x000000180b097810 */ /* 0x042fe40007ffe0ff */
[C---:B------:R-:W-:Y:S01]  /*98c0*/  IADD3 R8, R11.reuse, 0x20, RZ ;  /* 0x000000200b087810 */ /* 0x040fe20007ffe0ff */
[C---:B--2---:R-:W-:Y:S01]  /*98d0*/  @!P0 IMAD.WIDE R14, R11.reuse, 0x4, R4 ;  /* 0x000000040b0e8825 */ /* 0x044fe200078e0204 */
[----:B------:R-:W-:-:S02]  /*98e0*/  IADD3 R7, R11, 0x28, RZ ;  /* 0x000000280b077810 */ /* 0x000fc40007ffe0ff */
[C---:B------:R-:W-:Y:S02]  /*98f0*/  IADD3 R6, R11.reuse, 0x30, RZ ;  /* 0x000000300b067810 */ /* 0x040fe40007ffe0ff */
[----:B------:R-:W-:Y:S01]  /*9900*/  IADD3 R3, R11, 0x38, RZ ;  /* 0x000000380b037810 */ /* 0x000fe20007ffe0ff */
[----:B------:R1:W-:Y:S01]  /*9910*/  @!P0 ST.E.64 [R14.64], R130 ;  /* 0x000000820e008985 */ /* 0x0003e2000c101b0e */
[----:B------:R-:W-:Y:S02]  /*9920*/  ISETP.GE.AND P4, PT, R9, c[0x0][0x3c8], PT ;  /* 0x0000f20009007a0c */ /* 0x000fe40003f86270 */
[----:B------:R-:W-:Y:S02]  /*9930*/  ISETP.GE.AND P3, PT, R8, c[0x0][0x3c8], PT ;  /* 0x0000f20008007a0c */ /* 0x000fe40003f66270 */
[----:B------:R-:W-:Y:S02]  /*9940*/  ISETP.GE.AND P2, PT, R7, c[0x0][0x3c8], PT ;  /* 0x0000f20007007a0c */ /* 0x000fe40003f46270 */
[----:B------:R-:W-:-:S02]  /*9950*/  ISETP.GE.AND P1, PT, R6, c[0x0][0x3c8], PT ;  /* 0x0000f20006007a0c */ /* 0x000fc40003f26270 */
[----:B------:R-:W-:Y:S02]  /*9960*/  ISETP.GE.AND P0, PT, R3, c[0x0][0x3c8], PT ;  /* 0x0000f20003007a0c */ /* 0x000fe40003f06270 */
[----:B------:R-:W-:Y:S02]  /*9970*/  @!P6 LEA.HI R2, R2, R2, RZ, 0x1 ;  /* 0x000000020202e211 */ /* 0x000fe400078f08ff */
[----:B------:R-:W-:Y:S02]  /*9980*/  @!P5 LEA.HI R0, R0, R0, RZ, 0x1 ;  /* 0x000000000000d211 */ /* 0x000fe400078f08ff */
[----:B------:R-:W-:Y:S02]  /*9990*/  @!P6 LOP3.LUT R13, R2, 0xfffffffe, RZ, 0xc0, !PT ;  /* 0xfffffffe020de812 */ /* 0x000fe400078ec0ff */
[----:B------:R-:W-:Y:S02]  /*99a0*/  @!P4 LEA.HI R9, R9, R9, RZ, 0x1 ;  /* 0x000000090909c211 */ /* 0x000fe400078f08ff */
[----:B------:R-:W-:Y:S01]  /*99b0*/  @!P3 LEA.HI R8, R8, R8, RZ, 0x1 ;  /* 0x000000080808b211 */ /* 0x000fe200078f08ff */
[----:B------:R-:W-:Y:S01]  /*99c0*/  @!P6 IMAD.WIDE R12, R13, 0x4, R4 ;  /* 0x000000040d0ce825 */ /* 0x000fe200078e0204 */
[----:B------:R-:W-:-:S02]  /*99d0*/  @!P2 LEA.HI R7, R7, R7, RZ, 0x1 ;  /* 0x000000070707a211 */ /* 0x000fc400078f08ff */
[----:B------:R-:W-:Y:S02]  /*99e0*/  @!P1 LEA.HI R6, R6, R6, RZ, 0x1 ;  /* 0x0000000606069211 */ /* 0x000fe400078f08ff */
[----:B------:R-:W-:Y:S01]  /*99f0*/  @!P0 LEA.HI R3, R3, R3, RZ, 0x1 ;  /* 0x0000000303038211 */ /* 0x000fe200078f08ff */
[----:B------:R2:W-:Y:S01]  /*9a00*/  @!P6 ST.E.64 [R12.64], R126 ;  /* 0x0000007e0c00e985 */ /* 0x0005e2000c101b0e */
[----:B------:R-:W-:Y:S02]  /*9a10*/  @!P4 LOP3.LUT R9, R9, 0xfffffffe, RZ, 0xc0, !PT ;  /* 0xfffffffe0909c812 */ /* 0x000fe400078ec0ff */
[----:B-1----:R-:W-:Y:S02]  /*9a20*/  @!P5 LOP3.LUT R15, R0, 0xfffffffe, RZ, 0xc0, !PT ;  /* 0xfffffffe000fd812 */ /* 0x002fe400078ec0ff */
[----:B------:R-:W-:Y:S02]  /*9a30*/  IADD3 R2, R11, 0x40, RZ ;  /* 0x000000400b027810 */ /* 0x000fe40007ffe0ff */
[----:B------:R-:W-:Y:S01]  /*9a40*/  @!P3 LOP3.LUT R17, R8, 0xfffffffe, RZ, 0xc0, !PT ;  /* 0xfffffffe0811b812 */ /* 0x000fe200078ec0ff */
[----:B------:R-:W-:Y:S01]  /*9a50*/  @!P5 IMAD.WIDE R14, R15, 0x4, R4 ;  /* 0x000000040f0ed825 */ /* 0x000fe200078e0204 */
[----:B------:R-:W-:-:S02]  /*9a60*/  IADD3 R0, R11, 0x48, RZ ;  /* 0x000000480b007810 */ /* 0x000fc40007ffe0ff */
[----:B------:R-:W-:Y:S01]  /*9a70*/  @!P2 LOP3.LUT R7, R7, 0xfffffffe, RZ, 0xc0, !PT ;  /* 0xfffffffe0707a812 */ /* 0x000fe200078ec0ff */
[----:B------:R-:W-:Y:S01]  /*9a80*/  @!P4 IMAD.WIDE R8, R9, 0x4, R4 ;  /* 0x000000040908c825 */ /* 0x000fe200078e0204 */
[----:B------:R-:W-:Y:S01]  /*9a90*/  @!P0 LOP3.LUT R3, R3, 0xfffffffe, RZ, 0xc0, !PT ;  /* 0xfffffffe03038812 */ /* 0x000fe200078ec0ff */
[----:B------:R1:W-:Y:S01]  /*9aa0*/  @!P5 ST.E.64 [R14.64], R70 ;  /* 0x000000460e00d985 */ /* 0x0003e2000c101b0e */
[----:B------:R-:W-:Y:S02]  /*9ab0*/  ISETP.GE.AND P6, PT, R2, c[0x0][0x3c8], PT ;  /* 0x0000f20002007a0c */ /* 0x000fe40003fc6270 */
[----:B------:R-:W-:Y:S01]  /*9ac0*/  ISETP.GE.AND P5, PT, R0, c[0x0][0x3c8], PT ;  /* 0x0000f20000007a0c */ /* 0x000fe20003fa6270 */
[----:B------:R3:W-:Y:S01]  /*9ad0*/  @!P4 ST.E.64 [R8.64], R74 ;  /* 0x0000004a0800c985 */ /* 0x0007e2000c101b0e */
[C---:B------:R-:W-:Y:S02]  /*9ae0*/  IADD3 R20, R11.reuse, 0x50, RZ ;  /* 0x000000500b147810 */ /* 0x040fe40007ffe0ff */
[----:B------:R-:W-:-:S02]  /*9af0*/  IADD3 R19, R11, 0x58, RZ ;  /* 0x000000580b137810 */ /* 0x000fc40007ffe0ff */
[C---:B------:R-:W-:Y:S02]  /*9b00*/  IADD3 R18, R11.reuse, 0x60, RZ ;  /* 0x000000600b127810 */ /* 0x040fe40007ffe0ff */
[----:B------:R-:W-:Y:S02]  /*9b10*/  IADD3 R10, R11, 0x68, RZ ;  /* 0x000000680b0a7810 */ /* 0x000fe40007ffe0ff */
[----:B------:R-:W-:Y:S02]  /*9b20*/  ISETP.GE.AND P4, PT, R20, c[0x0][0x3c8], PT ;  /* 0x0000f20014007a0c */ /* 0x000fe40003f86270 */
[----:B--2---:R-:W-:Y:S01]  /*9b30*/  @!P1 LOP3.LUT R13, R6, 0xfffffffe, RZ, 0xc0, !PT ;  /* 0xfffffffe060d9812 */ /* 0x004fe200078ec0ff */
[--C-:B------:R-:W-:Y:S01]  /*9b40*/  @!P2 IMAD.WIDE R6, R7, 0x4, R4.reuse ;  /* 0x000000040706a825 */ /* 0x100fe200078e0204 */
[----:B------:R-:W-:Y:S02]  /*9b50*/  @!P6 LEA.HI R2, R2, R2, RZ, 0x1 ;  /* 0x000000020202e211 */ /* 0x000fe400078f08ff */
[----:B------:R-:W-:Y:S01]  /*9b60*/  @!P5 LEA.HI R0, R0, R0, RZ, 0x1 ;  /* 0x000000000000d211 */ /* 0x000fe200078f08ff */
[----:B------:R-:W-:-:S06]  /*9b70*/  @!P1 IMAD.WIDE R12, R13, 0x4, R4 ;  /* 0x000000040d0c9825 */ /* 0x000fcc00078e0204 */
[----:B------:R-:W-:Y:S01]  /*9b80*/  @!P4 LEA.HI R20, R20, R20, RZ, 0x1 ;  /* 0x000000141414c211 */ /* 0x000fe200078f08ff */
[----:B-1----:R-:W-:-:S04]  /*9b90*/  @!P3 IMAD.WIDE R14, R17, 0x4, R4 ;  /* 0x00000004110eb825 */ /* 0x002fc800078e0204 */
[----:B----4-:R-:W-:Y:S01]  /*9ba0*/  @!P0 IMAD.WIDE R16, R3, 0x4, R4 ;  /* 0x0000000403108825 */ /* 0x010fe200078e0204 */
[----:B------:R1:W-:Y:S01]  /*9bb0*/  @!P3 ST.E.64 [R14.64], R78 ;  /* 0x0000004e0e00b985 */ /* 0x0003e2000c101b0e */
[----:B------:R-:W-:Y:S02]  /*9bc0*/  IADD3 R3, R11, 0x70, RZ ;  /* 0x000000700b037810 */ /* 0x000fe40007ffe0ff */
[----:B------:R-:W-:Y:S01]  /*9bd0*/  ISETP.GE.AND P3, PT, R19, c[0x0][0x3c8], PT ;  /* 0x0000f20013007a0c */ /* 0x000fe20003f66270 */
[----:B------:R2:W-:Y:S01]  /*9be0*/  @!P2 ST.E.64 [R6.64], R82 ;  /* 0x000000520600a985 */ /* 0x0005e2000c101b0e */
[----:B------:R-:W-:Y:S02]  /*9bf0*/  ISETP.GE.AND P2, PT, R18, c[0x0][0x3c8], PT ;  /* 0x0000f20012007a0c */ /* 0x000fe40003f46270 */
[----:B---3--:R-:W-:Y:S01]  /*9c00*/  @!P5 LOP3.LUT R9, R0, 0xfffffffe, RZ, 0xc0, !PT ;  /* 0xfffffffe0009d812 */ /* 0x008fe200078ec0ff */
[----:B------:R3:W-:Y:S01]  /*9c10*/  @!P1 ST.E.64 [R12.64], R86 ;  /* 0x000000560c009985 */ /* 0x0007e2000c101b0e */
[----:B------:R-:W-:-:S02]  /*9c20*/  ISETP.GE.AND P1, PT, R10, c[0x0][0x3c8], PT ;  /* 0x0000f2000a007a0c */ /* 0x000fc40003f26270 */
[----:B------:R-:W-:Y:S01]  /*9c30*/  IADD3 R11, R11, 0x78, RZ ;  /* 0x000000780b0b7810 */ /* 0x000fe20007ffe0ff */
[----:B------:R4:W-:Y:S01]  /*9c40*/  @!P0 ST.E.64 [R16.64], R90 ;  /* 0x0000005a10008985 */ /* 0x0009e2000c101b0e */
[----:B------:R-:W-:Y:S01]  /*9c50*/  ISETP.GE.AND P0, PT, R3, c[0x0][0x3c8], PT ;  /* 0x0000f20003007a0c */ /* 0x000fe20003f06270 */
[----:B------:R-:W-:Y:S02]  /*9c60*/  @!P5 IMAD.WIDE R8, R9, 0x4, R4 ;  /* 0x000000040908d825 */ /* 0x000fe400078e0204 */
[----:B------:R-:W-:Y:S02]  /*9c70*/  @!P3 LEA.HI R19, R19, R19, RZ, 0x1 ;  /* 0x000000131313b211 */ /* 0x000fe400078f08ff */
[----:B------:R-:W-:Y:S02]  /*9c80*/  @!P2 LEA.HI R18, R18, R18, RZ, 0x1 ;  /* 0x000000121212a211 */ /* 0x000fe400078f08ff */
[----:B------:R-:W-:Y:S02]  /*9c90*/  @!P3 LOP3.LUT R19, R19, 0xfffffffe, RZ, 0xc0, !PT ;  /* 0xfffffffe1313b812 */ /* 0x000fe400078ec0ff */
[----:B------:R-:W-:-:S04]  /*9ca0*/  @!P1 LEA.HI R10, R10, R10, RZ, 0x1 ;  /* 0x0000000a0a0a9211 */ /* 0x000fc800078f08ff */
[----:B------:R-:W-:Y:S02]  /*9cb0*/  @!P0 LEA.HI R3, R3, R3, RZ, 0x1 ;  /* 0x0000000303038211 */ /* 0x000fe400078f08ff */
[----:B-1----:R-:W-:Y:S02]  /*9cc0*/  @!P2 LOP3.LUT R15, R18, 0xfffffffe, RZ, 0xc0, !PT ;  /* 0xfffffffe120fa812 */ /* 0x002fe400078ec0ff */
[----:B------:R-:W-:Y:S02]  /*9cd0*/  @!P0 LOP3.LUT R3, R3, 0xfffffffe, RZ, 0xc0, !PT ;  /* 0xfffffffe03038812 */ /* 0x000fe400078ec0ff */
[----:B--2---:R-:W-:-:S03]  /*9ce0*/  @!P6 LOP3.LUT R7, R2, 0xfffffffe, RZ, 0xc0, !PT ;  /* 0xfffffffe0207e812 */ /* 0x004fc600078ec0ff */
[----:B------:R-:W-:Y:S01]  /*9cf0*/  @!P0 IMAD.WIDE R2, R3, 0x4, R4 ;  /* 0x0000000403028825 */ /* 0x000fe200078e0204 */
[----:B---3--:R-:W-:-:S03]  /*9d00*/  @!P4 LOP3.LUT R13, R20, 0xfffffffe, RZ, 0xc0, !PT ;  /* 0xfffffffe140dc812 */ /* 0x008fc600078ec0ff */
[----:B------:R-:W-:Y:S01]  /*9d10*/  @!P6 IMAD.WIDE R6, R7, 0x4, R4 ;  /* 0x000000040706e825 */ /* 0x000fe200078e0204 */
[----:B----4-:R-:W-:-:S04]  /*9d20*/  @!P1 LOP3.LUT R17, R10, 0xfffffffe, RZ, 0xc0, !PT ;  /* 0xfffffffe0a119812 */ /* 0x010fc800078ec0ff */
[----:B------:R1:W-:Y:S04]  /*9d30*/  @!P6 ST.E.64 [R6.64], R94 ;  /* 0x0000005e0600e985 */ /* 0x0003e8000c101b0e */
[----:B------:R2:W-:Y:S01]  /*9d40*/  @!P5 ST.E.64 [R8.64], R98 ;  /* 0x000000620800d985 */ /* 0x0005e2000c101b0e */
[----:B-1----:R-:W-:-:S04]  /*9d50*/  @!P4 IMAD.WIDE R6, R13, 0x4, R4 ;  /* 0x000000040d06c825 */ /* 0x002fc800078e0204 */
[--C-:B--2---:R-:W-:Y:S01]  /*9d60*/  @!P3 IMAD.WIDE R8, R19, 0x4, R4.reuse ;  /* 0x000000041308b825 */ /* 0x104fe200078e0204 */
[----:B------:R1:W-:Y:S03]  /*9d70*/  @!P4 ST.E.64 [R6.64], R102 ;  /* 0x000000660600c985 */ /* 0x0003e6000c101b0e */
[--C-:B------:R-:W-:Y:S01]  /*9d80*/  @!P2 IMAD.WIDE R12, R15, 0x4, R4.reuse ;  /* 0x000000040f0ca825 */ /* 0x100fe200078e0204 */
[----:B------:R1:W-:Y:S03]  /*9d90*/  @!P3 ST.E.64 [R8.64], R106 ;  /* 0x0000006a0800b985 */ /* 0x0003e6000c101b0e */
[----:B------:R-:W-:Y:S01]  /*9da0*/  @!P1 IMAD.WIDE R14, R17, 0x4, R4 ;  /* 0x00000004110e9825 */ /* 0x000fe200078e0204 */
[----:B------:R1:W-:Y:S04]  /*9db0*/  @!P2 ST.E.64 [R12.64], R122 ;  /* 0x0000007a0c00a985 */ /* 0x0003e8000c101b0e */
[----:B------:R1:W-:Y:S04]  /*9dc0*/  @!P1 ST.E.64 [R14.64], R110 ;  /* 0x0000006e0e009985 */ /* 0x0003e8000c101b0e */
[----:B------:R1:W-:Y:S01]  /*9dd0*/  @!P0 ST.E.64 [R2.64], R118 ;  /* 0x0000007602008985 */ /* 0x0003e2000c101b0e */
[----:B------:R-:W-:-:S13]  /*9de0*/  ISETP.GE.AND P0, PT, R11, c[0x0][0x3c8], PT ;  /* 0x0000f2000b007a0c */ /* 0x000fda0003f06270 */
[----:B------:R-:W-:Y:S05]  /*9df0*/  @P0 EXIT ;  /* 0x000000000000094d */ /* 0x000fea0003800000 */
[----:B-1----:R-:W-:-:S04]  /*9e00*/  LEA.HI R3, R11, R11, RZ, 0x1 ;  /* 0x0000000b0b037211 */ /* 0x002fc800078f08ff */
[----:B------:R-:W-:-:S05]  /*9e10*/  LOP3.LUT R3, R3, 0xfffffffe, RZ, 0xc0, !PT ;  /* 0xfffffffe03037812 */ /* 0x000fca00078ec0ff */
[----:B------:R-:W-:-:S05]  /*9e20*/  IMAD.WIDE R4, R3, 0x4, R4 ;  /* 0x0000000403047825 */ /* 0x000fca00078e0204 */
[----:B------:R-:W-:Y:S01]  /*9e30*/  ST.E.64 [R4.64], R114 ;  /* 0x0000007204007985 */ /* 0x000fe2000c101b0e */
[----:B------:R-:W-:Y:S05]  /*9e40*/  EXIT ;  /* 0x000000000000794d */ /* 0x000fea0003800000 */
.L_x_7:
[----:B------:R-:W1:Y:S02]  /*9e50*/  S2R R4, SR_TID.X ;  /* 0x0000000000047919 */ /* 0x000e640000002100 */
[----:B-1----:R-:W-:-:S13]  /*9e60*/  ISETP.GT.AND P0, PT, R4, 0x7f, PT ;  /* 0x0000007f0400780c */ /* 0x002fda0003f04270 */
[----:B------:R-:W-:Y:S05]  /*9e70*/  @P0 EXIT ;  /* 0x000000000000094d */ /* 0x000fea0003800000 */
[----:B------:R-:W1:Y:S01]  /*9e80*/  S2R R7, SR_CTAID.X ;  /* 0x0000000000077919 */ /* 0x000e620000002500 */
[----:B------:R-:W-:-:S05]  /*9e90*/  MOV R0, c[0x0][0x4e8] ;  /* 0x00013a0000007a02 */ /* 0x000fca0000000f00 */
[----:B------:R-:W-:Y:S01]  /*9ea0*/  IMAD R2, R0, c[0x0][0x388], RZ ;  /* 0x0000e20000027a24 */ /* 0x000fe200078e02ff */
[----:B-1----:R-:W-:-:S04]  /*9eb0*/  LEA R7, R7, R4, 0x7 ;  /* 0x0000000407077211 */ /* 0x002fc800078e38ff */
[----:B------:R-:W-:-:S13]  /*9ec0*/  ISETP.GE.AND P0, PT, R7, R2, PT ;  /* 0x000000020700720c */ /* 0x000fda0003f06270 */
[----:B------:R-:W-:Y:S05]  /*9ed0*/  @P0 EXIT ;  /* 0x000000000000094d */ /* 0x000fea0003800000 */
[----:B------:R-:W1:Y:S01]  /*9ee0*/  S2R R5, SR_CTAID.Z ;  /* 0x0000000000057919 */ /* 0x000e620000002700 */
[----:B------:R-:W-:Y:S01]  /*9ef0*/  USHF.R.S32.HI UR6, URZ, 0x1f, UR10 ;  /* 0x0000001f3f067899 */ /* 0x000fe2000801140a */
[----:B------:R-:W-:Y:S01]  /*9f00*/  ISETP.NE.AND P0, PT, R0, 0x1, PT ;  /* 0x000000010000780c */ /* 0x000fe20003f05270 */
[----:B------:R-:W-:Y:S01]  /*9f10*/  ULDC.64 UR4, c[0x0][0x4d0] ;  /* 0x0001340000047ab9 */ /* 0x000fe20000000a00 */
[----:B------:R-:W2:Y:S01]  /*9f20*/  S2R R3, SR_CTAID.Y ;  /* 0x0000000000037919 */ /* 0x000ea20000002600 */
[----:B------:R-:W-:Y:S01]  /*9f30*/  UIMAD UR6, UR6, UR4, URZ ;  /* 0x00000004060672a4 */ /* 0x000fe2000f8e023f */
[----:B------:R-:W-:Y:S01]  /*9f40*/  IADD3 R2, RZ, -UR10, RZ ;  /* 0x8000000aff027c10 */ /* 0x000fe2000fffe0ff */
[----:B------:R-:W-:Y:S01]  /*9f50*/  UIMAD.WIDE.U32 UR8, UR10, UR4, URZ ;  /* 0x000000040a0872a5 */ /* 0x000fe2000f8e003f */
[----:B------:R-:W-:Y:S01]  /*9f60*/  MOV R6, R7 ;  /* 0x0000000700067202 */ /* 0x000fe20000000f00 */
[----:B------:R-:W-:-:S04]  /*9f70*/  UIMAD UR4, UR10, UR5, UR6 ;  /* 0x000000050a0472a4 */ /* 0x000fc8000f8e0206 */
[----:B------:R-:W-:Y:S01]  /*9f80*/  UIADD3 UR4, UR9, UR4, URZ ;  /* 0x0000000409047290 */ /* 0x000fe2000fffe03f */
[----:B------:R-:W-:Y:S01]  /*9f90*/  MOV R9, UR9 ;  /* 0x0000000900097c02 */ /* 0x000fe20008000f00 */
[----:B------:R-:W-:-:S04]  /*9fa0*/  @P0 IMAD.HI.U32 R4, R7, c[0x0][0x4ec], RZ ;  /* 0x00013b0007040a27 */ /* 0x000fc800078e00ff */
[----:B------:R-:W-:Y:S01]  /*9fb0*/  IMAD.U32 R8, RZ, RZ, UR8 ;  /* 0x00000008ff087e24 */ /* 0x000fe2000f8e00ff */
[----:B------:R-:W-:Y:S01]  /*9fc0*/  @P0 SHF.R.U32.HI R6, RZ, c[0x0][0x4f0], R4 ;  /* 0x00013c00ff060a19 */ /* 0x000fe20000011604 */
[----:B------:R-:W-:Y:S01]  /*9fd0*/  IMAD.U32 R9, RZ, RZ, UR4 ;  /* 0x00000004ff097e24 */ /* 0x000fe2000f8e00ff */
[----:B-1----:R-:W-:-:S03]  /*9fe0*/  SHF.R.S32.HI R0, RZ, 0x1f, R5 ;  /* 0x0000001fff007819 */ /* 0x002fc60000011405 */
[----:B------:R-:W-:Y:S01]  /*9ff0*/  IMAD.WIDE.U32 R8, R5, c[0x0][0x4d8], R8 ;  /* 0x0001360005087a25 */ /* 0x000fe200078e0008 */
[----:B------:R-:W-:-:S03]  /*a000*/  IADD3 R4, -R6, RZ, RZ ;  /* 0x000000ff06047210 */ /* 0x000fc60007ffe1ff */
[----:B------:R-:W-:Y:S02]  /*a010*/  IMAD R0, R0, c[0x0][0x4d8], RZ ;  /* 0x0001360000007a24 */ /* 0x000fe400078e02ff */
[----:B--2---:R-:W-:Y:S02]  /*a020*/  IMAD R2, R2, c[0x0][0x550], R3 ;  /* 0x0001540002027a24 */ /* 0x004fe400078e0203 */
[----:B------:R-:W-:Y:S02]  /*a030*/  IMAD R0, R5, c[0x0][0x4dc], R0 ;  /* 0x0001370005007a24 */ /* 0x000fe400078e0200 */
[----:B------:R-:W-:Y:S01]  /*a040*/  IMAD R4, R4, c[0x0][0x4e8], R7 ;  /* 0x00013a0004047a24 */ /* 0x000fe200078e0207 */
[----:B------:R-:W-:Y:S01]  /*a050*/  SHF.R.S32.HI R3, RZ, 0x1f, R2 ;  /* 0x0000001fff037819 */ /* 0x000fe20000011402 */
[----:B------:R-:W-:Y:S01]  /*a060*/  IMAD.IADD R9, R0, 0x1, R9 ;  /* 0x0000000100097824 */ /* 0x000fe200078e0209 */
[----:B------:R-:W-:-:S03]  /*a070*/  SHF.R.S32.HI R0, RZ, 0x1f, R6 ;  /* 0x0000001fff007819 */ /* 0x000fc60000011406 */
[----:B------:R-:W-:Y:S02]  /*a080*/  IMAD R3, R3, c[0x0][0x4e0], RZ ;  /* 0x0001380003037a24 */ /* 0x000fe400078e02ff */
[----:B------:R-:W-:-:S04]  /*a090*/  IMAD.WIDE.U32 R8, R2, c[0x0][0x4e0], R8 ;  /* 0x0001380002087a25 */ /* 0x000fc800078e0008 */
[----:B------:R-:W-:Y:S01]  /*a0a0*/  IMAD R3, R2, c[0x0][0x4e4], R3 ;  /* 0x0001390002037a24 */ /* 0x000fe200078e0203 */
[----:B------:R-:W-:Y:S02]  /*a0b0*/  SHF.R.S32.HI R2, RZ, 0x1f, R4 ;  /* 0x0000001fff027819 */ /* 0x000fe40000011404 */
[----:B------:R-:W-:-:S03]  /*a0c0*/  IADD3 R6, P0, R6, R8, RZ ;  /* 0x0000000806067210 */ /* 0x000fc60007f1e0ff */
[----:B------:R-:W-:Y:S01]  /*a0d0*/  IMAD R5, R2, c[0x0][0x4c8], RZ ;  /* 0x0001320002057a24 */ /* 0x000fe200078e02ff */
[----:B------:R-:W-:-:S03]  /*a0e0*/  IADD3.X R7, R0, R9, R3, P0, !PT ;  /* 0x0000000900077210 */ /* 0x000fc600007fe403 */
[C---:B------:R-:W-:Y:S02]  /*a0f0*/  IMAD R5, R4.reuse, c[0x0][0x4cc], R5 ;  /* 0x0001330004057a24 */ /* 0x040fe400078e0205 */
[----:B------:R-:W-:-:S05]  /*a100*/  IMAD.WIDE.U32 R6, R4, c[0x0][0x4c8], R6 ;  /* 0x0001320004067a25 */ /* 0x000fca00078e0006 */
[----:B------:R-:W-:Y:S02]  /*a110*/  IADD3 R5, R7, R5, RZ ;  /* 0x0000000507057210 */ /* 0x000fe40007ffe0ff */
[----:B------:R-:W-:-:S04]  /*a120*/  LEA R2, P0, R6, c[0x0][0x4a8], 0x2 ;  /* 0x00012a0006027a11 */ /* 0x000fc800078010ff */
[----:B------:R-:W-:Y:S02]  /*a130*/  LEA.HI.X R3, R6, c[0x0][0x4ac], R5, 0x2, P0 ;  /* 0x00012b0006037a11 */ /* 0x000fe400000f1405 */
[----:B------:R-:W-:-:S05]  /*a140*/  MOV R5, 0xff800000 ;  /* 0xff80000000057802 */ /* 0x000fca0000000f00 */
[----:B------:R-:W-:Y:S01]  /*a150*/  STG.E [R2.64], R5 ;  /* 0x0000000502007986 */ /* 0x000fe2000c10190e */
[----:B------:R-:W-:Y:S05]  /*a160*/  EXIT ;  /* 0x000000000000794d */ /* 0x000fea0003800000 */
.L_x_10:
[----:B------:R-:W-:-:S00]  /*a170*/  BRA `(.L_x_10) ;  /* 0xfffffff000007947 */ /* 0x000fc0000383ffff */
[----:B------:R-:W-:-:S00]  /*a180*/  NOP ;  /* 0x0000000000007918 */ /* 0x000fc00000000000 */
[----:B------:R-:W-:-:S00]  /*a190*/  NOP ;  /* 0x0000000000007918 */ /* 0x000fc00000000000 */
[----:B------:R-:W-:-:S00]  /*a1a0*/  NOP ;  /* 0x0000000000007918 */ /* 0x000fc00000000000 */
[----:B------:R-:W-:-:S00]  /*a1b0*/  NOP ;  /* 0x0000000000007918 */ /* 0x000fc00000000000 */
[----:B------:R-:W-:-:S00]  /*a1c0*/  NOP ;  /* 0x0000000000007918 */ /* 0x000fc00000000000 */
[----:B------:R-:W-:-:S00]  /*a1d0*/  NOP ;  /* 0x0000000000007918 */ /* 0x000fc00000000000 */
[----:B------:R-:W-:-:S00]  /*a1e0*/  NOP ;  /* 0x0000000000007918 */ /* 0x000fc00000000000 */
[----:B------:R-:W-:-:S00]  /*a1f0*/  NOP ;  /* 0x0000000000007918 */ /* 0x000fc00000000000 */
.L_x_1336:


//--------------------- .text._ZN7cutlass13device_kernelIN5flash19enable_sm80_to_sm89INS1_16FlashAttnFwdSm80INS1_25CollectiveMainloopFwdSm80ILi8ELi1ELb1EN4cute5tupleIJNS5_1CILi128EEENS7_ILi96EEES8_EEELi128ENS_6half_tEfNS_4arch4Sm80ELb0ELb1ELb0ELb0ELb0ELb0ELb1ELb1EEENS1_21CollectiveEpilogueFwdINS6_IJS8_S8_S9_EEENS6_IJNS7_ILi1EEESH_SH_EEESB_SD_Li256ELb0ELb1ELb1ELb0EEENS1_19SingleTileSchedulerILb0ELb1ELb1ELi128EEEEEEEEEvNT_6ParamsE --------------------------
	.section	.text._ZN7cutlass13device_kernelIN5flash19enable_sm80_to_sm89INS1_16FlashAttnFwdSm80INS1_25CollectiveMainloopFwdSm80ILi8ELi1ELb1EN4cute5tupleIJNS5_1CILi128EEENS7_ILi96EEES8_EEELi128ENS_6half_tEfNS_4arch4Sm80ELb0ELb1ELb0ELb0ELb0ELb0ELb1ELb1EEENS1_21CollectiveEpilogueFwdINS6_IJS8_S8_S9_EEENS6_IJNS7_ILi1EEESH_SH_EEESB_SD_Li256ELb0ELb1ELb1ELb0EEENS1_19SingleTileSchedulerILb0ELb1ELb1ELi128EEEEEEEEEvNT_6ParamsE,"ax",@progbits
	.sectioninfo	@"SHI_REGISTERS=250"
	.align	128
.text._ZN7cutlass13device_kernelIN5flash19enable_sm80_to_sm89INS1_16FlashAttnFwdSm80INS1_25CollectiveMainloopFwdSm80ILi8ELi1ELb1EN4cute5tupleIJNS5_1CILi128EEENS7_ILi96EEES8_EEELi128ENS_6half_tEfNS_4arch4Sm80ELb0ELb1ELb0ELb0ELb0ELb0ELb1ELb1EEENS1_21CollectiveEpilogueFwdINS6_IJS8_S8_S9_EEENS6_IJNS7_ILi1EEESH_SH_EEESB_SD_Li256ELb0ELb1ELb1ELb0EEENS1_19SingleTileSchedulerILb0ELb1ELb1ELi128EEEEEEEEEvNT_6ParamsE:
        .type           _ZN7cutlass13device_kernelIN5flash19enable_sm80_to_sm89INS1_16FlashAttnFwdSm80INS1_25CollectiveMainloopFwdSm80ILi8ELi1ELb1EN4cute5tupleIJNS5_1CILi128EEENS7_ILi96EEES8_EEELi128ENS_6half_tEfNS_4arch4Sm80ELb0ELb1ELb0ELb0ELb0ELb0ELb1ELb1EEENS1_21CollectiveEpilogueFwdINS6_IJS8_S8_S9_EEENS6_IJNS7_ILi1EEESH_SH_EEESB_SD_Li256ELb0ELb1ELb1ELb0EEENS1_19SingleTileSchedulerILb0ELb1ELb1ELi128EEEEEEEEEvNT_6ParamsE,@function
        .size           _ZN7cutlass13device_kernelIN5flash19enable_sm80_to_sm89INS1_16FlashAttnFwdSm80INS1_25CollectiveMainloopFwdSm80ILi8ELi1ELb1EN4cute5tupleIJNS5_1CILi128EEENS7_ILi96EEES8_EEELi128ENS_6half_tEfNS_4arch4Sm80ELb0ELb1ELb0ELb0ELb0ELb0ELb1ELb1EEENS1_21CollectiveEpilogueFwdINS6_IJS8_S8_S9_EEENS6_IJNS7_ILi1EEESH_SH_EEESB_SD_Li256ELb0ELb1ELb1ELb0EEENS1_19SingleTileSchedulerILb0ELb1ELb1ELi128EEEEEEEEEvNT_6ParamsE,(.L_x_1337 - _ZN7cutlass13device_kernelIN5flash19enable_sm80_to_sm89INS1_16FlashAttnFwdSm80INS1_25CollectiveMainloopFwdSm80ILi8ELi1ELb1EN4cute5tupleIJNS5_1CILi128EEENS7_ILi96EEES8_EEELi128ENS_6half_tEfNS_4arch4Sm80ELb0ELb1ELb0ELb0ELb0ELb0ELb1ELb1EEENS1_21CollectiveEpilogueFwdINS6_IJS8_S8_S9_EEENS6_IJNS7_ILi1EEESH_SH_EEESB_SD_Li256ELb0ELb1ELb1ELb0EEENS1_19SingleTileSchedulerILb0ELb1ELb1ELi128EEEEEEEEEvNT_6ParamsE)
        .other          _ZN7cutlass13device_kernelIN5flash19enable_sm80_to_sm89INS1_16FlashAttnFwdSm80INS1_25CollectiveMainloopFwdSm80ILi8ELi1ELb1EN4cute5tupleIJNS5_1CILi128EEENS7_ILi96EEES8_EEELi128ENS_6half_tEfNS_4arch4Sm80ELb0ELb1ELb0ELb0ELb0ELb0ELb1ELb1EEENS1_21CollectiveEpilogueFwdINS6_IJS8_S8_S9_EEENS6_IJNS7_ILi1EEESH_SH_EEESB_SD_Li256ELb0ELb1ELb1ELb0EEENS1_19SingleTileSchedulerILb0ELb1ELb1ELi128EEEEEEEEEvNT_6ParamsE,@"STO_CUDA_ENTRY STV_DEFAULT"
_ZN7cutlass13device_kernelIN5flash19enable_sm80_to_sm89INS1_16FlashAttnFwdSm80INS1_25CollectiveMainloopFwdSm80ILi8ELi1ELb1EN4cute5tupleIJNS5_1CILi128EEENS7_ILi96EEES8_EEELi128ENS_6half_tEfNS_4arch4Sm80ELb0ELb1ELb0ELb0ELb0ELb0ELb1ELb1EEENS1_21CollectiveEpilogueFwdINS6_IJS8_S8_S9_EEENS6_IJNS7_ILi1EEESH_SH_EEESB_SD_Li256ELb0ELb1ELb1ELb0EEENS1_19SingleTileSchedulerILb0ELb1ELb1ELi128EEEEEEEEEvNT_6ParamsE:
        /* <DEDUP_REMOVED lines=17> */
.L_x_11:
[----:B---3--:R-:W-:Y:S02]  /*0110*/  ULDC.64 UR4, c[0x0][0x550] ;  /* 0x0001540000047ab9 */ /* 0x008fe40000000a00 */
[----:B------:R-:W-:Y:S02]  /*0120*/  UISETP.NE.AND UP0, UPT, UR4, 0x1, UPT ;  /* 0x000000010400788c */ /* 0x000fe4000bf05270 */
[----:B------:R-:W-:-:S02]  /*0130*/  UIMAD.WIDE.U32 UR10, UR6, UR5, URZ ;  /* 0x00000005060a72a5 */ /* 0x000fc4000f8e003f */
[----:B------:R-:W-:Y:S02]  /*0140*/  ULDC UR4, c[0x0][0x558] ;  /* 0x0001560000047ab9 */ /* 0x000fe40000000800 */
[----:B------:R-:W-:-:S05]  /*0150*/  UMOV UR9, UR6 ;  /* 0x0000000600097c82 */ /* 0x000fca0008000000 */
[----:B------:R-:W-:-:S03]  /*0160*/  @UP0 USHF.R.U32.HI UR9, URZ, UR4, UR11 ;  /* 0x000000043f090299 */ /* 0x000fc6000801160b */
.L_x_12:
[----:B------:R-:W-:Y:S01]  /*0170*/  ISETP.GE.AND P0, PT, R0, RZ, PT ;  /* 0x000000ff0000720c */ /* 0x000fe20003f06270 */
[----:B------:R-:W-:Y:S02]  /*0180*/  UIADD3 UR4, -UR9, URZ, URZ ;  /* 0x0000003f09047290 */ /* 0x000fe4000fffe13f */
[----:B------:R-:W-:Y:S02]  /*0190*/  ULDC UR10, c[0x0][0x550] ;  /* 0x00015400000a7ab9 */ /* 0x000fe40000000800 */
[----:B------:R-:W-:-:S08]  /*01a0*/  UIMAD UR10, UR4, UR10, UR6 ;  /* 0x0000000a040a72a4 */ /* 0x000fd0000f8e0206 */
[----:B------:R-:W-:Y:S05]  /*01b0*/  @!P0 EXIT ;  /* 0x000000000000894d */ /* 0x000fea0003800000 */
[----:B------:R-:W1:Y:S01]  /*01c0*/  S2UR UR16, SR_CTAID.X ;  /* 0x00000000001079c3 */ /* 0x000e620000002500 */
[----:B------:R-:W-:Y:S02]  /*01d0*/  ULDC UR8, c[0x0][0x2c4] ;  /* 0x0000b10000087ab9 */ /* 0x000fe40000000800 */
[----:B------:R-:W-:Y:S02]  /*01e0*/  UISETP.NE.AND UP3, UPT, UR8, 0x1, UPT ;  /* 0x000000010800788c */ /* 0x000fe4000bf65270 */
[----:B------:R-:W-:Y:S02]  /*01f0*/  UMOV UR11, 0x1 ;  /* 0x00000001000b7882 */ /* 0x000fe40000000000 */
[----:B------:R-:W-:Y:S02]  /*0200*/  ULDC.64 UR4, c[0x0][0x328] ;  /* 0x0000ca0000047ab9 */ /* 0x000fe40000000a00 */
[----:B------:R-:W-:Y:S02]  /*0210*/  UISETP.LE.AND UP2, UPT, UR11, UR5, UPT ;  /* 0x000000050b00728c */ /* 0x000fe4000bf43270 */
[----:B------:R-:W-:-:S02]  /*0220*/  ULDC.64 UR6, c[0x0][0x2c8] ;  /* 0x0000b20000067ab9 */ /* 0x000fc40000000a00 */
[----:B------:R-:W-:Y:S02]  /*0230*/  ULDC UR12, c[0x0][0x168] ;  /* 0x00005a00000c7ab9 */ /* 0x000fe40000000800 */
[----:B------:R-:W-:Y:S01]  /*0240*/  PLOP3.LUT P0, PT, PT, PT, UP2, 0x40, 0x0 ;  /* 0x000000000000781c */ /* 0x000fe20003f0e828 */
[----:B------:R-:W-:Y:S02]  /*0250*/  UIADD3 UR12, UR11, -UR12, URZ ;  /* 0x8000000c0b0c7290 */ /* 0x000fe4000fffe03f */
[----:B------:R-:W-:Y:S02]  /*0260*/  ULDC UR5, c[0x0][0x1d0] ;  /* 0x0000740000057ab9 */ /* 0x000fe40000000800 */
[----:B-1----:R-:W-:-:S04]  /*0270*/  USHF.L.U32 UR16, UR16, 0x7, URZ ;  /* 0x0000000710107899 */ /* 0x002fc8000800063f */
[----:B------:R-:W-:-:S04]  /*0280*/  @UP3 UIADD3 UR14, UR16, 0x7f, URZ ;  /* 0x0000007f100e3890 */ /* 0x000fc8000fffe03f */
[----:B------:R-:W-:Y:S02]  /*0290*/  UIMAD.WIDE.U32 UR14, UR14, UR6, URZ ;  /* 0x000000060e0e72a5 */ /* 0x000fe4000f8e003f */
[----:B------:R-:W-:Y:S02]  /*02a0*/  UIADD3 UR6, UR16, 0x7f, URZ ;  /* 0x0000007f10067890 */ /* 0x000fe4000fffe03f */
[----:B------:R-:W-:-:S04]  /*02b0*/  @UP3 USHF.R.U32.HI UR6, URZ, UR7, UR15 ;  /* 0x000000073f063299 */ /* 0x000fc8000801160f */
[----:B------:R-:W-:-:S04]  /*02c0*/  UIADD3 UR5, UR6, UR5, UR12 ;  /* 0x0000000506057290 */ /* 0x000fc8000fffe00c */
[----:B------:R-:W-:Y:S01]  /*02d0*/  UIADD3 UR6, UR5, UR4, URZ ;  /* 0x0000000405067290 */ /* 0x000fe2000fffe03f */
[----:B------:R-:W-:Y:S05]  /*02e0*/  @P0 BRA `(.L_x_13) ;  /* 0x0000014000000947 */ /* 0x000fea0003800000 */
[----:B------:R-:W-:Y:S01]  /*02f0*/  ISETP.LT.AND P0, PT, RZ, UR5, PT ;  /* 0x00000005ff007c0c */ /* 0x000fe2000bf01270 */
[----:B------:R-:W-:-:S12]  /*0300*/  UIADD3 UR7, UR5, -0x1, URZ ;  /* 0xffffffff05077890 */ /* 0x000fd8000fffe03f */
[----:B------:R-:W-:Y:S05]  /*0310*/  @P0 BRA `(.L_x_14) ;  /* 0x0000008000000947 */ /* 0x000fea0003800000 */
[----:B------:R-:W-:Y:S02]  /*0320*/  ULDC UR4, c[0x0][0x32c] ;  /* 0x0000cb0000047ab9 */ /* 0x000fe40000000800 */
[----:B------:R-:W-:Y:S02]  /*0330*/  UISETP.NE.AND UP0, UPT, UR11, UR4, UPT ;  /* 0x000000040b00728c */ /* 0x000fe4000bf05270 */
[----:B------:R-:W-:-:S03]  /*0340*/  UIADD3 UR7, -UR5, URZ, URZ ;  /* 0x0000003f05077290 */ /* 0x000fc6000fffe13f */
[----:B------:R-:W-:Y:S02]  /*0350*/  ULDC.64 UR4, c[0x0][0x330] ;  /* 0x0000cc0000047ab9 */ /* 0x000fe40000000a00 */
[----:B------:R-:W-:-:S04]  /*0360*/  UIMAD.WIDE.U32 UR12, UR7, UR4, URZ ;  /* 0x00000004070c72a5 */ /* 0x000fc8000f8e003f */
[----:B------:R-:W-:-:S04]  /*0370*/  @UP0 USHF.R.U32.HI UR7, URZ, UR5, UR13 ;  /* 0x000000053f070299 */ /* 0x000fc8000801160d */
[----:B------:R-:W-:Y:S01]  /*0380*/  ULOP3.LUT UR7, URZ, UR7, URZ, 0x33, !UPT ;  /* 0x000000073f077292 */ /* 0x000fe2000f8e333f */
[----:B------:R-:W-:Y:S05]  /*0390*/  BRA `(.L_x_15) ;  /* 0x0000005000007947 */ /* 0x000fea0003800000 */
.L_x_14:
[----:B------:R-:W-:Y:S02]  /*03a0*/  ULDC UR4, c[0x0][0x32c] ;  /* 0x0000cb0000047ab9 */ /* 0x000fe40000000800 */
[----:B------:R-:W-:-:S03]  /*03b0*/  UISETP.NE.AND UP0, UPT, UR11, UR4, UPT ;  /* 0x000000040b00728c */ /* 0x000fc6000bf05270 */
[----:B------:R-:W-:Y:S02]  /*03c0*/  ULDC.64 UR4, c[0x0][0x330] ;  /* 0x0000cc0000047ab9 */ /* 0x000fe40000000a00 */
[----:B------:R-:W-:-:S06]  /*03d0*/  UIMAD.WIDE.U32 UR12, UR7, UR4, URZ ;  /* 0x00000004070c72a5 */ /* 0x000fcc000f8e003f */
[----:B------:R-:W-:Y:S02]  /*03e0*/  @UP0 USHF.R.U32.HI UR7, URZ, UR5, UR13 ;  /* 0x000000053f070299 */ /* 0x000fe4000801160d */
.L_x_15:
[----:B------:R-:W-:Y:S02]  /*03f0*/  ULDC UR4, c[0x0][0x32c] ;  /* 0x0000cb0000047ab9 */ /* 0x000fe40000000800 */
[----:B------:R-:W-:-:S04]  /*0400*/  UIMAD UR4, UR7, UR4, UR4 ;  /* 0x00000004070472a4 */ /* 0x000fc8000f8e0204 */
[----:B------:R-:W-:-:S04]  /*0410*/  UISETP.LT.AND UP0, UPT, UR6, UR4, UPT ;  /* 0x000000040600728c */ /* 0x000fc8000bf01270 */
[----:B------:R-:W-:-:S03]  /*0420*/  USEL UR6, UR6, UR4, UP0 ;  /* 0x0000000406067287 */ /* 0x000fc60008000000 */
.L_x_13:
[----:B------:R-:W-:Y:S01]  /*0430*/  ULDC.64 UR4, c[0x0][0x2c8] ;  /* 0x0000b20000047ab9 */ /* 0x000fe20000000a00 */
[----:B------:R-:W-:Y:S01]  /*0440*/  PLOP3.LUT P0, PT, PT, PT, UP2, 0x40, 0x0 ;  /* 0x000000000000781c */ /* 0x000fe20003f0e828 */
[----:B------:R-:W-:Y:S02]  /*0450*/  UIMAD.WIDE.U32 UR18, UR16, UR4, URZ ;  /* 0x00000004101272a5 */ /* 0x000fe4000f8e003f */
[----:B------:R-:W-:Y:S02]  /*0460*/  UMOV UR14, 0x5f ;  /* 0x0000005f000e7882 */ /* 0x000fe40000000000 */
[----:B------:R-:W-:Y:S02]  /*0470*/  ULDC UR13, c[0x0][0x1d0] ;  /* 0x00007400000d7ab9 */ /* 0x000fe40000000800 */
[----:B------:R-:W-:Y:S02]  /*0480*/  UIADD3 UR6, UR6, 0x5f, URZ ;  /* 0x0000005f06067890 */ /* 0x000fe4000fffe03f */
[----:B------:R-:W-:-:S02]  /*0490*/  UIADD3 UR14, UR14, UR13, URZ ;  /* 0x0000000d0e0e7290 */ /* 0x000fc4000fffe03f */
[----:B------:R-:W-:Y:S02]  /*04a0*/  UIMAD.WIDE UR6, UR6, 0x2aaaaaab, URZ ;  /* 0x2aaaaaab060678a5 */ /* 0x000fe4000f8e023f */
[----:B------:R-:W-:Y:S02]  /*04b0*/  UIMAD.WIDE UR14, UR14, 0x2aaaaaab, URZ ;  /* 0x2aaaaaab0e0e78a5 */ /* 0x000fe4000f8e023f */
[----:B------:R-:W-:Y:S02]  /*04c0*/  @UP3 UMOV UR11, UR19 ;  /* 0x00000013000b3c82 */ /* 0x000fe40008000000 */
[----:B------:R-:W-:Y:S02]  /*04d0*/  ULDC UR12, c[0x0][0x168] ;  /* 0x00005a00000c7ab9 */ /* 0x000fe40000000800 */
[----:B------:R-:W-:Y:S02]  /*04e0*/  UMOV UR4, UR16 ;  /* 0x0000001000047c82 */ /* 0x000fe40008000000 */
[----:B------:R-:W-:-:S02]  /*04f0*/  @UP3 USHF.R.U32.HI UR4, URZ, UR5, UR11 ;  /* 0x000000053f043299 */ /* 0x000fc4000801160b */
[----:B------:R-:W-:Y:S02]  /*0500*/  UIADD3 UR13, UR13, -UR12, URZ ;  /* 0x8000000c0d0d7290 */ /* 0x000fe4000fffe03f */
[----:B------:R-:W-:Y:S02]  /*0510*/  USHF.R.U32.HI UR6, URZ, 0x1f, UR7 ;  /* 0x0000001f3f067899 */ /* 0x000fe40008011607 */
[----:B------:R-:W-:Y:S02]  /*0520*/  USHF.R.U32.HI UR11, URZ, 0x1f, UR15 ;  /* 0x0000001f3f0b7899 */ /* 0x000fe4000801160f */
[----:B------:R-:W-:Y:S02]  /*0530*/  UIADD3 UR4, UR13, UR4, URZ ;  /* 0x000000040d047290 */ /* 0x000fe4000fffe03f */
[----:B------:R-:W-:Y:S02]  /*0540*/  ULDC UR5, c[0x0][0x324] ;  /* 0x0000c90000057ab9 */ /* 0x000fe40000000800 */
[----:B------:R-:W-:-:S02]  /*0550*/  ULEA.HI.SX32 UR6, UR7, UR6, 0x1c ;  /* 0x0000000607067291 */ /* 0x000fc4000f8fe23f */
[----:B------:R-:W-:Y:S02]  /*0560*/  ULEA.HI.SX32 UR11, UR15, UR11, 0x1c ;  /* 0x0000000b0f0b7291 */ /* 0x000fe4000f8fe23f */
[----:B------:R-:W-:Y:S02]  /*0570*/  UIADD3 UR5, UR4, -UR5, URZ ;  /* 0x8000000504057290 */ /* 0x000fe4000fffe03f */
[----:B------:R-:W-:-:S04]  /*0580*/  UISETP.LT.AND UP0, UPT, UR11, UR6, UPT ;  /* 0x000000060b00728c */ /* 0x000fc8000bf01270 */
[----:B------:R-:W-:Y:S01]  /*0590*/  USEL UR6, UR11, UR6, UP0 ;  /* 0x000000060b067287 */ /* 0x000fe20008000000 */
[----:B------:R-:W-:Y:S01]  /*05a0*/  MOV R3, UR5 ;  /* 0x0000000500037c02 */ /* 0x000fe20008000f00 */
[----:B------:R-:W-:Y:S05]  /*05b0*/  @P0 BRA `(.L_x_16) ;  /* 0x0000010000000947 */ /* 0x000fea0003800000 */
[----:B------:R-:W-:-:S04]  /*05c0*/  MOV R4, UR4 ;  /* 0x0000000400047c02 */ /* 0x000fc80008000f00 */
[----:B------:R-:W-:-:S13]  /*05d0*/  ISETP.GT.AND P0, PT, R4, -0x1, PT ;  /* 0xffffffff0400780c */ /* 0x000fda0003f04270 */
[----:B------:R-:W-:Y:S05]  /*05e0*/  @P0 BRA `(.L_x_17) ;  /* 0x0000007000000947 */ /* 0x000fea0003800000 */
[----:B------:R-:W-:Y:S01]  /*05f0*/  IMAD.MOV.U32 R2, RZ, RZ, c[0x0][0x32c] ;  /* 0x0000cb00ff027624 */ /* 0x000fe200078e00ff */
[----:B------:R-:W-:-:S04]  /*0600*/  LOP3.LUT R4, RZ, R4, RZ, 0x33, !PT ;  /* 0x00000004ff047212 */ /* 0x000fc800078e33ff */
[----:B------:R-:W-:-:S13]  /*0610*/  ISETP.NE.AND P0, PT, R2, 0x1, PT ;  /* 0x000000010200780c */ /* 0x000fda0003f05270 */
[----:B------:R-:W-:-:S05]  /*0620*/  @P0 IMAD.HI.U32 R2, R4, c[0x0][0x330], RZ ;  /* 0x0000cc0004020a27 */ /* 0x000fca00078e00ff */
[----:B------:R-:W-:-:S04]  /*0630*/  @P0 SHF.R.U32.HI R4, RZ, c[0x0][0x334], R2 ;  /* 0x0000cd00ff040a19 */ /* 0x000fc80000011602 */
[----:B------:R-:W-:Y:S01]  /*0640*/  LOP3.LUT R4, RZ, R4, RZ, 0x33, !PT ;  /* 0x00000004ff047212 */ /* 0x000fe200078e33ff */
[----:B------:R-:W-:Y:S05]  /*0650*/  BRA `(.L_x_18) ;  /* 0x0000004000007947 */ /* 0x000fea0003800000 */
.L_x_17:
[----:B------:R-:W-:-:S04]  /*0660*/  MOV R2, c[0x0][0x32c] ;  /* 0x0000cb0000027a02 */ /* 0x000fc80000000f00 */
[----:B------:R-:W-:-:S13]  /*0670*/  ISETP.NE.AND P0, PT, R2, 0x1, PT ;  /* 0x000000010200780c */ /* 0x000fda0003f05270 */
[----:B------:R-:W-:-:S05]  /*0680*/  @P0 IMAD.HI.U32 R2, R4, c[0x0][0x330], RZ ;  /* 0x0000cc0004020a27 */ /* 0x000fca00078e00ff */
[----:B------:R-:W-:-:S05]  /*0690*/  @P0 SHF.R.U32.HI R4, RZ, c[0x0][0x334], R2 ;  /* 0x0000cd00ff040a19 */ /* 0x000fca0000011602 */
.L_x_18:
[----:B------:R-:W-:-:S05]  /*06a0*/  IMAD R4, R4, c[0x0][0x32c], RZ ;  /* 0x0000cb0004047a24 */ /* 0x000fca00078e02ff */
[----:B------:R-:W-:-:S05]  /*06b0*/  IMNMX R3, R3, R4, !PT ;  /* 0x0000000403037217 */ /* 0x000fca0007800200 */
.L_x_16:
[----:B------:R-:W-:Y:S01]  /*06c0*/  IMAD.HI R3, R3, 0x2aaaaaab, RZ ;  /* 0x2aaaaaab03037827 */ /* 0x000fe200078e02ff */
[----:B------:R-:W-:Y:S02]  /*06d0*/  USHF.R.U32.HI UR5, URZ, 0x10, UR10 ;  /* 0x000000103f057899 */ /* 0x000fe4000801160a */
[----:B------:R-:W-:Y:S01]  /*06e0*/  ULDC UR4, c[0x0][0x338] ;  /* 0x0000ce0000047ab9 */ /* 0x000fe20000000800 */
[----:B------:R-:W-:Y:S01]  /*06f0*/  IMAD.MOV.U32 R14, RZ, RZ, RZ ;  /* 0x000000ffff0e7224 */ /* 0x000fe200078e00ff */
[----:B------:R-:W-:Y:S01]  /*0700*/  SHF.R.U32.HI R2, RZ, 0x1f, R3 ;  /* 0x0000001fff027819 */ /* 0x000fe20000011603 */
[----:B------:R-:W-:-:S03]  /*0710*/  UISETP.NE.AND UP0, UPT, UR5, URZ, UPT ;  /* 0x0000003f0500728c */ /* 0x000fc6000bf05270 */
[----:B------:R-:W-:Y:S01]  /*0720*/  LEA.HI.SX32 R2, R3, R2, 0x1c ;  /* 0x0000000203027211 */ /* 0x000fe200078fe2ff */
[----:B------:R-:W-:-:S03]  /*0730*/  USEL UR4, UR5, UR4, UP0 ;  /* 0x0000000405047287 */ /* 0x000fc60008000000 */
[----:B------:R-:W-:-:S04]  /*0740*/  IMNMX R207, RZ, R2, !PT ;  /* 0x00000002ffcf7217 */ /* 0x000fc80007800200 */
[----:B------:R-:W-:-:S13]  /*0750*/  ISETP.LT.AND P0, PT, R207, UR6, PT ;  /* 0x00000006cf007c0c */ /* 0x000fda000bf01270 */
[----:B------:R-:W-:Y:S05]  /*0760*/  @!P0 BRA `(.L_x_19) ;  /* 0x000001c000008947 */ /* 0x000fea0003800000 */
[----:B------:R-:W-:Y:S01]  /*0770*/  IMAD.U32 R2, RZ, RZ, UR4 ;  /* 0x00000004ff027e24 */ /* 0x000fe2000f8e00ff */
[----:B------:R-:W-:-:S04]  /*0780*/  UIADD3 UR5, UR4, -0x1, UR6 ;  /* 0xffffffff04057890 */ /* 0x000fc8000fffe006 */
[-C--:B------:R-:W-:Y:S02]  /*0790*/  IABS R5, R2.reuse ;  /* 0x0000000200057213 */ /* 0x080fe40000000000 */
[----:B------:R-:W-:Y:S02]  /*07a0*/  IADD3 R6, -R207, UR5, RZ ;  /* 0x00000005cf067c10 */ /* 0x000fe4000fffe1ff */
[----:B------:R-:W1:Y:S01]  /*07b0*/  I2F.RP R7, R5 ;  /* 0x0000000500077306 */ /* 0x000e620000209400 */
[----:B------:R-:W-:Y:S02]  /*07c0*/  IABS R2, R2 ;  /* 0x0000000200027213 */ /* 0x000fe40000000000 */
[----:B------:R-:W-:Y:S02]  /*07d0*/  IABS R3, R6 ;  /* 0x0000000600037213 */ /* 0x000fe40000000000 */
[----:B------:R-:W-:Y:S01]  /*07e0*/  LOP3.LUT R6, R6, UR4, RZ, 0x3c, !PT ;  /* 0x0000000406067c12 */ /* 0x000fe2000f8e3cff */
[----:B------:R-:W-:-:S03]  /*07f0*/  IMAD.MOV R2, RZ, RZ, -R2 ;  /* 0x000000ffff027224 */ /* 0x000fc600078e0a02 */
[----:B------:R-:W-:Y:S01]  /*0800*/  ISETP.GE.AND P0, PT, R6, RZ, PT ;  /* 0x000000ff0600720c */ /* 0x000fe20003f06270 */
[----:B-1----:R-:W1:Y:S02]  /*0810*/  MUFU.RCP R8, R7 ;  /* 0x0000000700087308 */ /* 0x002e640000001000 */
[----:B-1----:R-:W-:-:S06]  /*0820*/  IADD3 R8, R8, 0xffffffe, RZ ;  /* 0x0ffffffe08087810 */ /* 0x002fcc0007ffe0ff */
[----:B------:R-:W1:Y:S02]  /*0830*/  F2I.FTZ.U32.TRUNC.NTZ R9, R8 ;  /* 0x0000000800097305 */ /* 0x000e64000021f000 */
[----:B-1----:R-:W-:Y:S02]  /*0840*/  IMAD.MOV R4, RZ, RZ, -R9 ;  /* 0x000000ffff047224 */ /* 0x002fe400078e0a09 */
[----:B------:R-:W-:Y:S02]  /*0850*/  IMAD.MOV.U32 R8, RZ, RZ, RZ ;  /* 0x000000ffff087224 */ /* 0x000fe400078e00ff */
[----:B------:R-:W-:-:S04]  /*0860*/  IMAD R4, R4, R5, RZ ;  /* 0x0000000504047224 */ /* 0x000fc800078e02ff */
[----:B------:R-:W-:-:S06]  /*0870*/  IMAD.HI.U32 R4, R9, R4, R8 ;  /* 0x0000000409047227 */ /* 0x000fcc00078e0008 */
[----:B------:R-:W-:-:S04]  /*0880*/  IMAD.HI.U32 R4, R4, R3, RZ ;  /* 0x0000000304047227 */ /* 0x000fc800078e00ff */
[----:B------:R-:W-:-:S05]  /*0890*/  IMAD R2, R4, R2, R3 ;  /* 0x0000000204027224 */ /* 0x000fca00078e0203 */
[----:B------:R-:W-:-:S13]  /*08a0*/  ISETP.GT.U32.AND P1, PT, R5, R2, PT ;  /* 0x000000020500720c */ /* 0x000fda0003f24070 */
[----:B------:R-:W-:Y:S01]  /*08b0*/  @!P1 IMAD.IADD R2, R2, 0x1, -R5 ;  /* 0x0000000102029824 */ /* 0x000fe200078e0a05 */
[----:B------:R-:W-:Y:S02]  /*08c0*/  @!P1 IADD3 R4, R4, 0x1, RZ ;  /* 0x0000000104049810 */ /* 0x000fe40007ffe0ff */
[----:B------:R-:W-:Y:S02]  /*08d0*/  ISETP.NE.AND P1, PT, RZ, UR4, PT ;  /* 0x00000004ff007c0c */ /* 0x000fe4000bf25270 */
[----:B------:R-:W-:-:S13]  /*08e0*/  ISETP.GE.U32.AND P2, PT, R2, R5, PT ;  /* 0x000000050200720c */ /* 0x000fda0003f46070 */
[----:B------:R-:W-:-:S05]  /*08f0*/  @P2 IADD3 R4, R4, 0x1, RZ ;  /* 0x0000000104042810 */ /* 0x000fca0007ffe0ff */
[----:B------:R-:W-:Y:S01]  /*0900*/  @!P0 IMAD.MOV R4, RZ, RZ, -R4 ;  /* 0x000000ffff048224 */ /* 0x000fe200078e0a04 */
[----:B------:R-:W-:-:S05]  /*0910*/  @!P1 LOP3.LUT R4, RZ, UR4, RZ, 0x33, !PT ;  /* 0x00000004ff049c12 */ /* 0x000fca000f8e33ff */
[----:B------:R-:W-:Y:S02]  /*0920*/  IMAD.MOV.U32 R14, RZ, RZ, R4 ;  /* 0x000000ffff0e7224 */ /* 0x000fe400078e0004 */
.L_x_19:
[----:B------:R-:W-:Y:S01]  /*0930*/  ULOP3.LUT UR10, UR10, 0xffff, URZ, 0xc0, !UPT ;  /* 0x0000ffff0a0a7892 */ /* 0x000fe2000f8ec03f */
[----:B------:R-:W-:Y:S01]  /*0940*/  PLOP3.LUT P2, PT, PT, PT, PT, 0x80, 0x0 ;  /* 0x000000000000781c */ /* 0x000fe20003f4f070 */
[----:B------:R-:W-:Y:S01]  /*0950*/  ULDC.64 UR14, c[0x0][0x118] ;  /* 0x00004600000e7ab9 */ /* 0x000fe20000000a00 */
[----:B------:R-:W-:Y:S01]  /*0960*/  IMAD.MOV.U32 R5, RZ, RZ, RZ ;  /* 0x000000ffff057224 */ /* 0x000fe200078e00ff */
[----:B------:R-:W-:Y:S01]  /*0970*/  MOV R3, RZ ;  /* 0x000000ff00037202 */ /* 0x000fe20000000f00 */
[----:B------:R-:W-:Y:S01]  /*0980*/  CS2R R66, SRZ ;  /* 0x0000000000427805 */ /* 0x000fe2000001ff00 */
[----:B------:R-:W-:Y:S01]  /*0990*/  IMAD R207, R14, UR10, R207 ;  /* 0x0000000a0ecf7c24 */ /* 0x000fe2000f8e02cf */
[----:B------:R-:W-:Y:S01]  /*09a0*/  CS2R R64, SRZ ;  /* 0x0000000000407805 */ /* 0x000fe2000001ff00 */
[----:B------:R-:W-:Y:S01]  /*09b0*/  CS2R R62, SRZ ;  /* 0x00000000003e7805 */ /* 0x000fe2000001ff00 */
[----:B------:R-:W-:Y:S01]  /*09c0*/  CS2R R60, SRZ ;  /* 0x00000000003c7805 */ /* 0x000fe2000001ff00 */
[----:B------:R-:W-:Y:S01]  /*09d0*/  IMAD.IADD R14, R207, 0x1, R14 ;  /* 0x00000001cf0e7824 */ /* 0x000fe200078e020e */
[----:B------:R-:W-:Y:S01]  /*09e0*/  CS2R R58, SRZ ;  /* 0x00000000003a7805 */ /* 0x000fe2000001ff00 */
[----:B------:R-:W-:Y:S01]  /*09f0*/  CS2R R56, SRZ ;  /* 0x0000000000387805 */ /* 0x000fe2000001ff00 */
[----:B------:R-:W-:Y:S01]  /*0a00*/  CS2R R54, SRZ ;  /* 0x0000000000367805 */ /* 0x000fe2000001ff00 */
[----:B------:R-:W-:Y:S01]  /*0a10*/  CS2R R52, SRZ ;  /* 0x0000000000347805 */ /* 0x000fe2000001ff00 */
[----:B------:R-:W-:Y:S01]  /*0a20*/  IMNMX R14, R14, UR6, PT ;  /* 0x000000060e0e7c17 */ /* 0x000fe2000b800200 */
[----:B------:R-:W-:Y:S01]  /*0a30*/  CS2R R106, SRZ ;  /* 0x00000000006a7805 */ /* 0x000fe2000001ff00 */
[----:B------:R-:W-:Y:S01]  /*0a40*/  CS2R R104, SRZ ;  /* 0x0000000000687805 */ /* 0x000fe2000001ff00 */
[----:B------:R-:W-:Y:S01]  /*0a50*/  CS2R R102, SRZ ;  /* 0x0000000000667805 */ /* 0x000fe2000001ff00 */
[----:B------:R-:W-:Y:S01]  /*0a60*/  ISETP.GT.AND P0, PT, R14, R207, PT ;  /* 0x000000cf0e00720c */ /* 0x000fe20003f04270 */
        /* <DEDUP_REMOVED lines=30> */
[-C--:B------:R-:W-:Y:S01]  /*0c50*/  LEA.HI R30, R106, R15.reuse, RZ, 0x3 ;  /* 0x0000000f6a1e7211 */ /* 0x080fe200078f18ff */
[----:B------:R-:W-:Y:S01]  /*0c60*/  UIMAD.WIDE.U32 UR6, UR9, UR4, URZ ;  /* 0x00000004090672a5 */ /* 0x000fe2000f8e003f */
[----:B------:R-:W-:Y:S01]  /*0c70*/  PLOP3.LUT P2, PT, PT, PT, UP3, 0x80, 0x0 ;  /* 0x000000000000781c */ /* 0x000fe20003f4f038 */
[----:B------:R-:W-:Y:S01]  /*0c80*/  UIMAD UR4, UR12, UR4, URZ ;  /* 0x000000040c0472a4 */ /* 0x000fe2000f8e023f */
[----:B------:R-:W-:Y:S01]  /*0c90*/  LOP3.LUT R2, R30, 0xfffffff8, RZ, 0xc0, !PT ;  /* 0xfffffff81e027812 */ /* 0x000fe200078ec0ff */
[----:B------:R-:W-:Y:S01]  /*0ca0*/  IMAD.U32 R210, RZ, RZ, UR9 ;  /* 0x00000009ffd27e24 */ /* 0x000fe2000f8e00ff */
[----:B------:R-:W-:Y:S01]  /*0cb0*/  SHF.R.S32.HI R30, RZ, 0x3, R30 ;  /* 0x00000003ff1e7819 */ /* 0x000fe2000001141e */
[----:B------:R-:W-:Y:S01]  /*0cc0*/  UIMAD UR4, UR9, UR5, UR4 ;  /* 0x00000005090472a4 */ /* 0x000fe2000f8e0204 */
[----:B------:R-:W-:Y:S01]  /*0cd0*/  PLOP3.LUT P1, PT, PT, PT, UP3, 0x80, 0x0 ;  /* 0x000000000000781c */ /* 0x000fe20003f2f038 */
[----:B------:R-:W-:Y:S01]  /*0ce0*/  IMAD.IADD R29, R15, 0x1, -R2 ;  /* 0x000000010f1d7824 */ /* 0x000fe200078e0a02 */
[----:B------:R-:W-:Y:S01]  /*0cf0*/  SHF.R.S32.HI R9, RZ, 0x1f, R0 ;  /* 0x0000001fff097819 */ /* 0x000fe20000011400 */
[----:B------:R-:W-:Y:S01]  /*0d00*/  UIADD3 UR4, UR7, UR4, URZ ;  /* 0x0000000407047290 */ /* 0x000fe2000fffe03f */
[----:B------:R-:W-:Y:S01]  /*0d10*/  IMAD.U32 R13, RZ, RZ, UR7 ;  /* 0x00000007ff0d7e24 */ /* 0x000fe2000f8e00ff */
[--C-:B------:R-:W-:Y:S01]  /*0d20*/  SHF.R.S32.HI R32, RZ, 0x1f, R30.reuse ;  /* 0x0000001fff207819 */ /* 0x100fe2000001141e */
[----:B------:R-:W-:Y:S01]  /*0d30*/  IMAD R2, R29, 0x20, R30 ;  /* 0x000000201d027824 */ /* 0x000fe200078e021e */
[----:B------:R-:W-:Y:S01]  /*0d40*/  IADD3 R107, R14, -0x1, RZ ;  /* 0xffffffff0e6b7810 */ /* 0x000fe20007ffe0ff */
[----:B------:R-:W-:Y:S01]  /*0d50*/  IMAD.U32 R12, RZ, RZ, UR6 ;  /* 0x00000006ff0c7e24 */ /* 0x000fe2000f8e00ff */
[-C--:B------:R-:W-:Y:S01]  /*0d60*/  LEA.HI R206, R106, R15.reuse, RZ, 0x4 ;  /* 0x0000000f6ace7211 */ /* 0x080fe200078f20ff */
[----:B------:R-:W-:Y:S01]  /*0d70*/  IMAD.U32 R13, RZ, RZ, UR4 ;  /* 0x00000004ff0d7e24 */ /* 0x000fe2000f8e00ff */
[----:B------:R-:W-:Y:S01]  /*0d80*/  IADD3 R2, R2, UR16, RZ ;  /* 0x0000001002027c10 */ /* 0x000fe2000fffe0ff */
[----:B------:R-:W-:Y:S01]  /*0d90*/  IMAD R3, R9, c[0x0][0x1c0], RZ ;  /* 0x0000700009037a24 */ /* 0x000fe200078e02ff */
[----:B------:R-:W-:Y:S01]  /*0da0*/  ULDC UR4, c[0x0][0x168] ;  /* 0x00005a0000047ab9 */ /* 0x000fe20000000800 */
[----:B------:R-:W-:Y:S01]  /*0db0*/  IMAD.WIDE.U32 R12, R0, c[0x0][0x1c0], R12 ;  /* 0x00007000000c7a25 */ /* 0x000fe200078e000c */
[----:B------:R-:W-:Y:S01]  /*0dc0*/  UIMAD UR4, UR8, UR4, URZ ;  /* 0x00000004080472a4 */ /* 0x000fe2000f8e023f */
[----:B------:R-:W-:Y:S01]  /*0dd0*/  SHF.R.S32.HI R31, RZ, 0x1f, R107 ;  /* 0x0000001fff1f7819 */ /* 0x000fe2000001146b */
[----:B------:R-:W-:Y:S01]  /*0de0*/  ULDC.64 UR6, c[0x0][0x1e0] ;  /* 0x0000780000067ab9 */ /* 0x000fe20000000a00 */
[----:B------:R-:W-:Y:S01]  /*0df0*/  @P2 IMAD.HI.U32 R5, R2, c[0x0][0x2c8], RZ ;  /* 0x0000b20002052a27 */ /* 0x000fe200078e00ff */
[----:B------:R-:W-:Y:S01]  /*0e00*/  UIMAD.WIDE.U32 UR10, UR6, 0x40, URZ ;  /* 0x00000040060a78a5 */ /* 0x000fe2000f8e003f */
[----:B------:R-:W-:Y:S01]  /*0e10*/  LEA.HI R104, R106, R15, RZ, 0x5 ;  /* 0x0000000f6a687211 */ /* 0x000fe200078f28ff */
[----:B------:R-:W-:Y:S01]  /*0e20*/  USHF.L.U32 UR8, UR7, 0x6, URZ ;  /* 0x0000000607087899 */ /* 0x000fe2000800063f */
[----:B------:R-:W-:Y:S01]  /*0e30*/  IMAD.MOV.U32 R4, RZ, RZ, R2 ;  /* 0x000000ffff047224 */ /* 0x000fe200078e0002 */
[----:B------:R-:W-:Y:S01]  /*0e40*/  @P1 SHF.R.U32.HI R4, RZ, c[0x0][0x2cc], R5 ;  /* 0x0000b300ff041a19 */ /* 0x000fe20000011605 */
[----:B------:R-:W-:Y:S01]  /*0e50*/  IMAD R3, R0, c[0x0][0x1c4], R3 ;  /* 0x0000710000037a24 */ /* 0x000fe200078e0203 */
[----:B------:R-:W-:Y:S01]  /*0e60*/  IADD3 R5, R30, UR16, RZ ;  /* 0x000000101e057c10 */ /* 0x000fe2000fffe0ff */
[----:B------:R-:W-:Y:S01]  /*0e70*/  IMAD.SHL.U32 R34, R29, 0x8, RZ ;  /* 0x000000081d227824 */ /* 0x000fe200078e00ff */
[--C-:B------:R-:W-:Y:S01]  /*0e80*/  SHF.R.S32.HI R7, RZ, 0x1f, R4.reuse ;  /* 0x0000001fff077819 */ /* 0x100fe20000011404 */
[----:B------:R-:W-:Y:S01]  /*0e90*/  IMAD.IADD R13, R13, 0x1, R3 ;  /* 0x000000010d0d7824 */ /* 0x000fe200078e0203 */
[----:B------:R-:W-:Y:S01]  /*0ea0*/  UIADD3 UR8, UR11, UR8, URZ ;  /* 0x000000080b087290 */ /* 0x000fe2000fffe03f */
[----:B------:R-:W-:Y:S01]  /*0eb0*/  IMAD.MOV R3, RZ, RZ, -R4 ;  /* 0x000000ffff037224 */ /* 0x000fe200078e0a04 */
[----:B------:R-:W-:Y:S01]  /*0ec0*/  SHF.R.S32.HI R35, RZ, 0x1f, R34 ;  /* 0x0000001fff237819 */ /* 0x000fe20000011422 */
[----:B------:R-:W-:Y:S01]  /*0ed0*/  IMAD R7, R7, c[0x0][0x1b0], RZ ;  /* 0x00006c0007077a24 */ /* 0x000fe200078e02ff */
[----:B------:R-:W-:Y:S01]  /*0ee0*/  BAR.SYNC.DEFER_BLOCKING 0x0 ;  /* 0x0000000000007b1d */ /* 0x000fe20000010000 */
[----:B------:R-:W-:Y:S01]  /*0ef0*/  IMAD R2, R3, c[0x0][0x2c4], R2 ;  /* 0x0000b10003027a24 */ /* 0x000fe200078e0202 */
[----:B------:R-:W-:Y:S01]  /*0f00*/  IADD3 R3, R5, 0x20, RZ ;  /* 0x0000002005037810 */ /* 0x000fe20007ffe0ff */
[----:B------:R-:W-:Y:S01]  /*0f10*/  IMAD.WIDE.U32 R12, R4, c[0x0][0x1b0], R12 ;  /* 0x00006c00040c7a25 */ /* 0x000fe200078e000c */
[----:B------:R-:W-:-:S02]  /*0f20*/  ISETP.GE.AND P4, PT, R34, c[0x0][0x198], PT ;  /* 0x0000660022007a0c */ /* 0x000fc40003f86270 */
[----:B------:R-:W-:Y:S01]  /*0f30*/  SHF.R.S32.HI R11, RZ, 0x1f, R2 ;  /* 0x0000001fff0b7819 */ /* 0x000fe20000011402 */
[----:B------:R-:W-:Y:S01]  /*0f40*/  IMAD R7, R4, c[0x0][0x1b4], R7 ;  /* 0x00006d0004077a24 */ /* 0x000fe200078e0207 */
[----:B------:R-:W-:Y:S01]  /*0f50*/  ISETP.GE.AND P3, PT, R3, UR4, PT ;  /* 0x0000000403007c0c */ /* 0x000fe2000bf66270 */
[----:B------:R-:W-:Y:S01]  /*0f60*/  UMOV UR17, 0x6 ;  /* 0x0000000600117882 */ /* 0x000fe20000000000 */
[----:B------:R-:W-:Y:S01]  /*0f70*/  IADD3 R4, R5, 0x40, RZ ;  /* 0x0000004005047810 */ /* 0x000fe20007ffe0ff */
[----:B------:R-:W-:Y:S01]  /*0f80*/  IMAD R11, R11, c[0x0][0x1a8], RZ ;  /* 0x00006a000b0b7a24 */ /* 0x000fe200078e02ff */
[----:B------:R-:W-:Y:S01]  /*0f90*/  SHF.R.S32.HI R105, RZ, 0x5, R104 ;  /* 0x00000005ff697819 */ /* 0x000fe20000011468 */
[----:B------:R-:W-:Y:S01]  /*0fa0*/  IMAD.IADD R13, R13, 0x1, R7 ;  /* 0x000000010d0d7824 */ /* 0x000fe200078e0207 */
[----:B------:R-:W-:Y:S01]  /*0fb0*/  ISETP.GE.AND P2, PT, R4, UR4, PT ;  /* 0x0000000404007c0c */ /* 0x000fe2000bf46270 */
[C---:B------:R-:W-:Y:S02]  /*0fc0*/  IMAD R11, R2.reuse, c[0x0][0x1ac], R11 ;  /* 0x00006b00020b7a24 */ /* 0x040fe400078e020b */
[----:B------:R-:W-:-:S04]  /*0fd0*/  IMAD.WIDE.U32 R2, R2, c[0x0][0x1a8], R12 ;  /* 0x00006a0002027a25 */ /* 0x000fc800078e000c */
[----:B------:R-:W-:Y:S01]  /*0fe0*/  IMAD.SHL.U32 R7, R30, 0x40, RZ ;  /* 0x000000401e077824 */ /* 0x000fe200078e00ff */
[----:B------:R-:W-:Y:S01]  /*0ff0*/  LEA R6, P1, R2, c[0x0][0x160], 0x1 ;  /* 0x0000580002067a11 */ /* 0x000fe200078208ff */
[----:B------:R-:W-:Y:S02]  /*1000*/  IMAD.IADD R3, R3, 0x1, R11 ;  /* 0x0000000103037824 */ /* 0x000fe400078e020b */
[----:B------:R-:W-:Y:S01]  /*1010*/  IMAD R11, R32, c[0x0][0x1e0], RZ ;  /* 0x00007800200b7a24 */ /* 0x000fe200078e02ff */
[----:B------:R-:W-:Y:S01]  /*1020*/  LOP3.LUT R7, R7, 0x1c0, RZ, 0xc0, !PT ;  /* 0x000001c007077812 */ /* 0x000fe200078ec0ff */
[----:B------:R-:W1:Y:S01]  /*1030*/  SHFL.IDX PT, R4, R6, RZ, 0x181f ;  /* 0x00181fff06047589 */ /* 0x000e6200000e0000 */
[----:B------:R-:W-:Y:S01]  /*1040*/  LEA.HI.X R3, R2, c[0x0][0x164], R3, 0x1, P1 ;  /* 0x0000590002037a11 */ /* 0x000fe200008f0c03 */
[C---:B------:R-:W-:Y:S01]  /*1050*/  IMAD R2, R30.reuse, c[0x0][0x1e4], R11 ;  /* 0x000079001e027a24 */ /* 0x040fe200078e020b */
[C---:B------:R-:W-:Y:S01]  /*1060*/  ISETP.GE.AND P1, PT, R5.reuse, UR4, PT ;  /* 0x0000000405007c0c */ /* 0x040fe2000bf26270 */
[----:B------:R-:W-:Y:S01]  /*1070*/  IMAD.WIDE.U32 R10, R30, c[0x0][0x1e0], R34 ;  /* 0x000078001e0a7a25 */ /* 0x000fe200078e0022 */
[----:B------:R-:W-:Y:S01]  /*1080*/  IADD3 R5, R5, 0x60, RZ ;  /* 0x0000006005057810 */ /* 0x000fe20007ffe0ff */
[----:B------:R-:W-:Y:S01]  /*1090*/  SHFL.IDX PT, R12, R6, 0x1, 0x181f ;  /* 0x00381f00060c7f89 */ /* 0x000fe200000e0000 */
[----:B------:R-:W-:Y:S01]  /*10a0*/  SHF.R.U32.HI R208, RZ, 0x3, R7 ;  /* 0x00000003ffd07819 */ /* 0x000fe20000011607 */
[----:B------:R-:W-:Y:S01]  /*10b0*/  IMAD.IADD R11, R11, 0x1, R2 ;  /* 0x000000010b0b7824 */ /* 0x000fe200078e0202 */
[----:B------:R-:W-:Y:S01]  /*10c0*/  LOP3.LUT R7, R7, 0x38, R34, 0xf8, !PT ;  /* 0x0000003807077812 */ /* 0x000fe200078ef822 */
[----:B------:R-:W-:Y:S01]  /*10d0*/  SHFL.IDX PT, R13, R3, 0x1, 0x181f ;  /* 0x00381f00030d7f89 */ /* 0x000fe200000e0000 */
[----:B------:R-:W-:Y:S01]  /*10e0*/  ISETP.GE.AND P5, PT, R5, UR4, PT ;  /* 0x0000000405007c0c */ /* 0x000fe2000bfa6270 */
[----:B------:R-:W-:Y:S01]  /*10f0*/  IMAD.WIDE.U32 R210, R210, c[0x0][0x1e8], R10 ;  /* 0x00007a00d2d27a25 */ /* 0x000fe200078e000a */
[----:B------:R-:W-:Y:S01]  /*1100*/  LOP3.LUT R208, R7, R208, RZ, 0x3c, !PT ;  /* 0x000000d007d07212 */ /* 0x000fe200078e3cff */
[----:B------:R-:W3:Y:S01]  /*1110*/  SHFL.IDX PT, R5, R3, RZ, 0x181f ;  /* 0x00181fff03057589 */ /* 0x000ee200000e0000 */
[----:B------:R-:W-:Y:S01]  /*1120*/  LEA.HI R7, R106, R15, RZ, 0x6 ;  /* 0x0000000f6a077211 */ /* 0x000fe200078f30ff */
[----:B------:R-:W-:Y:S01]  /*1130*/  ULDC.64 UR4, c[0x0][0x1e8] ;  /* 0x00007a0000047ab9 */ /* 0x000fe20000000a00 */
[----:B------:R-:W-:Y:S01]  /*1140*/  IADD3 R2, R34, 0x40, RZ ;  /* 0x0000004022027810 */ /* 0x000fe20007ffe0ff */
[----:B------:R-:W-:Y:S01]  /*1150*/  SHFL.IDX PT, R8, R6, 0x2, 0x181f ;  /* 0x00581f0006087f89 */ /* 0x000fe200000e0000 */
[----:B------:R-:W-:Y:S01]  /*1160*/  UIMAD UR4, UR12, UR4, URZ ;  /* 0x000000040c0472a4 */ /* 0x000fe2000f8e023f */
[----:B------:R-:W-:Y:S01]  /*1170*/  IMAD.SHL.U32 R7, R7, 0x8, RZ ;  /* 0x0000000807077824 */ /* 0x000fe200078e00ff */
[----:B------:R-:W-:Y:S01]  /*1180*/  ISETP.GE.AND P6, PT, R2, c[0x0][0x198], PT ;  /* 0x0000660002007a0c */ /* 0x000fe20003fc6270 */
[----:B------:R-:W-:Y:S01]  /*1190*/  SHFL.IDX PT, R10, R6, 0x3, 0x181f ;  /* 0x00781f00060a7f89 */ /* 0x000fe200000e0000 */
[----:B------:R-:W-:-:S02]  /*11a0*/  UIMAD UR4, UR9, UR5, UR4 ;  /* 0x00000005090472a4 */ /* 0x000fc4000f8e0204 */
[----:B------:R-:W-:Y:S01]  /*11b0*/  LOP3.LUT R208, R208, 0xfffffe00, R7, 0xf8, !PT ;  /* 0xfffffe00d0d07812 */ /* 0x000fe200078ef807 */
[----:B------:R-:W-:Y:S01]  /*11c0*/  SHFL.IDX PT, R11, R3, 0x3, 0x181f ;  /* 0x00781f00030b7f89 */ /* 0x000fe200000e0000 */
[----:B------:R-:W-:Y:S02]  /*11d0*/  @!P1 SHF.R.S32.HI R7, RZ, 0x1f, R2 ;  /* 0x0000001fff079819 */ /* 0x000fe40000011402 */
[----:B------:R-:W-:Y:S01]  /*11e0*/  IADD3 R211, R211, UR4, RZ ;  /* 0x00000004d3d37c10 */ /* 0x000fe2000fffe0ff */
[----:B------:R-:W-:Y:S01]  /*11f0*/  IMAD.SHL.U32 R208, R208, 0x2, RZ ;  /* 0x00000002d0d07824 */ /* 0x000fe200078e00ff */
[----:B------:R-:W-:Y:S02]  /*1200*/  ULDC.64 UR4, c[0x0][0x210] ;  /* 0x0000840000047ab9 */ /* 0x000fe40000000a00 */
[----:B------:R-:W-:-:S04]  /*1210*/  UIMAD UR4, UR12, UR4, URZ ;  /* 0x000000040c0472a4 */ /* 0x000fc8000f8e023f */
[----:B------:R-:W-:Y:S01]  /*1220*/  UIMAD UR4, UR9, UR5, UR4 ;  /* 0x00000005090472a4 */ /* 0x000fe2000f8e0204 */
[----:B--2---:R-:W-:Y:S01]  /*1230*/  @P0 SHF.R.S32.HI R219, RZ, 0x1f, R218 ;  /* 0x0000001fffdb0819 */ /* 0x004fe200000114da */
[----:B------:R-:W-:Y:S01]  /*1240*/  @!P0 IMAD.MOV.U32 R218, RZ, RZ, R0 ;  /* 0x000000ffffda8224 */ /* 0x000fe200078e0000 */
[----:B------:R-:W-:Y:S01]  /*1250*/  @!P1 LEA.HI R0, R7, R2, RZ, 0x3 ;  /* 0x0000000207009211 */ /* 0x000fe200078f18ff */
[----:B------:R-:W-:Y:S01]  /*1260*/  @!P0 IMAD.MOV.U32 R219, RZ, RZ, R9 ;  /* 0x000000ffffdb8224 */ /* 0x000fe200078e0009 */
[----:B-1----:R-:W-:Y:S01]  /*1270*/  @!P1 LEA R16, P0, R34, R4, 0x1 ;  /* 0x0000000422109211 */ /* 0x002fe200078008ff */
[----:B------:R1:W2:Y:S01]  /*1280*/  SHFL.IDX PT, R9, R3, 0x2, 0x181f ;  /* 0x00581f0003097f89 */ /* 0x0002a200000e0000 */
[----:B------:R-:W-:Y:S01]  /*1290*/  @!P1 LOP3.LUT R0, R0, 0xfffffff8, RZ, 0xc0, !PT ;  /* 0xfffffff800009812 */ /* 0x000fe200078ec0ff */
[----:B------:R-:W-:Y:S01]  /*12a0*/  IMAD R213, R219, c[0x0][0x1f0], RZ ;  /* 0x00007c00dbd57a24 */ /* 0x000fe200078e02ff */
[----:B------:R-:W-:Y:S01]  /*12b0*/  @!P3 SHF.R.S32.HI R7, RZ, 0x1f, R2 ;  /* 0x0000001fff07b819 */ /* 0x000fe20000011402 */
[----:B------:R-:W-:Y:S01]  /*12c0*/  IMAD.WIDE.U32 R210, R218, c[0x0][0x1f0], R210 ;  /* 0x00007c00dad27a25 */ /* 0x000fe200078e00d2 */
[----:B---3--:R-:W-:-:S03]  /*12d0*/  @!P1 LEA.HI.X R17, R34, R5, R35, 0x1, P0 ;  /* 0x0000000522119211 */ /* 0x008fc600000f0c23 */
[----:B------:R-:W-:Y:S01]  /*12e0*/  @!P1 IMAD.WIDE R18, R0, 0x2, R4 ;  /* 0x0000000200129825 */ /* 0x000fe200078e0204 */
[----:B------:R-:W-:Y:S01]  /*12f0*/  @!P3 LEA.HI R4, R7, R2, RZ, 0x3 ;  /* 0x000000020704b211 */ /* 0x000fe200078f18ff */
[----:B------:R3:W-:Y:S01]  /*1300*/  @!P1 LDGSTS.E.BYPASS.LTC128B.128 [R208+0x100], [R16.64], !P4 ;  /* 0x0010000010d09fae */ /* 0x0007e2000e101d4e */
[----:B------:R-:W-:Y:S01]  /*1310*/  @!P2 SHF.R.S32.HI R5, RZ, 0x1f, R2 ;  /* 0x0000001fff05a819 */ /* 0x000fe20000011402 */
[----:B------:R-:W-:Y:S01]  /*1320*/  IMAD R213, R218, c[0x0][0x1f4], R213 ;  /* 0x00007d00dad57a24 */ /* 0x000fe200078e02d5 */
[----:B------:R-:W-:Y:S01]  /*1330*/  @!P3 LOP3.LUT R4, R4, 0xfffffff8, RZ, 0xc0, !PT ;  /* 0xfffffff80404b812 */ /* 0x000fe200078ec0ff */
[----:B------:R4:W-:Y:S01]  /*1340*/  @!P1 LDGSTS.E.BYPASS.LTC128B.128 [R208+0x4100], [R18.64], !P6 ;  /* 0x0410000012d09fae */ /* 0x0009e2000f101d4e */
[----:B------:R-:W-:Y:S01]  /*1350*/  @!P3 LEA R20, P1, R34, R12, 0x1 ;  /* 0x0000000c2214b211 */ /* 0x000fe200078208ff */
[----:B------:R-:W-:Y:S01]  /*1360*/  IMAD.IADD R213, R211, 0x1, R213 ;  /* 0x00000001d3d57824 */ /* 0x000fe200078e02d5 */
[----:B------:R-:W-:Y:S01]  /*1370*/  @!P2 LEA.HI R0, R5, R2, RZ, 0x3 ;  /* 0x000000020500a211 */ /* 0x000fe200078f18ff */
[----:B------:R-:W-:Y:S01]  /*1380*/  @!P3 IMAD.WIDE R22, R4, 0x2, R12 ;  /* 0x000000020416b825 */ /* 0x000fe200078e020c */
[----:B------:R-:W-:-:S02]  /*1390*/  @!P3 LEA.HI.X R21, R34, R13, R35, 0x1, P1 ;  /* 0x0000000d2215b211 */ /* 0x000fc400008f0c23 */
[----:B------:R-:W-:Y:S01]  /*13a0*/  @!P2 LOP3.LUT R5, R0, 0xfffffff8, RZ, 0xc0, !PT ;  /* 0xfffffff80005a812 */ /* 0x000fe200078ec0ff */
[----:B------:R-:W-:Y:S02]  /*13b0*/  IMAD.MOV.U32 R13, RZ, RZ, 0x60 ;  /* 0x00000060ff0d7424 */ /* 0x000fe400078e00ff */
[----:B------:R5:W-:Y:S01]  /*13c0*/  @!P3 LDGSTS.E.BYPASS.LTC128B.128 [R208+0x1100], [R20.64], !P4 ;  /* 0x0110000014d0bfae */ /* 0x000be2000e101d4e */
[----:B------:R-:W-:Y:S02]  /*13d0*/  IMAD.MOV.U32 R212, RZ, RZ, R210 ;  /* 0x000000ffffd47224 */ /* 0x000fe400078e00d2 */
[C---:B-1----:R-:W-:Y:S01]  /*13e0*/  IMAD R3, R13.reuse, c[0x0][0x1e4], RZ ;  /* 0x000079000d037a24 */ /* 0x042fe200078e02ff */
[----:B------:R5:W-:Y:S01]  /*13f0*/  @!P3 LDGSTS.E.BYPASS.LTC128B.128 [R208+0x5100], [R22.64], !P6 ;  /* 0x0510000016d0bfae */ /* 0x000be2000f101d4e */
[----:B------:R-:W-:-:S04]  /*1400*/  IMAD.WIDE.U32 R108, R13, c[0x0][0x1e0], RZ ;  /* 0x000078000d6c7a25 */ /* 0x000fc800078e00ff */
[----:B------:R-:W-:Y:S02]  /*1410*/  IMAD R13, R14, -0x60, R13 ;  /* 0xffffffa00e0d7824 */ /* 0x000fe400078e020d */
[----:B--2---:R-:W-:Y:S01]  /*1420*/  @!P2 IMAD.WIDE R4, R5, 0x2, R8 ;  /* 0x000000020504a825 */ /* 0x004fe200078e0208 */
[C---:B---3--:R-:W-:Y:S02]  /*1430*/  @!P2 LEA R16, P0, R34.reuse, R8, 0x1 ;  /* 0x000000082210a211 */ /* 0x048fe400078008ff */
[----:B------:R-:W-:Y:S01]  /*1440*/  IADD3 R28, R13, c[0x0][0x1d0], -R30 ;  /* 0x000074000d1c7a10 */ /* 0x000fe20007ffe81e */
[----:B------:R-:W-:Y:S01]  /*1450*/  IMAD.IADD R12, R109, 0x1, R3 ;  /* 0x000000016d0c7824 */ /* 0x000fe200078e0203 */
[C---:B------:R-:W-:Y:S01]  /*1460*/  @!P2 LEA.HI.X R17, R34.reuse, R9, R35, 0x1, P0 ;  /* 0x000000092211a211 */ /* 0x040fe200000f0c23 */
[----:B------:R-:W-:Y:S01]  /*1470*/  IMAD.WIDE.U32 R6, R107, R108, R212 ;  /* 0x0000006c6b067225 */ /* 0x000fe200078e00d4 */
[----:B------:R-:W-:Y:S02]  /*1480*/  @!P5 LEA R8, P0, R34, R10, 0x1 ;  /* 0x0000000a2208d211 */ /* 0x000fe400078008ff */
[----:B------:R-:W-:Y:S01]  /*1490*/  ISETP.GE.AND P1, PT, R28, 0x21, PT ;  /* 0x000000211c00780c */ /* 0x000fe20003f26270 */
[----:B------:R1:W-:Y:S01]  /*14a0*/  @!P2 LDGSTS.E.BYPASS.LTC128B.128 [R208+0x2100], [R16.64], !P4 ;  /* 0x0210000010d0afae */ /* 0x0003e2000e101d4e */
[----:B------:R-:W-:Y:S01]  /*14b0*/  @!P5 LEA.HI.X R9, R34, R11, R35, 0x1, P0 ;  /* 0x0000000b2209d211 */ /* 0x000fe200000f0c23 */
[----:B------:R-:W-:Y:S01]  /*14c0*/  IMAD.U32 R3, RZ, RZ, UR6 ;  /* 0x00000006ff037e24 */ /* 0x000fe2000f8e00ff */
[C---:B------:R-:W-:Y:S01]  /*14d0*/  ISETP.GE.AND P0, PT, R28.reuse, 0x41, PT ;  /* 0x000000411c00780c */ /* 0x040fe20003f06270 */
[----:B------:R2:W-:Y:S01]  /*14e0*/  @!P2 LDGSTS.E.BYPASS.LTC128B.128 [R208+0x6100], [R4.64], !P6 ;  /* 0x0610000004d0afae */ /* 0x0005e2000f101d4e */
[----:B------:R-:W-:Y:S01]  /*14f0*/  ISETP.GE.AND P2, PT, R28, 0x1, PT ;  /* 0x000000011c00780c */ /* 0x000fe20003f46270 */
[----:B------:R-:W-:-:S02]  /*1500*/  IMAD.U32 R0, RZ, RZ, UR7 ;  /* 0x00000007ff007e24 */ /* 0x000fc4000f8e00ff */
[----:B------:R3:W-:Y:S01]  /*1510*/  @!P5 LDGSTS.E.BYPASS.LTC128B.128 [R208+0x3100], [R8.64], !P4 ;  /* 0x0310000008d0dfae */ /* 0x0007e2000e101d4e */
[----:B------:R-:W-:-:S04]  /*1520*/  IMAD R221, R219, c[0x0][0x218], RZ ;  /* 0x00008600dbdd7a24 */ /* 0x000fc800078e02ff */
[----:B------:R-:W-:-:S05]  /*1530*/  IMAD R221, R218, c[0x0][0x21c], R221 ;  /* 0x00008700dadd7a24 */ /* 0x000fca00078e02dd */
[----:B----4-:R-:W-:Y:S01]  /*1540*/  @P2 LEA R18, P4, R6, c[0x0][0x1c8], 0x1 ;  /* 0x0000720006122a11 */ /* 0x010fe200078808ff */
[----:B-1----:R-:W-:Y:S02]  /*1550*/  IMAD.U32 R17, RZ, RZ, UR6 ;  /* 0x00000006ff117e24 */ /* 0x002fe4000f8e00ff */
[----:B--2---:R-:W-:Y:S01]  /*1560*/  IMAD R5, R12, R107, RZ ;  /* 0x0000006b0c057224 */ /* 0x004fe200078e02ff */
[----:B------:R-:W-:Y:S02]  /*1570*/  LOP3.LUT R4, R206, 0xfffffff0, RZ, 0xc0, !PT ;  /* 0xfffffff0ce047812 */ /* 0x000fe400078ec0ff */
[----:B------:R-:W-:Y:S01]  /*1580*/  @P1 LEA R17, P3, R17, R6, 0x5 ;  /* 0x0000000611111211 */ /* 0x000fe200078628ff */
[----:B------:R-:W-:Y:S02]  /*1590*/  IMAD R5, R31, R108, R5 ;  /* 0x0000006c1f057224 */ /* 0x000fe400078e0205 */
[----:B---3--:R-:W-:Y:S02]  /*15a0*/  IMAD.IADD R9, R15, 0x1, -R4 ;  /* 0x000000010f097824 */ /* 0x008fe400078e0a04 */
[----:B------:R-:W-:Y:S01]  /*15b0*/  IMAD.IADD R5, R7, 0x1, R5 ;  /* 0x0000000107057824 */ /* 0x000fe200078e0205 */
[----:B------:R-:W-:-:S02]  /*15c0*/  SHF.R.S32.HI R7, RZ, 0x4, R206 ;  /* 0x00000004ff077819 */ /* 0x000fc400000114ce */
[----:B------:R-:W-:Y:S02]  /*15d0*/  SHF.R.S32.HI R4, RZ, 0x1f, R9 ;  /* 0x0000001fff047819 */ /* 0x000fe40000011409 */
[----:B------:R-:W-:Y:S02]  /*15e0*/  @P1 LEA.HI.X R0, R3, R5, R0, 0x5, P3 ;  /* 0x0000000503001211 */ /* 0x000fe400018f2c00 */
[C---:B------:R-:W-:Y:S02]  /*15f0*/  @P1 LEA R16, P3, R17.reuse, c[0x0][0x1c8], 0x1 ;  /* 0x0000720011101a11 */ /* 0x040fe400078608ff */
[----:B------:R-:W-:Y:S02]  /*1600*/  LEA.HI R3, R4, R9, RZ, 0x3 ;  /* 0x0000000904037211 */ /* 0x000fe400078f18ff */
[----:B------:R-:W-:Y:S02]  /*1610*/  @P1 LEA.HI.X R17, R17, c[0x0][0x1cc], R0, 0x1, P3 ;  /* 0x0000730011111a11 */ /* 0x000fe400018f0c00 */
[----:B------:R-:W-:-:S02]  /*1620*/  LOP3.LUT R0, R3, 0xfffffff8, RZ, 0xc0, !PT ;  /* 0xfffffff803007812 */ /* 0x000fc400078ec0ff */
[C---:B------:R-:W-:Y:S02]  /*1630*/  @P2 LEA.HI.X R19, R6.reuse, c[0x0][0x1cc], R5, 0x1, P4 ;  /* 0x0000730006132a11 */ /* 0x040fe400020f0c05 */
[----:B------:R-:W-:Y:S01]  /*1640*/  @P0 IADD3 R6, P3, R6, UR10, RZ ;  /* 0x0000000a06060c10 */ /* 0x000fe2000ff7e0ff */
[----:B------:R-:W-:Y:S01]  /*1650*/  IMAD.IADD R0, R9, 0x1, -R0 ;  /* 0x0000000109007824 */ /* 0x000fe200078e0a00 */
[----:B------:R-:W-:Y:S02]  /*1660*/  @!P5 SHF.R.S32.HI R9, RZ, 0x1f, R2 ;  /* 0x0000001fff09d819 */ /* 0x000fe40000011402 */
[----:B------:R-:W-:Y:S02]  /*1670*/  @P0 IADD3.X R5, R5, UR8, RZ, P3, !PT ;  /* 0x0000000805050c10 */ /* 0x000fe40009ffe4ff */
[----:B------:R-:W-:Y:S02]  /*1680*/  @P0 LEA R8, P3, R6, c[0x0][0x1c8], 0x1 ;  /* 0x0000720006080a11 */ /* 0x000fe400078608ff */
[----:B------:R-:W-:-:S02]  /*1690*/  @!P5 LEA.HI R4, R9, R2, RZ, 0x3 ;  /* 0x000000020904d211 */ /* 0x000fc400078f18ff */
[----:B------:R-:W-:Y:S02]  /*16a0*/  ISETP.GE.AND P4, PT, R34, c[0x0][0x1d4], PT ;  /* 0x0000750022007a0c */ /* 0x000fe40003f86270 */
[----:B------:R-:W-:Y:S02]  /*16b0*/  @P0 LEA.HI.X R9, R6, c[0x0][0x1cc], R5, 0x1, P3 ;  /* 0x0000730006090a11 */ /* 0x000fe400018f0c05 */
[----:B------:R-:W-:Y:S02]  /*16c0*/  @!P5 LOP3.LUT R5, R4, 0xfffffff8, RZ, 0xc0, !PT ;  /* 0xfffffff80405d812 */ /* 0x000fe400078ec0ff */
[----:B------:R-:W-:Y:S02]  /*16d0*/  ISETP.GE.AND P3, PT, R2, c[0x0][0x1d4], PT ;  /* 0x0000750002007a0c */ /* 0x000fe40003f66270 */
[----:B------:R-:W-:Y:S01]  /*16e0*/  LEA.HI R206, R206, R7, RZ, 0x1 ;  /* 0x00000007cece7211 */ /* 0x000fe200078f08ff */
[----:B------:R-:W-:-:S03]  /*16f0*/  @!P5 IMAD.WIDE R10, R5, 0x2, R10 ;  /* 0x00000002050ad825 */ /* 0x000fc600078e020a */
[----:B------:R-:W-:Y:S01]  /*1700*/  LOP3.LUT R206, R206, 0xfffffffe, RZ, 0xc0, !PT ;  /* 0xfffffffecece7812 */ /* 0x000fe200078ec0ff */
[----:B------:R-:W-:Y:S01]  /*1710*/  IMAD.SHL.U32 R5, R29, 0x40, RZ ;  /* 0x000000401d057824 */ /* 0x000fe200078e00ff */
[----:B------:R1:W-:Y:S03]  /*1720*/  @!P5 LDGSTS.E.BYPASS.LTC128B.128 [R208+0x7100], [R10.64], !P6 ;  /* 0x071000000ad0dfae */ /* 0x0003e6000f101d4e */
[----:B------:R-:W-:Y:S01]  /*1730*/  IMAD.IADD R206, R7, 0x1, -R206 ;  /* 0x0000000107ce7824 */ /* 0x000fe200078e0ace */
[----:B------:R-:W0:Y:S01]  /*1740*/  LDGDEPBAR ;  /* 0x00000000000079af */ /* 0x000e220000000000 */
[----:B------:R-:W-:Y:S02]  /*1750*/  IMAD.SHL.U32 R7, R0, 0x40, RZ ;  /* 0x0000004000077824 */ /* 0x000fe400078e00ff */
[----:B------:R-:W-:Y:S01]  /*1760*/  IMAD.SHL.U32 R4, R206, 0x8, RZ ;  /* 0x00000008ce047824 */ /* 0x000fe200078e00ff */
[----:B------:R2:W-:Y:S02]  /*1770*/  @P2 LDGSTS.E.BYPASS.LTC128B.128 [R208+0x8100], [R18.64], !P4 ;  /* 0x0810000012d02fae */ /* 0x0005e4000e101d4e */
[----:B------:R-:W-:-:S02]  /*1780*/  LOP3.LUT R7, R7, 0x1c0, RZ, 0xc0, !PT ;  /* 0x000001c007077812 */ /* 0x000fc400078ec0ff */
[----:B------:R2:W-:Y:S02]  /*1790*/  @P2 LDGSTS.E.BYPASS.LTC128B.128 [R208+0xb100], [R18.64+0x80], !P3 ;  /* 0x0b10008012d02fae */ /* 0x0005e4000d901d4e */
[----:B------:R-:W-:Y:S01]  /*17a0*/  LOP3.LUT R2, R7, 0x8, R4, 0xf8, !PT ;  /* 0x0000000807027812 */ /* 0x000fe200078ef804 */
[----:B------:R-:W-:Y:S01]  /*17b0*/  IMAD.SHL.U32 R4, R30, 0x8, RZ ;  /* 0x000000081e047824 */ /* 0x000fe200078e00ff */
[----:B------:R2:W-:Y:S01]  /*17c0*/  @P1 LDGSTS.E.BYPASS.LTC128B.128 [R208+0x9100], [R16.64], !P4 ;  /* 0x0910000010d01fae */ /* 0x0005e2000e101d4e */
[----:B------:R-:W-:-:S03]  /*17d0*/  SHF.R.U32.HI R7, RZ, 0x3, R7 ;  /* 0x00000003ff077819 */ /* 0x000fc60000011607 */
[----:B------:R2:W-:Y:S01]  /*17e0*/  @P1 LDGSTS.E.BYPASS.LTC128B.128 [R208+0xc100], [R16.64+0x80], !P3 ;  /* 0x0c10008010d01fae */ /* 0x0005e2000d901d4e */
[----:B------:R-:W-:Y:S01]  /*17f0*/  LOP3.LUT R2, R2, R7, RZ, 0x3c, !PT ;  /* 0x0000000702027212 */ /* 0x000fe200078e3cff */
[----:B------:R-:W-:Y:S01]  /*1800*/  IMAD.SHL.U32 R7, R3, 0x40, RZ ;  /* 0x0000004003077824 */ /* 0x000fe200078e00ff */
[----:B------:R-:W-:Y:S01]  /*1810*/  LOP3.LUT R3, R5, 0x1c0, RZ, 0xc0, !PT ;  /* 0x000001c005037812 */ /* 0x000fe200078ec0ff */
[----:B------:R3:W-:Y:S01]  /*1820*/  @P0 LDGSTS.E.BYPASS.LTC128B.128 [R208+0xa100], [R8.64], !P4 ;  /* 0x0a10000008d00fae */ /* 0x0007e2000e101d4e */
[----:B------:R-:W-:Y:S01]  /*1830*/  R2P PR, R0, 0x6 ;  /* 0x0000000600007804 */ /* 0x000fe20000000000 */
[----:B------:R-:W-:Y:S01]  /*1840*/  IMAD.MOV.U32 R5, RZ, RZ, 0x10 ;  /* 0x00000010ff057424 */ /* 0x000fe200078e00ff */
[----:B------:R-:W-:Y:S01]  /*1850*/  LOP3.LUT R2, R2, 0xfffffe00, R7, 0xf8, !PT ;  /* 0xfffffe0002027812 */ /* 0x000fe200078ef807 */
[----:B------:R3:W-:Y:S01]  /*1860*/  @P0 LDGSTS.E.BYPASS.LTC128B.128 [R208+0xd100], [R8.64+0x80], !P3 ;  /* 0x0d10008008d00fae */ /* 0x0007e2000d901d4e */
[----:B------:R-:W-:Y:S02]  /*1870*/  LOP3.LUT R4, R3, 0x8, R4, 0xf8, !PT ;  /* 0x0000000803047812 */ /* 0x000fe400078ef804 */
[----:B------:R-:W-:Y:S01]  /*1880*/  SHF.R.U32.HI R3, RZ, 0x3, R3 ;  /* 0x00000003ff037819 */ /* 0x000fe20000011603 */
[----:B------:R-:W0:Y:S01]  /*1890*/  LDGDEPBAR ;  /* 0x00000000000079af */ /* 0x000e220000000000 */
[----:B------:R-:W-:Y:S01]  /*18a0*/  IMAD R7, R105, 0x400, R2 ;  /* 0x0000040069077824 */ /* 0x000fe200078e0202 */
[----:B------:R-:W-:-:S02]  /*18b0*/  SEL R5, R5, 0xfffffff0, !P1 ;  /* 0xfffffff005057807 */ /* 0x000fc40004800000 */
[----:B------:R-:W-:Y:S02]  /*18c0*/  LOP3.LUT P0, RZ, R29, 0x2, RZ, 0xc0, !PT ;  /* 0x000000021dff7812 */ /* 0x000fe4000780c0ff */
[C---:B------:R-:W-:Y:S02]  /*18d0*/  ISETP.LT.OR P6, PT, R28.reuse, 0x1, P4 ;  /* 0x000000011c00780c */ /* 0x040fe400027c1670 */
[----:B------:R-:W-:Y:S02]  /*18e0*/  ISETP.LT.OR P5, PT, R28, 0x1, P3 ;  /* 0x000000011c00780c */ /* 0x000fe40001fa1670 */
[----:B---3--:R-:W-:Y:S01]  /*18f0*/  LOP3.LUT R9, R4, R3, RZ, 0x3c, !PT ;  /* 0x0000000304097212 */ /* 0x008fe200078e3cff */
[----:B------:R-:W-:-:S04]  /*1900*/  DEPBAR.LE SB0, 0x1 ;  /* 0x000080400000791a */ /* 0x000fc80000000000 */
[----:B------:R-:W-:Y:S01]  /*1910*/  IMAD.MOV.U32 R3, RZ, RZ, 0x20 ;  /* 0x00000020ff037424 */ /* 0x000fe200078e00ff */
[C---:B------:R-:W-:Y:S01]  /*1920*/  LEA R4, R7.reuse, 0x100, 0x1 ;  /* 0x0000010007047811 */ /* 0x040fe200078e08ff */
[----:B------:R-:W-:Y:S01]  /*1930*/  IMAD.SHL.U32 R7, R7, 0x2, RZ ;  /* 0x0000000207077824 */ /* 0x000fe200078e00ff */
[----:B------:R-:W-:Y:S01]  /*1940*/  BAR.SYNC.DEFER_BLOCKING 0x0 ;  /* 0x0000000000007b1d */ /* 0x000fe20000010000 */
[----:B------:R-:W-:Y:S01]  /*1950*/  IMAD R206, R206, 0x200, R9 ;  /* 0x00000200cece7824 */ /* 0x000fe200078e0209 */
[----:B------:R-:W-:Y:S01]  /*1960*/  SEL R3, R3, 0xffffffe0, !P2 ;  /* 0xffffffe003037807 */ /* 0x000fe20005000000 */
[--C-:B------:R-:W-:Y:S02]  /*1970*/  IMAD R6, R5, 0x2, R4.reuse ;  /* 0x0000000205067824 */ /* 0x100fe400078e0204 */
[----:B------:R-:W-:Y:S02]  /*1980*/  IMAD.SHL.U32 R206, R206, 0x2, RZ ;  /* 0x00000002cece7824 */ /* 0x000fe400078e00ff */
[----:B------:R-:W-:-:S02]  /*1990*/  IMAD R4, R3, 0x2, R4 ;  /* 0x0000000203047824 */ /* 0x000fc400078e0204 */
[----:B------:R-:W-:Y:S01]  /*19a0*/  IMAD R0, R3, 0x2, R6 ;  /* 0x0000000203007824 */ /* 0x000fe200078e0206 */
[----:B------:R-:W-:Y:S01]  /*19b0*/  IADD3 R205, R206, 0x8120, RZ ;  /* 0x00008120cecd7810 */ /* 0x000fe20007ffe0ff */
[----:B------:R-:W-:Y:S04]  /*19c0*/  LDSM.16.M88.4 R124, [R7+0x100] ;  /* 0x00010000077c783b */ /* 0x000fe80000000200 */
[----:B------:R3:W-:Y:S04]  /*19d0*/  LDSM.16.M88.4 R164, [R7+0x4100] ;  /* 0x0041000007a4783b */ /* 0x0007e80000000200 */
[----:B------:R-:W-:Y:S04]  /*19e0*/  LDSM.16.M88.4 R140, [R6] ;  /* 0x00000000068c783b */ /* 0x000fe80000000200 */
[----:B------:R4:W-:Y:S04]  /*19f0*/  LDSM.16.M88.4 R168, [R6+0x4000] ;  /* 0x0040000006a8783b */ /* 0x0009e80000000200 */
[----:B------:R-:W-:Y:S04]  /*1a00*/  LDSM.16.M88.4 R148, [R4] ;  /* 0x000000000494783b */ /* 0x000fe80000000200 */
[----:B------:R-:W-:Y:S04]  /*1a10*/  LDSM.16.M88.4 R176, [R4+0x4000] ;  /* 0x0040000004b0783b */ /* 0x000fe80000000200 */
[----:B------:R-:W-:Y:S01]  /*1a20*/  LDSM.16.M88.4 R152, [R0] ;  /* 0x000000000098783b */ /* 0x000fe20000000200 */
[----:B---3--:R-:W-:-:S03]  /*1a30*/  IMAD R7, R32, c[0x0][0x208], RZ ;  /* 0x0000820020077a24 */ /* 0x008fc600078e02ff */
[----:B------:R3:W-:Y:S04]  /*1a40*/  LDSM.16.M88.4 R180, [R0+0x4000] ;  /* 0x0040000000b4783b */ /* 0x0007e80000000200 */
[----:B------:R-:W-:Y:S01]  /*1a50*/  BAR.SYNC.DEFER_BLOCKING 0x0 ;  /* 0x0000000000007b1d */ /* 0x000fe20000010000 */
[----:B----4-:R-:W-:-:S04]  /*1a60*/  IADD3 R6, R206, 0x8100, RZ ;  /* 0x00008100ce067810 */ /* 0x010fc80007ffe0ff */
[----:B------:R-:W-:-:S04]  /*1a70*/  @P0 IADD3 R205, R6, -0x20, RZ ;  /* 0xffffffe006cd0810 */ /* 0x000fc80007ffe0ff */
[C---:B------:R-:W-:Y:S02]  /*1a80*/  IADD3 R199, R205.reuse, 0x800, RZ ;  /* 0x00000800cdc77810 */ /* 0x040fe40007ffe0ff */
[C---:B------:R-:W-:Y:S02]  /*1a90*/  IADD3 R198, R205.reuse, 0x1000, RZ ;  /* 0x00001000cdc67810 */ /* 0x040fe40007ffe0ff */
[C---:B------:R-:W-:Y:S02]  /*1aa0*/  IADD3 R197, R205.reuse, 0x1800, RZ ;  /* 0x00001800cdc57810 */ /* 0x040fe40007ffe0ff */
[C---:B------:R-:W-:Y:S01]  /*1ab0*/  IADD3 R196, R205.reuse, 0x2000, RZ ;  /* 0x00002000cdc47810 */ /* 0x040fe20007ffe0ff */
[C---:B---3--:R-:W-:Y:S01]  /*1ac0*/  IMAD R0, R30.reuse, c[0x0][0x20c], R7 ;  /* 0x000083001e007a24 */ /* 0x048fe200078e0207 */
[C---:B------:R-:W-:Y:S01]  /*1ad0*/  IADD3 R195, R205.reuse, 0x2800, RZ ;  /* 0x00002800cdc37810 */ /* 0x040fe20007ffe0ff */
[----:B------:R-:W-:Y:S01]  /*1ae0*/  IMAD.WIDE.U32 R6, R30, c[0x0][0x208], R34 ;  /* 0x000082001e067a25 */ /* 0x000fe200078e0022 */
[----:B------:R-:W-:Y:S01]  /*1af0*/  IADD3 R193, R205, 0x3000, RZ ;  /* 0x00003000cdc17810 */ /* 0x000fe20007ffe0ff */
[----:B------:R-:W-:-:S04]  /*1b00*/  DEPBAR.LE SB0, 0x0 ;  /* 0x000080000000791a */ /* 0x000fc80000000000 */
[----:B------:R-:W-:Y:S01]  /*1b10*/  BAR.SYNC.DEFER_BLOCKING 0x0 ;  /* 0x0000000000007b1d */ /* 0x000fe20000010000 */
[----:B------:R-:W-:Y:S01]  /*1b20*/  IMAD.IADD R7, R7, 0x1, R0 ;  /* 0x0000000107077824 */ /* 0x000fe200078e0200 */
[C---:B------:R-:W-:Y:S01]  /*1b30*/  IADD3 R192, R205.reuse, 0x3800, RZ ;  /* 0x00003800cdc07810 */ /* 0x040fe20007ffe0ff */
[----:B------:R-:W-:Y:S01]  /*1b40*/  IMAD.U32 R0, RZ, RZ, UR9 ;  /* 0x00000009ff007e24 */ /* 0x000fe2000f8e00ff */
[C---:B------:R-:W-:Y:S02]  /*1b50*/  IADD3 R191, R205.reuse, 0x4000, RZ ;  /* 0x00004000cdbf7810 */ /* 0x040fe40007ffe0ff */
[C---:B------:R-:W-:Y:S01]  /*1b60*/  IADD3 R190, R205.reuse, 0x4800, RZ ;  /* 0x00004800cdbe7810 */ /* 0x040fe20007ffe0ff */
[----:B------:R-:W-:Y:S01]  /*1b70*/  IMAD.WIDE.U32 R6, R0, c[0x0][0x210], R6 ;  /* 0x0000840000067a25 */ /* 0x000fe200078e0006 */
[C---:B------:R-:W-:Y:S02]  /*1b80*/  IADD3 R189, R205.reuse, 0x5000, RZ ;  /* 0x00005000cdbd7810 */ /* 0x040fe40007ffe0ff */
[----:B------:R-:W-:Y:S01]  /*1b90*/  IADD3 R188, R205, 0x5800, RZ ;  /* 0x00005800cdbc7810 */ /* 0x000fe20007ffe0ff */
[----:B------:R-:W-:Y:S01]  /*1ba0*/  IMAD R0, R31, c[0x0][0x208], RZ ;  /* 0x000082001f007a24 */ /* 0x000fe200078e02ff */
[----:B------:R-:W-:Y:S01]  /*1bb0*/  IADD3 R7, R7, UR4, RZ ;  /* 0x0000000407077c10 */ /* 0x000fe2000fffe0ff */
[----:B------:R-:W-:-:S02]  /*1bc0*/  ULDC.64 UR4, c[0x0][0x208] ;  /* 0x0000820000047ab9 */ /* 0x000fc40000000a00 */
[----:B------:R-:W-:Y:S02]  /*1bd0*/  USHF.L.U32 UR12, UR4, 0x6, URZ ;  /* 0x00000006040c7899 */ /* 0x000fe4000800063f */
[----:B------:R-:W-:Y:S01]  /*1be0*/  IMAD.WIDE.U32 R218, R218, c[0x0][0x218], R6 ;  /* 0x00008600dada7a25 */ /* 0x000fe200078e0006 */
[----:B------:R-:W-:-:S03]  /*1bf0*/  USHF.L.U64.HI UR17, UR4, UR17, UR5 ;  /* 0x0000001104117299 */ /* 0x000fc60008010205 */
[----:B------:R-:W-:Y:S02]  /*1c00*/  IMAD R7, R107, c[0x0][0x20c], R0 ;  /* 0x000083006b077a24 */ /* 0x000fe400078e0200 */
[----:B------:R-:W-:Y:S01]  /*1c10*/  IMAD.IADD R221, R219, 0x1, R221 ;  /* 0x00000001dbdd7824 */ /* 0x000fe200078e02dd */
[----:B-1----:R-:W2:Y:S01]  /*1c20*/  LDSM.16.M88.4 R8, [R206+0x8100] ;  /* 0x00810000ce08783b */ /* 0x002ea20000000200 */
[----:B------:R-:W-:-:S03]  /*1c30*/  IMAD.MOV.U32 R220, RZ, RZ, R218 ;  /* 0x000000ffffdc7224 */ /* 0x000fc600078e00da */
[----:B------:R-:W1:Y:S04]  /*1c40*/  LDSM.16.M88.4 R76, [R206+0x8900] ;  /* 0x00890000ce4c783b */ /* 0x000e680000000200 */
[----:B------:R-:W3:Y:S04]  /*1c50*/  LDSM.16.M88.4 R24, [R205] ;  /* 0x00000000cd18783b */ /* 0x000ee80000000200 */
[----:B-----5:R-:W4:Y:S04]  /*1c60*/  LDSM.16.M88.4 R20, [R205+0x800] ;  /* 0x00080000cd14783b */ /* 0x020f280000000200 */
[----:B------:R-:W5:Y:S04]  /*1c70*/  LDSM.16.M88.4 R68, [R206+0x9100] ;  /* 0x00910000ce44783b */ /* 0x000f680000000200 */
[----:B------:R-:W3:Y:S04]  /*1c80*/  LDSM.16.M88.4 R60, [R206+0x9900] ;  /* 0x00990000ce3c783b */ /* 0x000ee80000000200 */
[----:B------:R-:W-:Y:S04]  /*1c90*/  LDSM.16.M88.4 R52, [R206+0xa100] ;  /* 0x00a10000ce34783b */ /* 0x000fe80000000200 */
[----:B------:R-:W-:Y:S04]  /*1ca0*/  LDSM.16.M88.4 R44, [R206+0xa900] ;  /* 0x00a90000ce2c783b */ /* 0x000fe80000000200 */
[----:B------:R-:W-:Y:S01]  /*1cb0*/  LDSM.16.M88.4 R40, [R205+0x2800] ;  /* 0x00280000cd28783b */ /* 0x000fe20000000200 */
[C---:B--2---:R-:W-:Y:S08]  /*1cc0*/  HMMA.16816.F32 R16, R124.reuse, R8, RZ ;  /* 0x000000087c10723c */ /* 0x044ff000000018ff */
[C---:B------:R-:W-:Y:S08]  /*1cd0*/  HMMA.16816.F32 R8, R124.reuse, R10, RZ ;  /* 0x0000000a7c08723c */ /* 0x040ff000000018ff */
[C---:B-1----:R-:W-:Y:S08]  /*1ce0*/  HMMA.16816.F32 R80, R124.reuse, R76, RZ ;  /* 0x0000004c7c50723c */ /* 0x042ff000000018ff */
[----:B------:R-:W-:Y:S08]  /*1cf0*/  HMMA.16816.F32 R76, R124, R78, RZ ;  /* 0x0000004e7c4c723c */ /* 0x000ff000000018ff */
[C---:B---3--:R-:W-:Y:S08]  /*1d00*/  HMMA.16816.F32 R16, R140.reuse, R24, R16 ;  /* 0x000000188c10723c */ /* 0x048ff00000001810 */
[C---:B------:R-:W-:Y:S01]  /*1d10*/  HMMA.16816.F32 R8, R140.reuse, R26, R8 ;  /* 0x0000001a8c08723c */ /* 0x040fe20000001808 */
[----:B------:R-:W1:Y:S07]  /*1d20*/  LDSM.16.M88.4 R24, [R205+0x1000] ;  /* 0x00100000cd18783b */ /* 0x000e6e0000000200 */
[C---:B----4-:R-:W-:Y:S08]  /*1d30*/  HMMA.16816.F32 R80, R140.reuse, R20, R80 ;  /* 0x000000148c50723c */ /* 0x050ff00000001850 */
[----:B------:R-:W-:Y:S01]  /*1d40*/  HMMA.16816.F32 R76, R140, R22, R76 ;  /* 0x000000168c4c723c */ /* 0x000fe2000000184c */
[----:B------:R-:W2:Y:S07]  /*1d50*/  LDSM.16.M88.4 R20, [R205+0x1800] ;  /* 0x00180000cd14783b */ /* 0x000eae0000000200 */
[C---:B-----5:R-:W-:Y:S08]  /*1d60*/  HMMA.16816.F32 R72, R124.reuse, R68, RZ ;  /* 0x000000447c48723c */ /* 0x060ff000000018ff */
[C---:B------:R-:W-:Y:S08]  /*1d70*/  HMMA.16816.F32 R64, R124.reuse, R60, RZ ;  /* 0x0000003c7c40723c */ /* 0x040ff000000018ff */
[C---:B------:R-:W-:Y:S08]  /*1d80*/  HMMA.16816.F32 R60, R124.reuse, R62, RZ ;  /* 0x0000003e7c3c723c */ /* 0x040ff000000018ff */
[----:B------:R-:W-:Y:S08]  /*1d90*/  HMMA.16816.F32 R68, R124, R70, RZ ;  /* 0x000000467c44723c */ /* 0x000ff000000018ff */
[C---:B-1----:R-:W-:Y:S07]  /*1da0*/  HMMA.16816.F32 R72, R140.reuse, R24, R72 ;  /* 0x000000188c48723c */ /* 0x042fee0000001848 */
[----:B------:R-:W-:Y:S01]  /*1db0*/  IMAD.WIDE.U32 R24, R107, c[0x0][0x208], RZ ;  /* 0x000082006b187a25 */ /* 0x000fe200078e00ff */
[----:B--2---:R-:W-:Y:S03]  /*1dc0*/  HMMA.16816.F32 R64, R140, R20, R64 ;  /* 0x000000148c40723c */ /* 0x004fe60000001840 */
[----:B------:R-:W-:-:S02]  /*1dd0*/  IMAD.IADD R0, R25, 0x1, R7 ;  /* 0x0000000119007824 */ /* 0x000fc400078e0207 */
[----:B------:R-:W-:-:S03]  /*1de0*/  IMAD.WIDE.U32 R24, R24, 0x60, R220 ;  /* 0x0000006018187825 */ /* 0x000fc600078e00dc */
[C---:B------:R-:W-:Y:S01]  /*1df0*/  HMMA.16816.F32 R60, R140.reuse, R22, R60 ;  /* 0x000000168c3c723c */ /* 0x040fe2000000183c */
[----:B------:R-:W-:Y:S01]  /*1e00*/  IMAD R0, R0, 0x60, RZ ;  /* 0x0000006000007824 */ /* 0x000fe200078e02ff */
[C---:B------:R-:W-:Y:S01]  /*1e10*/  LEA R6, P0, R24.reuse, c[0x0][0x1f8], 0x1 ;  /* 0x00007e0018067a11 */ /* 0x040fe200078008ff */
[----:B------:R-:W1:Y:S02]  /*1e20*/  LDSM.16.M88.4 R20, [R205+0x2000] ;  /* 0x00200000cd14783b */ /* 0x000e640000000200 */
[----:B------:R-:W-:Y:S02]  /*1e30*/  IMAD.IADD R7, R25, 0x1, R0 ;  /* 0x0000000119077824 */ /* 0x000fe400078e0200 */
[----:B------:R-:W-:Y:S01]  /*1e40*/  IMAD.U32 R25, RZ, RZ, UR12 ;  /* 0x0000000cff197e24 */ /* 0x000fe2000f8e00ff */
[----:B------:R-:W-:Y:S01]  /*1e50*/  HMMA.16816.F32 R68, R140, R26, R68 ;  /* 0x0000001a8c44723c */ /* 0x000fe20000001844 */
[----:B------:R-:W-:Y:S01]  /*1e60*/  IMAD.MOV.U32 R0, RZ, RZ, 0x40 ;  /* 0x00000040ff007424 */ /* 0x000fe200078e00ff */
[----:B------:R-:W-:-:S02]  /*1e70*/  LEA.HI.X R7, R24, c[0x0][0x1fc], R7, 0x1, P0 ;  /* 0x00007f0018077a11 */ /* 0x000fc400000f0c07 */
[----:B------:R-:W-:-:S03]  /*1e80*/  IADD3 R24, P2, P1, R25, 0x80, R6 ;  /* 0x0000008019187810 */ /* 0x000fc6000795e006 */
[----:B------:R-:W-:Y:S01]  /*1e90*/  IADD3 R26, P0, R6, UR12, RZ ;  /* 0x0000000c061a7c10 */ /* 0x000fe2000ff1e0ff */
[----:B------:R-:W-:Y:S01]  /*1ea0*/  @!PT LDS RZ, [RZ] ;  /* 0x00000000fffff984 */ /* 0x000fe20000000800 */
[----:B------:R-:W-:Y:S01]  /*1eb0*/  @!PT LDS RZ, [RZ] ;  /* 0x00000000fffff984 */ /* 0x000fe20000000800 */
[----:B------:R-:W-:Y:S01]  /*1ec0*/  @!PT LDS RZ, [RZ] ;  /* 0x00000000fffff984 */ /* 0x000fe20000000800 */
[----:B------:R2:W-:Y:S01]  /*1ed0*/  LDGSTS.E.BYPASS.LTC128B.128 [R208+0x100], [R6.64], !P6 ;  /* 0x0010000006d07fae */ /* 0x0005e2000f101d4e */
[----:B------:R-:W-:Y:S01]  /*1ee0*/  IADD3.X R25, RZ, UR17, R7, P2, P1 ;  /* 0x00000011ff197c10 */ /* 0x000fe200097e2407 */
[C---:B------:R-:W-:Y:S01]  /*1ef0*/  HMMA.16816.F32 R56, R124.reuse, R52, RZ ;  /* 0x000000347c38723c */ /* 0x040fe200000018ff */
[----:B------:R-:W-:Y:S01]  /*1f00*/  IADD3.X R27, R7, UR17, RZ, P0, !PT ;  /* 0x00000011071b7c10 */ /* 0x000fe200087fe4ff */
[----:B------:R2:W-:Y:S01]  /*1f10*/  LDGSTS.E.BYPASS.LTC128B.128 [R208+0x3100], [R6.64+0x80], !P5 ;  /* 0x0310008006d07fae */ /* 0x0005e2000e901d4e */
[----:B------:R-:W-:Y:S02]  /*1f20*/  IADD3 R84, P0, R26, UR12, RZ ;  /* 0x0000000c1a547c10 */ /* 0x000fe4000ff1e0ff */
[C---:B------:R-:W-:Y:S02]  /*1f30*/  ISETP.LT.OR P2, PT, R28.reuse, 0x21, P4 ;  /* 0x000000211c00780c */ /* 0x040fe40002741670 */
[----:B------:R-:W-:Y:S01]  /*1f40*/  ISETP.LT.OR P6, PT, R28, 0x21, P3 ;  /* 0x000000211c00780c */ /* 0x000fe20001fc1670 */
[----:B------:R-:W-:Y:S01]  /*1f50*/  HMMA.16816.F32 R52, R124, R54, RZ ;  /* 0x000000367c34723c */ /* 0x000fe200000018ff */
[----:B------:R-:W-:-:S02]  /*1f60*/  IADD3.X R85, R27, UR17, RZ, P0, !PT ;  /* 0x000000111b557c10 */ /* 0x000fc400087fe4ff */
[C---:B------:R-:W-:Y:S02]  /*1f70*/  ISETP.LT.OR P5, PT, R28.reuse, 0x41, P4 ;  /* 0x000000411c00780c */ /* 0x040fe400027a1670 */
[----:B------:R-:W-:Y:S02]  /*1f80*/  LOP3.LUT P1, RZ, R29, 0x4, RZ, 0xc0, !PT ;  /* 0x000000041dff7812 */ /* 0x000fe4000782c0ff */
[----:B------:R-:W-:Y:S01]  /*1f90*/  ISETP.LT.OR P0, PT, R28, 0x41, P3 ;  /* 0x000000411c00780c */ /* 0x000fe20001f01670 */
[C---:B------:R-:W-:Y:S01]  /*1fa0*/  HMMA.16816.F32 R48, R124.reuse, R44, RZ ;  /* 0x0000002c7c30723c */ /* 0x040fe200000018ff */
[----:B------:R-:W-:Y:S01]  /*1fb0*/  SEL R0, R0, 0xffffffc0, !P1 ;  /* 0xffffffc000007807 */ /* 0x000fe20004800000 */
[----:B------:R3:W-:Y:S04]  /*1fc0*/  LDGSTS.E.BYPASS.LTC128B.128 [R208+0x1100], [R26.64], !P2 ;  /* 0x011000001ad07fae */ /* 0x0007e8000d101d4e */
[----:B------:R-:W-:Y:S01]  /*1fd0*/  IMAD.IADD R203, R206, 0x1, R0 ;  /* 0x00000001cecb7824 */ /* 0x000fe200078e0200 */
[----:B------:R3:W-:Y:S01]  /*1fe0*/  LDGSTS.E.BYPASS.LTC128B.128 [R208+0x4100], [R24.64], !P6 ;  /* 0x0410000018d07fae */ /* 0x0007e2000f101d4e */
[----:B------:R-:W-:Y:S01]  /*1ff0*/  HMMA.16816.F32 R44, R124, R46, RZ ;  /* 0x0000002e7c2c723c */ /* 0x000fe200000018ff */
[----:B------:R-:W-:-:S02]  /*2000*/  IMAD.IADD R194, R0, 0x1, R205 ;  /* 0x0000000100c27824 */ /* 0x000fc400078e02cd */
[----:B------:R4:W-:Y:S04]  /*2010*/  LDGSTS.E.BYPASS.LTC128B.128 [R208+0x2100], [R84.64], !P5 ;  /* 0x0210000054d07fae */ /* 0x0009e8000e901d4e */
[----:B------:R4:W-:Y:S01]  /*2020*/  LDGSTS.E.BYPASS.LTC128B.128 [R208+0x5100], [R84.64+0x80], !P0 ;  /* 0x0510008054d07fae */ /* 0x0009e2000c101d4e */
[C---:B-1----:R-:W-:Y:S01]  /*2030*/  HMMA.16816.F32 R56, R140.reuse, R20, R56 ;  /* 0x000000148c38723c */ /* 0x042fe20000001838 */
[----:B------:R-:W-:Y:S02]  /*2040*/  ISETP.GT.AND P0, PT, R107, R207, PT ;  /* 0x000000cf6b00720c */ /* 0x000fe40003f04270 */
[----:B------:R-:W1:Y:S04]  /*2050*/  LDSM.16.M88.4 R36, [R203+0x8100] ;  /* 0x00810000cb24783b */ /* 0x000e680000000200 */
[----:B------:R-:W5:Y:S01]  /*2060*/  LDSM.16.M88.4 R96, [R203+0x8900] ;  /* 0x00890000cb60783b */ /* 0x000f620000000200 */
[C---:B------:R-:W-:Y:S03]  /*2070*/  HMMA.16816.F32 R52, R140.reuse, R22, R52 ;  /* 0x000000168c34723c */ /* 0x040fe60000001834 */
[----:B------:R-:W2:Y:S04]  /*2080*/  LDSM.16.M88.4 R32, [R203+0x9100] ;  /* 0x00910000cb20783b */ /* 0x000ea80000000200 */
[----:B------:R-:W2:Y:S01]  /*2090*/  LDSM.16.M88.4 R28, [R203+0x9900] ;  /* 0x00990000cb1c783b */ /* 0x000ea20000000200 */
[C---:B------:R-:W-:Y:S03]  /*20a0*/  HMMA.16816.F32 R48, R140.reuse, R40, R48 ;  /* 0x000000288c30723c */ /* 0x040fe60000001830 */
[----:B---3--:R-:W3:Y:S04]  /*20b0*/  LDSM.16.M88.4 R24, [R203+0xa100] ;  /* 0x00a10000cb18783b */ /* 0x008ee80000000200 */
[----:B------:R-:W2:Y:S01]  /*20c0*/  LDSM.16.M88.4 R20, [R203+0xa900] ;  /* 0x00a90000cb14783b */ /* 0x000ea20000000200 */
[----:B------:R-:W-:Y:S03]  /*20d0*/  HMMA.16816.F32 R44, R140, R42, R44 ;  /* 0x0000002a8c2c723c */ /* 0x000fe6000000182c */
[----:B------:R-:W2:Y:S04]  /*20e0*/  LDSM.16.M88.4 R92, [R194] ;  /* 0x00000000c25c783b */ /* 0x000ea80000000200 */
[----:B------:R-:W2:Y:S04]  /*20f0*/  LDSM.16.M88.4 R88, [R194+0x800] ;  /* 0x00080000c258783b */ /* 0x000ea80000000200 */
[----:B----4-:R-:W4:Y:S04]  /*2100*/  LDSM.16.M88.4 R84, [R194+0x1000] ;  /* 0x00100000c254783b */ /* 0x010f280000000200 */
[----:B------:R-:W3:Y:S01]  /*2110*/  LDSM.16.M88.4 R40, [R194+0x1800] ;  /* 0x00180000c228783b */ /* 0x000ee20000000200 */
[C---:B-1----:R-:W-:Y:S03]  /*2120*/  HMMA.16816.F32 R16, R148.reuse, R36, R16 ;  /* 0x000000249410723c */ /* 0x042fe60000001810 */
[----:B------:R-:W-:Y:S04]  /*2130*/  LDSM.16.M88.4 R100, [R203+0xb900] ;  /* 0x00b90000cb64783b */ /* 0x000fe80000000200 */
[----:B------:R-:W0:Y:S01]  /*2140*/  LDGDEPBAR ;  /* 0x00000000000079af */ /* 0x000e220000000000 */
[C---:B------:R-:W-:Y:S03]  /*2150*/  HMMA.16816.F32 R8, R148.reuse, R38, R8 ;  /* 0x000000269408723c */ /* 0x040fe60000001808 */
[----:B------:R-:W1:Y:S05]  /*2160*/  LDSM.16.M88.4 R36, [R194+0x2000] ;  /* 0x00200000c224783b */ /* 0x000e6a0000000200 */
[C---:B-----5:R-:W-:Y:S08]  /*2170*/  HMMA.16816.F32 R80, R148.reuse, R96, R80 ;  /* 0x000000609450723c */ /* 0x060ff00000001850 */
[C---:B------:R-:W-:Y:S01]  /*2180*/  HMMA.16816.F32 R76, R148.reuse, R98, R76 ;  /* 0x00000062944c723c */ /* 0x040fe2000000184c */
[----:B------:R-:W5:Y:S07]  /*2190*/  LDSM.16.M88.4 R96, [R194+0x2800] ;  /* 0x00280000c260783b */ /* 0x000f6e0000000200 */
[C---:B--2---:R-:W-:Y:S08]  /*21a0*/  HMMA.16816.F32 R72, R148.reuse, R32, R72 ;  /* 0x000000209448723c */ /* 0x044ff00000001848 */
[C---:B------:R-:W-:Y:S01]  /*21b0*/  HMMA.16816.F32 R68, R148.reuse, R34, R68 ;  /* 0x000000229444723c */ /* 0x040fe20000001844 */
[----:B------:R-:W2:Y:S07]  /*21c0*/  LDSM.16.M88.4 R32, [R206+0xb100] ;  /* 0x00b10000ce20783b */ /* 0x000eae0000000200 */
[C---:B------:R-:W-:Y:S08]  /*21d0*/  HMMA.16816.F32 R64, R148.reuse, R28, R64 ;  /* 0x0000001c9440723c */ /* 0x040ff00000001840 */
[C---:B------:R-:W-:Y:S01]  /*21e0*/  HMMA.16816.F32 R60, R148.reuse, R30, R60 ;  /* 0x0000001e943c723c */ /* 0x040fe2000000183c */
[----:B------:R-:W1:Y:S07]  /*21f0*/  LDSM.16.M88.4 R28, [R206+0xb900] ;  /* 0x00b90000ce1c783b */ /* 0x000e6e0000000200 */
[C---:B---3--:R-:W-:Y:S08]  /*2200*/  HMMA.16816.F32 R56, R148.reuse, R24, R56 ;  /* 0x000000189438723c */ /* 0x048ff00000001838 */
[C---:B------:R-:W-:Y:S01]  /*2210*/  HMMA.16816.F32 R52, R148.reuse, R26, R52 ;  /* 0x0000001a9434723c */ /* 0x040fe20000001834 */
[----:B------:R-:W3:Y:S07]  /*2220*/  LDSM.16.M88.4 R24, [R206+0xc100] ;  /* 0x00c10000ce18783b */ /* 0x000eee0000000200 */
[C---:B------:R-:W-:Y:S08]  /*2230*/  HMMA.16816.F32 R48, R148.reuse, R20, R48 ;  /* 0x000000149430723c */ /* 0x040ff00000001830 */
[----:B------:R-:W-:Y:S01]  /*2240*/  HMMA.16816.F32 R44, R148, R22, R44 ;  /* 0x00000016942c723c */ /* 0x000fe2000000182c */
[----:B------:R-:W1:Y:S07]  /*2250*/  LDSM.16.M88.4 R20, [R206+0xc900] ;  /* 0x00c90000ce14783b */ /* 0x000e6e0000000200 */
[C---:B------:R-:W-:Y:S08]  /*2260*/  HMMA.16816.F32 R16, R152.reuse, R92, R16 ;  /* 0x0000005c9810723c */ /* 0x040ff00000001810 */
[C---:B------:R-:W-:Y:S01]  /*2270*/  HMMA.16816.F32 R8, R152.reuse, R94, R8 ;  /* 0x0000005e9808723c */ /* 0x040fe20000001808 */
[----:B------:R-:W1:Y:S07]  /*2280*/  LDSM.16.M88.4 R92, [R206+0xd100] ;  /* 0x00d10000ce5c783b */ /* 0x000e6e0000000200 */
[C---:B------:R-:W-:Y:S08]  /*2290*/  HMMA.16816.F32 R80, R152.reuse, R88, R80 ;  /* 0x000000589850723c */ /* 0x040ff00000001850 */
[C---:B------:R-:W-:Y:S01]  /*22a0*/  HMMA.16816.F32 R76, R152.reuse, R90, R76 ;  /* 0x0000005a984c723c */ /* 0x040fe2000000184c */
[----:B------:R-:W2:Y:S07]  /*22b0*/  LDSM.16.M88.4 R88, [R206+0xd900] ;  /* 0x00d90000ce58783b */ /* 0x000eae0000000200 */
[C---:B----4-:R-:W-:Y:S08]  /*22c0*/  HMMA.16816.F32 R72, R152.reuse, R84, R72 ;  /* 0x000000549848723c */ /* 0x050ff00000001848 */
[C---:B------:R-:W-:Y:S01]  /*22d0*/  HMMA.16816.F32 R68, R152.reuse, R86, R68 ;  /* 0x000000569844723c */ /* 0x040fe20000001844 */
[----:B------:R-:W4:Y:S07]  /*22e0*/  LDSM.16.M88.4 R84, [R205+0x3000] ;  /* 0x00300000cd54783b */ /* 0x000f2e0000000200 */
[C---:B------:R-:W-:Y:S08]  /*22f0*/  HMMA.16816.F32 R64, R152.reuse, R40, R64 ;  /* 0x000000289840723c */ /* 0x040ff00000001840 */
[C---:B------:R-:W-:Y:S01]  /*2300*/  HMMA.16816.F32 R60, R152.reuse, R42, R60 ;  /* 0x0000002a983c723c */ /* 0x040fe2000000183c */
[----:B------:R-:W3:Y:S07]  /*2310*/  LDSM.16.M88.4 R40, [R205+0x3800] ;  /* 0x00380000cd28783b */ /* 0x000eee0000000200 */
[C---:B-1----:R-:W-:Y:S08]  /*2320*/  HMMA.16816.F32 R56, R152.reuse, R36, R56 ;  /* 0x000000249838723c */ /* 0x042ff00000001838 */
[C---:B------:R-:W-:Y:S01]  /*2330*/  HMMA.16816.F32 R52, R152.reuse, R38, R52 ;  /* 0x000000269834723c */ /* 0x040fe20000001834 */
[----:B------:R-:W1:Y:S07]  /*2340*/  LDSM.16.M88.4 R36, [R205+0x4000] ;  /* 0x00400000cd24783b */ /* 0x000e6e0000000200 */
[C---:B-----5:R-:W-:Y:S08]  /*2350*/  HMMA.16816.F32 R48, R152.reuse, R96, R48 ;  /* 0x000000609830723c */ /* 0x060ff00000001830 */
[----:B------:R-:W-:Y:S01]  /*2360*/  HMMA.16816.F32 R44, R152, R98, R44 ;  /* 0x00000062982c723c */ /* 0x000fe2000000182c */
[----:B------:R-:W-:Y:S07]  /*2370*/  LDSM.16.M88.4 R96, [R203+0xc100] ;  /* 0x00c10000cb60783b */ /* 0x000fee0000000200 */
[C---:B--2---:R-:W-:Y:S08]  /*2380*/  HMMA.16816.F32 R16, R164.reuse, R32, R16 ;  /* 0x00000020a410723c */ /* 0x044ff00000001810 */
[C---:B------:R-:W-:Y:S01]  /*2390*/  HMMA.16816.F32 R8, R164.reuse, R34, R8 ;  /* 0x00000022a408723c */ /* 0x040fe20000001808 */
[----:B------:R-:W2:Y:S07]  /*23a0*/  LDSM.16.M88.4 R32, [R205+0x4800] ;  /* 0x00480000cd20783b */ /* 0x000eae0000000200 */
[C---:B------:R-:W-:Y:S08]  /*23b0*/  HMMA.16816.F32 R80, R164.reuse, R28, R80 ;  /* 0x0000001ca450723c */ /* 0x040ff00000001850 */
[C---:B------:R-:W-:Y:S01]  /*23c0*/  HMMA.16816.F32 R76, R164.reuse, R30, R76 ;  /* 0x0000001ea44c723c */ /* 0x040fe2000000184c */
[----:B------:R-:W5:Y:S07]  /*23d0*/  LDSM.16.M88.4 R28, [R205+0x5000] ;  /* 0x00500000cd1c783b */ /* 0x000f6e0000000200 */
[C---:B---3--:R-:W-:Y:S08]  /*23e0*/  HMMA.16816.F32 R72, R164.reuse, R24, R72 ;  /* 0x00000018a448723c */ /* 0x048ff00000001848 */
[C---:B------:R-:W-:Y:S01]  /*23f0*/  HMMA.16816.F32 R68, R164.reuse, R26, R68 ;  /* 0x0000001aa444723c */ /* 0x040fe20000001844 */
[----:B------:R-:W3:Y:S07]  /*2400*/  LDSM.16.M88.4 R24, [R205+0x5800] ;  /* 0x00580000cd18783b */ /* 0x000eee0000000200 */
[C---:B------:R-:W-:Y:S08]  /*2410*/  HMMA.16816.F32 R64, R164.reuse, R20, R64 ;  /* 0x00000014a440723c */ /* 0x040ff00000001840 */
[C---:B------:R-:W-:Y:S01]  /*2420*/  HMMA.16816.F32 R60, R164.reuse, R22, R60 ;  /* 0x00000016a43c723c */ /* 0x040fe2000000183c */
[----:B------:R-:W1:Y:S07]  /*2430*/  LDSM.16.M88.4 R20, [R203+0xb100] ;  /* 0x00b10000cb14783b */ /* 0x000e6e0000000200 */
[C---:B------:R-:W-:Y:S08]  /*2440*/  HMMA.16816.F32 R56, R164.reuse, R92, R56 ;  /* 0x0000005ca438723c */ /* 0x040ff00000001838 */
[C---:B------:R-:W-:Y:S01]  /*2450*/  HMMA.16816.F32 R52, R164.reuse, R94, R52 ;  /* 0x0000005ea434723c */ /* 0x040fe20000001834 */
[----:B------:R-:W1:Y:S07]  /*2460*/  LDSM.16.M88.4 R92, [R203+0xc900] ;  /* 0x00c90000cb5c783b */ /* 0x000e6e0000000200 */
[C---:B------:R-:W-:Y:S08]  /*2470*/  HMMA.16816.F32 R48, R164.reuse, R88, R48 ;  /* 0x00000058a430723c */ /* 0x040ff00000001830 */
[----:B------:R-:W-:Y:S01]  /*2480*/  HMMA.16816.F32 R44, R164, R90, R44 ;  /* 0x0000005aa42c723c */ /* 0x000fe2000000182c */
        /* <DEDUP_REMOVED lines=16> */
[C---:B---3--:R-:W-:Y:S08]  /*2590*/  HMMA.16816.F32 R48, R168.reuse, R24, R48 ;  /* 0x00000018a830723c */ /* 0x048ff00000001830 */
[----:B------:R-:W-:Y:S01]  /*25a0*/  HMMA.16816.F32 R44, R168, R26, R44 ;  /* 0x0000001aa82c723c */ /* 0x000fe2000000182c */
[----:B------:R-:W3:Y:S07]  /*25b0*/  LDSM.16.M88.4 R24, [R194+0x5000] ;  /* 0x00500000c218783b */ /* 0x000eee0000000200 */
[C---:B------:R-:W-:Y:S08]  /*25c0*/  HMMA.16816.F32 R16, R176.reuse, R20, R16 ;  /* 0x00000014b010723c */ /* 0x040ff00000001810 */
[----:B------:R-:W-:Y:S01]  /*25d0*/  HMMA.16816.F32 R8, R176, R22, R8 ;  /* 0x00000016b008723c */ /* 0x000fe20000001808 */
[----:B------:R-:W1:Y:S01]  /*25e0*/  LDSM.16.M88.4 R20, [R194+0x5800] ;  /* 0x00580000c214783b */ /* 0x000e620000000200 */
[----:B------:R-:W-:-:S06]  /*25f0*/  DEPBAR.LE SB0, 0x0 ;  /* 0x000080000000791a */ /* 0x000fcc0000000000 */
        /* <DEDUP_REMOVED lines=8> */
[C---:B----4-:R-:W-:Y:S08]  /*2680*/  HMMA.16816.F32 R48, R176.reuse, R84, R48 ;  /* 0x00000054b030723c */ /* 0x050ff00000001830 */
[----:B------:R-:W-:Y:S08]  /*2690*/  HMMA.16816.F32 R44, R176, R86, R44 ;  /* 0x00000056b02c723c */ /* 0x000ff0000000182c */
[C---:B------:R-:W-:Y:S08]  /*26a0*/  HMMA.16816.F32 R16, R180.reuse, R40, R16 ;  /* 0x00000028b410723c */ /* 0x040ff00000001810 */
[C---:B------:R-:W-:Y:S08]  /*26b0*/  HMMA.16816.F32 R8, R180.reuse, R42, R8 ;  /* 0x0000002ab408723c */ /* 0x040ff00000001808 */
[C---:B-1----:R-:W-:Y:S08]  /*26c0*/  HMMA.16816.F32 R80, R180.reuse, R36, R80 ;  /* 0x00000024b450723c */ /* 0x042ff00000001850 */
[C---:B------:R-:W-:Y:S08]  /*26d0*/  HMMA.16816.F32 R76, R180.reuse, R38, R76 ;  /* 0x00000026b44c723c */ /* 0x040ff0000000184c */
[C---:B--2---:R-:W-:Y:S08]  /*26e0*/  HMMA.16816.F32 R72, R180.reuse, R32, R72 ;  /* 0x00000020b448723c */ /* 0x044ff00000001848 */
[C---:B------:R-:W-:Y:S08]  /*26f0*/  HMMA.16816.F32 R68, R180.reuse, R34, R68 ;  /* 0x00000022b444723c */ /* 0x040ff00000001844 */
[C---:B-----5:R-:W-:Y:S08]  /*2700*/  HMMA.16816.F32 R64, R180.reuse, R28, R64 ;  /* 0x0000001cb440723c */ /* 0x060ff00000001840 */
[C---:B------:R-:W-:Y:S08]  /*2710*/  HMMA.16816.F32 R60, R180.reuse, R30, R60 ;  /* 0x0000001eb43c723c */ /* 0x040ff0000000183c */
[C---:B---3--:R-:W-:Y:S08]  /*2720*/  HMMA.16816.F32 R56, R180.reuse, R24, R56 ;  /* 0x00000018b438723c */ /* 0x048ff00000001838 */
[C---:B------:R-:W-:Y:S08]  /*2730*/  HMMA.16816.F32 R52, R180.reuse, R26, R52 ;  /* 0x0000001ab434723c */ /* 0x040ff00000001834 */
[C---:B------:R-:W-:Y:S08]  /*2740*/  HMMA.16816.F32 R48, R180.reuse, R20, R48 ;  /* 0x00000014b430723c */ /* 0x040ff00000001830 */
[----:B------:R-:W-:Y:S01]  /*2750*/  HMMA.16816.F32 R44, R180, R22, R44 ;  /* 0x00000016b42c723c */ /* 0x000fe2000000182c */
[----:B------:R-:W-:Y:S06]  /*2760*/  BAR.SYNC.DEFER_BLOCKING 0x0 ;  /* 0x0000000000007b1d */ /* 0x000fec0000010000 */
[----:B------:R-:W-:Y:S05]  /*2770*/  @!P0 BRA `(.L_x_21) ;  /* 0x000001a000008947 */ /* 0x000fea0003800000 */
[----:B------:R-:W-:Y:S01]  /*2780*/  IADD3 R21, R14, -0x2, RZ ;  /* 0xfffffffe0e157810 */ /* 0x000fe20007ffe0ff */
[----:B------:R-:W-:-:S02]  /*2790*/  USHF.L.U32 UR4, UR6, 0x6, URZ ;  /* 0x0000000606047899 */ /* 0x000fc4000800063f */
[----:B------:R-:W-:Y:S01]  /*27a0*/  USHF.L.U64.HI UR6, UR6, 0x6, UR7 ;  /* 0x0000000606067899 */ /* 0x000fe20008010207 */
[----:B------:R-:W-:Y:S01]  /*27b0*/  SHF.R.S32.HI R7, RZ, 0x1f, R21 ;  /* 0x0000001fff077819 */ /* 0x000fe20000011415 */
[----:B------:R-:W-:Y:S02]  /*27c0*/  IMAD R12, R12, R21, RZ ;  /* 0x000000150c0c7224 */ /* 0x000fe400078e02ff */
[----:B------:R-:W-:-:S04]  /*27d0*/  IMAD.WIDE.U32 R20, R21, R108, R212 ;  /* 0x0000006c15147225 */ /* 0x000fc800078e00d4 */
[----:B------:R-:W-:Y:S01]  /*27e0*/  IMAD R4, R7, R108, R12 ;  /* 0x0000006c07047224 */ /* 0x000fe200078e020c */
[----:B------:R-:W-:Y:S01]  /*27f0*/  LEA R6, P0, R20, c[0x0][0x1c8], 0x1 ;  /* 0x0000720014067a11 */ /* 0x000fe200078008ff */
[----:B------:R-:W-:Y:S02]  /*2800*/  IMAD.U32 R0, RZ, RZ, UR4 ;  /* 0x00000004ff007e24 */ /* 0x000fe4000f8e00ff */
[----:B------:R-:W-:Y:S01]  /*2810*/  IMAD.IADD R4, R21, 0x1, R4 ;  /* 0x0000000115047824 */ /* 0x000fe200078e0204 */
[----:B------:R-:W-:-:S04]  /*2820*/  IADD3 R22, P5, R6, UR4, RZ ;  /* 0x0000000406167c10 */ /* 0x000fc8000ffbe0ff */
[----:B------:R-:W-:Y:S02]  /*2830*/  LEA.HI.X R7, R20, c[0x0][0x1cc], R4, 0x1, P0 ;  /* 0x0000730014077a11 */ /* 0x000fe400000f0c04 */
[----:B------:R-:W-:Y:S02]  /*2840*/  IADD3 R20, P2, P1, R0, 0x80, R6 ;  /* 0x0000008000147810 */ /* 0x000fe4000795e006 */
[----:B------:R-:W-:Y:S01]  /*2850*/  IADD3 R24, P0, R22, UR4, RZ ;  /* 0x0000000416187c10 */ /* 0x000fe2000ff1e0ff */
[----:B------:R-:W-:Y:S01]  /*2860*/  @!PT LDS RZ, [RZ] ;  /* 0x00000000fffff984 */ /* 0x000fe20000000800 */
[----:B------:R-:W-:Y:S01]  /*2870*/  @!PT LDS RZ, [RZ] ;  /* 0x00000000fffff984 */ /* 0x000fe20000000800 */
[----:B------:R-:W-:Y:S01]  /*2880*/  @!PT LDS RZ, [RZ] ;  /* 0x00000000fffff984 */ /* 0x000fe20000000800 */
[----:B------:R1:W-:Y:S01]  /*2890*/  LDGSTS.E.BYPASS.LTC128B.128 [R208+0x8100], [R6.64], !P4 ;  /* 0x0810000006d07fae */ /* 0x0003e2000e101d4e */
[----:B------:R-:W-:Y:S02]  /*28a0*/  IADD3.X R23, R7, UR6, RZ, P5, !PT ;  /* 0x0000000607177c10 */ /* 0x000fe4000affe4ff */
[----:B------:R-:W-:Y:S01]  /*28b0*/  IADD3.X R21, RZ, UR6, R7, P2, P1 ;  /* 0x00000006ff157c10 */ /* 0x000fe200097e2407 */
[----:B------:R1:W-:Y:S01]  /*28c0*/  LDGSTS.E.BYPASS.LTC128B.128 [R208+0xb100], [R6.64+0x80], !P3 ;  /* 0x0b10008006d07fae */ /* 0x0003e2000d901d4e */
[----:B------:R-:W-:-:S03]  /*28d0*/  IADD3.X R25, R23, UR6, RZ, P0, !PT ;  /* 0x0000000617197c10 */ /* 0x000fc600087fe4ff */
[----:B------:R1:W-:Y:S04]  /*28e0*/  LDGSTS.E.BYPASS.LTC128B.128 [R208+0x9100], [R22.64], !P4 ;  /* 0x0910000016d07fae */ /* 0x0003e8000e101d4e */
[----:B------:R1:W-:Y:S04]  /*28f0*/  LDGSTS.E.BYPASS.LTC128B.128 [R208+0xc100], [R20.64], !P3 ;  /* 0x0c10000014d07fae */ /* 0x0003e8000d901d4e */
[----:B------:R1:W-:Y:S04]  /*2900*/  LDGSTS.E.BYPASS.LTC128B.128 [R208+0xa100], [R24.64], !P4 ;  /* 0x0a10000018d07fae */ /* 0x0003e8000e101d4e */
[----:B------:R1:W-:Y:S02]  /*2910*/  LDGSTS.E.BYPASS.LTC128B.128 [R208+0xd100], [R24.64+0x80], !P3 ;  /* 0x0d10008018d07fae */ /* 0x0003e4000d901d4e */
.L_x_21:
[----:B------:R-:W-:Y:S01]  /*2920*/  LOP3.LUT R0, R104, 0xffffffe0, RZ, 0xc0, !PT ;  /* 0xffffffe068007812 */ /* 0x000fe200078ec0ff */
[----:B------:R-:W-:Y:S01]  /*2930*/  ULDC UR6, c[0x0][0x324] ;  /* 0x0000c90000067ab9 */ /* 0x000fe20000000800 */
[----:B------:R-:W-:Y:S01]  /*2940*/  LEA.HI R4, R106, R15, RZ, 0x2 ;  /* 0x0000000f6a047211 */ /* 0x000fe200078f10ff */
[----:B------:R-:W-:Y:S01]  /*2950*/  ULOP3.LUT UR6, URZ, UR6, URZ, 0x33, !UPT ;  /* 0x000000063f067292 */ /* 0x000fe2000f8e333f */
[----:B------:R-:W-:Y:S01]  /*2960*/  SHF.R.S32.HI R12, RZ, 0x1f, R105 ;  /* 0x0000001fff0c7819 */ /* 0x000fe20000011469 */
[----:B------:R-:W-:Y:S01]  /*2970*/  IMAD.IADD R0, R15, 0x1, -R0 ;  /* 0x000000010f007824 */ /* 0x000fe200078e0a00 */
[----:B------:R-:W-:Y:S01]  /*2980*/  LOP3.LUT R4, R4, 0xfffffffc, RZ, 0xc0, !PT ;  /* 0xfffffffc04047812 */ /* 0x000fe200078ec0ff */
[----:B------:R-:W0:Y:S01]  /*2990*/  LDGDEPBAR ;  /* 0x00000000000079af */ /* 0x000e220000000000 */
[----:B------:R-:W-:-:S02]  /*29a0*/  LEA.HI R12, R12, R105, RZ, 0x3 ;  /* 0x000000690c0c7211 */ /* 0x000fc400078f18ff */
[----:B-1----:R-:W-:Y:S01]  /*29b0*/  SHF.R.S32.HI R7, RZ, 0x1f, R0 ;  /* 0x0000001fff077819 */ /* 0x002fe20000011400 */
[----:B------:R-:W-:Y:S01]  /*29c0*/  IMAD.IADD R15, R15, 0x1, -R4 ;  /* 0x000000010f0f7824 */ /* 0x000fe200078e0a04 */
[----:B------:R-:W-:Y:S02]  /*29d0*/  LOP3.LUT R12, R12, 0xffffff8, RZ, 0xc0, !PT ;  /* 0x0ffffff80c0c7812 */ /* 0x000fe400078ec0ff */
[----:B------:R-:W-:Y:S02]  /*29e0*/  LEA.HI R4, R7, R0, RZ, 0x2 ;  /* 0x0000000007047211 */ /* 0x000fe400078f10ff */
[----:B------:R-:W-:Y:S01]  /*29f0*/  LEA.HI R6, R15, R15, RZ, 0x1 ;  /* 0x0000000f0f067211 */ /* 0x000fe200078f08ff */
[----:B------:R-:W-:Y:S01]  /*2a00*/  IMAD.IADD R12, R105, 0x1, -R12 ;  /* 0x00000001690c7824 */ /* 0x000fe200078e0a0c */
[----:B------:R-:W-:Y:S02]  /*2a10*/  PLOP3.LUT P1, PT, PT, PT, UP3, 0x80, 0x0 ;  /* 0x000000000000781c */ /* 0x000fe40003f2f038 */
[----:B------:R-:W-:-:S02]  /*2a20*/  LEA.HI.SX32 R7, R4, UR16, 0x1e ;  /* 0x0000001004077c11 */ /* 0x000fc4000f8ff2ff */
[----:B------:R-:W-:Y:S02]  /*2a30*/  LOP3.LUT R6, R6, 0x1ffffffe, RZ, 0xc0, !PT ;  /* 0x1ffffffe06067812 */ /* 0x000fe400078ec0ff */
[----:B------:R-:W-:Y:S01]  /*2a40*/  PLOP3.LUT P0, PT, PT, PT, UP3, 0x80, 0x0 ;  /* 0x000000000000781c */ /* 0x000fe20003f0f038 */
[----:B------:R-:W-:Y:S02]  /*2a50*/  IMAD R7, R12, 0x10, R7 ;  /* 0x000000100c077824 */ /* 0x000fe400078e0207 */
[----:B------:R-:W-:Y:S01]  /*2a60*/  IMAD.IADD R6, R15, 0x1, -R6 ;  /* 0x000000010f067824 */ /* 0x000fe200078e0a06 */
[----:B------:R-:W-:-:S03]  /*2a70*/  LOP3.LUT R15, R4, 0x7ffffffc, RZ, 0xc0, !PT ;  /* 0x7ffffffc040f7812 */ /* 0x000fc600078ec0ff */
[----:B------:R-:W-:Y:S02]  /*2a80*/  IMAD R209, R6, 0x8, R7 ;  /* 0x0000000806d17824 */ /* 0x000fe400078e0207 */
[----:B------:R-:W-:Y:S01]  /*2a90*/  IMAD.IADD R214, R0, 0x1, -R15 ;  /* 0x0000000100d67824 */ /* 0x000fe200078e0a0f */
[----:B------:R-:W-:Y:S01]  /*2aa0*/  IADD3.X R15, R13, c[0x0][0x1d0], RZ, PT, !PT ;  /* 0x000074000d0f7a10 */ /* 0x000fe20003ffe4ff */
[----:B------:R-:W-:-:S04]  /*2ab0*/  @P1 IMAD.HI.U32 R6, R209, c[0x0][0x2c8], RZ ;  /* 0x0000b200d1061a27 */ /* 0x000fc800078e00ff */
[----:B------:R-:W-:Y:S01]  /*2ac0*/  IMAD.MOV.U32 R24, RZ, RZ, R209 ;  /* 0x000000ffff187224 */ /* 0x000fe200078e00d1 */
[----:B------:R-:W-:Y:S01]  /*2ad0*/  @P0 SHF.R.U32.HI R24, RZ, c[0x0][0x2cc], R6 ;  /* 0x0000b300ff180a19 */ /* 0x000fe20000011606 */
[----:B------:R-:W-:Y:S01]  /*2ae0*/  IMAD.SHL.U32 R214, R214, 0x2, RZ ;  /* 0x00000002d6d67824 */ /* 0x000fe200078e00ff */
[----:B------:R-:W-:-:S03]  /*2af0*/  PLOP3.LUT P0, PT, PT, PT, UP2, 0x40, 0x0 ;  /* 0x000000000000781c */ /* 0x000fc60003f0e828 */
[----:B------:R-:W1:Y:S01]  /*2b00*/  SHFL.IDX PT, R7, R24, RZ, 0x1c1f ;  /* 0x001c1fff18077589 */ /* 0x000e6200000e0000 */
[--C-:B------:R-:W-:Y:S01]  /*2b10*/  IADD3 R20, R15, -c[0x0][0x168], -R214.reuse ;  /* 0x80005a000f147a10 */ /* 0x100fe20007ffe8d6 */
[----:B------:R-:W-:Y:S01]  /*2b20*/  IMAD.IADD R4, R13, 0x1, -R214 ;  /* 0x000000010d047824 */ /* 0x000fe200078e0ad6 */
[----:B------:R-:W-:Y:S02]  /*2b30*/  IADD3 R6, -R214, c[0x0][0x1d0], R13 ;  /* 0x00007400d6067a10 */ /* 0x000fe40007ffe10d */
[C---:B------:R-:W-:Y:S02]  /*2b40*/  IADD3 R22, R20.reuse, c[0x0][0x328], RZ ;  /* 0x0000ca0014167a10 */ /* 0x040fe40007ffe0ff */
[----:B------:R-:W-:-:S03]  /*2b50*/  IADD3 R20, R20, UR6, RZ ;  /* 0x0000000614147c10 */ /* 0x000fc6000fffe0ff */
[--C-:B-1----:R-:W-:Y:S02]  /*2b60*/  IMAD.IADD R29, R22, 0x1, R7.reuse ;  /* 0x00000001161d7824 */ /* 0x102fe400078e0207 */
[----:B------:R-:W-:-:S03]  /*2b70*/  IMAD.IADD R28, R20, 0x1, R7 ;  /* 0x00000001141c7824 */ /* 0x000fc600078e0207 */
[----:B------:R-:W-:Y:S01]  /*2b80*/  IMNMX R29, R29, R6, PT ;  /* 0x000000061d1d7217 */ /* 0x000fe20003800200 */
[----:B------:R-:W-:Y:S05]  /*2b90*/  @P0 BRA `(.L_x_22) ;  /* 0x0000015000000947 */ /* 0x000fea0003800000 */
[----:B------:R-:W-:Y:S01]  /*2ba0*/  IADD3 R7, R7, c[0x0][0x1d0], RZ ;  /* 0x0000740007077a10 */ /* 0x000fe20007ffe0ff */
[----:B------:R-:W-:Y:S03]  /*2bb0*/  BSSY B0, `(.L_x_23) ;  /* 0x000000f000007945 */ /* 0x000fe60003800000 */
[----:B------:R-:W-:-:S04]  /*2bc0*/  IADD3 R7, R7, -c[0x0][0x168], RZ ;  /* 0x80005a0007077a10 */ /* 0x000fc80007ffe0ff */
        /* <DEDUP_REMOVED lines=9> */
.L_x_24:
[----:B------:R-:W-:-:S04]  /*2c60*/  MOV R0, c[0x0][0x32c] ;  /* 0x0000cb0000007a02 */ /* 0x000fc80000000f00 */
[----:B------:R-:W-:-:S13]  /*2c70*/  ISETP.NE.AND P0, PT, R0, 0x1, PT ;  /* 0x000000010000780c */ /* 0x000fda0003f05270 */
[----:B------:R-:W-:-:S05]  /*2c80*/  @P0 IMAD.HI.U32 R0, R7, c[0x0][0x330], RZ ;  /* 0x0000cc0007000a27 */ /* 0x000fca00078e00ff */
[----:B------:R-:W-:Y:S02]  /*2c90*/  @P0 SHF.R.U32.HI R7, RZ, c[0x0][0x334], R0 ;  /* 0x0000cd00ff070a19 */ /* 0x000fe40000011600 */
.L_x_25:
[----:B------:R-:W-:Y:S05]  /*2ca0*/  BSYNC B0 ;  /* 0x0000000000007941 */ /* 0x000fea0003800000 */
.L_x_23:
[----:B------:R-:W-:-:S05]  /*2cb0*/  IMAD R7, R7, c[0x0][0x32c], R4 ;  /* 0x0000cb0007077a24 */ /* 0x000fca00078e0204 */
[----:B------:R-:W-:Y:S02]  /*2cc0*/  IADD3 R0, R7, c[0x0][0x32c], RZ ;  /* 0x0000cb0007007a10 */ /* 0x000fe40007ffe0ff */
[----:B------:R-:W-:Y:S02]  /*2cd0*/  IMNMX R28, R28, R7, !PT ;  /* 0x000000071c1c7217 */ /* 0x000fe40007800200 */
[----:B------:R-:W-:Y:S02]  /*2ce0*/  IMNMX R29, R29, R0, PT ;  /* 0x000000001d1d7217 */ /* 0x000fe40003800200 */
.L_x_22:
[C---:B------:R-:W-:Y:S02]  /*2cf0*/  ISETP.GE.AND P0, PT, R13.reuse, 0x2, PT ;  /* 0x000000020d00780c */ /* 0x040fe40003f06270 */
[----:B------:R-:W-:Y:S02]  /*2d00*/  ISETP.GE.AND P2, PT, R13, 0xa, PT ;  /* 0x0000000a0d00780c */ /* 0x000fe40003f46270 */
[----:B------:R-:W-:Y:S02]  /*2d10*/  P2R R0, PR, RZ, 0x1 ;  /* 0x00000001ff007803 */ /* 0x000fe40000000000 */
[----:B------:R-:W-:-:S02]  /*2d20*/  ISETP.GT.AND P0, PT, R28, 0x1, !P0 ;  /* 0x000000011c00780c */ /* 0x000fc40004704270 */
[----:B------:R-:W-:Y:S02]  /*2d30*/  ISETP.GE.AND P1, PT, R13, 0x9, PT ;  /* 0x000000090d00780c */ /* 0x000fe40003f26270 */
[----:B------:R-:W-:Y:S02]  /*2d40*/  ISETP.LT.OR P0, PT, R29, 0x2, P0 ;  /* 0x000000021d00780c */ /* 0x000fe40000701670 */
[----:B------:R-:W-:Y:S02]  /*2d50*/  P2R R27, PR, RZ, 0x2 ;  /* 0x00000002ff1b7803 */ /* 0x000fe40000000000 */
[----:B------:R-:W-:Y:S02]  /*2d60*/  FSEL R25, R17, -INF , !P0 ;  /* 0xff80000011197808 */ /* 0x000fe40004000000 */
[----:B------:R-:W-:Y:S02]  /*2d70*/  ISETP.GT.AND P0, PT, R28, 0x9, !P2 ;  /* 0x000000091c00780c */ /* 0x000fe40005704270 */
[----:B------:R-:W-:-:S02]  /*2d80*/  P2R R26, PR, RZ, 0x4 ;  /* 0x00000004ff1a7803 */ /* 0x000fc40000000000 */
[----:B------:R-:W-:Y:S02]  /*2d90*/  ISETP.LT.OR P0, PT, R29, 0xa, P0 ;  /* 0x0000000a1d00780c */ /* 0x000fe40000701670 */
[C---:B------:R-:W-:Y:S02]  /*2da0*/  ISETP.GT.AND P1, PT, R28.reuse, 0x8, !P1 ;  /* 0x000000081c00780c */ /* 0x040fe40004f24270 */
[----:B------:R-:W-:Y:S02]  /*2db0*/  ISETP.GE.AND P2, PT, R13, 0x11, PT ;  /* 0x000000110d00780c */ /* 0x000fe40003f46270 */
[----:B------:R-:W-:Y:S02]  /*2dc0*/  FSEL R21, R9, -INF , !P0 ;  /* 0xff80000009157808 */ /* 0x000fe40004000000 */
[----:B------:R-:W-:Y:S02]  /*2dd0*/  ISETP.LT.OR P1, PT, R29, 0x9, P1 ;  /* 0x000000091d00780c */ /* 0x000fe40000f21670 */
[----:B------:R-:W-:-:S02]  /*2de0*/  ISETP.GT.AND P0, PT, R28, 0x10, !P2 ;  /* 0x000000101c00780c */ /* 0x000fc40005704270 */
[----:B------:R-:W-:Y:S02]  /*2df0*/  FSEL R23, R8, -INF , !P1 ;  /* 0xff80000008177808 */ /* 0x000fe40004800000 */
[----:B------:R-:W-:Y:S02]  /*2e00*/  ISETP.LT.OR P0, PT, R29, 0x11, P0 ;  /* 0x000000111d00780c */ /* 0x000fe40000701670 */
[----:B------:R-:W-:Y:S02]  /*2e10*/  ISETP.GE.AND P1, PT, R13, 0x12, PT ;  /* 0x000000120d00780c */ /* 0x000fe40003f26270 */
[----:B------:R-:W-:Y:S02]  /*2e20*/  FSEL R17, R80, -INF , !P0 ;  /* 0xff80000050117808 */ /* 0x000fe40004000000 */
[----:B------:R-:W-:Y:S02]  /*2e30*/  ISETP.GT.AND P0, PT, R28, 0x11, !P1 ;  /* 0x000000111c00780c */ /* 0x000fe40004f04270 */
[----:B------:R-:W-:-:S02]  /*2e40*/  P2R R84, PR, RZ, 0x2 ;  /* 0x00000002ff547803 */ /* 0x000fc40000000000 */
[----:B------:R-:W-:Y:S02]  /*2e50*/  ISETP.LT.OR P0, PT, R29, 0x12, P0 ;  /* 0x000000121d00780c */ /* 0x000fe40000701670 */
[----:B------:R-:W-:Y:S02]  /*2e60*/  ISETP.GE.AND P1, PT, R13, 0x19, PT ;  /* 0x000000190d00780c */ /* 0x000fe40003f26270 */
[----:B------:R-:W-:Y:S02]  /*2e70*/  FSEL R15, R81, -INF , !P0 ;  /* 0xff800000510f7808 */ /* 0x000fe40004000000 */
[----:B------:R-:W-:Y:S02]  /*2e80*/  ISETP.GT.AND P0, PT, R28, 0x18, !P1 ;  /* 0x000000181c00780c */ /* 0x000fe40004f04270 */
[----:B------:R-:W-:Y:S02]  /*2e90*/  P2R R80, PR, RZ, 0x2 ;  /* 0x00000002ff507803 */ /* 0x000fe40000000000 */
[----:B------:R-:W-:-:S02]  /*2ea0*/  ISETP.LT.OR P0, PT, R29, 0x19, P0 ;  /* 0x000000191d00780c */ /* 0x000fc40000701670 */
[----:B------:R-:W-:Y:S02]  /*2eb0*/  ISETP.GE.AND P1, PT, R13, 0x1a, PT ;  /* 0x0000001a0d00780c */ /* 0x000fe40003f26270 */
[----:B------:R-:W-:Y:S02]  /*2ec0*/  FSEL R7, R76, -INF , !P0 ;  /* 0xff8000004c077808 */ /* 0x000fe40004000000 */
[----:B------:R-:W-:Y:S02]  /*2ed0*/  ISETP.GT.AND P0, PT, R28, 0x19, !P1 ;  /* 0x000000191c00780c */ /* 0x000fe40004f04270 */
[----:B------:R-:W-:Y:S02]  /*2ee0*/  P2R R8, PR, RZ, 0x2 ;  /* 0x00000002ff087803 */ /* 0x000fe40000000000 */
[----:B------:R-:W-:Y:S02]  /*2ef0*/  ISETP.LT.OR P0, PT, R29, 0x1a, P0 ;  /* 0x0000001a1d00780c */ /* 0x000fe40000701670 */
[----:B------:R-:W-:-:S02]  /*2f00*/  ISETP.GE.AND P1, PT, R13, 0x21, PT ;  /* 0x000000210d00780c */ /* 0x000fc40003f26270 */
[----:B------:R-:W-:Y:S02]  /*2f10*/  FSEL R9, R77, -INF , !P0 ;  /* 0xff8000004d097808 */ /* 0x000fe40004000000 */
[----:B------:R-:W-:Y:S02]  /*2f20*/  ISETP.GT.AND P0, PT, R28, 0x20, !P1 ;  /* 0x000000201c00780c */ /* 0x000fe40004f04270 */
[----:B------:R-:W-:Y:S02]  /*2f30*/  P2R R76, PR, RZ, 0x2 ;  /* 0x00000002ff4c7803 */ /* 0x000fe40000000000 */
[----:B------:R-:W-:Y:S02]  /*2f40*/  ISETP.LT.OR P0, PT, R29, 0x21, P0 ;  /* 0x000000211d00780c */ /* 0x000fe40000701670 */
[----:B------:R-:W-:Y:S02]  /*2f50*/  ISETP.GE.AND P1, PT, R13, 0x22, PT ;  /* 0x000000220d00780c */ /* 0x000fe40003f26270 */
[----:B------:R-:W-:-:S02]  /*2f60*/  FSEL R37, R72, -INF , !P0 ;  /* 0xff80000048257808 */ /* 0x000fc40004000000 */
[C---:B------:R-:W-:Y:S02]  /*2f70*/  ISETP.GT.AND P0, PT, R28.reuse, 0x21, !P1 ;  /* 0x000000211c00780c */ /* 0x040fe40004f04270 */
[----:B------:R-:W-:Y:S02]  /*2f80*/  P2R R43, PR, RZ, 0x2 ;  /* 0x00000002ff2b7803 */ /* 0x000fe40000000000 */
[----:B------:R-:W-:Y:S02]  /*2f90*/  ISETP.LT.OR P0, PT, R29, 0x22, P0 ;  /* 0x000000221d00780c */ /* 0x000fe40000701670 */
[----:B------:R-:W-:Y:S02]  /*2fa0*/  ISETP.GE.AND P1, PT, R13, 0x29, PT ;  /* 0x000000290d00780c */ /* 0x000fe40003f26270 */
[----:B------:R-:W-:Y:S02]  /*2fb0*/  FSEL R35, R73, -INF , !P0 ;  /* 0xff80000049237808 */ /* 0x000fe40004000000 */
[----:B------:R-:W-:-:S02]  /*2fc0*/  ISETP.GT.AND P0, PT, R28, 0x28, !P1 ;  /* 0x000000281c00780c */ /* 0x000fc40004f04270 */
[----:B------:R-:W-:Y:S02]  /*2fd0*/  P2R R42, PR, RZ, 0x2 ;  /* 0x00000002ff2a7803 */ /* 0x000fe40000000000 */
        /* <DEDUP_REMOVED lines=41> */
[C---:B------:R-:W-:Y:S02]  /*3270*/  ISETP.GE.AND P1, PT, R13.reuse, 0x4a, PT ;  /* 0x0000004a0d00780c */ /* 0x040fe40003f26270 */
[----:B------:R-:W-:Y:S02]  /*3280*/  FSEL R161, R52, -INF , !P0 ;  /* 0xff80000034a17808 */ /* 0x000fe40004000000 */
[----:B------:R-:W-:Y:S02]  /*3290*/  ISETP.GT.AND P0, PT, R28, 0x49, !P1 ;  /* 0x000000491c00780c */ /* 0x000fe40004f04270 */
[----:B------:R-:W-:Y:S02]  /*32a0*/  ISETP.GE.AND P6, PT, R13, 0x51, PT ;  /* 0x000000510d00780c */ /* 0x000fe40003fc6270 */
        /* <DEDUP_REMOVED lines=13> */
[----:B------:R-:W-:-:S04]  /*3380*/  ISETP.GT.AND P0, PT, R28, 0x58, !P2 ;  /* 0x000000581c00780c */ /* 0x000fc80005704270 */
[----:B------:R-:W-:-:S04]  /*3390*/  ISETP.LT.OR P0, PT, R29, 0x59, P0 ;  /* 0x000000591d00780c */ /* 0x000fc80000701670 */
[----:B------:R-:W-:Y:S02]  /*33a0*/  FSEL R131, R44, -INF , !P0 ;  /* 0xff8000002c837808 */ /* 0x000fe40004000000 */
[----:B------:R-:W-:Y:S02]  /*33b0*/  ISETP.GT.AND P0, PT, R28, RZ, !P1 ;  /* 0x000000ff1c00720c */ /* 0x000fe40004f04270 */
[----:B------:R-:W-:Y:S02]  /*33c0*/  P2R R44, PR, RZ, 0x2 ;  /* 0x00000002ff2c7803 */ /* 0x000fe40000000000 */
[----:B------:R-:W-:Y:S02]  /*33d0*/  ISETP.LT.OR P0, PT, R29, 0x1, P0 ;  /* 0x000000011d00780c */ /* 0x000fe40000701670 */
[----:B------:R-:W-:Y:S02]  /*33e0*/  ISETP.GE.AND P1, PT, R13, 0x5a, PT ;  /* 0x0000005a0d00780c */ /* 0x000fe40003f26270 */
[----:B------:R-:W-:-:S02]  /*33f0*/  FSEL R12, R16, -INF , !P0 ;  /* 0xff800000100c7808 */ /* 0x000fc40004000000 */
[----:B------:R-:W-:-:S04]  /*3400*/  ISETP.GT.AND P0, PT, R28, 0x59, !P1 ;  /* 0x000000591c00780c */ /* 0x000fc80004f04270 */
[----:B------:R-:W-:Y:S02]  /*3410*/  ISETP.LT.OR P0, PT, R29, 0x5a, P0 ;  /* 0x0000005a1d00780c */ /* 0x000fe40000701670 */
[----:B------:R-:W1:Y:S02]  /*3420*/  SHFL.IDX PT, R29, R24, 0x1, 0x1c1f ;  /* 0x003c1f00181d7f89 */ /* 0x000e6400000e0000 */
[----:B------:R-:W-:Y:S02]  /*3430*/  FSEL R129, R45, -INF , !P0 ;  /* 0xff8000002d817808 */ /* 0x000fe40004000000 */
[----:B------:R-:W-:Y:S01]  /*3440*/  PLOP3.LUT P0, PT, PT, PT, UP2, 0x40, 0x0 ;  /* 0x000000000000781c */ /* 0x000fe20003f0e828 */
[--C-:B-1----:R-:W-:Y:S02]  /*3450*/  IMAD.IADD R13, R22, 0x1, R29.reuse ;  /* 0x00000001160d7824 */ /* 0x102fe400078e021d */
[----:B------:R-:W-:-:S03]  /*3460*/  IMAD.IADD R22, R20, 0x1, R29 ;  /* 0x0000000114167824 */ /* 0x000fc600078e021d */
[----:B------:R-:W-:-:S07]  /*3470*/  IMNMX R13, R13, R6, PT ;  /* 0x000000060d0d7217 */ /* 0x000fce0003800200 */
        /* <DEDUP_REMOVED lines=13> */
.L_x_28:
[----:B------:R-:W-:-:S04]  /*3550*/  MOV R6, c[0x0][0x32c] ;  /* 0x0000cb0000067a02 */ /* 0x000fc80000000f00 */
[----:B------:R-:W-:-:S13]  /*3560*/  ISETP.NE.AND P0, PT, R6, 0x1, PT ;  /* 0x000000010600780c */ /* 0x000fda0003f05270 */
[----:B------:R-:W-:-:S05]  /*3570*/  @P0 IMAD.HI.U32 R6, R29, c[0x0][0x330], RZ ;  /* 0x0000cc001d060a27 */ /* 0x000fca00078e00ff */
[----:B------:R-:W-:Y:S02]  /*3580*/  @P0 SHF.R.U32.HI R29, RZ, c[0x0][0x334], R6 ;  /* 0x0000cd00ff1d0a19 */ /* 0x000fe40000011606 */
.L_x_29:
[----:B------:R-:W-:Y:S05]  /*3590*/  BSYNC B0 ;  /* 0x0000000000007941 */ /* 0x000fea0003800000 */
.L_x_27:
[----:B------:R-:W-:-:S05]  /*35a0*/  IMAD R29, R29, c[0x0][0x32c], R4 ;  /* 0x0000cb001d1d7a24 */ /* 0x000fca00078e0204 */
[----:B------:R-:W-:Y:S02]  /*35b0*/  IADD3 R4, R29, c[0x0][0x32c], RZ ;  /* 0x0000cb001d047a10 */ /* 0x000fe40007ffe0ff */
[----:B------:R-:W-:Y:S02]  /*35c0*/  IMNMX R22, R22, R29, !PT ;  /* 0x0000001d16167217 */ /* 0x000fe40007800200 */
[----:B------:R-:W-:Y:S02]  /*35d0*/  IMNMX R13, R13, R4, PT ;  /* 0x000000040d0d7217 */ /* 0x000fe40003800200 */
.L_x_26:
[----:B------:R-:W-:Y:S01]  /*35e0*/  ISETP.NE.AND P0, PT, R27, RZ, PT ;  /* 0x000000ff1b00720c */ /* 0x000fe20003f05270 */
[----:B------:R-:W-:Y:S01]  /*35f0*/  IMAD.SHL.U32 R204, R2, 0x2, RZ ;  /* 0x0000000202cc7824 */ /* 0x000fe200078e00ff */
[C---:B------:R-:W-:Y:S01]  /*3600*/  ISETP.GT.AND P6, PT, R22.reuse, 0x50, !P6 ;  /* 0x000000501600780c */ /* 0x040fe200077c4270 */
[----:B------:R-:W-:Y:S01]  /*3610*/  ULDC.64 UR4, c[0x0][0x2c8] ;  /* 0x0000b20000047ab9 */ /* 0x000fe20000000a00 */
[C---:B------:R-:W-:Y:S01]  /*3620*/  ISETP.GT.AND P0, PT, R22.reuse, 0x8, !P0 ;  /* 0x000000081600780c */ /* 0x040fe20004704270 */
[----:B------:R-:W-:Y:S01]  /*3630*/  IMAD R202, R5, 0x2, R204 ;  /* 0x0000000205ca7824 */ /* 0x000fe200078e02cc */
[----:B------:R-:W-:Y:S01]  /*3640*/  ISETP.GT.AND P5, PT, R22, 0x51, !P5 ;  /* 0x000000511600780c */ /* 0x000fe20006fa4270 */
[----:B------:R-:W-:Y:S01]  /*3650*/  LDSM.16.MT88.4 R96, [R204+0x3100] ;  /* 0x00310000cc60783b */ /* 0x000fe20000004200 */
[----:B------:R-:W-:Y:S01]  /*3660*/  ISETP.LT.OR P0, PT, R13, 0x9, P0 ;  /* 0x000000090d00780c */ /* 0x000fe20000701670 */
[----:B------:R-:W-:Y:S01]  /*3670*/  IMAD R200, R3, 0x2, R202 ;  /* 0x0000000203c87824 */ /* 0x000fe200078e02ca */
[----:B------:R-:W-:Y:S01]  /*3680*/  ISETP.LT.OR P6, PT, R13, 0x51, P6 ;  /* 0x000000510d00780c */ /* 0x000fe200037c1670 */
[----:B------:R-:W-:Y:S01]  /*3690*/  IMAD R201, R3, 0x2, R204 ;  /* 0x0000000203c97824 */ /* 0x000fe200078e02cc */
[----:B------:R-:W-:Y:S01]  /*36a0*/  FSEL R6, R10, -INF , !P0 ;  /* 0xff8000000a067808 */ /* 0x000fe20004000000 */
[----:B------:R-:W-:Y:S01]  /*36b0*/  LDSM.16.MT88.4 R108, [R204+0x100] ;  /* 0x00010000cc6c783b */ /* 0x000fe20000004200 */
[----:B------:R-:W-:Y:S01]  /*36c0*/  ISETP.NE.AND P0, PT, R26, RZ, PT ;  /* 0x000000ff1a00720c */ /* 0x000fe20003f05270 */
[----:B------:R-:W-:Y:S01]  /*36d0*/  UIMAD.WIDE.U32 UR18, UR16, UR4, URZ ;  /* 0x00000004101272a5 */ /* 0x000fe2000f8e003f */
[C---:B------:R-:W-:Y:S01]  /*36e0*/  ISETP.GT.AND P2, PT, R22.reuse, 0x58, !P2 ;  /* 0x000000581600780c */ /* 0x040fe20005744270 */
[----:B------:R-:W-:Y:S01]  /*36f0*/  LDSM.16.MT88.4 R88, [R200+0x100] ;  /* 0x00010000c858783b */ /* 0x000fe20000004200 */
[----:B------:R-:W-:Y:S01]  /*3700*/  ISETP.GT.AND P0, PT, R22, 0x9, !P0 ;  /* 0x000000091600780c */ /* 0x000fe20004704270 */
[----:B------:R-:W-:Y:S01]  /*3710*/  ULDC UR4, c[0x0][0x328] ;  /* 0x0000ca0000047ab9 */ /* 0x000fe20000000800 */
[C---:B------:R-:W-:Y:S01]  /*3720*/  ISETP.LT.OR P5, PT, R13.reuse, 0x52, P5 ;  /* 0x000000520d00780c */ /* 0x040fe20002fa1670 */
[----:B------:R-:W-:Y:S01]  /*3730*/  LDSM.16.MT88.4 R104, [R202+0x3100] ;  /* 0x00310000ca68783b */ /* 0x000fe20000004200 */
[----:B------:R-:W-:Y:S01]  /*3740*/  ISETP.LT.OR P0, PT, R13, 0xa, P0 ;  /* 0x0000000a0d00780c */ /* 0x000fe20000701670 */
[----:B------:R-:W-:Y:S01]  /*3750*/  @UP3 UMOV UR7, UR19 ;  /* 0x0000001300073c82 */ /* 0x000fe20008000000 */
[----:B------:R-:W-:Y:S01]  /*3760*/  FSEL R136, R50, -INF , !P6 ;  /* 0xff80000032887808 */ /* 0x000fe20007000000 */
[----:B------:R-:W-:Y:S01]  /*3770*/  @UP3 USHF.R.U32.HI UR16, URZ, UR5, UR7 ;  /* 0x000000053f103299 */ /* 0x000fe20008011607 */
[----:B------:R-:W-:-:S02]  /*3780*/  FSEL R4, R11, -INF , !P0 ;  /* 0xff8000000b047808 */ /* 0x000fc40004000000 */
[----:B------:R-:W-:Y:S01]  /*3790*/  ISETP.NE.AND P0, PT, R85, RZ, PT ;  /* 0x000000ff5500720c */ /* 0x000fe20003f05270 */
[----:B------:R-:W-:Y:S01]  /*37a0*/  UIADD3 UR13, UR13, UR16, URZ ;  /* 0x000000100d0d7290 */ /* 0x000fe2000fffe03f */
[C---:B------:R-:W-:Y:S02]  /*37b0*/  ISETP.GT.AND P1, PT, R22.reuse, 0x59, !P1 ;  /* 0x000000591600780c */ /* 0x040fe40004f24270 */
[----:B------:R-:W-:Y:S01]  /*37c0*/  ISETP.GT.AND P0, PT, R22, 0x10, !P0 ;  /* 0x000000101600780c */ /* 0x000fe20004704270 */
[----:B------:R-:W-:Y:S01]  /*37d0*/  UIADD3 UR4, UR13, UR4, URZ ;  /* 0x000000040d047290 */ /* 0x000fe2000fffe03f */
[----:B------:R-:W-:Y:S02]  /*37e0*/  FSEL R134, R51, -INF , !P5 ;  /* 0xff80000033867808 */ /* 0x000fe40006800000 */
[C---:B------:R-:W-:Y:S02]  /*37f0*/  ISETP.LT.OR P0, PT, R13.reuse, 0x11, P0 ;  /* 0x000000110d00780c */ /* 0x040fe40000701670 */
[----:B------:R-:W-:-:S02]  /*3800*/  ISETP.LT.OR P2, PT, R13, 0x59, P2 ;  /* 0x000000590d00780c */ /* 0x000fc40001741670 */
[----:B------:R-:W-:Y:S02]  /*3810*/  FSEL R20, R82, -INF , !P0 ;  /* 0xff80000052147808 */ /* 0x000fe40004000000 */
[----:B------:R-:W-:Y:S02]  /*3820*/  ISETP.NE.AND P0, PT, R84, RZ, PT ;  /* 0x000000ff5400720c */ /* 0x000fe40003f05270 */
[C---:B------:R-:W-:Y:S02]  /*3830*/  ISETP.LT.OR P1, PT, R13.reuse, 0x5a, P1 ;  /* 0x0000005a0d00780c */ /* 0x040fe40000f21670 */
[----:B------:R-:W-:Y:S02]  /*3840*/  ISETP.GT.AND P0, PT, R22, 0x11, !P0 ;  /* 0x000000111600780c */ /* 0x000fe40004704270 */
[----:B------:R-:W-:Y:S02]  /*3850*/  FSEL R130, R46, -INF , !P2 ;  /* 0xff8000002e827808 */ /* 0x000fe40005000000 */
[----:B------:R-:W-:-:S02]  /*3860*/  ISETP.LT.OR P0, PT, R13, 0x12, P0 ;  /* 0x000000120d00780c */ /* 0x000fc40000701670 */
[----:B------:R-:W-:Y:S02]  /*3870*/  FSEL R128, R47, -INF , !P1 ;  /* 0xff8000002f807808 */ /* 0x000fe40004800000 */
[----:B------:R-:W-:Y:S02]  /*3880*/  FSEL R16, R83, -INF , !P0 ;  /* 0xff80000053107808 */ /* 0x000fe40004000000 */
[----:B------:R-:W-:Y:S02]  /*3890*/  ISETP.NE.AND P0, PT, R80, RZ, PT ;  /* 0x000000ff5000720c */ /* 0x000fe40003f05270 */
[----:B------:R-:W-:Y:S02]  /*38a0*/  LDSM.16.MT88.4 R80, [R201+0x100] ;  /* 0x00010000c950783b */ /* 0x000fe40000004200 */
[----:B------:R-:W-:-:S04]  /*38b0*/  ISETP.GT.AND P0, PT, R22, 0x18, !P0 ;  /* 0x000000181600780c */ /* 0x000fc80004704270 */
[----:B------:R-:W-:-:S04]  /*38c0*/  ISETP.LT.OR P0, PT, R13, 0x19, P0 ;  /* 0x000000190d00780c */ /* 0x000fc80000701670 */
[----:B------:R-:W-:Y:S02]  /*38d0*/  FSEL R10, R78, -INF , !P0 ;  /* 0xff8000004e0a7808 */ /* 0x000fe40004000000 */
[----:B------:R-:W-:-:S04]  /*38e0*/  ISETP.NE.AND P0, PT, R8, RZ, PT ;  /* 0x000000ff0800720c */ /* 0x000fc80003f05270 */
        /* <DEDUP_REMOVED lines=11> */
[----:B------:R-:W-:Y:S01]  /*39a0*/  ISETP.NE.AND P0, PT, R42, RZ, PT ;  /* 0x000000ff2a00720c */ /* 0x000fe20003f05270 */
[----:B------:R-:W-:Y:S03]  /*39b0*/  LDSM.16.MT88.4 R72, [R202+0x100] ;  /* 0x00010000ca48783b */ /* 0x000fe60000004200 */
        /* <DEDUP_REMOVED lines=32> */
[----:B------:R-:W-:Y:S01]  /*3bc0*/  LDSM.16.MT88.4 R56, [R201+0x3100] ;  /* 0x00310000c938783b */ /* 0x000fe20000004200 */
[----:B------:R-:W-:Y:S02]  /*3bd0*/  FMNMX.FTZ R0, R12, R25, !PT ;  /* 0x000000190c007209 */ /* 0x000fe40007810000 */
[----:B------:R-:W-:Y:S02]  /*3be0*/  ISETP.GT.AND P0, PT, R22, 0x1, !P0 ;  /* 0x000000011600780c */ /* 0x000fe40004704270 */
[----:B------:R-:W-:Y:S02]  /*3bf0*/  FMNMX.FTZ R0, R23, R0, !PT ;  /* 0x0000000017007209 */ /* 0x000fe40007810000 */
[----:B------:R-:W-:-:S02]  /*3c00*/  ISETP.LT.OR P0, PT, R13, 0x2, P0 ;  /* 0x000000020d00780c */ /* 0x000fc40000701670 */
[----:B------:R-:W-:Y:S02]  /*3c10*/  FMNMX.FTZ R0, R21, R0, !PT ;  /* 0x0000000015007209 */ /* 0x000fe40007810000 */
[----:B------:R-:W-:Y:S02]  /*3c20*/  FSEL R24, R19, -INF , !P0 ;  /* 0xff80000013187808 */ /* 0x000fe40004000000 */
[----:B------:R-:W-:Y:S02]  /*3c30*/  ISETP.NE.AND P0, PT, R44, RZ, PT ;  /* 0x000000ff2c00720c */ /* 0x000fe40003f05270 */
[----:B------:R-:W-:Y:S02]  /*3c40*/  FMNMX.FTZ R0, R17, R0, !PT ;  /* 0x0000000011007209 */ /* 0x000fe40007810000 */
[----:B------:R-:W-:Y:S02]  /*3c50*/  ISETP.GT.AND P0, PT, R22, RZ, !P0 ;  /* 0x000000ff1600720c */ /* 0x000fe40004704270 */
[----:B------:R-:W-:-:S02]  /*3c60*/  FMNMX.FTZ R0, R15, R0, !PT ;  /* 0x000000000f007209 */ /* 0x000fc40007810000 */
[----:B------:R-:W-:Y:S02]  /*3c70*/  ISETP.LT.OR P0, PT, R13, 0x1, P0 ;  /* 0x000000010d00780c */ /* 0x000fe40000701670 */
[----:B------:R-:W-:Y:S02]  /*3c80*/  FMNMX.FTZ R0, R7, R0, !PT ;  /* 0x0000000007007209 */ /* 0x000fe40007810000 */
[----:B------:R-:W-:Y:S02]  /*3c90*/  FSEL R18, R18, -INF , !P0 ;  /* 0xff80000012127808 */ /* 0x000fe40004000000 */
[----:B------:R-:W-:Y:S02]  /*3ca0*/  FMNMX.FTZ R0, R9, R0, !PT ;  /* 0x0000000009007209 */ /* 0x000fe40007810000 */
[----:B------:R-:W-:Y:S02]  /*3cb0*/  FMNMX.FTZ R19, R18, R24, !PT ;  /* 0x0000001812137209 */ /* 0x000fe40007810000 */
[----:B------:R-:W-:-:S02]  /*3cc0*/  FMNMX.FTZ R0, R37, R0, !PT ;  /* 0x0000000025007209 */ /* 0x000fc40007810000 */
[----:B------:R-:W-:Y:S02]  /*3cd0*/  FMNMX.FTZ R19, R6, R19, !PT ;  /* 0x0000001306137209 */ /* 0x000fe40007810000 */
[----:B------:R-:W-:Y:S02]  /*3ce0*/  FMNMX.FTZ R0, R35, R0, !PT ;  /* 0x0000000023007209 */ /* 0x000fe40007810000 */
[----:B------:R-:W-:Y:S02]  /*3cf0*/  FMNMX.FTZ R19, R4, R19, !PT ;  /* 0x0000001304137209 */ /* 0x000fe40007810000 */
        /* <DEDUP_REMOVED lines=12> */
[----:B------:R-:W-:Y:S02]  /*3dc0*/  ISETP.NE.AND P0, PT, R31, RZ, PT ;  /* 0x000000ff1f00720c */ /* 0x000fe40003f05270 */
[----:B------:R-:W-:Y:S02]  /*3dd0*/  FMNMX.FTZ R19, R144, R19, !PT ;  /* 0x0000001390137209 */ /* 0x000fe40007810000 */
[----:B------:R-:W-:-:S02]  /*3de0*/  FMNMX.FTZ R0, R163, R0, !PT ;  /* 0x00000000a3007209 */ /* 0x000fc40007810000 */
[----:B------:R-:W-:Y:S02]  /*3df0*/  FMNMX.FTZ R19, R132, R19, !PT ;  /* 0x0000001384137209 */ /* 0x000fe40007810000 */
[----:B------:R-:W-:Y:S02]  /*3e00*/  ISETP.GT.AND P0, PT, R22, 0x48, !P0 ;  /* 0x000000481600780c */ /* 0x000fe40004704270 */
[----:B------:R-:W-:Y:S02]  /*3e10*/  FMNMX.FTZ R19, R186, R19, !PT ;  /* 0x00000013ba137209 */ /* 0x000fe40007810000 */
[----:B------:R-:W-:Y:S02]  /*3e20*/  FMNMX.FTZ R0, R159, R0, !PT ;  /* 0x000000009f007209 */ /* 0x000fe40007810000 */
[----:B------:R-:W-:Y:S02]  /*3e30*/  FMNMX.FTZ R19, R158, R19, !PT ;  /* 0x000000139e137209 */ /* 0x000fe40007810000 */
[----:B------:R-:W-:-:S02]  /*3e40*/  ISETP.LT.OR P0, PT, R13, 0x49, P0 ;  /* 0x000000490d00780c */ /* 0x000fc40000701670 */
[----:B------:R-:W-:Y:S02]  /*3e50*/  FMNMX.FTZ R0, R161, R0, !PT ;  /* 0x00000000a1007209 */ /* 0x000fe40007810000 */
[----:B------:R-:W-:Y:S02]  /*3e60*/  FMNMX.FTZ R19, R184, R19, !PT ;  /* 0x00000013b8137209 */ /* 0x000fe40007810000 */
[----:B------:R-:W-:Y:S02]  /*3e70*/  FSEL R160, R54, -INF , !P0 ;  /* 0xff80000036a07808 */ /* 0x000fe40004000000 */
[----:B------:R-:W-:Y:S02]  /*3e80*/  ISETP.NE.AND P0, PT, R30, RZ, PT ;  /* 0x000000ff1e00720c */ /* 0x000fe40003f05270 */
[----:B------:R-:W-:Y:S01]  /*3e90*/  FMNMX.FTZ R0, R147, R0, !PT ;  /* 0x0000000093007209 */ /* 0x000fe20007810000 */
[----:B------:R-:W-:Y:S01]  /*3ea0*/  LDSM.16.MT88.4 R28, [R204+0x900] ;  /* 0x00090000cc1c783b */ /* 0x000fe20000004200 */
[----:B------:R-:W-:-:S02]  /*3eb0*/  FMNMX.FTZ R19, R162, R19, !PT ;  /* 0x00000013a2137209 */ /* 0x000fc40007810000 */
[----:B------:R-:W-:Y:S02]  /*3ec0*/  FMNMX.FTZ R0, R135, R0, !PT ;  /* 0x0000000087007209 */ /* 0x000fe40007810000 */
[----:B------:R-:W-:Y:S02]  /*3ed0*/  ISETP.GT.AND P0, PT, R22, 0x49, !P0 ;  /* 0x000000491600780c */ /* 0x000fe40004704270 */
[----:B------:R-:W-:Y:S02]  /*3ee0*/  FMNMX.FTZ R19, R172, R19, !PT ;  /* 0x00000013ac137209 */ /* 0x000fe40007810000 */
[----:B------:R-:W-:Y:S02]  /*3ef0*/  FMNMX.FTZ R0, R133, R0, !PT ;  /* 0x0000000085007209 */ /* 0x000fe40007810000 */
[----:B------:R-:W-:Y:S02]  /*3f00*/  ISETP.LT.OR P0, PT, R13, 0x4a, P0 ;  /* 0x0000004a0d00780c */ /* 0x000fe40000701670 */
[----:B------:R-:W-:-:S02]  /*3f10*/  FMNMX.FTZ R19, R174, R19, !PT ;  /* 0x00000013ae137209 */ /* 0x000fc40007810000 */
[----:B------:R-:W-:Y:S02]  /*3f20*/  FMNMX.FTZ R0, R131, R0, !PT ;  /* 0x0000000083007209 */ /* 0x000fe40007810000 */
[----:B------:R-:W-:Y:S02]  /*3f30*/  FSEL R156, R55, -INF , !P0 ;  /* 0xff800000379c7808 */ /* 0x000fe40004000000 */
[----:B------:R-:W-:Y:S02]  /*3f40*/  FMNMX.FTZ R19, R160, R19, !PT ;  /* 0x00000013a0137209 */ /* 0x000fe40007810000 */
[----:B------:R-:W-:Y:S02]  /*3f50*/  FMNMX.FTZ R0, R129, R0, !PT ;  /* 0x0000000081007209 */ /* 0x000fe40007810000 */
[----:B------:R-:W-:-:S03]  /*3f60*/  FMNMX.FTZ R19, R156, R19, !PT ;  /* 0x000000139c137209 */ /* 0x000fc60007810000 */
[----:B------:R-:W1:Y:S01]  /*3f70*/  SHFL.BFLY PT, R11, R0, 0x2, 0x1f ;  /* 0x0c401f00000b7f89 */ /* 0x000e6200000e0000 */
[----:B------:R-:W-:-:S04]  /*3f80*/  FMNMX.FTZ R19, R136, R19, !PT ;  /* 0x0000001388137209 */ /* 0x000fc80007810000 */
[----:B------:R-:W-:-:S04]  /*3f90*/  FMNMX.FTZ R19, R134, R19, !PT ;  /* 0x0000001386137209 */ /* 0x000fc80007810000 */
[----:B------:R-:W-:-:S04]  /*3fa0*/  FMNMX.FTZ R13, R130, R19, !PT ;  /* 0x00000013820d7209 */ /* 0x000fc80007810000 */
[----:B------:R-:W-:-:S05]  /*3fb0*/  FMNMX.FTZ R13, R128, R13, !PT ;  /* 0x0000000d800d7209 */ /* 0x000fca0007810000 */
[----:B------:R-:W2:Y:S01]  /*3fc0*/  SHFL.BFLY PT, R22, R13, 0x2, 0x1f ;  /* 0x0c401f000d167f89 */ /* 0x000ea200000e0000 */
[----:B-1----:R-:W-:-:S05]  /*3fd0*/  FMNMX.FTZ R19, R0, R11, !PT ;  /* 0x0000000b00137209 */ /* 0x002fca0007810000 */
[----:B------:R-:W1:Y:S01]  /*3fe0*/  SHFL.BFLY PT, R0, R19, 0x1, 0x1f ;  /* 0x0c201f0013007f89 */ /* 0x000e6200000e0000 */
[----:B--2---:R-:W-:-:S05]  /*3ff0*/  FMNMX.FTZ R22, R13, R22, !PT ;  /* 0x000000160d167209 */ /* 0x004fca0007810000 */
[----:B------:R-:W2:Y:S01]  /*4000*/  SHFL.BFLY PT, R11, R22, 0x1, 0x1f ;  /* 0x0c201f00160b7f89 */ /* 0x000ea200000e0000 */
[----:B-1----:R-:W-:-:S04]  /*4010*/  FMNMX.FTZ R0, R19, R0, !PT ;  /* 0x0000000013007209 */ /* 0x002fc80007810000 */
[C---:B------:R-:W-:Y:S01]  /*4020*/  FSETP.NEU.FTZ.AND P0, PT, R0.reuse, -INF , PT ;  /* 0xff8000000000780b */ /* 0x040fe20003f1d000 */
[----:B------:R-:W-:-:S05]  /*4030*/  FMUL.FTZ R138, R0, c[0x0][0x2d0] ;  /* 0x0000b400008a7a20 */ /* 0x000fca0000410000 */
[----:B------:R-:W-:-:S05]  /*4040*/  FSEL R138, R138, RZ, P0 ;  /* 0x000000ff8a8a7208 */ /* 0x000fca0000000000 */
[--C-:B------:R-:W-:Y:S02]  /*4050*/  FFMA.FTZ R50, R12, c[0x0][0x2d0], -R138.reuse ;  /* 0x0000b4000c327a23 */ /* 0x100fe4000001088a */
[--C-:B------:R-:W-:Y:S01]  /*4060*/  FFMA.FTZ R47, R25, c[0x0][0x2d0], -R138.reuse ;  /* 0x0000b400192f7a23 */ /* 0x100fe2000001088a */
[----:B--2---:R-:W-:Y:S01]  /*4070*/  FMNMX.FTZ R12, R22, R11, !PT ;  /* 0x0000000b160c7209 */ /* 0x004fe20007810000 */
[--C-:B------:R-:W-:Y:S02]  /*4080*/  FFMA.FTZ R48, R23, c[0x0][0x2d0], -R138.reuse ;  /* 0x0000b40017307a23 */ /* 0x100fe4000001088a */
[--C-:B------:R-:W-:Y:S01]  /*4090*/  FFMA.FTZ R43, R21, c[0x0][0x2d0], -R138.reuse ;  /* 0x0000b400152b7a23 */ /* 0x100fe2000001088a */
[C---:B------:R-:W-:Y:S01]  /*40a0*/  FSETP.NEU.FTZ.AND P0, PT, R12.reuse, -INF , PT ;  /* 0xff8000000c00780b */ /* 0x040fe20003f1d000 */
[----:B------:R-:W-:Y:S01]  /*40b0*/  FMUL.FTZ R121, R12, c[0x0][0x2d0] ;  /* 0x0000b4000c797a20 */ /* 0x000fe20000410000 */
[----:B------:R-:W-:Y:S01]  /*40c0*/  MUFU.EX2 R50, R50 ;  /* 0x0000003200327308 */ /* 0x000fe20000000800 */
[----:B------:R-:W-:-:S02]  /*40d0*/  FFMA.FTZ R42, R7, c[0x0][0x2d0], -R138 ;  /* 0x0000b400072a7a23 */ /* 0x000fc4000001088a */
[--C-:B------:R-:W-:Y:S01]  /*40e0*/  FFMA.FTZ R41, R15, c[0x0][0x2d0], -R138.reuse ;  /* 0x0000b4000f297a23 */ /* 0x100fe2000001088a */
[----:B------:R-:W-:Y:S01]  /*40f0*/  FSEL R121, R121, RZ, P0 ;  /* 0x000000ff79797208 */ /* 0x000fe20000000000 */
[--C-:B------:R-:W-:Y:S01]  /*4100*/  FFMA.FTZ R46, R17, c[0x0][0x2d0], -R138.reuse ;  /* 0x0000b400112e7a23 */ /* 0x100fe2000001088a */
[----:B------:R-:W-:Y:S01]  /*4110*/  PLOP3.LUT P0, PT, PT, PT, UP2, 0x40, 0x0 ;  /* 0x000000000000781c */ /* 0x000fe20003f0e828 */
[----:B------:R-:W-:Y:S01]  /*4120*/  FFMA.FTZ R13, R9, c[0x0][0x2d0], -R138 ;  /* 0x0000b400090d7a23 */ /* 0x000fe2000001088a */
[----:B------:R-:W1:Y:S01]  /*4130*/  MUFU.EX2 R47, R47 ;  /* 0x0000002f002f7308 */ /* 0x000e620000000800 */
[--C-:B------:R-:W-:Y:S02]  /*4140*/  FFMA.FTZ R49, R18, c[0x0][0x2d0], -R121.reuse ;  /* 0x0000b40012317a23 */ /* 0x100fe40000010879 */
[--C-:B------:R-:W-:Y:S02]  /*4150*/  FFMA.FTZ R116, R24, c[0x0][0x2d0], -R121.reuse ;  /* 0x0000b40018747a23 */ /* 0x100fe40000010879 */
[--C-:B------:R-:W-:Y:S01]  /*4160*/  FFMA.FTZ R45, R6, c[0x0][0x2d0], -R121.reuse ;  /* 0x0000b400062d7a23 */ /* 0x100fe20000010879 */
[----:B------:R-:W-:Y:S01]  /*4170*/  LDSM.16.MT88.4 R24, [R202+0x900] ;  /* 0x00090000ca18783b */ /* 0x000fe20000004200 */
[--C-:B------:R-:W-:Y:S01]  /*4180*/  FFMA.FTZ R44, R4, c[0x0][0x2d0], -R121.reuse ;  /* 0x0000b400042c7a23 */ /* 0x100fe20000010879 */
[----:B------:R-:W-:Y:S01]  /*4190*/  MUFU.EX2 R48, R48 ;  /* 0x0000003000307308 */ /* 0x000fe20000000800 */
[--C-:B------:R-:W-:Y:S01]  /*41a0*/  FFMA.FTZ R15, R16, c[0x0][0x2d0], -R121.reuse ;  /* 0x0000b400100f7a23 */ /* 0x100fe20000010879 */
[----:B------:R-:W2:Y:S01]  /*41b0*/  LDSM.16.MT88.4 R4, [R200+0x3100] ;  /* 0x00310000c804783b */ /* 0x000ea20000004200 */
[----:B------:R-:W-:-:S02]  /*41c0*/  FFMA.FTZ R3, R10, c[0x0][0x2d0], -R121 ;  /* 0x0000b4000a037a23 */ /* 0x000fc40000010879 */
[--C-:B------:R-:W-:Y:S01]  /*41d0*/  FFMA.FTZ R2, R8, c[0x0][0x2d0], -R121.reuse ;  /* 0x0000b40008027a23 */ /* 0x100fe20000010879 */
[----:B------:R-:W3:Y:S01]  /*41e0*/  LDSM.16.MT88.4 R16, [R200+0x900] ;  /* 0x00090000c810783b */ /* 0x000ee20000004200 */
[--C-:B------:R-:W-:Y:S01]  /*41f0*/  FFMA.FTZ R40, R20, c[0x0][0x2d0], -R121.reuse ;  /* 0x0000b40014287a23 */ /* 0x100fe20000010879 */
[----:B------:R-:W4:Y:S01]  /*4200*/  MUFU.EX2 R43, R43 ;  /* 0x0000002b002b7308 */ /* 0x000f220000000800 */
[----:B-1----:R-:W-:Y:S01]  /*4210*/  F2FP.PACK_AB R64, R47, R50 ;  /* 0x000000322f40723e */ /* 0x002fe200000000ff */
[----:B------:R-:W1:Y:S01]  /*4220*/  LDSM.16.MT88.4 R8, [R204+0x3900] ;  /* 0x00390000cc08783b */ /* 0x000e620000004200 */
[--C-:B------:R-:W-:Y:S02]  /*4230*/  FFMA.FTZ R118, R37, c[0x0][0x2d0], -R138.reuse ;  /* 0x0000b40025767a23 */ /* 0x100fe4000001088a */
[--C-:B------:R-:W-:Y:S01]  /*4240*/  FFMA.FTZ R51, R35, c[0x0][0x2d0], -R138.reuse ;  /* 0x0000b40023337a23 */ /* 0x100fe2000001088a */
[----:B------:R-:W5:Y:S01]  /*4250*/  LDSM.16.MT88.4 R20, [R201+0x900] ;  /* 0x00090000c914783b */ /* 0x000f620000004200 */
[--C-:B------:R-:W-:Y:S01]  /*4260*/  FFMA.FTZ R120, R33, c[0x0][0x2d0], -R138.reuse ;  /* 0x0000b40021787a23 */ /* 0x100fe2000001088a */
[----:B------:R-:W-:Y:S01]  /*4270*/  MUFU.EX2 R49, R49 ;  /* 0x0000003100317308 */ /* 0x000fe20000000800 */
[----:B------:R-:W-:Y:S01]  /*4280*/  FFMA.FTZ R117, R117, c[0x0][0x2d0], -R138 ;  /* 0x0000b40075757a23 */ /* 0x000fe2000001088a */
[----:B------:R-:W1:Y:S01]  /*4290*/  LDSM.16.MT88.4 R36, [R202+0x3900] ;  /* 0x00390000ca24783b */ /* 0x000e620000004200 */
[----:B------:R-:W-:-:S02]  /*42a0*/  FFMA.FTZ R119, R146, c[0x0][0x2d0], -R121 ;  /* 0x0000b40092777a23 */ /* 0x000fc40000010879 */
[--C-:B------:R-:W-:Y:S01]  /*42b0*/  FFMA.FTZ R122, R122, c[0x0][0x2d0], -R121.reuse ;  /* 0x0000b4007a7a7a23 */ /* 0x100fe20000010879 */
[----:B------:R-:W1:Y:S01]  /*42c0*/  LDSM.16.MT88.4 R32, [R201+0x3900] ;  /* 0x00390000c920783b */ /* 0x000e620000004200 */
[--C-:B------:R-:W-:Y:S01]  /*42d0*/  FFMA.FTZ R123, R144, c[0x0][0x2d0], -R121.reuse ;  /* 0x0000b400907b7a23 */ /* 0x100fe20000010879 */
[----:B------:R-:W2:Y:S01]  /*42e0*/  MUFU.EX2 R116, R116 ;  /* 0x0000007400747308 */ /* 0x000ea20000000800 */
[----:B----4-:R-:W-:Y:S01]  /*42f0*/  F2FP.PACK_AB R66, R43, R48 ;  /* 0x000000302b42723e */ /* 0x010fe200000000ff */
[----:B------:R-:W-:Y:S02]  /*4300*/  FFMA.FTZ R132, R132, c[0x0][0x2d0], -R121 ;  /* 0x0000b40084847a23 */ /* 0x000fe40000010879 */
[--C-:B------:R-:W-:Y:S02]  /*4310*/  FFMA.FTZ R144, R157, c[0x0][0x2d0], -R138.reuse ;  /* 0x0000b4009d907a23 */ /* 0x100fe4000001088a */
[--C-:B------:R-:W-:Y:S02]  /*4320*/  FFMA.FTZ R146, R145, c[0x0][0x2d0], -R138.reuse ;  /* 0x0000b40091927a23 */ /* 0x100fe4000001088a */
[----:B------:R-:W-:Y:S01]  /*4330*/  MUFU.EX2 R45, R45 ;  /* 0x0000002d002d7308 */ /* 0x000fe20000000800 */
[----:B------:R-:W-:-:S02]  /*4340*/  FFMA.FTZ R137, R137, c[0x0][0x2d0], -R138 ;  /* 0x0000b40089897a23 */ /* 0x000fc4000001088a */
[--C-:B------:R-:W-:Y:S02]  /*4350*/  FFMA.FTZ R139, R139, c[0x0][0x2d0], -R138.reuse ;  /* 0x0000b4008b8b7a23 */ /* 0x100fe4000001088a */
[--C-:B------:R-:W-:Y:S02]  /*4360*/  FFMA.FTZ R145, R186, c[0x0][0x2d0], -R121.reuse ;  /* 0x0000b400ba917a23 */ /* 0x100fe40000010879 */
[--C-:B------:R-:W-:Y:S01]  /*4370*/  FFMA.FTZ R158, R158, c[0x0][0x2d0], -R121.reuse ;  /* 0x0000b4009e9e7a23 */ /* 0x100fe20000010879 */
[----:B------:R-:W4:Y:S01]  /*4380*/  MUFU.EX2 R44, R44 ;  /* 0x0000002c002c7308 */ /* 0x000f220000000800 */
[----:B--2---:R-:W-:Y:S01]  /*4390*/  F2FP.PACK_AB R65, R116, R49 ;  /* 0x000000317441723e */ /* 0x004fe200000000ff */
[--C-:B------:R-:W-:Y:S02]  /*43a0*/  FFMA.FTZ R157, R184, c[0x0][0x2d0], -R121.reuse ;  /* 0x0000b400b89d7a23 */ /* 0x100fe40000010879 */
[----:B------:R-:W-:Y:S02]  /*43b0*/  FFMA.FTZ R162, R162, c[0x0][0x2d0], -R121 ;  /* 0x0000b400a2a27a23 */ /* 0x000fe40000010879 */
[----:B------:R-:W-:-:S02]  /*43c0*/  FFMA.FTZ R184, R159, c[0x0][0x2d0], -R138 ;  /* 0x0000b4009fb87a23 */ /* 0x000fc4000001088a */
[----:B------:R-:W-:Y:S01]  /*43d0*/  MUFU.EX2 R46, R46 ;  /* 0x0000002e002e7308 */ /* 0x000fe20000000800 */
[--C-:B------:R-:W-:Y:S02]  /*43e0*/  FFMA.FTZ R186, R161, c[0x0][0x2d0], -R138.reuse ;  /* 0x0000b400a1ba7a23 */ /* 0x100fe4000001088a */
[--C-:B------:R-:W-:Y:S02]  /*43f0*/  FFMA.FTZ R159, R172, c[0x0][0x2d0], -R121.reuse ;  /* 0x0000b400ac9f7a23 */ /* 0x100fe40000010879 */
[--C-:B------:R-:W-:Y:S02]  /*4400*/  FFMA.FTZ R163, R163, c[0x0][0x2d0], -R138.reuse ;  /* 0x0000b400a3a37a23 */ /* 0x100fe4000001088a */
[----:B------:R-:W-:Y:S01]  /*4410*/  FFMA.FTZ R147, R147, c[0x0][0x2d0], -R138 ;  /* 0x0000b40093937a23 */ /* 0x000fe2000001088a */
[----:B----4-:R-:W-:Y:S01]  /*4420*/  F2FP.PACK_AB R67, R44, R45 ;  /* 0x0000002d2c43723e */ /* 0x010fe200000000ff */
[----:B------:R-:W2:Y:S01]  /*4430*/  MUFU.EX2 R41, R41 ;  /* 0x0000002900297308 */ /* 0x000ea20000000800 */
[----:B------:R-:W-:-:S02]  /*4440*/  FFMA.FTZ R172, R174, c[0x0][0x2d0], -R121 ;  /* 0x0000b400aeac7a23 */ /* 0x000fc40000010879 */
[--C-:B------:R-:W-:Y:S02]  /*4450*/  FFMA.FTZ R160, R160, c[0x0][0x2d0], -R121.reuse ;  /* 0x0000b400a0a07a23 */ /* 0x100fe40000010879 */
[--C-:B------:R-:W-:Y:S01]  /*4460*/  FFMA.FTZ R161, R156, c[0x0][0x2d0], -R121.reuse ;  /* 0x0000b4009ca17a23 */ /* 0x100fe20000010879 */
[C---:B------:R-:W-:Y:S01]  /*4470*/  HMMA.16816.F32 R84, R64.reuse, R88, RZ ;  /* 0x000000584054723c */ /* 0x040fe200000018ff */
[--C-:B------:R-:W-:Y:S01]  /*4480*/  FFMA.FTZ R216, R129, c[0x0][0x2d0], -R138.reuse ;  /* 0x0000b40081d87a23 */ /* 0x100fe2000001088a */
[----:B------:R-:W-:Y:S01]  /*4490*/  MUFU.EX2 R42, R42 ;  /* 0x0000002a002a7308 */ /* 0x000fe20000000800 */
[--C-:B------:R-:W-:Y:S02]  /*44a0*/  FFMA.FTZ R135, R135, c[0x0][0x2d0], -R138.reuse ;  /* 0x0000b40087877a23 */ /* 0x100fe4000001088a */
[--C-:B------:R-:W-:Y:S02]  /*44b0*/  FFMA.FTZ R156, R133, c[0x0][0x2d0], -R138.reuse ;  /* 0x0000b400859c7a23 */ /* 0x100fe4000001088a */
[----:B------:R-:W-:Y:S01]  /*44c0*/  FFMA.FTZ R131, R131, c[0x0][0x2d0], -R138 ;  /* 0x0000b40083837a23 */ /* 0x000fe2000001088a */
[----:B------:R-:W-:Y:S01]  /*44d0*/  HMMA.16816.F32 R88, R64, R90, RZ ;  /* 0x0000005a4058723c */ /* 0x000fe200000018ff */
[--C-:B------:R-:W-:Y:S01]  /*44e0*/  FFMA.FTZ R129, R136, c[0x0][0x2d0], -R121.reuse ;  /* 0x0000b40088817a23 */ /* 0x100fe20000010879 */
[----:B------:R-:W-:Y:S01]  /*44f0*/  MUFU.EX2 R13, R13 ;  /* 0x0000000d000d7308 */ /* 0x000fe20000000800 */
[----:B------:R-:W-:-:S02]  /*4500*/  FFMA.FTZ R134, R134, c[0x0][0x2d0], -R121 ;  /* 0x0000b40086867a23 */ /* 0x000fc40000010879 */
[----:B------:R-:W-:Y:S02]  /*4510*/  FFMA.FTZ R217, R128, c[0x0][0x2d0], -R121 ;  /* 0x0000b40080d97a23 */ /* 0x000fe40000010879 */
[----:B------:R-:W-:Y:S01]  /*4520*/  FADD.FTZ R47, R50, R47 ;  /* 0x0000002f322f7221 */ /* 0x000fe20000010000 */
[----:B------:R-:W-:Y:S01]  /*4530*/  HMMA.16816.F32 R92, R64, R96, RZ ;  /* 0x00000060405c723c */ /* 0x000fe200000018ff */
[----:B------:R-:W-:Y:S01]  /*4540*/  FADD.FTZ R116, R49, R116 ;  /* 0x0000007431747221 */ /* 0x000fe20000010000 */
[----:B------:R-:W-:Y:S01]  /*4550*/  MUFU.EX2 R40, R40 ;  /* 0x0000002800287308 */ /* 0x000fe20000000800 */
[----:B------:R-:W-:-:S04]  /*4560*/  FADD.FTZ R48, R48, R47 ;  /* 0x0000002f30307221 */ /* 0x000fc80000010000 */
[----:B------:R-:W-:Y:S01]  /*4570*/  FADD.FTZ R43, R43, R48 ;  /* 0x000000302b2b7221 */ /* 0x000fe20000010000 */
[C---:B------:R-:W-:Y:S02]  /*4580*/  HMMA.16816.F32 R96, R64.reuse, R98, RZ ;  /* 0x000000624060723c */ /* 0x040fe400000018ff */
[----:B------:R-:W4:Y:S06]  /*4590*/  MUFU.EX2 R15, R15 ;  /* 0x0000000f000f7308 */ /* 0x000f2c0000000800 */
        /* <DEDUP_REMOVED lines=21> */
[----:B------:R-:W-:Y:S05]  /*46f0*/  MUFU.EX2 R137, R137 ;  /* 0x0000008900897308 */ /* 0x000fea0000000800 */
[----:B--2---:R-:W-:Y:S01]  /*4700*/  F2FP.PACK_AB R4, R41, R46 ;  /* 0x0000002e2904723e */ /* 0x004fe200000000ff */
[----:B------:R-:W-:Y:S01]  /*4710*/  HMMA.16816.F32 R64, R64, R6, RZ ;  /* 0x000000064040723c */ /* 0x000fe200000018ff */
[----:B----4-:R-:W-:Y:S01]  /*4720*/  F2FP.PACK_AB R5, R15, R40 ;  /* 0x000000280f05723e */ /* 0x010fe200000000ff */
[----:B------:R-:W2:Y:S01]  /*4730*/  MUFU.EX2 R144, R144 ;  /* 0x0000009000907308 */ /* 0x000ea20000000800 */
[----:B------:R-:W-:-:S04]  /*4740*/  FADD.FTZ R46, R46, R43 ;  /* 0x0000002b2e2e7221 */ /* 0x000fc80000010000 */
[----:B------:R-:W-:Y:S01]  /*4750*/  F2FP.PACK_AB R6, R13, R42 ;  /* 0x0000002a0d06723e */ /* 0x000fe200000000ff */
[----:B------:R-:W-:Y:S01]  /*4760*/  FADD.FTZ R41, R41, R46 ;  /* 0x0000002e29297221 */ /* 0x000fe20000010000 */
[----:B-1----:R-:W-:Y:S01]  /*4770*/  F2FP.PACK_AB R7, R2, R3 ;  /* 0x000000030207723e */ /* 0x002fe200000000ff */
[----:B------:R-:W-:Y:S02]  /*4780*/  MUFU.EX2 R146, R146 ;  /* 0x0000009200927308 */ /* 0x000fe40000000800 */
[----:B------:R-:W-:-:S04]  /*4790*/  FADD.FTZ R42, R42, R41 ;  /* 0x000000292a2a7221 */ /* 0x000fc80000010000 */
[C---:B---3--:R-:W-:Y:S01]  /*47a0*/  HMMA.16816.F32 R84, R4.reuse, R16, R84 ;  /* 0x000000100454723c */ /* 0x048fe20000001854 */
[----:B------:R-:W-:Y:S01]  /*47b0*/  FADD.FTZ R13, R13, R42 ;  /* 0x0000002a0d0d7221 */ /* 0x000fe20000010000 */
[----:B------:R-:W1:Y:S06]  /*47c0*/  MUFU.EX2 R139, R139 ;  /* 0x0000008b008b7308 */ /* 0x000e6c0000000800 */
[C---:B------:R-:W-:Y:S01]  /*47d0*/  HMMA.16816.F32 R88, R4.reuse, R18, R88 ;  /* 0x000000120458723c */ /* 0x040fe20000001858 */
[----:B------:R-:W3:Y:S01]  /*47e0*/  LDSM.16.MT88.4 R16, [R200+0x3900] ;  /* 0x00390000c810783b */ /* 0x000ee20000004200 */
[----:B------:R-:W-:Y:S06]  /*47f0*/  MUFU.EX2 R145, R145 ;  /* 0x0000009100917308 */ /* 0x000fec0000000800 */
[C---:B------:R-:W-:Y:S02]  /*4800*/  HMMA.16816.F32 R92, R4.reuse, R8, R92 ;  /* 0x00000008045c723c */ /* 0x040fe4000000185c */
[----:B------:R-:W4:Y:S06]  /*4810*/  MUFU.EX2 R158, R158 ;  /* 0x0000009e009e7308 */ /* 0x000f2c0000000800 */
[C---:B------:R-:W-:Y:S01]  /*4820*/  HMMA.16816.F32 R96, R4.reuse, R10, R96 ;  /* 0x0000000a0460723c */ /* 0x040fe20000001860 */
[----:B------:R-:W1:Y:S01]  /*4830*/  LDSM.16.MT88.4 R8, [R200+0x1100] ;  /* 0x00110000c808783b */ /* 0x000e620000004200 */
[----:B------:R-:W-:Y:S06]  /*4840*/  MUFU.EX2 R157, R157 ;  /* 0x0000009d009d7308 */ /* 0x000fec0000000800 */
[C---:B------:R-:W-:Y:S02]  /*4850*/  HMMA.16816.F32 R112, R4.reuse, R28, R112 ;  /* 0x0000001c0470723c */ /* 0x040fe40000001870 */
[----:B------:R-:W1:Y:S06]  /*4860*/  MUFU.EX2 R162, R162 ;  /* 0x000000a200a27308 */ /* 0x000e6c0000000800 */
[C---:B------:R-:W-:Y:S01]  /*4870*/  HMMA.16816.F32 R108, R4.reuse, R30, R108 ;  /* 0x0000001e046c723c */ /* 0x040fe2000000186c */
[----:B------:R-:W-:Y:S01]  /*4880*/  LDSM.16.MT88.4 R28, [R204+0x1100] ;  /* 0x00110000cc1c783b */ /* 0x000fe20000004200 */
[----:B------:R-:W-:Y:S06]  /*4890*/  MUFU.EX2 R163, R163 ;  /* 0x000000a300a37308 */ /* 0x000fec0000000800 */
[C---:B------:R-:W-:Y:S02]  /*48a0*/  HMMA.16816.F32 R68, R4.reuse, R24, R68 ;  /* 0x000000180444723c */ /* 0x040fe40000001844 */
[----:B------:R-:W1:Y:S06]  /*48b0*/  MUFU.EX2 R184, R184 ;  /* 0x000000b800b87308 */ /* 0x000e6c0000000800 */
[C---:B------:R-:W-:Y:S01]  /*48c0*/  HMMA.16816.F32 R72, R4.reuse, R26, R72 ;  /* 0x0000001a0448723c */ /* 0x040fe20000001848 */
[----:B------:R-:W1:Y:S01]  /*48d0*/  LDSM.16.MT88.4 R24, [R202+0x1100] ;  /* 0x00110000ca18783b */ /* 0x000e620000004200 */
        /* <DEDUP_REMOVED lines=16> */
[C---:B---3--:R-:W-:Y:S02]  /*49e0*/  HMMA.16816.F32 R60, R4.reuse, R16, R60 ;  /* 0x00000010043c723c */ /* 0x048fe4000000183c */
[----:B------:R-:W3:Y:S06]  /*49f0*/  MUFU.EX2 R156, R156 ;  /* 0x0000009c009c7308 */ /* 0x000eec0000000800 */
[----:B------:R-:W-:Y:S01]  /*4a00*/  HMMA.16816.F32 R64, R4, R18, R64 ;  /* 0x000000120440723c */ /* 0x000fe20000001840 */
[----:B------:R-:W2:Y:S01]  /*4a10*/  LDSM.16.MT88.4 R16, [R204+0x4100] ;  /* 0x00410000cc10783b */ /* 0x000ea20000004200 */
[----:B------:R-:W-:Y:S05]  /*4a20*/  MUFU.EX2 R131, R131 ;  /* 0x0000008300837308 */ /* 0x000fea0000000800 */
[----:B------:R-:W-:Y:S01]  /*4a30*/  F2FP.PACK_AB R4, R51, R118 ;  /* 0x000000763304723e */ /* 0x000fe200000000ff */
[----:B------:R-:W-:Y:S01]  /*4a40*/  FADD.FTZ R118, R118, R13 ;  /* 0x0000000d76767221 */ /* 0x000fe20000010000 */
[----:B------:R-:W-:Y:S01]  /*4a50*/  F2FP.PACK_AB R6, R117, R120 ;  /* 0x000000787506723e */ /* 0x000fe200000000ff */
[----:B------:R-:W2:Y:S01]  /*4a60*/  MUFU.EX2 R216, R216 ;  /* 0x000000d800d87308 */ /* 0x000ea20000000800 */
[----:B------:R-:W-:Y:S01]  /*4a70*/  F2FP.PACK_AB R5, R122, R119 ;  /* 0x000000777a05723e */ /* 0x000fe200000000ff */
[----:B------:R-:W-:Y:S01]  /*4a80*/  FADD.FTZ R51, R51, R118 ;  /* 0x0000007633337221 */ /* 0x000fe20000010000 */
[----:B------:R-:W-:-:S03]  /*4a90*/  F2FP.PACK_AB R7, R132, R123 ;  /* 0x0000007b8407723e */ /* 0x000fc600000000ff */
[----:B------:R-:W-:Y:S02]  /*4aa0*/  FADD.FTZ R120, R120, R51 ;  /* 0x0000003378787221 */ /* 0x000fe40000010000 */
[----:B------:R-:W-:Y:S02]  /*4ab0*/  MUFU.EX2 R129, R129 ;  /* 0x0000008100817308 */ /* 0x000fe40000000800 */
[----:B-1----:R-:W-:Y:S01]  /*4ac0*/  HMMA.16816.F32 R84, R4, R8, R84 ;  /* 0x000000080454723c */ /* 0x002fe20000001854 */
[----:B------:R-:W-:-:S05]  /*4ad0*/  FADD.FTZ R120, R117, R120 ;  /* 0x0000007875787221 */ /* 0x000fca0000010000 */
[----:B------:R-:W1:Y:S02]  /*4ae0*/  MUFU.EX2 R134, R134 ;  /* 0x0000008600867308 */ /* 0x000e640000000800 */
[C---:B------:R-:W-:Y:S01]  /*4af0*/  HMMA.16816.F32 R88, R4.reuse, R10, R88 ;  /* 0x0000000a0458723c */ /* 0x040fe20000001858 */
[----:B------:R-:W1:Y:S05]  /*4b00*/  LDSM.16.MT88.4 R8, [R200+0x4100] ;  /* 0x00410000c808783b */ /* 0x000e6a0000004200 */
[----:B------:R-:W-:Y:S02]  /*4b10*/  MUFU.EX2 R217, R217 ;  /* 0x000000d900d97308 */ /* 0x000fe40000000800 */
[C---:B------:R-:W-:Y:S08]  /*4b20*/  HMMA.16816.F32 R68, R4.reuse, R24, R68 ;  /* 0x000000180444723c */ /* 0x040ff00000001844 */
[C---:B--2---:R-:W-:Y:S08]  /*4b30*/  HMMA.16816.F32 R92, R4.reuse, R16, R92 ;  /* 0x00000010045c723c */ /* 0x044ff0000000185c */
[C---:B------:R-:W-:Y:S01]  /*4b40*/  HMMA.16816.F32 R96, R4.reuse, R18, R96 ;  /* 0x000000120460723c */ /* 0x040fe20000001860 */
[----:B------:R-:W2:Y:S07]  /*4b50*/  LDSM.16.MT88.4 R16, [R200+0x1900] ;  /* 0x00190000c810783b */ /* 0x000eae0000004200 */
[C---:B------:R-:W-:Y:S01]  /*4b60*/  HMMA.16816.F32 R72, R4.reuse, R26, R72 ;  /* 0x0000001a0448723c */ /* 0x040fe20000001848 */
[----:B------:R-:W-:Y:S07]  /*4b70*/  LDSM.16.MT88.4 R24, [R202+0x1900] ;  /* 0x00190000ca18783b */ /* 0x000fee0000004200 */
[C---:B------:R-:W-:Y:S08]  /*4b80*/  HMMA.16816.F32 R100, R4.reuse, R36, R100 ;  /* 0x000000240464723c */ /* 0x040ff00000001864 */
[C---:B-1----:R-:W-:Y:S08]  /*4b90*/  HMMA.16816.F32 R60, R4.reuse, R8, R60 ;  /* 0x00000008043c723c */ /* 0x042ff0000000183c */
[C---:B------:R-:W-:Y:S01]  /*4ba0*/  HMMA.16816.F32 R64, R4.reuse, R10, R64 ;  /* 0x0000000a0440723c */ /* 0x040fe20000001840 */
[----:B------:R-:W1:Y:S07]  /*4bb0*/  LDSM.16.MT88.4 R8, [R204+0x4900] ;  /* 0x00490000cc08783b */ /* 0x000e6e0000004200 */
[C---:B------:R-:W-:Y:S01]  /*4bc0*/  HMMA.16816.F32 R104, R4.reuse, R38, R104 ;  /* 0x000000260468723c */ /* 0x040fe20000001868 */
[----:B------:R-:W1:Y:S07]  /*4bd0*/  LDSM.16.MT88.4 R36, [R202+0x4900] ;  /* 0x00490000ca24783b */ /* 0x000e6e0000004200 */
[C---:B------:R-:W-:Y:S08]  /*4be0*/  HMMA.16816.F32 R112, R4.reuse, R28, R112 ;  /* 0x0000001c0470723c */ /* 0x040ff00000001870 */
[C---:B------:R-:W-:Y:S01]  /*4bf0*/  HMMA.16816.F32 R108, R4.reuse, R30, R108 ;  /* 0x0000001e046c723c */ /* 0x040fe2000000186c */
[----:B------:R-:W1:Y:S07]  /*4c00*/  LDSM.16.MT88.4 R28, [R204+0x1900] ;  /* 0x00190000cc1c783b */ /* 0x000e6e0000004200 */
[C---:B------:R-:W-:Y:S08]  /*4c10*/  HMMA.16816.F32 R76, R4.reuse, R20, R76 ;  /* 0x00000014044c723c */ /* 0x040ff0000000184c */
[C---:B------:R-:W-:Y:S01]  /*4c20*/  HMMA.16816.F32 R80, R4.reuse, R22, R80 ;  /* 0x000000160450723c */ /* 0x040fe20000001850 */
[----:B------:R-:W1:Y:S07]  /*4c30*/  LDSM.16.MT88.4 R20, [R201+0x1900] ;  /* 0x00190000c914783b */ /* 0x000e6e0000004200 */
[C---:B------:R-:W-:Y:S08]  /*4c40*/  HMMA.16816.F32 R52, R4.reuse, R32, R52 ;  /* 0x000000200434723c */ /* 0x040ff00000001834 */
[----:B------:R-:W-:Y:S01]  /*4c50*/  HMMA.16816.F32 R56, R4, R34, R56 ;  /* 0x000000220438723c */ /* 0x000fe20000001838 */
[----:B------:R-:W3:Y:S06]  /*4c60*/  LDSM.16.MT88.4 R32, [R201+0x4900] ;  /* 0x00490000c920783b */ /* 0x000eec0000004200 */
[----:B------:R-:W-:Y:S01]  /*4c70*/  F2FP.PACK_AB R4, R144, R137 ;  /* 0x000000899004723e */ /* 0x000fe200000000ff */
[----:B------:R-:W-:Y:S01]  /*4c80*/  FADD.FTZ R137, R137, R120 ;  /* 0x0000007889897221 */ /* 0x000fe20000010000 */
[----:B------:R-:W-:-:S02]  /*4c90*/  F2FP.PACK_AB R6, R139, R146 ;  /* 0x000000928b06723e */ /* 0x000fc400000000ff */
[----:B----4-:R-:W-:Y:S01]  /*4ca0*/  F2FP.PACK_AB R5, R158, R145 ;  /* 0x000000919e05723e */ /* 0x010fe200000000ff */
[----:B------:R-:W-:Y:S01]  /*4cb0*/  FADD.FTZ R137, R144, R137 ;  /* 0x0000008990897221 */ /* 0x000fe20000010000 */
[----:B------:R-:W-:-:S03]  /*4cc0*/  F2FP.PACK_AB R7, R162, R157 ;  /* 0x0000009da207723e */ /* 0x000fc600000000ff */
[----:B------:R-:W-:-:S04]  /*4cd0*/  FADD.FTZ R146, R146, R137 ;  /* 0x0000008992927221 */ /* 0x000fc80000010000 */
[----:B--2---:R-:W-:Y:S01]  /*4ce0*/  HMMA.16816.F32 R84, R4, R16, R84 ;  /* 0x000000100454723c */ /* 0x004fe20000001854 */
[----:B------:R-:W-:-:S07]  /*4cf0*/  FADD.FTZ R146, R139, R146 ;  /* 0x000000928b927221 */ /* 0x000fce0000010000 */
[C---:B------:R-:W-:Y:S01]  /*4d00*/  HMMA.16816.F32 R88, R4.reuse, R18, R88 ;  /* 0x000000120458723c */ /* 0x040fe20000001858 */
[----:B------:R-:W2:Y:S07]  /*4d10*/  LDSM.16.MT88.4 R16, [R200+0x4900] ;  /* 0x00490000c810783b */ /* 0x000eae0000004200 */
[C---:B-1----:R-:W-:Y:S08]  /*4d20*/  HMMA.16816.F32 R92, R4.reuse, R8, R92 ;  /* 0x00000008045c723c */ /* 0x042ff0000000185c */
[C---:B------:R-:W-:Y:S01]  /*4d30*/  HMMA.16816.F32 R96, R4.reuse, R10, R96 ;  /* 0x0000000a0460723c */ /* 0x040fe20000001860 */
[----:B------:R-:W1:Y:S07]  /*4d40*/  LDSM.16.MT88.4 R8, [R200+0x2100] ;  /* 0x00210000c808783b */ /* 0x000e6e0000004200 */
[C---:B------:R-:W-:Y:S08]  /*4d50*/  HMMA.16816.F32 R68, R4.reuse, R24, R68 ;  /* 0x000000180444723c */ /* 0x040ff00000001844 */
[C---:B------:R-:W-:Y:S01]  /*4d60*/  HMMA.16816.F32 R72, R4.reuse, R26, R72 ;  /* 0x0000001a0448723c */ /* 0x040fe20000001848 */
[----:B------:R-:W4:Y:S07]  /*4d70*/  LDSM.16.MT88.4 R24, [R202+0x2100] ;  /* 0x00210000ca18783b */ /* 0x000f2e0000004200 */
[C---:B------:R-:W-:Y:S08]  /*4d80*/  HMMA.16816.F32 R100, R4.reuse, R36, R100 ;  /* 0x000000240464723c */ /* 0x040ff00000001864 */
        /* <DEDUP_REMOVED lines=8> */
[C---:B---3--:R-:W-:Y:S08]  /*4e10*/  HMMA.16816.F32 R52, R4.reuse, R32, R52 ;  /* 0x000000200434723c */ /* 0x048ff00000001834 */
[C---:B------:R-:W-:Y:S01]  /*4e20*/  HMMA.16816.F32 R56, R4.reuse, R34, R56 ;  /* 0x000000220438723c */ /* 0x040fe20000001838 */
[----:B------:R-:W-:Y:S07]  /*4e30*/  LDSM.16.MT88.4 R32, [R201+0x5100] ;  /* 0x00510000c920783b */ /* 0x000fee0000004200 */
[C---:B--2---:R-:W-:Y:S08]  /*4e40*/  HMMA.16816.F32 R60, R4.reuse, R16, R60 ;  /* 0x00000010043c723c */ /* 0x044ff0000000183c */
[----:B------:R-:W-:Y:S01]  /*4e50*/  HMMA.16816.F32 R64, R4, R18, R64 ;  /* 0x000000120440723c */ /* 0x000fe20000001840 */
[----:B------:R-:W2:Y:S06]  /*4e60*/  LDSM.16.MT88.4 R16, [R204+0x5100] ;  /* 0x00510000cc10783b */ /* 0x000eac0000004200 */
[----:B------:R-:W-:Y:S01]  /*4e70*/  F2FP.PACK_AB R4, R184, R163 ;  /* 0x000000a3b804723e */ /* 0x000fe200000000ff */
[----:B------:R-:W-:Y:S01]  /*4e80*/  FADD.FTZ R163, R163, R146 ;  /* 0x00000092a3a37221 */ /* 0x000fe20000010000 */
[----:B-----5:R-:W-:-:S02]  /*4e90*/  F2FP.PACK_AB R6, R147, R186 ;  /* 0x000000ba9306723e */ /* 0x020fc400000000ff */
[----:B------:R-:W-:Y:S01]  /*4ea0*/  F2FP.PACK_AB R5, R172, R159 ;  /* 0x0000009fac05723e */ /* 0x000fe200000000ff */
[----:B------:R-:W-:Y:S01]  /*4eb0*/  FADD.FTZ R163, R184, R163 ;  /* 0x000000a3b8a37221 */ /* 0x000fe20000010000 */
[----:B------:R-:W-:Y:S02]  /*4ec0*/  F2FP.PACK_AB R7, R161, R160 ;  /* 0x000000a0a107723e */ /* 0x000fe400000000ff */
[----:B------:R-:W-:Y:S01]  /*4ed0*/  IADD3 R184, R14, -0x2, RZ ;  /* 0xfffffffe0eb87810 */ /* 0x000fe20007ffe0ff */
[----:B------:R-:W-:-:S04]  /*4ee0*/  FADD.FTZ R186, R186, R163 ;  /* 0x000000a3baba7221 */ /* 0x000fc80000010000 */
[----:B-1----:R-:W-:Y:S01]  /*4ef0*/  HMMA.16816.F32 R84, R4, R8, R84 ;  /* 0x000000080454723c */ /* 0x002fe20000001854 */
[----:B------:R-:W-:-:S07]  /*4f00*/  FADD.FTZ R186, R147, R186 ;  /* 0x000000ba93ba7221 */ /* 0x000fce0000010000 */
[C---:B------:R-:W-:Y:S01]  /*4f10*/  HMMA.16816.F32 R88, R4.reuse, R10, R88 ;  /* 0x0000000a0458723c */ /* 0x040fe20000001858 */
[----:B------:R-:W1:Y:S07]  /*4f20*/  LDSM.16.MT88.4 R8, [R200+0x5100] ;  /* 0x00510000c808783b */ /* 0x000e6e0000004200 */
[C---:B----4-:R-:W-:Y:S08]  /*4f30*/  HMMA.16816.F32 R68, R4.reuse, R24, R68 ;  /* 0x000000180444723c */ /* 0x050ff00000001844 */
[C---:B------:R-:W-:Y:S01]  /*4f40*/  HMMA.16816.F32 R72, R4.reuse, R26, R72 ;  /* 0x0000001a0448723c */ /* 0x040fe20000001848 */
[----:B------:R-:W3:Y:S07]  /*4f50*/  LDSM.16.MT88.4 R24, [R202+0x2900] ;  /* 0x00290000ca18783b */ /* 0x000eee0000004200 */
[C---:B------:R-:W-:Y:S07]  /*4f60*/  HMMA.16816.F32 R100, R4.reuse, R36, R100 ;  /* 0x000000240464723c */ /* 0x040fee0000001864 */
[----:B------:R-:W-:Y:S01]  /*4f70*/  FFMA.FTZ R36, R130, c[0x0][0x2d0], -R121 ;  /* 0x0000b40082247a23 */ /* 0x000fe20000010879 */
[C---:B------:R-:W-:Y:S05]  /*4f80*/  HMMA.16816.F32 R112, R4.reuse, R28, R112 ;  /* 0x0000001c0470723c */ /* 0x040fea0000001870 */
[----:B------:R-:W4:Y:S03]  /*4f90*/  MUFU.EX2 R36, R36 ;  /* 0x0000002400247308 */ /* 0x000f260000000800 */
[C---:B------:R-:W-:Y:S01]  /*4fa0*/  HMMA.16816.F32 R108, R4.reuse, R30, R108 ;  /* 0x0000001e046c723c */ /* 0x040fe2000000186c */
[----:B------:R-:W-:Y:S07]  /*4fb0*/  LDSM.16.MT88.4 R28, [R204+0x2900] ;  /* 0x00290000cc1c783b */ /* 0x000fee0000004200 */
[C---:B------:R-:W-:Y:S08]  /*4fc0*/  HMMA.16816.F32 R76, R4.reuse, R20, R76 ;  /* 0x00000014044c723c */ /* 0x040ff0000000184c */
[C---:B------:R-:W-:Y:S01]  /*4fd0*/  HMMA.16816.F32 R80, R4.reuse, R22, R80 ;  /* 0x000000160450723c */ /* 0x040fe20000001850 */
[----:B------:R-:W5:Y:S07]  /*4fe0*/  LDSM.16.MT88.4 R20, [R201+0x2900] ;  /* 0x00290000c914783b */ /* 0x000f6e0000004200 */
[C---:B--2---:R-:W-:Y:S08]  /*4ff0*/  HMMA.16816.F32 R92, R4.reuse, R16, R92 ;  /* 0x00000010045c723c */ /* 0x044ff0000000185c */
[C---:B------:R-:W-:Y:S01]  /*5000*/  HMMA.16816.F32 R96, R4.reuse, R18, R96 ;  /* 0x000000120460723c */ /* 0x040fe20000001860 */
[----:B------:R-:W2:Y:S07]  /*5010*/  LDSM.16.MT88.4 R16, [R200+0x2900] ;  /* 0x00290000c810783b */ /* 0x000eae0000004200 */
[C---:B------:R-:W-:Y:S08]  /*5020*/  HMMA.16816.F32 R104, R4.reuse, R38, R104 ;  /* 0x000000260468723c */ /* 0x040ff00000001868 */
[C---:B------:R-:W-:Y:S08]  /*5030*/  HMMA.16816.F32 R52, R4.reuse, R32, R52 ;  /* 0x000000200434723c */ /* 0x040ff00000001834 */
[C---:B------:R-:W-:Y:S08]  /*5040*/  HMMA.16816.F32 R56, R4.reuse, R34, R56 ;  /* 0x000000220438723c */ /* 0x040ff00000001838 */
[C---:B-1----:R-:W-:Y:S08]  /*5050*/  HMMA.16816.F32 R60, R4.reuse, R8, R60 ;  /* 0x00000008043c723c */ /* 0x042ff0000000183c */
[----:B------:R-:W-:Y:S01]  /*5060*/  HMMA.16816.F32 R64, R4, R10, R64 ;  /* 0x0000000a0440723c */ /* 0x000fe20000001840 */
[----:B------:R-:W1:Y:S06]  /*5070*/  LDSM.16.MT88.4 R8, [R204+0x5900] ;  /* 0x00590000cc08783b */ /* 0x000e6c0000004200 */
[----:B------:R-:W-:Y:S01]  /*5080*/  F2FP.PACK_AB R4, R156, R135 ;  /* 0x000000879c04723e */ /* 0x000fe200000000ff */
[----:B------:R-:W-:Y:S01]  /*5090*/  FADD.FTZ R135, R135, R186 ;  /* 0x000000ba87877221 */ /* 0x000fe20000010000 */
[----:B------:R-:W-:-:S02]  /*50a0*/  F2FP.PACK_AB R6, R216, R131 ;  /* 0x00000083d806723e */ /* 0x000fc400000000ff */
[----:B------:R-:W-:Y:S01]  /*50b0*/  F2FP.PACK_AB R5, R134, R129 ;  /* 0x000000818605723e */ /* 0x000fe200000000ff */
[----:B------:R-:W-:Y:S01]  /*50c0*/  FADD.FTZ R156, R156, R135 ;  /* 0x000000879c9c7221 */ /* 0x000fe20000010000 */
[----:B----4-:R-:W-:-:S03]  /*50d0*/  F2FP.PACK_AB R7, R217, R36 ;  /* 0x00000024d907723e */ /* 0x010fc600000000ff */
[----:B------:R-:W-:-:S04]  /*50e0*/  FADD.FTZ R131, R131, R156 ;  /* 0x0000009c83837221 */ /* 0x000fc80000010000 */
[----:B---3--:R-:W-:Y:S01]  /*50f0*/  HMMA.16816.F32 R68, R4, R24, R68 ;  /* 0x000000180444723c */ /* 0x008fe20000001844 */
[----:B------:R-:W-:-:S06]  /*5100*/  FADD.FTZ R216, R216, R131 ;  /* 0x00000083d8d87221 */ /* 0x000fcc0000010000 */
[----:B------:R-:W-:Y:S01]  /*5110*/  FADD.FTZ R25, R45, R116 ;  /* 0x000000742d197221 */ /* 0x000fe20000010000 */
[----:B-----5:R-:W-:Y:S03]  /*5120*/  HMMA.16816.F32 R76, R4, R20, R76 ;  /* 0x00000014044c723c */ /* 0x020fe6000000184c */
[----:B------:R-:W-:-:S04]  /*5130*/  FADD.FTZ R25, R44, R25 ;  /* 0x000000192c197221 */ /* 0x000fc80000010000 */
[----:B------:R-:W-:Y:S01]  /*5140*/  FADD.FTZ R24, R40, R25 ;  /* 0x0000001928187221 */ /* 0x000fe20000010000 */
[----:B------:R-:W-:Y:S01]  /*5150*/  HMMA.16816.F32 R80, R4, R22, R80 ;  /* 0x000000160450723c */ /* 0x000fe20000001850 */
[----:B------:R-:W3:Y:S02]  /*5160*/  LDSM.16.MT88.4 R20, [R202+0x5900] ;  /* 0x00590000ca14783b */ /* 0x000ee40000004200 */
[----:B------:R-:W-:-:S04]  /*5170*/  FADD.FTZ R24, R15, R24 ;  /* 0x000000180f187221 */ /* 0x000fc80000010000 */
[----:B------:R-:W-:Y:S01]  /*5180*/  FADD.FTZ R3, R3, R24 ;  /* 0x0000001803037221 */ /* 0x000fe20000010000 */
[----:B--2---:R-:W-:Y:S03]  /*5190*/  HMMA.16816.F32 R84, R4, R16, R84 ;  /* 0x000000100454723c */ /* 0x004fe60000001854 */
[----:B------:R-:W-:-:S04]  /*51a0*/  FADD.FTZ R2, R2, R3 ;  /* 0x0000000302027221 */ /* 0x000fc80000010000 */
[----:B------:R-:W-:Y:S01]  /*51b0*/  FADD.FTZ R119, R119, R2 ;  /* 0x0000000277777221 */ /* 0x000fe20000010000 */
[----:B------:R-:W-:Y:S01]  /*51c0*/  HMMA.16816.F32 R88, R4, R18, R88 ;  /* 0x000000120458723c */ /* 0x000fe20000001858 */
[----:B------:R-:W2:Y:S02]  /*51d0*/  LDSM.16.MT88.4 R16, [R201+0x5900] ;  /* 0x00590000c910783b */ /* 0x000ea40000004200 */
[----:B------:R-:W-:-:S04]  /*51e0*/  FADD.FTZ R122, R122, R119 ;  /* 0x000000777a7a7221 */ /* 0x000fc80000010000 */
[----:B------:R-:W-:Y:S01]  /*51f0*/  FADD.FTZ R123, R123, R122 ;  /* 0x0000007a7b7b7221 */ /* 0x000fe20000010000 */
[----:B-1----:R-:W-:Y:S03]  /*5200*/  HMMA.16816.F32 R92, R4, R8, R92 ;  /* 0x00000008045c723c */ /* 0x002fe6000000185c */
[----:B------:R-:W-:-:S04]  /*5210*/  FADD.FTZ R132, R132, R123 ;  /* 0x0000007b84847221 */ /* 0x000fc80000010000 */
[----:B------:R-:W-:Y:S01]  /*5220*/  FADD.FTZ R145, R145, R132 ;  /* 0x0000008491917221 */ /* 0x000fe20000010000 */
[----:B------:R-:W-:Y:S01]  /*5230*/  HMMA.16816.F32 R96, R4, R10, R96 ;  /* 0x0000000a0460723c */ /* 0x000fe20000001860 */
[----:B------:R-:W1:Y:S02]  /*5240*/  LDSM.16.MT88.4 R8, [R200+0x5900] ;  /* 0x00590000c808783b */ /* 0x000e640000004200 */
[----:B------:R-:W-:-:S04]  /*5250*/  FADD.FTZ R158, R158, R145 ;  /* 0x000000919e9e7221 */ /* 0x000fc80000010000 */
[----:B------:R-:W-:Y:S01]  /*5260*/  FADD.FTZ R157, R157, R158 ;  /* 0x0000009e9d9d7221 */ /* 0x000fe20000010000 */
[----:B------:R-:W-:Y:S03]  /*5270*/  HMMA.16816.F32 R112, R4, R28, R112 ;  /* 0x0000001c0470723c */ /* 0x000fe60000001870 */
        /* <DEDUP_REMOVED lines=8> */
[----:B---3--:R-:W-:Y:S03]  /*5300*/  HMMA.16816.F32 R100, R4, R20, R100 ;  /* 0x000000140464723c */ /* 0x008fe60000001864 */
[----:B------:R-:W-:-:S04]  /*5310*/  FADD.FTZ R129, R134, R129 ;  /* 0x0000008186817221 */ /* 0x000fc80000010000 */
[----:B------:R-:W-:Y:S01]  /*5320*/  FADD.FTZ R36, R36, R129 ;  /* 0x0000008124247221 */ /* 0x000fe20000010000 */
[----:B------:R-:W-:Y:S03]  /*5330*/  HMMA.16816.F32 R104, R4, R22, R104 ;  /* 0x000000160468723c */ /* 0x000fe60000001868 */
[----:B------:R-:W-:-:S05]  /*5340*/  FADD.FTZ R217, R217, R36 ;  /* 0x00000024d9d97221 */ /* 0x000fca0000010000 */
[C---:B--2---:R-:W-:Y:S08]  /*5350*/  HMMA.16816.F32 R52, R4.reuse, R16, R52 ;  /* 0x000000100434723c */ /* 0x044ff00000001834 */
[C---:B------:R-:W-:Y:S08]  /*5360*/  HMMA.16816.F32 R56, R4.reuse, R18, R56 ;  /* 0x000000120438723c */ /* 0x040ff00000001838 */
[C---:B-1----:R-:W-:Y:S08]  /*5370*/  HMMA.16816.F32 R60, R4.reuse, R8, R60 ;  /* 0x00000008043c723c */ /* 0x042ff0000000183c */
[----:B------:R-:W-:Y:S07]  /*5380*/  HMMA.16816.F32 R64, R4, R10, R64 ;  /* 0x0000000a0440723c */ /* 0x000fee0000001840 */
[----:B------:R-:W-:Y:S01]  /*5390*/  IMAD.U32 R5, RZ, RZ, UR4 ;  /* 0x00000004ff057e24 */ /* 0x000fe2000f8e00ff */
[----:B------:R-:W-:Y:S05]  /*53a0*/  @P0 BRA `(.L_x_30) ;  /* 0x0000010000000947 */ /* 0x000fea0003800000 */
[----:B------:R-:W-:Y:S01]  /*53b0*/  ISETP.LT.AND P0, PT, RZ, UR13, PT ;  /* 0x0000000dff007c0c */ /* 0x000fe2000bf01270 */
[----:B------:R-:W-:Y:S01]  /*53c0*/  UIADD3 UR4, UR13, -0x1, URZ ;  /* 0xffffffff0d047890 */ /* 0x000fe2000fffe03f */
[----:B------:R-:W-:-:S05]  /*53d0*/  IMAD.MOV.U32 R2, RZ, RZ, c[0x0][0x32c] ;  /* 0x0000cb00ff027624 */ /* 0x000fca00078e00ff */
[----:B------:R-:W-:-:S06]  /*53e0*/  MOV R7, UR4 ;  /* 0x0000000400077c02 */ /* 0x000fcc0008000f00 */
[----:B------:R-:W-:Y:S05]  /*53f0*/  @P0 BRA `(.L_x_31) ;  /* 0x0000006000000947 */ /* 0x000fea0003800000 */
[----:B------:R-:W-:Y:S01]  /*5400*/  ISETP.NE.AND P0, PT, R2, 0x1, PT ;  /* 0x000000010200780c */ /* 0x000fe20003f05270 */
[----:B------:R-:W-:-:S12]  /*5410*/  IMAD R4, RZ, RZ, -UR13 ;  /* 0x8000000dff047e24 */ /* 0x000fd8000f8e02ff */
[----:B------:R-:W-:-:S05]  /*5420*/  @P0 IMAD.HI.U32 R3, R4, c[0x0][0x330], RZ ;  /* 0x0000cc0004030a27 */ /* 0x000fca00078e00ff */
[----:B------:R-:W-:-:S04]  /*5430*/  @P0 SHF.R.U32.HI R4, RZ, c[0x0][0x334], R3 ;  /* 0x0000cd00ff040a19 */ /* 0x000fc80000011603 */
[----:B------:R-:W-:Y:S01]  /*5440*/  LOP3.LUT R7, RZ, R4, RZ, 0x33, !PT ;  /* 0x00000004ff077212 */ /* 0x000fe200078e33ff */
[----:B------:R-:W-:Y:S05]  /*5450*/  BRA `(.L_x_32) ;  /* 0x0000003000007947 */ /* 0x000fea0003800000 */
.L_x_31:
[----:B------:R-:W-:-:S13]  /*5460*/  ISETP.NE.AND P0, PT, R2, 0x1, PT ;  /* 0x000000010200780c */ /* 0x000fda0003f05270 */
[----:B------:R-:W-:-:S05]  /*5470*/  @P0 IMAD.HI.U32 R3, R7, c[0x0][0x330], RZ ;  /* 0x0000cc0007030a27 */ /* 0x000fca00078e00ff */
[----:B------:R-:W-:-:S05]  /*5480*/  @P0 SHF.R.U32.HI R7, RZ, c[0x0][0x334], R3 ;  /* 0x0000cd00ff070a19 */ /* 0x000fca0000011603 */
.L_x_32:
[----:B------:R-:W-:-:S05]  /*5490*/  IMAD R2, R7, R2, c[0x0][0x32c] ;  /* 0x0000cb0007027624 */ /* 0x000fca00078e0202 */
[----:B------:R-:W-:-:S05]  /*54a0*/  IMNMX R5, R5, R2, PT ;  /* 0x0000000205057217 */ /* 0x000fca0003800200 */
.L_x_30:
[----:B------:R-:W-:-:S05]  /*54b0*/  IMAD.HI R5, R5, 0x2aaaaaab, RZ ;  /* 0x2aaaaaab05057827 */ /* 0x000fca00078e02ff */
[----:B------:R-:W-:-:S04]  /*54c0*/  SHF.R.U32.HI R2, RZ, 0x1f, R5 ;  /* 0x0000001fff027819 */ /* 0x000fc80000011605 */
[----:B------:R-:W-:-:S04]  /*54d0*/  LEA.HI.SX32 R2, R5, R2, 0x1c ;  /* 0x0000000205027211 */ /* 0x000fc800078fe2ff */
[----:B------:R-:W-:-:S04]  /*54e0*/  IMNMX R223, R207, R2, !PT ;  /* 0x00000002cfdf7217 */ /* 0x000fc80007800200 */
[----:B------:R-:W-:-:S13]  /*54f0*/  ISETP.GE.AND P0, PT, R184, R223, PT ;  /* 0x000000dfb800720c */ /* 0x000fda0003f06270 */
[----:B------:R-:W-:Y:S05]  /*5500*/  @!P0 BRA `(.L_x_33) ;  /* 0x00003d0000008947 */ /* 0x000fea0003800000 */
[----:B------:R-:W-:Y:S01]  /*5510*/  PLOP3.LUT P1, PT, PT, PT, UP3, 0x80, 0x0 ;  /* 0x000000000000781c */ /* 0x000fe20003f2f038 */
[----:B------:R-:W-:Y:S01]  /*5520*/  IMAD.MOV.U32 R2, RZ, RZ, R12 ;  /* 0x000000ffff027224 */ /* 0x000fe200078e000c */
[----:B------:R-:W-:Y:S01]  /*5530*/  PLOP3.LUT P0, PT, PT, PT, UP3, 0x80, 0x0 ;  /* 0x000000000000781c */ /* 0x000fe20003f0f038 */
[----:B------:R-:W-:Y:S01]  /*5540*/  IMAD.MOV.U32 R222, RZ, RZ, R184 ;  /* 0x000000ffffde7224 */ /* 0x000fe200078e00b8 */
[----:B------:R-:W-:Y:S01]  /*5550*/  MOV R3, R0 ;  /* 0x0000000000037202 */ /* 0x000fe20000000f00 */
[----:B------:R-:W-:Y:S01]  /*5560*/  IMAD.MOV.U32 R186, RZ, RZ, c[0x0][0x1e4] ;  /* 0x00007900ffba7624 */ /* 0x000fe200078e00ff */
[----:B------:R-:W-:-:S07]  /*5570*/  MOV R187, c[0x0][0x1e0] ;  /* 0x0000780000bb7a02 */ /* 0x000fce0000000f00 */
[----:B------:R-:W-:-:S05]  /*5580*/  @P1 IMAD.HI.U32 R185, R209, c[0x0][0x2c8], RZ ;  /* 0x0000b200d1b91a27 */ /* 0x000fca00078e00ff */
[----:B------:R-:W-:Y:S02]  /*5590*/  @P0 SHF.R.U32.HI R185, RZ, c[0x0][0x2cc], R185 ;  /* 0x0000b300ffb90a19 */ /* 0x000fe400000116b9 */
.L_x_42:
[----:B------:R-:W-:Y:S04]  /*55a0*/  DEPBAR.LE SB0, 0x0 ;  /* 0x000080000000791a */ /* 0x000fe80000000000 */
[----:B------:R-:W-:Y:S01]  /*55b0*/  BAR.SYNC.DEFER_BLOCKING 0x0 ;  /* 0x0000000000007b1d */ /* 0x000fe20000010000 */
[----:B------:R-:W-:Y:S11]  /*55c0*/  ISETP.GT.AND P6, PT, R207, R222, PT ;  /* 0x000000decf00720c */ /* 0x000ff60003fc4270 */
[----:B------:R-:W-:Y:S02]  /*55d0*/  @!UPT UIADD3 URZ, URZ, URZ, URZ ;  /* 0x0000003f3f3ff290 */ /* 0x000fe4000fffe03f */
[----:B------:R-:W-:Y:S01]  /*55e0*/  @!P6 SHF.R.S32.HI R0, RZ, 0x1f, R222 ;  /* 0x0000001fff00e819 */ /* 0x000fe200000114de */
[----:B------:R-:W-:Y:S04]  /*55f0*/  @!P6 IMAD.WIDE.U32 R158, R222, c[0x0][0x208], RZ ;  /* 0x00008200de9eea25 */ /* 0x000fe800078e00ff */
[----:B------:R-:W-:Y:S02]  /*5600*/  @!P6 IMAD R0, R0, c[0x0][0x208], RZ ;  /* 0x000082000000ea24 */ /* 0x000fe400078e02ff */
[----:B------:R-:W-:Y:S02]  /*5610*/  @!P6 IMAD.MOV.U32 R156, RZ, RZ, R218 ;  /* 0x000000ffff9ce224 */ /* 0x000fe400078e00da */
[----:B------:R-:W-:Y:S01]  /*5620*/  @!P6 IMAD R0, R222, c[0x0][0x20c], R0 ;  /* 0x00008300de00ea24 */ /* 0x000fe200078e0200 */
[----:B------:R-:W1:Y:S01]  /*5630*/  LDSM.16.M88.4 R116, [R206+0x8100] ;  /* 0x00810000ce74783b */ /* 0x000e620000000200 */
[----:B------:R-:W-:Y:S02]  /*5640*/  @!P6 IMAD.MOV.U32 R157, RZ, RZ, R221 ;  /* 0x000000ffff9de224 */ /* 0x000fe400078e00dd */
[----:B------:R-:W-:Y:S02]  /*5650*/  @!P6 IMAD.IADD R0, R159, 0x1, R0 ;  /* 0x000000019f00e824 */ /* 0x000fe400078e0200 */
[----:B------:R-:W2:Y:S01]  /*5660*/  LDSM.16.M88.4 R120, [R206+0x8900] ;  /* 0x00890000ce78783b */ /* 0x000ea20000000200 */
[----:B------:R-:W-:Y:S04]  /*5670*/  @!P6 IMAD.WIDE.U32 R156, R158, 0x60, R156 ;  /* 0x000000609e9ce825 */ /* 0x000fe800078e009c */
[----:B------:R-:W3:Y:S01]  /*5680*/  LDSM.16.M88.4 R128, [R206+0x9100] ;  /* 0x00910000ce80783b */ /* 0x000ee20000000200 */
[----:B------:R-:W-:Y:S02]  /*5690*/  @!P6 IMAD R0, R0, 0x60, RZ ;  /* 0x000000600000e824 */ /* 0x000fe400078e02ff */
[----:B------:R-:W-:Y:S02]  /*56a0*/  @!P6 IMAD.SHL.U32 R162, R156, 0x2, RZ ;  /* 0x000000029ca2e824 */ /* 0x000fe400078e00ff */
[----:B------:R-:W4:Y:S01]  /*56b0*/  LDSM.16.M88.4 R132, [R206+0x9900] ;  /* 0x00990000ce84783b */ /* 0x000f220000000200 */
[----:B------:R-:W-:Y:S02]  /*56c0*/  @!P6 IMAD.IADD R0, R157, 0x1, R0 ;  /* 0x000000019d00e824 */ /* 0x000fe400078e0200 */
[C---:B------:R-:W-:Y:S02]  /*56d0*/  @!P6 IADD3 R158, P5, R162.reuse, 0x80, RZ ;  /* 0x00000080a29ee810 */ /* 0x040fe40007fbe0ff */
[----:B------:R-:W5:Y:S01]  /*56e0*/  LDSM.16.M88.4 R136, [R206+0xa100] ;  /* 0x00a10000ce88783b */ /* 0x000f620000000200 */
[----:B------:R-:W-:Y:S02]  /*56f0*/  @!P6 IADD3 R162, P0, R162, c[0x0][0x1f8], RZ ;  /* 0x00007e00a2a2ea10 */ /* 0x000fe40007f1e0ff */
[----:B------:R-:W-:Y:S02]  /*5700*/  @!P6 IADD3 R158, P2, R158, c[0x0][0x1f8], RZ ;  /* 0x00007e009e9eea10 */ /* 0x000fe40007f5e0ff */
[----:B------:R-:W-:Y:S01]  /*5710*/  LDSM.16.M88.4 R144, [R196] ;  /* 0x00000000c490783b */ /* 0x000fe20000000200 */
[----:B------:R-:W-:Y:S02]  /*5720*/  @!P6 SHF.L.U64.HI R0, R156, 0x1, R0 ;  /* 0x000000019c00e819 */ /* 0x000fe40000010200 */
[----:B------:R-:W-:Y:S02]  /*5730*/  @!P6 IADD3 R156, P1, R162, UR12, RZ ;  /* 0x0000000ca29cec10 */ /* 0x000fe4000ff3e0ff */
[----:B------:R-:W-:Y:S02]  /*5740*/  @!P6 IADD3.X R163, R0, c[0x0][0x1fc], RZ, P0, !PT ;  /* 0x00007f0000a3ea10 */ /* 0x000fe400007fe4ff */
[----:B------:R-:W-:Y:S02]  /*5750*/  @!P6 IADD3.X R159, RZ, c[0x0][0x1fc], R0, P2, P5 ;  /* 0x00007f00ff9fea10 */ /* 0x000fe400017ea400 */
[----:B------:R-:W-:Y:S02]  /*5760*/  @!P6 IADD3.X R157, R163, UR17, RZ, P1, !PT ;  /* 0x00000011a39dec10 */ /* 0x000fe40008ffe4ff */
[----:B------:R-:W-:Y:S01]  /*5770*/  @!P6 IADD3 R160, P0, R156, UR12, RZ ;  /* 0x0000000c9ca0ec10 */ /* 0x000fe2000ff1e0ff */
[C---:B-1----:R-:W-:Y:S03]  /*5780*/  HMMA.16816.F32 R4, R124.reuse, R116, RZ ;  /* 0x000000747c04723c */ /* 0x042fe600000018ff */
[----:B------:R-:W-:Y:S02]  /*5790*/  @!P6 IADD3.X R161, R157, UR17, RZ, P0, !PT ;  /* 0x000000119da1ec10 */ /* 0x000fe400087fe4ff */
[----:B------:R-:W-:Y:S03]  /*57a0*/  PLOP3.LUT P0, PT, PT, PT, UP3, 0x80, 0x0 ;  /* 0x000000000000781c */ /* 0x000fe60003f0f038 */
[C---:B------:R-:W-:Y:S01]  /*57b0*/  HMMA.16816.F32 R8, R124.reuse, R118, RZ ;  /* 0x000000767c08723c */ /* 0x040fe200000018ff */
[----:B------:R-:W1:Y:S07]  /*57c0*/  LDSM.16.M88.4 R116, [R206+0xa900] ;  /* 0x00a90000ce74783b */ /* 0x000e6e0000000200 */
[C---:B--2---:R-:W-:Y:S08]  /*57d0*/  HMMA.16816.F32 R12, R124.reuse, R120, RZ ;  /* 0x000000787c0c723c */ /* 0x044ff000000018ff */
[C---:B------:R-:W-:Y:S01]  /*57e0*/  HMMA.16816.F32 R16, R124.reuse, R122, RZ ;  /* 0x0000007a7c10723c */ /* 0x040fe200000018ff */
[----:B------:R-:W2:Y:S07]  /*57f0*/  LDSM.16.M88.4 R120, [R205] ;  /* 0x00000000cd78783b */ /* 0x000eae0000000200 */
[C---:B---3--:R-:W-:Y:S08]  /*5800*/  HMMA.16816.F32 R20, R124.reuse, R128, RZ ;  /* 0x000000807c14723c */ /* 0x048ff000000018ff */
[C---:B------:R-:W-:Y:S01]  /*5810*/  HMMA.16816.F32 R24, R124.reuse, R130, RZ ;  /* 0x000000827c18723c */ /* 0x040fe200000018ff */
[----:B------:R-:W3:Y:S07]  /*5820*/  LDSM.16.M88.4 R128, [R199] ;  /* 0x00000000c780783b */ /* 0x000eee0000000200 */
[C---:B----4-:R-:W-:Y:S08]  /*5830*/  HMMA.16816.F32 R28, R124.reuse, R132, RZ ;  /* 0x000000847c1c723c */ /* 0x050ff000000018ff */
[C---:B------:R-:W-:Y:S01]  /*5840*/  HMMA.16816.F32 R32, R124.reuse, R134, RZ ;  /* 0x000000867c20723c */ /* 0x040fe200000018ff */
[----:B------:R-:W4:Y:S07]  /*5850*/  LDSM.16.M88.4 R132, [R198] ;  /* 0x00000000c684783b */ /* 0x000f2e0000000200 */
[C---:B-----5:R-:W-:Y:S08]  /*5860*/  HMMA.16816.F32 R36, R124.reuse, R136, RZ ;  /* 0x000000887c24723c */ /* 0x060ff000000018ff */
[C---:B------:R-:W-:Y:S01]  /*5870*/  HMMA.16816.F32 R40, R124.reuse, R138, RZ ;  /* 0x0000008a7c28723c */ /* 0x040fe200000018ff */
[----:B------:R-:W5:Y:S07]  /*5880*/  LDSM.16.M88.4 R136, [R197] ;  /* 0x00000000c588783b */ /* 0x000f6e0000000200 */
[C---:B-1----:R-:W-:Y:S08]  /*5890*/  HMMA.16816.F32 R44, R124.reuse, R116, RZ ;  /* 0x000000747c2c723c */ /* 0x042ff000000018ff */
[----:B------:R-:W-:Y:S01]  /*58a0*/  HMMA.16816.F32 R48, R124, R118, RZ ;  /* 0x000000767c30723c */ /* 0x000fe200000018ff */
[----:B------:R-:W1:Y:S05]  /*58b0*/  LDSM.16.M88.4 R116, [R195] ;  /* 0x00000000c374783b */ /* 0x000e6a0000000200 */
[----:B------:R-:W-:Y:S01]  /*58c0*/  @!PT LDS RZ, [RZ] ;  /* 0x00000000fffff984 */ /* 0x000fe20000000800 */
[----:B------:R-:W-:Y:S01]  /*58d0*/  @!PT LDS RZ, [RZ] ;  /* 0x00000000fffff984 */ /* 0x000fe20000000800 */
[----:B------:R-:W-:Y:S01]  /*58e0*/  @!PT LDS RZ, [RZ] ;  /* 0x00000000fffff984 */ /* 0x000fe20000000800 */
[----:B------:R1:W-:Y:S02]  /*58f0*/  @!P6 LDGSTS.E.BYPASS.LTC128B.128 [R208+0x100], [R162.64], !P4 ;  /* 0x00100000a2d0efae */ /* 0x0003e4000e101d4e */
[C---:B--2---:R-:W-:Y:S03]  /*5900*/  HMMA.16816.F32 R4, R140.reuse, R120, R4 ;  /* 0x000000788c04723c */ /* 0x044fe60000001804 */
[----:B------:R2:W-:Y:S05]  /*5910*/  @!P6 LDGSTS.E.BYPASS.LTC128B.128 [R208+0x3100], [R158.64], !P3 ;  /* 0x031000009ed0efae */ /* 0x0005ea000d901d4e */
[C---:B------:R-:W-:Y:S01]  /*5920*/  HMMA.16816.F32 R8, R140.reuse, R122, R8 ;  /* 0x0000007a8c08723c */ /* 0x040fe20000001808 */
[----:B------:R2:W-:Y:S05]  /*5930*/  @!P6 LDGSTS.E.BYPASS.LTC128B.128 [R208+0x1100], [R156.64], !P4 ;  /* 0x011000009cd0efae */ /* 0x0005ea000e101d4e */
[----:B------:R2:W-:Y:S02]  /*5940*/  @!P6 LDGSTS.E.BYPASS.LTC128B.128 [R208+0x4100], [R156.64+0x80], !P3 ;  /* 0x041000809cd0efae */ /* 0x0005e4000d901d4e */
[C---:B---3--:R-:W-:Y:S03]  /*5950*/  HMMA.16816.F32 R12, R140.reuse, R128, R12 ;  /* 0x000000808c0c723c */ /* 0x048fe6000000180c */
[----:B------:R1:W-:Y:S05]  /*5960*/  @!P6 LDGSTS.E.BYPASS.LTC128B.128 [R208+0x2100], [R160.64], !P4 ;  /* 0x02100000a0d0efae */ /* 0x0003ea000e101d4e */
[C---:B------:R-:W-:Y:S01]  /*5970*/  HMMA.16816.F32 R16, R140.reuse, R130, R16 ;  /* 0x000000828c10723c */ /* 0x040fe20000001810 */
[----:B------:R1:W-:Y:S02]  /*5980*/  @!P6 LDGSTS.E.BYPASS.LTC128B.128 [R208+0x5100], [R160.64+0x80], !P3 ;  /* 0x05100080a0d0efae */ /* 0x0003e4000d901d4e */
[C---:B------:R-:W-:Y:S03]  /*5990*/  ISETP.GT.AND P6, PT, R222.reuse, R207, PT ;  /* 0x000000cfde00720c */ /* 0x040fe60003fc4270 */
[----:B------:R-:W3:Y:S02]  /*59a0*/  LDSM.16.M88.4 R120, [R203+0x8100] ;  /* 0x00810000cb78783b */ /* 0x000ee40000000200 */
[C---:B----4-:R-:W-:Y:S03]  /*59b0*/  HMMA.16816.F32 R20, R140.reuse, R132, R20 ;  /* 0x000000848c14723c */ /* 0x050fe60000001814 */
[----:B------:R-:W0:Y:S05]  /*59c0*/  LDGDEPBAR ;  /* 0x00000000000079af */ /* 0x000e2a0000000000 */
[C---:B------:R-:W-:Y:S01]  /*59d0*/  HMMA.16816.F32 R24, R140.reuse, R134, R24 ;  /* 0x000000868c18723c */ /* 0x040fe20000001818 */
[----:B------:R-:W4:Y:S05]  /*59e0*/  LDSM.16.M88.4 R128, [R203+0x8900] ;  /* 0x00890000cb80783b */ /* 0x000f2a0000000200 */
[----:B------:R-:W3:Y:S02]  /*59f0*/  LDSM.16.M88.4 R132, [R203+0x9100] ;  /* 0x00910000cb84783b */ /* 0x000ee40000000200 */
[C---:B-----5:R-:W-:Y:S03]  /*5a00*/  HMMA.16816.F32 R28, R140.reuse, R136, R28 ;  /* 0x000000888c1c723c */ /* 0x060fe6000000181c */
[----:B--2---:R-:W-:Y:S05]  /*5a10*/  LDSM.16.M88.4 R156, [R194+0x1000] ;  /* 0x00100000c29c783b */ /* 0x004fea0000000200 */
[C---:B------:R-:W-:Y:S01]  /*5a20*/  HMMA.16816.F32 R32, R140.reuse, R138, R32 ;  /* 0x0000008a8c20723c */ /* 0x040fe20000001820 */
[----:B------:R-:W2:Y:S05]  /*5a30*/  LDSM.16.M88.4 R136, [R203+0x9900] ;  /* 0x00990000cb88783b */ /* 0x000eaa0000000200 */
[----:B-1----:R-:W-:Y:S02]  /*5a40*/  LDSM.16.M88.4 R160, [R194+0x1800] ;  /* 0x00180000c2a0783b */ /* 0x002fe40000000200 */
[C---:B------:R-:W-:Y:S03]  /*5a50*/  HMMA.16816.F32 R36, R140.reuse, R144, R36 ;  /* 0x000000908c24723c */ /* 0x040fe60000001824 */
[----:B------:R-:W-:Y:S05]  /*5a60*/  LDSM.16.M88.4 R172, [R192] ;  /* 0x00000000c0ac783b */ /* 0x000fea0000000200 */
[C---:B------:R-:W-:Y:S01]  /*5a70*/  HMMA.16816.F32 R40, R140.reuse, R146, R40 ;  /* 0x000000928c28723c */ /* 0x040fe20000001828 */
[----:B------:R-:W-:Y:S07]  /*5a80*/  LDSM.16.M88.4 R144, [R194+0x800] ;  /* 0x00080000c290783b */ /* 0x000fee0000000200 */
[C---:B------:R-:W-:Y:S08]  /*5a90*/  HMMA.16816.F32 R44, R140.reuse, R116, R44 ;  /* 0x000000748c2c723c */ /* 0x040ff0000000182c */
[----:B------:R-:W-:Y:S01]  /*5aa0*/  HMMA.16816.F32 R48, R140, R118, R48 ;  /* 0x000000768c30723c */ /* 0x000fe20000001830 */
[----:B------:R-:W1:Y:S07]  /*5ab0*/  LDSM.16.M88.4 R116, [R203+0xa100] ;  /* 0x00a10000cb74783b */ /* 0x000e6e0000000200 */
[C---:B---3--:R-:W-:Y:S08]  /*5ac0*/  HMMA.16816.F32 R4, R148.reuse, R120, R4 ;  /* 0x000000789404723c */ /* 0x048ff00000001804 */
[C---:B------:R-:W-:Y:S01]  /*5ad0*/  HMMA.16816.F32 R8, R148.reuse, R122, R8 ;  /* 0x0000007a9408723c */ /* 0x040fe20000001808 */
[----:B------:R-:W3:Y:S07]  /*5ae0*/  LDSM.16.M88.4 R120, [R203+0xa900] ;  /* 0x00a90000cb78783b */ /* 0x000eee0000000200 */
[C---:B----4-:R-:W-:Y:S08]  /*5af0*/  HMMA.16816.F32 R12, R148.reuse, R128, R12 ;  /* 0x00000080940c723c */ /* 0x050ff0000000180c */
[C---:B------:R-:W-:Y:S01]  /*5b00*/  HMMA.16816.F32 R16, R148.reuse, R130, R16 ;  /* 0x000000829410723c */ /* 0x040fe20000001810 */
[----:B------:R-:W4:Y:S07]  /*5b10*/  LDSM.16.M88.4 R128, [R194] ;  /* 0x00000000c280783b */ /* 0x000f2e0000000200 */
[C---:B------:R-:W-:Y:S08]  /*5b20*/  HMMA.16816.F32 R20, R148.reuse, R132, R20 ;  /* 0x000000849414723c */ /* 0x040ff00000001814 */
[C---:B------:R-:W-:Y:S01]  /*5b30*/  HMMA.16816.F32 R24, R148.reuse, R134, R24 ;  /* 0x000000869418723c */ /* 0x040fe20000001818 */
[----:B------:R-:W5:Y:S07]  /*5b40*/  LDSM.16.M88.4 R132, [R194+0x2000] ;  /* 0x00200000c284783b */ /* 0x000f6e0000000200 */
[C---:B--2---:R-:W-:Y:S08]  /*5b50*/  HMMA.16816.F32 R28, R148.reuse, R136, R28 ;  /* 0x00000088941c723c */ /* 0x044ff0000000181c */
[C---:B------:R-:W-:Y:S01]  /*5b60*/  HMMA.16816.F32 R32, R148.reuse, R138, R32 ;  /* 0x0000008a9420723c */ /* 0x040fe20000001820 */
[----:B------:R-:W2:Y:S07]  /*5b70*/  LDSM.16.M88.4 R136, [R194+0x2800] ;  /* 0x00280000c288783b */ /* 0x000eae0000000200 */
[C---:B-1----:R-:W-:Y:S08]  /*5b80*/  HMMA.16816.F32 R36, R148.reuse, R116, R36 ;  /* 0x000000749424723c */ /* 0x042ff00000001824 */
[C---:B------:R-:W-:Y:S01]  /*5b90*/  HMMA.16816.F32 R40, R148.reuse, R118, R40 ;  /* 0x000000769428723c */ /* 0x040fe20000001828 */
[----:B------:R-:W1:Y:S07]  /*5ba0*/  LDSM.16.M88.4 R116, [R206+0xb100] ;  /* 0x00b10000ce74783b */ /* 0x000e6e0000000200 */
[C---:B---3--:R-:W-:Y:S08]  /*5bb0*/  HMMA.16816.F32 R44, R148.reuse, R120, R44 ;  /* 0x00000078942c723c */ /* 0x048ff0000000182c */
[----:B------:R-:W-:Y:S01]  /*5bc0*/  HMMA.16816.F32 R48, R148, R122, R48 ;  /* 0x0000007a9430723c */ /* 0x000fe20000001830 */
[----:B------:R-:W3:Y:S07]  /*5bd0*/  LDSM.16.M88.4 R120, [R206+0xb900] ;  /* 0x00b90000ce78783b */ /* 0x000eee0000000200 */
[C---:B----4-:R-:W-:Y:S08]  /*5be0*/  HMMA.16816.F32 R4, R152.reuse, R128, R4 ;  /* 0x000000809804723c */ /* 0x050ff00000001804 */
[C---:B------:R-:W-:Y:S01]  /*5bf0*/  HMMA.16816.F32 R8, R152.reuse, R130, R8 ;  /* 0x000000829808723c */ /* 0x040fe20000001808 */
[----:B------:R-:W4:Y:S07]  /*5c00*/  LDSM.16.M88.4 R128, [R206+0xc100] ;  /* 0x00c10000ce80783b */ /* 0x000f2e0000000200 */
[C---:B------:R-:W-:Y:S08]  /*5c10*/  HMMA.16816.F32 R12, R152.reuse, R144, R12 ;  /* 0x00000090980c723c */ /* 0x040ff0000000180c */
[C---:B------:R-:W-:Y:S01]  /*5c20*/  HMMA.16816.F32 R16, R152.reuse, R146, R16 ;  /* 0x000000929810723c */ /* 0x040fe20000001810 */
[----:B------:R-:W1:Y:S07]  /*5c30*/  LDSM.16.M88.4 R144, [R206+0xc900] ;  /* 0x00c90000ce90783b */ /* 0x000e6e0000000200 */
[C---:B------:R-:W-:Y:S08]  /*5c40*/  HMMA.16816.F32 R20, R152.reuse, R156, R20 ;  /* 0x0000009c9814723c */ /* 0x040ff00000001814 */
[C---:B------:R-:W-:Y:S01]  /*5c50*/  HMMA.16816.F32 R24, R152.reuse, R158, R24 ;  /* 0x0000009e9818723c */ /* 0x040fe20000001818 */
[----:B------:R-:W-:Y:S07]  /*5c60*/  LDSM.16.M88.4 R156, [R206+0xd900] ;  /* 0x00d90000ce9c783b */ /* 0x000fee0000000200 */
[C---:B------:R-:W-:Y:S08]  /*5c70*/  HMMA.16816.F32 R28, R152.reuse, R160, R28 ;  /* 0x000000a0981c723c */ /* 0x040ff0000000181c */
[C---:B------:R-:W-:Y:S01]  /*5c80*/  HMMA.16816.F32 R32, R152.reuse, R162, R32 ;  /* 0x000000a29820723c */ /* 0x040fe20000001820 */
[----:B------:R-:W-:Y:S07]  /*5c90*/  LDSM.16.M88.4 R160, [R193] ;  /* 0x00000000c1a0783b */ /* 0x000fee0000000200 */
[C---:B-----5:R-:W-:Y:S08]  /*5ca0*/  HMMA.16816.F32 R36, R152.reuse, R132, R36 ;  /* 0x000000849824723c */ /* 0x060ff00000001824 */
[C---:B------:R-:W-:Y:S01]  /*5cb0*/  HMMA.16816.F32 R40, R152.reuse, R134, R40 ;  /* 0x000000869828723c */ /* 0x040fe20000001828 */
[----:B------:R-:W5:Y:S07]  /*5cc0*/  LDSM.16.M88.4 R132, [R206+0xd100] ;  /* 0x00d10000ce84783b */ /* 0x000f6e0000000200 */
[C---:B--2---:R-:W-:Y:S08]  /*5cd0*/  HMMA.16816.F32 R44, R152.reuse, R136, R44 ;  /* 0x00000088982c723c */ /* 0x044ff0000000182c */
[----:B------:R-:W-:Y:S01]  /*5ce0*/  HMMA.16816.F32 R48, R152, R138, R48 ;  /* 0x0000008a9830723c */ /* 0x000fe20000001830 */
[----:B------:R-:W2:Y:S07]  /*5cf0*/  LDSM.16.M88.4 R136, [R191] ;  /* 0x00000000bf88783b */ /* 0x000eae0000000200 */
[C---:B-1----:R-:W-:Y:S08]  /*5d00*/  HMMA.16816.F32 R4, R164.reuse, R116, R4 ;  /* 0x00000074a404723c */ /* 0x042ff00000001804 */
[C---:B------:R-:W-:Y:S01]  /*5d10*/  HMMA.16816.F32 R8, R164.reuse, R118, R8 ;  /* 0x00000076a408723c */ /* 0x040fe20000001808 */
[----:B------:R-:W1:Y:S07]  /*5d20*/  LDSM.16.M88.4 R116, [R190] ;  /* 0x00000000be74783b */ /* 0x000e6e0000000200 */
[C---:B---3--:R-:W-:Y:S08]  /*5d30*/  HMMA.16816.F32 R12, R164.reuse, R120, R12 ;  /* 0x00000078a40c723c */ /* 0x048ff0000000180c */
[C---:B------:R-:W-:Y:S01]  /*5d40*/  HMMA.16816.F32 R16, R164.reuse, R122, R16 ;  /* 0x0000007aa410723c */ /* 0x040fe20000001810 */
[----:B------:R-:W3:Y:S07]  /*5d50*/  LDSM.16.M88.4 R120, [R189] ;  /* 0x00000000bd78783b */ /* 0x000eee0000000200 */
[C---:B----4-:R-:W-:Y:S08]  /*5d60*/  HMMA.16816.F32 R20, R164.reuse, R128, R20 ;  /* 0x00000080a414723c */ /* 0x050ff00000001814 */
[C---:B------:R-:W-:Y:S01]  /*5d70*/  HMMA.16816.F32 R24, R164.reuse, R130, R24 ;  /* 0x00000082a418723c */ /* 0x040fe20000001818 */
[----:B------:R-:W4:Y:S07]  /*5d80*/  LDSM.16.M88.4 R128, [R188] ;  /* 0x00000000bc80783b */ /* 0x000f2e0000000200 */
[C---:B------:R-:W-:Y:S08]  /*5d90*/  HMMA.16816.F32 R28, R164.reuse, R144, R28 ;  /* 0x00000090a41c723c */ /* 0x040ff0000000181c */
[C---:B------:R-:W-:Y:S01]  /*5da0*/  HMMA.16816.F32 R32, R164.reuse, R146, R32 ;  /* 0x00000092a420723c */ /* 0x040fe20000001820 */
[----:B------:R-:W-:Y:S07]  /*5db0*/  LDSM.16.M88.4 R144, [R203+0xc900] ;  /* 0x00c90000cb90783b */ /* 0x000fee0000000200 */
[C---:B-----5:R-:W-:Y:S08]  /*5dc0*/  HMMA.16816.F32 R36, R164.reuse, R132, R36 ;  /* 0x00000084a424723c */ /* 0x060ff00000001824 */
[C---:B------:R-:W-:Y:S01]  /*5dd0*/  HMMA.16816.F32 R40, R164.reuse, R134, R40 ;  /* 0x00000086a428723c */ /* 0x040fe20000001828 */
[----:B------:R-:W5:Y:S07]  /*5de0*/  LDSM.16.M88.4 R132, [R203+0xb100] ;  /* 0x00b10000cb84783b */ /* 0x000f6e0000000200 */
[C---:B------:R-:W-:Y:S08]  /*5df0*/  HMMA.16816.F32 R44, R164.reuse, R156, R44 ;  /* 0x0000009ca42c723c */ /* 0x040ff0000000182c */
[----:B------:R-:W-:Y:S01]  /*5e00*/  HMMA.16816.F32 R48, R164, R158, R48 ;  /* 0x0000009ea430723c */ /* 0x000fe20000001830 */
[----:B------:R-:W-:Y:S07]  /*5e10*/  LDSM.16.M88.4 R156, [R203+0xd100] ;  /* 0x00d10000cb9c783b */ /* 0x000fee0000000200 */
[C---:B------:R-:W-:Y:S08]  /*5e20*/  HMMA.16816.F32 R4, R168.reuse, R160, R4 ;  /* 0x000000a0a804723c */ /* 0x040ff00000001804 */
[C---:B------:R-:W-:Y:S01]  /*5e30*/  HMMA.16816.F32 R8, R168.reuse, R162, R8 ;  /* 0x000000a2a808723c */ /* 0x040fe20000001808 */
[----:B------:R-:W-:Y:S07]  /*5e40*/  LDSM.16.M88.4 R160, [R203+0xd900] ;  /* 0x00d90000cba0783b */ /* 0x000fee0000000200 */
[C---:B------:R-:W-:Y:S08]  /*5e50*/  HMMA.16816.F32 R12, R168.reuse, R172, R12 ;  /* 0x000000aca80c723c */ /* 0x040ff0000000180c */
[C---:B------:R-:W-:Y:S08]  /*5e60*/  HMMA.16816.F32 R16, R168.reuse, R174, R16 ;  /* 0x000000aea810723c */ /* 0x040ff00000001810 */
        /* <DEDUP_REMOVED lines=10> */
[----:B------:R-:W-:Y:S01]  /*5f10*/  HMMA.16816.F32 R48, R168, R130, R48 ;  /* 0x00000082a830723c */ /* 0x000fe20000001830 */
[----:B------:R-:W4:Y:S07]  /*5f20*/  LDSM.16.M88.4 R128, [R194+0x3800] ;  /* 0x00380000c280783b */ /* 0x000f2e0000000200 */
[C---:B-----5:R-:W-:Y:S08]  /*5f30*/  HMMA.16816.F32 R4, R176.reuse, R132, R4 ;  /* 0x00000084b004723c */ /* 0x060ff00000001804 */
[C---:B------:R-:W-:Y:S01]  /*5f40*/  HMMA.16816.F32 R8, R176.reuse, R134, R8 ;  /* 0x00000086b008723c */ /* 0x040fe20000001808 */
[----:B------:R-:W5:Y:S07]  /*5f50*/  LDSM.16.M88.4 R132, [R194+0x4000] ;  /* 0x00400000c284783b */ /* 0x000f6e0000000200 */
[C---:B--2---:R-:W-:Y:S08]  /*5f60*/  HMMA.16816.F32 R12, R176.reuse, R136, R12 ;  /* 0x00000088b00c723c */ /* 0x044ff0000000180c */
[C---:B------:R-:W-:Y:S08]  /*5f70*/  HMMA.16816.F32 R16, R176.reuse, R138, R16 ;  /* 0x0000008ab010723c */ /* 0x040ff00000001810 */
[C---:B-1----:R-:W-:Y:S08]  /*5f80*/  HMMA.16816.F32 R20, R176.reuse, R116, R20 ;  /* 0x00000074b014723c */ /* 0x042ff00000001814 */
[C---:B------:R-:W-:Y:S01]  /*5f90*/  HMMA.16816.F32 R24, R176.reuse, R118, R24 ;  /* 0x00000076b018723c */ /* 0x040fe20000001818 */
[----:B------:R-:W1:Y:S07]  /*5fa0*/  LDSM.16.M88.4 R116, [R194+0x4800] ;  /* 0x00480000c274783b */ /* 0x000e6e0000000200 */
[C---:B------:R-:W-:Y:S08]  /*5fb0*/  HMMA.16816.F32 R28, R176.reuse, R144, R28 ;  /* 0x00000090b01c723c */ /* 0x040ff0000000181c */
[C---:B------:R-:W-:Y:S08]  /*5fc0*/  HMMA.16816.F32 R32, R176.reuse, R146, R32 ;  /* 0x00000092b020723c */ /* 0x040ff00000001820 */
[C---:B------:R-:W-:Y:S07]  /*5fd0*/  HMMA.16816.F32 R36, R176.reuse, R156, R36 ;  /* 0x0000009cb024723c */ /* 0x040fee0000001824 */
[----:B------:R-:W-:Y:S01]  /*5fe0*/  @P6 IADD3 R157, R222, -0x1, RZ ;  /* 0xffffffffde9d6810 */ /* 0x000fe20007ffe0ff */
[C---:B------:R-:W-:Y:S04]  /*5ff0*/  HMMA.16816.F32 R40, R176.reuse, R158, R40 ;  /* 0x0000009eb028723c */ /* 0x040fe80000001828 */
[----:B------:R-:W-:Y:S01]  /*6000*/  @P6 IMAD.MOV.U32 R156, RZ, RZ, R210 ;  /* 0x000000ffff9c6224 */ /* 0x000fe200078e00d2 */
[----:B------:R-:W-:Y:S02]  /*6010*/  @P6 SHF.R.S32.HI R0, RZ, 0x1f, R157 ;  /* 0x0000001fff006819 */ /* 0x000fe4000001149d */
[C---:B------:R-:W-:Y:S01]  /*6020*/  @P6 IMAD.WIDE.U32 R158, R157.reuse, c[0x0][0x1e0], RZ ;  /* 0x000078009d9e6a25 */ /* 0x040fe200078e00ff */
[C---:B------:R-:W-:Y:S04]  /*6030*/  HMMA.16816.F32 R44, R176.reuse, R160, R44 ;  /* 0x000000a0b02c723c */ /* 0x040fe8000000182c */
[----:B------:R-:W-:Y:S04]  /*6040*/  @P6 IMAD R0, R0, c[0x0][0x1e0], RZ ;  /* 0x0000780000006a24 */ /* 0x000fe800078e02ff */
[----:B------:R-:W-:Y:S04]  /*6050*/  HMMA.16816.F32 R48, R176, R162, R48 ;  /* 0x000000a2b030723c */ /* 0x000fe80000001830 */
[----:B------:R-:W-:Y:S02]  /*6060*/  @P6 IMAD R0, R157, c[0x0][0x1e4], R0 ;  /* 0x000079009d006a24 */ /* 0x000fe400078e0200 */
[----:B------:R-:W-:Y:S02]  /*6070*/  @P6 IMAD.MOV.U32 R157, RZ, RZ, R213 ;  /* 0x000000ffff9d6224 */ /* 0x000fe400078e00d5 */
[C---:B---3--:R-:W-:Y:S05]  /*6080*/  HMMA.16816.F32 R4, R180.reuse, R120, R4 ;  /* 0x00000078b404723c */ /* 0x048fea0000001804 */
[----:B------:R-:W-:Y:S02]  /*6090*/  @P6 IMAD.IADD R0, R159, 0x1, R0 ;  /* 0x000000019f006824 */ /* 0x000fe400078e0200 */
[----:B------:R-:W-:Y:S01]  /*60a0*/  @P6 IMAD.WIDE.U32 R156, R158, 0x60, R156 ;  /* 0x000000609e9c6825 */ /* 0x000fe200078e009c */
[C---:B------:R-:W-:Y:S01]  /*60b0*/  HMMA.16816.F32 R8, R180.reuse, R122, R8 ;  /* 0x0000007ab408723c */ /* 0x040fe20000001808 */
[----:B------:R-:W2:Y:S03]  /*60c0*/  LDSM.16.M88.4 R120, [R194+0x5000] ;  /* 0x00500000c278783b */ /* 0x000ea60000000200 */
[----:B------:R-:W-:Y:S02]  /*60d0*/  @P6 IMAD R159, R0, 0x60, RZ ;  /* 0x00000060009f6824 */ /* 0x000fe400078e02ff */
[----:B------:R-:W-:Y:S02]  /*60e0*/  @P6 IMAD.SHL.U32 R0, R156, 0x2, RZ ;  /* 0x000000029c006824 */ /* 0x000fe400078e00ff */
[C---:B----4-:R-:W-:Y:S04]  /*60f0*/  HMMA.16816.F32 R12, R180.reuse, R128, R12 ;  /* 0x00000080b40c723c */ /* 0x050fe8000000180c */
[C---:B------:R-:W-:Y:S01]  /*6100*/  @P6 IADD3 R160, P1, R0.reuse, c[0x0][0x1c8], RZ ;  /* 0x0000720000a06a10 */ /* 0x040fe20007f3e0ff */
[----:B------:R-:W-:Y:S01]  /*6110*/  @P6 IMAD.IADD R157, R157, 0x1, R159 ;  /* 0x000000019d9d6824 */ /* 0x000fe200078e029f */
[----:B------:R-:W-:Y:S01]  /*6120*/  @P6 IADD3 R158, P5, R0, 0x80, RZ ;  /* 0x00000080009e6810 */ /* 0x000fe20007fbe0ff */
[----:B------:R-:W-:Y:S01]  /*6130*/  IMAD.MOV.U32 R0, RZ, RZ, R209 ;  /* 0x000000ffff007224 */ /* 0x000fe200078e00d1 */
[C---:B------:R-:W-:Y:S01]  /*6140*/  HMMA.16816.F32 R16, R180.reuse, R130, R16 ;  /* 0x00000082b410723c */ /* 0x040fe20000001810 */
[----:B------:R-:W3:Y:S01]  /*6150*/  LDSM.16.M88.4 R128, [R194+0x5800] ;  /* 0x00580000c280783b */ /* 0x000ee20000000200 */
[----:B------:R-:W-:Y:S04]  /*6160*/  DEPBAR.LE SB0, 0x0 ;  /* 0x000080000000791a */ /* 0x000fe80000000000 */
[----:B------:R-:W-:Y:S01]  /*6170*/  BAR.SYNC.DEFER_BLOCKING 0x0 ;  /* 0x0000000000007b1d */ /* 0x000fe20000010000 */
[----:B------:R-:W-:Y:S01]  /*6180*/  @P6 IADD3 R158, P2, R158, c[0x0][0x1c8], RZ ;  /* 0x000072009e9e6a10 */ /* 0x000fe20007f5e0ff */
[C---:B-----5:R-:W-:Y:S05]  /*6190*/  HMMA.16816.F32 R20, R180.reuse, R132, R20 ;  /* 0x00000084b414723c */ /* 0x060fea0000001814 */
[----:B------:R-:W-:Y:S01]  /*61a0*/  @P6 SHF.L.U64.HI R157, R156, 0x1, R157 ;  /* 0x000000019c9d6819 */ /* 0x000fe2000001029d */
[----:B------:R-:W-:Y:S02]  /*61b0*/  @P6 IMAD.SHL.U32 R156, R187, 0x40, RZ ;  /* 0x00000040bb9c6824 */ /* 0x000fe400078e00ff */
[C---:B------:R-:W-:Y:S04]  /*61c0*/  HMMA.16816.F32 R24, R180.reuse, R134, R24 ;  /* 0x00000086b418723c */ /* 0x040fe80000001818 */
[----:B------:R-:W-:Y:S01]  /*61d0*/  @P6 IADD3.X R161, R157, c[0x0][0x1cc], RZ, P1, !PT ;  /* 0x000073009da16a10 */ /* 0x000fe20000ffe4ff */
[----:B------:R-:W-:Y:S01]  /*61e0*/  @P0 IMAD.MOV.U32 R0, RZ, RZ, R185 ;  /* 0x000000ffff000224 */ /* 0x000fe200078e00b9 */
[-C--:B------:R-:W-:Y:S02]  /*61f0*/  @P6 IADD3 R162, P1, R160, R156.reuse, RZ ;  /* 0x0000009ca0a26210 */ /* 0x080fe40007f3e0ff */
[C---:B-1----:R-:W-:Y:S04]  /*6200*/  HMMA.16816.F32 R28, R180.reuse, R116, R28 ;  /* 0x00000074b41c723c */ /* 0x042fe8000000181c */
[----:B------:R-:W-:Y:S01]  /*6210*/  @P6 IADD3.X R159, RZ, c[0x0][0x1cc], R157, P2, P5 ;  /* 0x00007300ff9f6a10 */ /* 0x000fe200017ea49d */
[----:B------:R-:W-:Y:S01]  /*6220*/  @!PT LDS RZ, [RZ] ;  /* 0x00000000fffff984 */ /* 0x000fe20000000800 */
[----:B------:R-:W-:Y:S01]  /*6230*/  @!PT LDS RZ, [RZ] ;  /* 0x00000000fffff984 */ /* 0x000fe20000000800 */
[----:B------:R-:W-:Y:S01]  /*6240*/  @!PT LDS RZ, [RZ] ;  /* 0x00000000fffff984 */ /* 0x000fe20000000800 */
[----:B------:R1:W-:Y:S01]  /*6250*/  @P6 LDGSTS.E.BYPASS.LTC128B.128 [R208+0x8100], [R160.64], !P4 ;  /* 0x08100000a0d06fae */ /* 0x0003e2000e101d4e */
[----:B------:R-:W-:Y:S02]  /*6260*/  @P6 IADD3 R174, P0, R162, R156, RZ ;  /* 0x0000009ca2ae6210 */ /* 0x000fe40007f1e0ff */
[C---:B------:R-:W-:Y:S02]  /*6270*/  HMMA.16816.F32 R32, R180.reuse, R118, R32 ;  /* 0x00000076b420723c */ /* 0x040fe40000001820 */
[----:B------:R4:W-:Y:S02]  /*6280*/  @P6 LDGSTS.E.BYPASS.LTC128B.128 [R208+0xb100], [R158.64], !P3 ;  /* 0x0b1000009ed06fae */ /* 0x0009e4000d901d4e */
[----:B------:R-:W-:Y:S04]  /*6290*/  @P6 SHF.L.U64.HI R157, R187, 0x6, R186 ;  /* 0x00000006bb9d6819 */ /* 0x000fe800000102ba */
[C---:B--2---:R-:W-:Y:S01]  /*62a0*/  HMMA.16816.F32 R36, R180.reuse, R120, R36 ;  /* 0x00000078b424723c */ /* 0x044fe20000001824 */
[----:B------:R-:W2:Y:S03]  /*62b0*/  SHFL.IDX PT, R156, R0, RZ, 0x1c1f ;  /* 0x001c1fff009c7589 */ /* 0x000ea600000e0000 */
[--C-:B------:R-:W-:Y:S04]  /*62c0*/  @P6 IMAD.X R163, R161, 0x1, R157.reuse, P1 ;  /* 0x00000001a1a36824 */ /* 0x100fe800008e069d */
[----:B------:R-:W-:Y:S01]  /*62d0*/  @P6 IMAD.X R175, R163, 0x1, R157, P0 ;  /* 0x00000001a3af6824 */ /* 0x000fe200000e069d */
[----:B------:R5:W-:Y:S01]  /*62e0*/  @P6 LDGSTS.E.BYPASS.LTC128B.128 [R208+0x9100], [R162.64], !P4 ;  /* 0x09100000a2d06fae */ /* 0x000be2000e101d4e */
[C---:B------:R-:W-:Y:S01]  /*62f0*/  HMMA.16816.F32 R40, R180.reuse, R122, R40 ;  /* 0x0000007ab428723c */ /* 0x040fe20000001828 */
[----:B------:R-:W-:Y:S02]  /*6300*/  PLOP3.LUT P0, PT, PT, PT, UP2, 0x40, 0x0 ;  /* 0x000000000000781c */ /* 0x000fe40003f0e828 */
[----:B------:R-:W-:Y:S01]  /*6310*/  IMAD R157, R222, -0x60, RZ ;  /* 0xffffffa0de9d7824 */ /* 0x000fe200078e02ff */
[----:B------:R5:W-:Y:S04]  /*6320*/  @P6 LDGSTS.E.BYPASS.LTC128B.128 [R208+0xc100], [R162.64+0x80], !P3 ;  /* 0x0c100080a2d06fae */ /* 0x000be8000d901d4e */
[C---:B---3--:R-:W-:Y:S01]  /*6330*/  HMMA.16816.F32 R44, R180.reuse, R128, R44 ;  /* 0x00000080b42c723c */ /* 0x048fe2000000182c */
[----:B------:R3:W-:Y:S03]  /*6340*/  @P6 LDGSTS.E.BYPASS.LTC128B.128 [R208+0xa100], [R174.64], !P4 ;  /* 0x0a100000aed06fae */ /* 0x0007e6000e101d4e */
[----:B-1----:R-:W-:Y:S02]  /*6350*/  IADD3 R160, -R214, 0x1, R157 ;  /* 0x00000001d6a07810 */ /* 0x002fe40007ffe19d */
[----:B------:R3:W-:Y:S02]  /*6360*/  @P6 LDGSTS.E.BYPASS.LTC128B.128 [R208+0xd100], [R174.64+0x80], !P3 ;  /* 0x0d100080aed06fae */ /* 0x0007e4000d901d4e */
[----:B------:R-:W-:Y:S03]  /*6370*/  HMMA.16816.F32 R48, R180, R130, R48 ;  /* 0x00000082b430723c */ /* 0x000fe60000001830 */
[----:B------:R-:W0:Y:S01]  /*6380*/  LDGDEPBAR ;  /* 0x00000000000079af */ /* 0x000e220000000000 */
[----:B----4-:R-:W-:Y:S04]  /*6390*/  IADD3 R159, R160, c[0x0][0x1d0], RZ ;  /* 0x00007400a09f7a10 */ /* 0x010fe80007ffe0ff */
[----:B------:R-:W-:Y:S04]  /*63a0*/  IADD3 R159, R159, -c[0x0][0x168], RZ ;  /* 0x80005a009f9f7a10 */ /* 0x000fe80007ffe0ff */
[C---:B------:R-:W-:Y:S02]  /*63b0*/  IADD3 R161, R159.reuse, c[0x0][0x328], RZ ;  /* 0x0000ca009fa17a10 */ /* 0x040fe40007ffe0ff */
[----:B------:R-:W-:Y:S03]  /*63c0*/  IADD3 R159, R159, UR6, RZ ;  /* 0x000000069f9f7c10 */ /* 0x000fe6000fffe0ff */
[----:B--2---:R-:W-:Y:S02]  /*63d0*/  IMAD.IADD R173, R161, 0x1, R156 ;  /* 0x00000001a1ad7824 */ /* 0x004fe400078e029c */
[----:B-----5:R-:W-:Y:S01]  /*63e0*/  IMAD.IADD R163, R156, 0x1, R159 ;  /* 0x000000019ca37824 */ /* 0x020fe200078e029f */
[----:B------:R-:W-:-:S05]  /*63f0*/  @P0 BRA `(.L_x_34) ;  /* 0x0000019000000947 */ /* 0x000fca0003800000 */
[----:B------:R-:W-:Y:S01]  /*6400*/  IADD3 R117, R156, c[0x0][0x1d0], RZ ;  /* 0x000074009c757a10 */ /* 0x000fe20007ffe0ff */
[----:B------:R-:W-:Y:S03]  /*6410*/  BSSY B0, `(.L_x_35) ;  /* 0x0000012000007945 */ /* 0x000fe60003800000 */
[----:B------:R-:W-:Y:S04]  /*6420*/  IADD3 R117, R117, -c[0x0][0x168], RZ ;  /* 0x80005a0075757a10 */ /* 0x000fe80007ffe0ff */
[----:B------:R-:W-:Y:S11]  /*6430*/  ISETP.GT.AND P0, PT, R117, -0x1, PT ;  /* 0xffffffff7500780c */ /* 0x000ff60003f04270 */
[----:B------:R-:W-:Y:S02]  /*6440*/  @!UPT UIADD3 URZ, URZ, URZ, URZ ;  /* 0x0000003f3f3ff290 */ /* 0x000fe4000fffe03f */
[----:B------:R-:W-:-:S05]  /*6450*/  @P0 BRA `(.L_x_36) ;  /* 0x0000008000000947 */ /* 0x000fca0003800000 */
[----:B------:R-:W-:Y:S01]  /*6460*/  LOP3.LUT R117, RZ, R117, RZ, 0x33, !PT ;  /* 0x00000075ff757212 */ /* 0x000fe200078e33ff */
[----:B------:R-:W-:Y:S05]  /*6470*/  IMAD.MOV.U32 R116, RZ, RZ, c[0x0][0x32c] ;  /* 0x0000cb00ff747624 */ /* 0x000fea00078e00ff */
[----:B------:R-:W-:Y:S11]  /*6480*/  ISETP.NE.AND P0, PT, R116, 0x1, PT ;  /* 0x000000017400780c */ /* 0x000ff60003f05270 */
[----:B------:R-:W-:Y:S02]  /*6490*/  @!UPT UIADD3 URZ, URZ, URZ, URZ ;  /* 0x0000003f3f3ff290 */ /* 0x000fe4000fffe03f */
[----:B------:R-:W-:Y:S05]  /*64a0*/  @P0 IMAD.HI.U32 R116, R117, c[0x0][0x330], RZ ;  /* 0x0000cc0075740a27 */ /* 0x000fea00078e00ff */
[----:B------:R-:W-:Y:S04]  /*64b0*/  @P0 SHF.R.U32.HI R117, RZ, c[0x0][0x334], R116 ;  /* 0x0000cd00ff750a19 */ /* 0x000fe80000011674 */
[----:B------:R-:W-:Y:S01]  /*64c0*/  LOP3.LUT R117, RZ, R117, RZ, 0x33, !PT ;  /* 0x00000075ff757212 */ /* 0x000fe200078e33ff */
[----:B------:R-:W-:-:S05]  /*64d0*/  BRA `(.L_x_37) ;  /* 0x0000005000007947 */ /* 0x000fca0003800000 */
.L_x_36:
[----:B------:R-:W-:Y:S04]  /*64e0*/  MOV R116, c[0x0][0x32c] ;  /* 0x0000cb0000747a02 */ /* 0x000fe80000000f00 */
[----:B------:R-:W-:Y:S11]  /*64f0*/  ISETP.NE.AND P0, PT, R116, 0x1, PT ;  /* 0x000000017400780c */ /* 0x000ff60003f05270 */
[----:B------:R-:W-:Y:S02]  /*6500*/  @!UPT UIADD3 URZ, URZ, URZ, URZ ;  /* 0x0000003f3f3ff290 */ /* 0x000fe4000fffe03f */
[----:B------:R-:W-:Y:S05]  /*6510*/  @P0 IMAD.HI.U32 R116, R117, c[0x0][0x330], RZ ;  /* 0x0000cc0075740a27 */ /* 0x000fea00078e00ff */
[----:B------:R-:W-:Y:S02]  /*6520*/  @P0 SHF.R.U32.HI R117, RZ, c[0x0][0x334], R116 ;  /* 0x0000cd00ff750a19 */ /* 0x000fe40000011674 */
.L_x_37:
[----:B------:R-:W-:Y:S05]  /*6530*/  BSYNC B0 ;  /* 0x0000000000007941 */ /* 0x000fea0003800000 */
.L_x_35:
[----:B------:R-:W-:Y:S04]  /*6540*/  IMAD.IADD R118, R157, 0x1, -R214 ;  /* 0x000000019d767824 */ /* 0x000fe800078e0ad6 */
[----:B------:R-:W-:Y:S05]  /*6550*/  IMAD R118, R117, c[0x0][0x32c], R118 ;  /* 0x0000cb0075767a24 */ /* 0x000fea00078e0276 */
[----:B------:R-:W-:Y:S02]  /*6560*/  IADD3 R116, R118, c[0x0][0x32c], RZ ;  /* 0x0000cb0076747a10 */ /* 0x000fe40007ffe0ff */
[----:B------:R-:W-:Y:S02]  /*6570*/  IMNMX R163, R163, R118, !PT ;  /* 0x00000076a3a37217 */ /* 0x000fe40007800200 */
[----:B------:R-:W-:Y:S02]  /*6580*/  IMNMX R173, R173, R116, PT ;  /* 0x00000074adad7217 */ /* 0x000fe40003800200 */
.L_x_34:
[C---:B------:R-:W-:Y:S01]  /*6590*/  ISETP.GE.AND P0, PT, R157.reuse, 0x1, PT ;  /* 0x000000019d00780c */ /* 0x040fe20003f06270 */
[----:B------:R-:W1:Y:S01]  /*65a0*/  SHFL.IDX PT, R0, R0, 0x1, 0x1c1f ;  /* 0x003c1f0000007f89 */ /* 0x000e6200000e0000 */
[----:B------:R-:W-:Y:S02]  /*65b0*/  ISETP.GE.AND P1, PT, R157, 0x2, PT ;  /* 0x000000029d00780c */ /* 0x000fe40003f26270 */
[----:B------:R-:W-:Y:S02]  /*65c0*/  LOP3.LUT R215, R215, 0xfff7ffff, RZ, 0xc0, !PT ;  /* 0xfff7ffffd7d77812 */ /* 0x000fe400078ec0ff */
[C---:B------:R-:W-:Y:S02]  /*65d0*/  ISETP.GE.AND P2, PT, R157.reuse, 0x9, PT ;  /* 0x000000099d00780c */ /* 0x040fe40003f46270 */
[C---:B------:R-:W-:Y:S02]  /*65e0*/  ISETP.GE.AND P6, PT, R157.reuse, 0x51, PT ;  /* 0x000000519d00780c */ /* 0x040fe40003fc6270 */
[----:B------:R-:W-:Y:S03]  /*65f0*/  ISETP.GE.AND P5, PT, R157, 0x52, PT ;  /* 0x000000529d00780c */ /* 0x000fe60003fa6270 */
[----:B------:R-:W-:Y:S02]  /*6600*/  @P0 LOP3.LUT R215, R215, 0x80000, RZ, 0xfc, !PT ;  /* 0x00080000d7d70812 */ /* 0x000fe400078efcff */
[----:B------:R-:W-:Y:S02]  /*6610*/  ISETP.GT.AND P0, PT, R163, RZ, !P0 ;  /* 0x000000ffa300720c */ /* 0x000fe40004704270 */
[----:B------:R-:W-:Y:S02]  /*6620*/  LOP3.LUT R215, R215, 0xfffbffff, RZ, 0xc0, !PT ;  /* 0xfffbffffd7d77812 */ /* 0x000fe400078ec0ff */
[----:B------:R-:W-:Y:S02]  /*6630*/  ISETP.LT.OR P0, PT, R173, 0x1, P0 ;  /* 0x00000001ad00780c */ /* 0x000fe40000701670 */
[----:B------:R-:W-:Y:S02]  /*6640*/  @P1 LOP3.LUT R215, R215, 0x40000, RZ, 0xfc, !PT ;  /* 0x00040000d7d71812 */ /* 0x000fe400078efcff */
[----:B------:R-:W-:Y:S02]  /*6650*/  ISETP.GT.AND P1, PT, R163, 0x1, !P1 ;  /* 0x00000001a300780c */ /* 0x000fe40004f24270 */
[----:B------:R-:W-:Y:S01]  /*6660*/  LOP3.LUT R215, R215, 0xfffdffff, RZ, 0xc0, !PT ;  /* 0xfffdffffd7d77812 */ /* 0x000fe200078ec0ff */
[--C-:B-1----:R-:W-:Y:S01]  /*6670*/  IMAD.IADD R159, R159, 0x1, R0.reuse ;  /* 0x000000019f9f7824 */ /* 0x102fe200078e0200 */
[----:B------:R-:W-:Y:S01]  /*6680*/  FSEL R120, R4, -INF , !P0 ;  /* 0xff80000004787808 */ /* 0x000fe20004000000 */
[----:B------:R-:W-:Y:S01]  /*6690*/  IMAD.IADD R4, R161, 0x1, R0 ;  /* 0x00000001a1047824 */ /* 0x000fe200078e0200 */
[----:B------:R-:W-:Y:S02]  /*66a0*/  @P2 LOP3.LUT R215, R215, 0x20000, RZ, 0xfc, !PT ;  /* 0x00020000d7d72812 */ /* 0x000fe400078efcff */
[----:B------:R-:W-:Y:S02]  /*66b0*/  ISETP.GT.AND P0, PT, R163, 0x8, !P2 ;  /* 0x00000008a300780c */ /* 0x000fe40005704270 */
[----:B------:R-:W-:Y:S02]  /*66c0*/  ISETP.GE.AND P2, PT, R157, 0xa, PT ;  /* 0x0000000a9d00780c */ /* 0x000fe40003f46270 */
[C---:B------:R-:W-:Y:S02]  /*66d0*/  ISETP.LT.OR P1, PT, R173.reuse, 0x2, P1 ;  /* 0x00000002ad00780c */ /* 0x040fe40000f21670 */
[----:B------:R-:W-:Y:S02]  /*66e0*/  ISETP.LT.OR P0, PT, R173, 0x9, P0 ;  /* 0x00000009ad00780c */ /* 0x000fe40000701670 */
[----:B------:R-:W-:Y:S02]  /*66f0*/  FSEL R118, R5, -INF , !P1 ;  /* 0xff80000005767808 */ /* 0x000fe40004800000 */
[----:B------:R-:W-:Y:S02]  /*6700*/  ISETP.GE.AND P1, PT, R157, 0x11, PT ;  /* 0x000000119d00780c */ /* 0x000fe40003f26270 */
[----:B------:R-:W-:Y:S02]  /*6710*/  LOP3.LUT R215, R215, 0xfffeffff, RZ, 0xc0, !PT ;  /* 0xfffeffffd7d77812 */ /* 0x000fe400078ec0ff */
[----:B------:R-:W-:Y:S02]  /*6720*/  FSEL R116, R8, -INF , !P0 ;  /* 0xff80000008747808 */ /* 0x000fe40004000000 */
[----:B------:R-:W-:Y:S02]  /*6730*/  @P2 LOP3.LUT R215, R215, 0x10000, RZ, 0xfc, !PT ;  /* 0x00010000d7d72812 */ /* 0x000fe400078efcff */
[----:B------:R-:W-:Y:S02]  /*6740*/  ISETP.GT.AND P0, PT, R163, 0x9, !P2 ;  /* 0x00000009a300780c */ /* 0x000fe40005704270 */
[----:B------:R-:W-:Y:S02]  /*6750*/  LOP3.LUT R215, R215, 0xffff7fff, RZ, 0xc0, !PT ;  /* 0xffff7fffd7d77812 */ /* 0x000fe400078ec0ff */
[----:B------:R-:W-:Y:S02]  /*6760*/  ISETP.LT.OR P0, PT, R173, 0xa, P0 ;  /* 0x0000000aad00780c */ /* 0x000fe40000701670 */
[----:B------:R-:W-:Y:S02]  /*6770*/  @P1 LOP3.LUT R215, R215, 0x8000, RZ, 0xfc, !PT ;  /* 0x00008000d7d71812 */ /* 0x000fe400078efcff */
[----:B------:R-:W-:Y:S02]  /*6780*/  FSEL R8, R9, -INF , !P0 ;  /* 0xff80000009087808 */ /* 0x000fe40004000000 */
[----:B------:R-:W-:Y:S02]  /*6790*/  ISETP.GT.AND P0, PT, R163, 0x10, !P1 ;  /* 0x00000010a300780c */ /* 0x000fe40004f04270 */
[----:B------:R-:W-:Y:S02]  /*67a0*/  ISETP.GE.AND P1, PT, R157, 0x12, PT ;  /* 0x000000129d00780c */ /* 0x000fe40003f26270 */
[----:B------:R-:W-:Y:S02]  /*67b0*/  ISETP.LT.OR P0, PT, R173, 0x11, P0 ;  /* 0x00000011ad00780c */ /* 0x000fe40000701670 */
[----:B------:R-:W-:Y:S02]  /*67c0*/  LOP3.LUT R215, R215, 0xffffbfff, RZ, 0xc0, !PT ;  /* 0xffffbfffd7d77812 */ /* 0x000fe400078ec0ff */
[----:B------:R-:W-:Y:S02]  /*67d0*/  FSEL R160, R12, -INF , !P0 ;  /* 0xff8000000ca07808 */ /* 0x000fe40004000000 */
[----:B------:R-:W-:Y:S02]  /*67e0*/  ISETP.GT.AND P0, PT, R163, 0x11, !P1 ;  /* 0x00000011a300780c */ /* 0x000fe40004f04270 */
[----:B------:R-:W-:Y:S02]  /*67f0*/  ISETP.GE.AND P2, PT, R157, 0x59, PT ;  /* 0x000000599d00780c */ /* 0x000fe40003f46270 */
[----:B------:R-:W-:Y:S02]  /*6800*/  ISETP.LT.OR P0, PT, R173, 0x12, P0 ;  /* 0x00000012ad00780c */ /* 0x000fe40000701670 */
[----:B------:R-:W-:Y:S02]  /*6810*/  @P1 LOP3.LUT R215, R215, 0x4000, RZ, 0xfc, !PT ;  /* 0x00004000d7d71812 */ /* 0x000fe400078efcff */
[----:B------:R-:W-:Y:S02]  /*6820*/  ISETP.GE.AND P1, PT, R157, 0x19, PT ;  /* 0x000000199d00780c */ /* 0x000fe40003f26270 */
[----:B------:R-:W-:Y:S02]  /*6830*/  LOP3.LUT R215, R215, 0xffffdfff, RZ, 0xc0, !PT ;  /* 0xffffdfffd7d77812 */ /* 0x000fe400078ec0ff */
[----:B------:R-:W-:Y:S02]  /*6840*/  FSEL R144, R13, -INF , !P0 ;  /* 0xff8000000d907808 */ /* 0x000fe40004000000 */
[----:B------:R-:W-:Y:S04]  /*6850*/  ISETP.GT.AND P0, PT, R163, 0x18, !P1 ;  /* 0x00000018a300780c */ /* 0x000fe80004f04270 */
[----:B------:R-:W-:Y:S03]  /*6860*/  ISETP.LT.OR P0, PT, R173, 0x19, P0 ;  /* 0x00000019ad00780c */ /* 0x000fe60000701670 */
        /* <DEDUP_REMOVED lines=21> */
[----:B---3--:R-:W-:Y:S02]  /*69c0*/  FSEL R174, R21, -INF , !P0 ;  /* 0xff80000015ae7808 */ /* 0x008fe40004000000 */
        /* <DEDUP_REMOVED lines=46> */
[----:B------:R-:W-:Y:S02]  /*6cb0*/  FSEL R184, R37, -INF , !P0 ;  /* 0xff80000025b87808 */ /* 0x000fe40004000000 */
[----:B------:R-:W-:Y:S02]  /*6cc0*/  LOP3.LUT R215, R215, 0xfffffffd, RZ, 0xc0, !PT ;  /* 0xfffffffdd7d77812 */ /* 0x000fe400078ec0ff */
[----:B------:R-:W-:Y:S04]  /*6cd0*/  ISETP.GT.AND P0, PT, R163, 0x48, !P1 ;  /* 0x00000048a300780c */ /* 0x000fe80004f04270 */
[----:B------:R-:W-:Y:S03]  /*6ce0*/  ISETP.LT.OR P0, PT, R173, 0x49, P0 ;  /* 0x00000049ad00780c */ /* 0x000fe60000701670 */
[----:B------:R-:W-:Y:S02]  /*6cf0*/  @P1 LOP3.LUT R215, R215, 0x2, RZ, 0xfc, !PT ;  /* 0x00000002d7d71812 */ /* 0x000fe400078efcff */
[----:B------:R-:W-:Y:S02]  /*6d00*/  ISETP.GE.AND P1, PT, R157, 0x4a, PT ;  /* 0x0000004a9d00780c */ /* 0x000fe40003f26270 */
[----:B------:R-:W-:Y:S02]  /*6d10*/  FSEL R172, R40, -INF , !P0 ;  /* 0xff80000028ac7808 */ /* 0x000fe40004000000 */
[----:B------:R-:W-:Y:S02]  /*6d20*/  ISETP.GT.AND P0, PT, R163, 0x49, !P1 ;  /* 0x00000049a300780c */ /* 0x000fe40004f04270 */
[----:B------:R-:W-:Y:S02]  /*6d30*/  LOP3.LUT R215, R215, 0xfffffffe, RZ, 0xc0, !PT ;  /* 0xfffffffed7d77812 */ /* 0x000fe400078ec0ff */
[----:B------:R-:W-:Y:S04]  /*6d40*/  ISETP.LT.OR P0, PT, R173, 0x4a, P0 ;  /* 0x0000004aad00780c */ /* 0x000fe80000701670 */
[----:B------:R-:W-:Y:S02]  /*6d50*/  FSEL R162, R41, -INF , !P0 ;  /* 0xff80000029a27808 */ /* 0x000fe40004000000 */
[----:B------:R-:W-:Y:S02]  /*6d60*/  ISETP.GT.AND P0, PT, R163, 0x50, !P6 ;  /* 0x00000050a300780c */ /* 0x000fe40007704270 */
[----:B------:R-:W-:Y:S02]  /*6d70*/  @P1 LOP3.LUT R215, R215, 0x1, RZ, 0xfc, !PT ;  /* 0x00000001d7d71812 */ /* 0x000fe400078efcff */
[----:B------:R-:W-:Y:S02]  /*6d80*/  ISETP.LT.OR P0, PT, R173, 0x51, P0 ;  /* 0x00000051ad00780c */ /* 0x000fe40000701670 */
[----:B------:R-:W-:Y:S02]  /*6d90*/  ISETP.GE.AND P1, PT, R157, 0x5a, PT ;  /* 0x0000005a9d00780c */ /* 0x000fe40003f26270 */
[----:B------:R-:W-:Y:S02]  /*6da0*/  FSEL R146, R44, -INF , !P0 ;  /* 0xff8000002c927808 */ /* 0x000fe40004000000 */
[----:B------:R-:W-:Y:S04]  /*6db0*/  ISETP.GT.AND P0, PT, R163, 0x51, !P5 ;  /* 0x00000051a300780c */ /* 0x000fe80006f04270 */
[----:B------:R-:W-:Y:S04]  /*6dc0*/  ISETP.LT.OR P0, PT, R173, 0x52, P0 ;  /* 0x00000052ad00780c */ /* 0x000fe80000701670 */
[----:B------:R-:W-:Y:S02]  /*6dd0*/  FSEL R145, R45, -INF , !P0 ;  /* 0xff8000002d917808 */ /* 0x000fe40004000000 */
[----:B------:R-:W-:Y:S04]  /*6de0*/  ISETP.GT.AND P0, PT, R163, 0x58, !P2 ;  /* 0x00000058a300780c */ /* 0x000fe80005704270 */
[----:B------:R-:W-:Y:S04]  /*6df0*/  ISETP.LT.OR P0, PT, R173, 0x59, P0 ;  /* 0x00000059ad00780c */ /* 0x000fe80000701670 */
[----:B------:R-:W-:Y:S02]  /*6e00*/  FSEL R138, R48, -INF , !P0 ;  /* 0xff800000308a7808 */ /* 0x000fe40004000000 */
[----:B------:R-:W-:Y:S04]  /*6e10*/  ISETP.GT.AND P0, PT, R163, 0x59, !P1 ;  /* 0x00000059a300780c */ /* 0x000fe80004f04270 */
[----:B------:R-:W-:Y:S04]  /*6e20*/  ISETP.LT.OR P0, PT, R173, 0x5a, P0 ;  /* 0x0000005aad00780c */ /* 0x000fe80000701670 */
[----:B------:R-:W-:Y:S02]  /*6e30*/  FSEL R136, R49, -INF , !P0 ;  /* 0xff80000031887808 */ /* 0x000fe40004000000 */
[----:B------:R-:W-:Y:S11]  /*6e40*/  PLOP3.LUT P0, PT, PT, PT, UP2, 0x40, 0x0 ;  /* 0x000000000000781c */ /* 0x000ff60003f0e828 */
[----:B------:R-:W-:Y:S02]  /*6e50*/  @!UPT UIADD3 URZ, URZ, URZ, URZ ;  /* 0x0000003f3f3ff290 */ /* 0x000fe4000fffe03f */
        /* <DEDUP_REMOVED lines=15> */
.L_x_40:
[----:B------:R-:W-:Y:S04]  /*6f50*/  MOV R0, c[0x0][0x32c] ;  /* 0x0000cb0000007a02 */ /* 0x000fe80000000f00 */
[----:B------:R-:W-:Y:S11]  /*6f60*/  ISETP.NE.AND P0, PT, R0, 0x1, PT ;  /* 0x000000010000780c */ /* 0x000ff60003f05270 */
[----:B------:R-:W-:Y:S02]  /*6f70*/  @!UPT UIADD3 URZ, URZ, URZ, URZ ;  /* 0x0000003f3f3ff290 */ /* 0x000fe4000fffe03f */
[----:B------:R-:W-:Y:S05]  /*6f80*/  @P0 IMAD.HI.U32 R0, R5, c[0x0][0x330], RZ ;  /* 0x0000cc0005000a27 */ /* 0x000fea00078e00ff */
[----:B------:R-:W-:Y:S02]  /*6f90*/  @P0 SHF.R.U32.HI R5, RZ, c[0x0][0x334], R0 ;  /* 0x0000cd00ff050a19 */ /* 0x000fe40000011600 */
.L_x_41:
[----:B------:R-:W-:Y:S05]  /*6fa0*/  BSYNC B0 ;  /* 0x0000000000007941 */ /* 0x000fea0003800000 */
.L_x_39:
[----:B------:R-:W-:Y:S04]  /*6fb0*/  IMAD.IADD R0, R157, 0x1, -R214 ;  /* 0x000000019d007824 */ /* 0x000fe800078e0ad6 */
[----:B------:R-:W-:Y:S05]  /*6fc0*/  IMAD R0, R5, c[0x0][0x32c], R0 ;  /* 0x0000cb0005007a24 */ /* 0x000fea00078e0200 */
[----:B------:R-:W-:Y:S02]  /*6fd0*/  IADD3 R5, R0, c[0x0][0x32c], RZ ;  /* 0x0000cb0000057a10 */ /* 0x000fe40007ffe0ff */
[----:B------:R-:W-:Y:S02]  /*6fe0*/  IMNMX R159, R159, R0, !PT ;  /* 0x000000009f9f7217 */ /* 0x000fe40007800200 */
[----:B------:R-:W-:Y:S02]  /*6ff0*/  IMNMX R4, R4, R5, PT ;  /* 0x0000000504047217 */ /* 0x000fe40003800200 */
.L_x_38:
[----:B------:R-:W-:Y:S02]  /*7000*/  LOP3.LUT P0, RZ, R215, 0x80000, RZ, 0xc0, !PT ;  /* 0x00080000d7ff7812 */ /* 0x000fe4000780c0ff */
[C---:B------:R-:W-:Y:S02]  /*7010*/  ISETP.GT.AND P6, PT, R159.reuse, 0x50, !P6 ;  /* 0x000000509f00780c */ /* 0x040fe400077c4270 */
[C---:B------:R-:W-:Y:S02]  /*7020*/  ISETP.GT.AND P0, PT, R159.reuse, RZ, !P0 ;  /* 0x000000ff9f00720c */ /* 0x040fe40004704270 */
[C---:B------:R-:W-:Y:S02]  /*7030*/  ISETP.LT.OR P6, PT, R4.reuse, 0x51, P6 ;  /* 0x000000510400780c */ /* 0x040fe400037c1670 */
[----:B------:R-:W-:Y:S02]  /*7040*/  ISETP.LT.OR P0, PT, R4, 0x1, P0 ;  /* 0x000000010400780c */ /* 0x000fe40000701670 */
[----:B------:R-:W-:Y:S02]  /*7050*/  ISETP.GT.AND P5, PT, R159, 0x51, !P5 ;  /* 0x000000519f00780c */ /* 0x000fe40006fa4270 */
[----:B------:R-:W-:Y:S02]  /*7060*/  FSEL R17, R6, -INF , !P0 ;  /* 0xff80000006117808 */ /* 0x000fe40004000000 */
[----:B------:R-:W-:Y:S02]  /*7070*/  LOP3.LUT P0, RZ, R215, 0x40000, RZ, 0xc0, !PT ;  /* 0x00040000d7ff7812 */ /* 0x000fe4000780c0ff */
[----:B------:R-:W-:Y:S02]  /*7080*/  FSEL R157, R46, -INF , !P6 ;  /* 0xff8000002e9d7808 */ /* 0x000fe40007000000 */
[C---:B------:R-:W-:Y:S02]  /*7090*/  ISETP.GT.AND P0, PT, R159.reuse, 0x1, !P0 ;  /* 0x000000019f00780c */ /* 0x040fe40004704270 */
[C---:B------:R-:W-:Y:S02]  /*70a0*/  ISETP.LT.OR P5, PT, R4.reuse, 0x52, P5 ;  /* 0x000000520400780c */ /* 0x040fe40002fa1670 */
[----:B------:R-:W-:Y:S02]  /*70b0*/  ISETP.LT.OR P0, PT, R4, 0x2, P0 ;  /* 0x000000020400780c */ /* 0x000fe40000701670 */
[----:B------:R-:W-:Y:S02]  /*70c0*/  ISETP.GT.AND P2, PT, R159, 0x58, !P2 ;  /* 0x000000589f00780c */ /* 0x000fe40005744270 */
[----:B------:R-:W-:Y:S02]  /*70d0*/  FSEL R13, R7, -INF , !P0 ;  /* 0xff800000070d7808 */ /* 0x000fe40004000000 */
[----:B------:R-:W-:Y:S02]  /*70e0*/  LOP3.LUT P0, RZ, R215, 0x20000, RZ, 0xc0, !PT ;  /* 0x00020000d7ff7812 */ /* 0x000fe4000780c0ff */
[----:B------:R-:W-:Y:S02]  /*70f0*/  FMNMX.FTZ R7, R120, R3, !PT ;  /* 0x0000000378077209 */ /* 0x000fe40007810000 */
[----:B------:R-:W-:Y:S02]  /*7100*/  ISETP.GT.AND P0, PT, R159, 0x8, !P0 ;  /* 0x000000089f00780c */ /* 0x000fe40004704270 */
[----:B------:R-:W-:Y:S02]  /*7110*/  FMNMX.FTZ R7, R118, R7, !PT ;  /* 0x0000000776077209 */ /* 0x000fe40007810000 */
[----:B------:R-:W-:Y:S02]  /*7120*/  ISETP.LT.OR P0, PT, R4, 0x9, P0 ;  /* 0x000000090400780c */ /* 0x000fe40000701670 */
[----:B------:R-:W-:Y:S02]  /*7130*/  FMNMX.FTZ R7, R116, R7, !PT ;  /* 0x0000000774077209 */ /* 0x000fe40007810000 */
        /* <DEDUP_REMOVED lines=50> */
[----:B------:R-:W-:Y:S01]  /*7460*/  LOP3.LUT P0, RZ, R215, 0x200, RZ, 0xc0, !PT ;  /* 0x00000200d7ff7812 */ /* 0x000fe2000780c0ff */
[----:B------:R-:W-:Y:S01]  /*7470*/  LDSM.16.MT88.4 R20, [R202+0x100] ;  /* 0x00010000ca14783b */ /* 0x000fe20000004200 */
        /* <DEDUP_REMOVED lines=33> */
[----:B------:R-:W-:Y:S01]  /*7690*/  FSEL R139, R47, -INF , !P5 ;  /* 0xff8000002f8b7808 */ /* 0x000fe20006800000 */
[----:B------:R-:W1:Y:S01]  /*76a0*/  SHFL.BFLY PT, R0, R5, 0x2, 0x1f ;  /* 0x0c401f0005007f89 */ /* 0x000e6200000e0000 */
[----:B------:R-:W-:Y:S02]  /*76b0*/  FSEL R243, R34, -INF , !P0 ;  /* 0xff80000022f37808 */ /* 0x000fe40004000000 */
[----:B------:R-:W-:Y:S02]  /*76c0*/  LOP3.LUT P0, RZ, R215, 0x10, RZ, 0xc0, !PT ;  /* 0x00000010d7ff7812 */ /* 0x000fe4000780c0ff */
[----:B------:R-:W-:Y:S02]  /*76d0*/  FMNMX.FTZ R10, R243, R10, !PT ;  /* 0x0000000af30a7209 */ /* 0x000fe40007810000 */
[C---:B------:R-:W-:Y:S01]  /*76e0*/  ISETP.GT.AND P0, PT, R159.reuse, 0x39, !P0 ;  /* 0x000000399f00780c */ /* 0x040fe20004704270 */
[----:B------:R-:W-:Y:S01]  /*76f0*/  LDSM.16.MT88.4 R44, [R204+0x3100] ;  /* 0x00310000cc2c783b */ /* 0x000fe20000004200 */
[C---:B------:R-:W-:Y:S02]  /*7700*/  ISETP.LT.OR P2, PT, R4.reuse, 0x59, P2 ;  /* 0x000000590400780c */ /* 0x040fe40001741670 */
[----:B------:R-:W-:Y:S02]  /*7710*/  ISETP.LT.OR P0, PT, R4, 0x3a, P0 ;  /* 0x0000003a0400780c */ /* 0x000fe40000701670 */
[----:B------:R-:W-:Y:S02]  /*7720*/  ISETP.GT.AND P1, PT, R159, 0x59, !P1 ;  /* 0x000000599f00780c */ /* 0x000fe40004f24270 */
[----:B------:R-:W-:Y:S02]  /*7730*/  FSEL R239, R35, -INF , !P0 ;  /* 0xff80000023ef7808 */ /* 0x000fe40004000000 */
[----:B------:R-:W-:Y:S02]  /*7740*/  LOP3.LUT P0, RZ, R215, 0x8, RZ, 0xc0, !PT ;  /* 0x00000008d7ff7812 */ /* 0x000fe4000780c0ff */
[----:B------:R-:W-:Y:S02]  /*7750*/  FMNMX.FTZ R10, R239, R10, !PT ;  /* 0x0000000aef0a7209 */ /* 0x000fe40007810000 */
[----:B------:R-:W-:Y:S02]  /*7760*/  ISETP.GT.AND P0, PT, R159, 0x40, !P0 ;  /* 0x000000409f00780c */ /* 0x000fe40004704270 */
[----:B------:R-:W-:Y:S02]  /*7770*/  FSEL R135, R50, -INF , !P2 ;  /* 0xff80000032877808 */ /* 0x000fe40005000000 */
[C---:B------:R-:W-:Y:S02]  /*7780*/  ISETP.LT.OR P0, PT, R4.reuse, 0x41, P0 ;  /* 0x000000410400780c */ /* 0x040fe40000701670 */
[----:B------:R-:W-:Y:S02]  /*7790*/  ISETP.LT.OR P1, PT, R4, 0x5a, P1 ;  /* 0x0000005a0400780c */ /* 0x000fe40000f21670 */
[----:B------:R-:W-:Y:S02]  /*77a0*/  FSEL R231, R38, -INF , !P0 ;  /* 0xff80000026e77808 */ /* 0x000fe40004000000 */
[----:B------:R-:W-:Y:S02]  /*77b0*/  LOP3.LUT P0, RZ, R215, 0x4, RZ, 0xc0, !PT ;  /* 0x00000004d7ff7812 */ /* 0x000fe4000780c0ff */
[----:B------:R-:W-:Y:S02]  /*77c0*/  FMNMX.FTZ R10, R231, R10, !PT ;  /* 0x0000000ae70a7209 */ /* 0x000fe40007810000 */
[----:B------:R-:W-:Y:S02]  /*77d0*/  ISETP.GT.AND P0, PT, R159, 0x41, !P0 ;  /* 0x000000419f00780c */ /* 0x000fe40004704270 */
[----:B------:R-:W-:Y:S02]  /*77e0*/  FSEL R117, R51, -INF , !P1 ;  /* 0xff80000033757808 */ /* 0x000fe40004800000 */
[C---:B------:R-:W-:Y:S04]  /*77f0*/  ISETP.LT.OR P0, PT, R4.reuse, 0x42, P0 ;  /* 0x000000420400780c */ /* 0x040fe80000701670 */
[----:B------:R-:W-:Y:S02]  /*7800*/  FSEL R225, R39, -INF , !P0 ;  /* 0xff80000027e17808 */ /* 0x000fe40004000000 */
[----:B------:R-:W-:Y:S01]  /*7810*/  LOP3.LUT P0, RZ, R215, 0x2, RZ, 0xc0, !PT ;  /* 0x00000002d7ff7812 */ /* 0x000fe2000780c0ff */
[----:B------:R-:W-:Y:S01]  /*7820*/  LDSM.16.MT88.4 R36, [R200+0x100] ;  /* 0x00010000c824783b */ /* 0x000fe20000004200 */
[----:B------:R-:W-:Y:S02]  /*7830*/  FMNMX.FTZ R10, R225, R10, !PT ;  /* 0x0000000ae10a7209 */ /* 0x000fe40007810000 */
[----:B------:R-:W-:Y:S04]  /*7840*/  ISETP.GT.AND P0, PT, R159, 0x48, !P0 ;  /* 0x000000489f00780c */ /* 0x000fe80004704270 */
[----:B------:R-:W-:Y:S04]  /*7850*/  ISETP.LT.OR P0, PT, R4, 0x49, P0 ;  /* 0x000000490400780c */ /* 0x000fe80000701670 */
[----:B------:R-:W-:Y:S02]  /*7860*/  FSEL R175, R42, -INF , !P0 ;  /* 0xff8000002aaf7808 */ /* 0x000fe40004000000 */
[----:B------:R-:W-:Y:S02]  /*7870*/  LOP3.LUT P0, RZ, R215, 0x1, RZ, 0xc0, !PT ;  /* 0x00000001d7ff7812 */ /* 0x000fe4000780c0ff */
[----:B------:R-:W-:Y:S02]  /*7880*/  FMNMX.FTZ R10, R175, R10, !PT ;  /* 0x0000000aaf0a7209 */ /* 0x000fe40007810000 */
[----:B------:R-:W-:Y:S04]  /*7890*/  ISETP.GT.AND P0, PT, R159, 0x49, !P0 ;  /* 0x000000499f00780c */ /* 0x000fe80004704270 */
[----:B------:R-:W-:Y:S04]  /*78a0*/  ISETP.LT.OR P0, PT, R4, 0x4a, P0 ;  /* 0x0000004a0400780c */ /* 0x000fe80000701670 */
[----:B------:R-:W-:Y:S04]  /*78b0*/  FSEL R173, R43, -INF , !P0 ;  /* 0xff8000002bad7808 */ /* 0x000fe80004000000 */
[----:B------:R-:W-:Y:S04]  /*78c0*/  FMNMX.FTZ R10, R173, R10, !PT ;  /* 0x0000000aad0a7209 */ /* 0x000fe80007810000 */
[----:B------:R-:W-:Y:S02]  /*78d0*/  FMNMX.FTZ R10, R157, R10, !PT ;  /* 0x0000000a9d0a7209 */ /* 0x000fe40007810000 */
[----:B-1----:R-:W-:Y:S02]  /*78e0*/  FMNMX.FTZ R6, R5, R0, !PT ;  /* 0x0000000005067209 */ /* 0x002fe40007810000 */
[----:B------:R-:W-:Y:S03]  /*78f0*/  FMNMX.FTZ R0, R139, R10, !PT ;  /* 0x0000000a8b007209 */ /* 0x000fe60007810000 */
[----:B------:R-:W1:Y:S01]  /*7900*/  SHFL.BFLY PT, R15, R6, 0x1, 0x1f ;  /* 0x0c201f00060f7f89 */ /* 0x000e6200000e0000 */
[----:B------:R-:W-:Y:S04]  /*7910*/  FMNMX.FTZ R0, R135, R0, !PT ;  /* 0x0000000087007209 */ /* 0x000fe80007810000 */
[----:B------:R-:W-:Y:S05]  /*7920*/  FMNMX.FTZ R7, R117, R0, !PT ;  /* 0x0000000075077209 */ /* 0x000fea0007810000 */
[----:B------:R-:W2:Y:S01]  /*7930*/  SHFL.BFLY PT, R4, R7, 0x2, 0x1f ;  /* 0x0c401f0007047f89 */ /* 0x000ea200000e0000 */
[----:B-1----:R-:W-:Y:S04]  /*7940*/  FMNMX.FTZ R0, R6, R15, !PT ;  /* 0x0000000f06007209 */ /* 0x002fe80007810000 */
[C---:B------:R-:W-:Y:S01]  /*7950*/  FSETP.NEU.FTZ.AND P0, PT, R0.reuse, -INF , PT ;  /* 0xff8000000000780b */ /* 0x040fe20003f1d000 */
[C---:B------:R-:W-:Y:S03]  /*7960*/  FMUL.FTZ R159, R0.reuse, c[0x0][0x2d0] ;  /* 0x0000b400009f7a20 */ /* 0x040fe60000410000 */
[----:B------:R-:W-:Y:S02]  /*7970*/  FSEL R6, R0, RZ, P0 ;  /* 0x000000ff00067208 */ /* 0x000fe40000000000 */
[----:B--2---:R-:W-:Y:S02]  /*7980*/  FMNMX.FTZ R5, R7, R4, !PT ;  /* 0x0000000407057209 */ /* 0x004fe40007810000 */
[----:B------:R-:W-:Y:S01]  /*7990*/  FSEL R159, R159, RZ, P0 ;  /* 0x000000ff9f9f7208 */ /* 0x000fe20000000000 */
[----:B------:R-:W-:Y:S02]  /*79a0*/  FADD.FTZ R3, -R6, R3 ;  /* 0x0000000306037221 */ /* 0x000fe40000010100 */
[----:B------:R-:W1:Y:S02]  /*79b0*/  SHFL.BFLY PT, R4, R5, 0x1, 0x1f ;  /* 0x0c201f0005047f89 */ /* 0x000e6400000e0000 */
[--C-:B------:R-:W-:Y:S02]  /*79c0*/  FFMA.FTZ R119, R118, c[0x0][0x2d0], -R159.reuse ;  /* 0x0000b40076777a23 */ /* 0x100fe4000001089f */
[--C-:B------:R-:W-:Y:S02]  /*79d0*/  FFMA.FTZ R118, R116, c[0x0][0x2d0], -R159.reuse ;  /* 0x0000b40074767a23 */ /* 0x100fe4000001089f */
[--C-:B------:R-:W-:Y:S02]  /*79e0*/  FFMA.FTZ R129, R8, c[0x0][0x2d0], -R159.reuse ;  /* 0x0000b40008817a23 */ /* 0x100fe4000001089f */
[--C-:B------:R-:W-:Y:S01]  /*79f0*/  FFMA.FTZ R128, R120, c[0x0][0x2d0], -R159.reuse ;  /* 0x0000b40078807a23 */ /* 0x100fe2000001089f */
[----:B------:R-:W-:Y:S01]  /*7a00*/  MUFU.EX2 R119, R119 ;  /* 0x0000007700777308 */ /* 0x000fe20000000800 */
[--C-:B------:R-:W-:Y:S02]  /*7a10*/  FFMA.FTZ R137, R160, c[0x0][0x2d0], -R159.reuse ;  /* 0x0000b400a0897a23 */ /* 0x100fe4000001089f */
[--C-:B------:R-:W-:Y:S02]  /*7a20*/  FFMA.FTZ R144, R144, c[0x0][0x2d0], -R159.reuse ;  /* 0x0000b40090907a23 */ /* 0x100fe4000001089f */
[--C-:B------:R-:W-:Y:S02]  /*7a30*/  FFMA.FTZ R147, R158, c[0x0][0x2d0], -R159.reuse ;  /* 0x0000b4009e937a23 */ /* 0x100fe4000001089f */
[--C-:B------:R-:W-:Y:S02]  /*7a40*/  FFMA.FTZ R156, R156, c[0x0][0x2d0], -R159.reuse ;  /* 0x0000b4009c9c7a23 */ /* 0x100fe4000001089f */
[--C-:B------:R-:W-:Y:S01]  /*7a50*/  FFMA.FTZ R174, R174, c[0x0][0x2d0], -R159.reuse ;  /* 0x0000b400aeae7a23 */ /* 0x100fe2000001089f */
[----:B------:R-:W2:Y:S01]  /*7a60*/  MUFU.EX2 R128, R128 ;  /* 0x0000008000807308 */ /* 0x000ea20000000800 */
[--C-:B------:R-:W-:Y:S02]  /*7a70*/  FFMA.FTZ R224, R224, c[0x0][0x2d0], -R159.reuse ;  /* 0x0000b400e0e07a23 */ /* 0x100fe4000001089f */
[--C-:B------:R-:W-:Y:S01]  /*7a80*/  FFMA.FTZ R232, R232, c[0x0][0x2d0], -R159.reuse ;  /* 0x0000b400e8e87a23 */ /* 0x100fe2000001089f */
[----:B-1----:R-:W-:Y:S01]  /*7a90*/  FMNMX.FTZ R116, R5, R4, !PT ;  /* 0x0000000405747209 */ /* 0x002fe20007810000 */
[----:B------:R-:W-:Y:S02]  /*7aa0*/  FMUL.FTZ R4, R3, c[0x0][0x2d0] ;  /* 0x0000b40003047a20 */ /* 0x000fe40000410000 */
[--C-:B------:R-:W-:Y:S01]  /*7ab0*/  FFMA.FTZ R234, R234, c[0x0][0x2d0], -R159.reuse ;  /* 0x0000b400eaea7a23 */ /* 0x100fe2000001089f */
[C---:B------:R-:W-:Y:S01]  /*7ac0*/  FSETP.NEU.FTZ.AND P0, PT, R116.reuse, -INF , PT ;  /* 0xff8000007400780b */ /* 0x040fe20003f1d000 */
[----:B------:R-:W-:Y:S01]  /*7ad0*/  FMUL.FTZ R134, R116, c[0x0][0x2d0] ;  /* 0x0000b40074867a20 */ /* 0x000fe20000410000 */
[----:B------:R-:W1:Y:S01]  /*7ae0*/  MUFU.EX2 R3, R4 ;  /* 0x0000000400037308 */ /* 0x000e620000000800 */
[--C-:B------:R-:W-:Y:S01]  /*7af0*/  FFMA.FTZ R226, R226, c[0x0][0x2d0], -R159.reuse ;  /* 0x0000b400e2e27a23 */ /* 0x100fe2000001089f */
[----:B------:R-:W-:Y:S01]  /*7b00*/  FSEL R5, R116, RZ, P0 ;  /* 0x000000ff74057208 */ /* 0x000fe20000000000 */
[--C-:B------:R-:W-:Y:S01]  /*7b10*/  FFMA.FTZ R172, R172, c[0x0][0x2d0], -R159.reuse ;  /* 0x0000b400acac7a23 */ /* 0x100fe2000001089f */
[----:B------:R-:W-:Y:S01]  /*7b20*/  FSEL R134, R134, RZ, P0 ;  /* 0x000000ff86867208 */ /* 0x000fe20000000000 */
[--C-:B------:R-:W-:Y:S01]  /*7b30*/  FFMA.FTZ R146, R146, c[0x0][0x2d0], -R159.reuse ;  /* 0x0000b40092927a23 */ /* 0x100fe2000001089f */
[----:B------:R-:W-:Y:S01]  /*7b40*/  ISETP.GT.AND P0, PT, R222, R223, PT ;  /* 0x000000dfde00720c */ /* 0x000fe20003f04270 */
[----:B------:R-:W-:Y:S02]  /*7b50*/  FADD.FTZ R5, -R5, R2 ;  /* 0x0000000205057221 */ /* 0x000fe40000010100 */
[--C-:B------:R-:W-:Y:S01]  /*7b60*/  FFMA.FTZ R132, R13, c[0x0][0x2d0], -R134.reuse ;  /* 0x0000b4000d847a23 */ /* 0x100fe20000010886 */
[----:B------:R-:W-:Y:S01]  /*7b70*/  MUFU.EX2 R118, R118 ;  /* 0x0000007600767308 */ /* 0x000fe20000000800 */
[----:B------:R-:W3:Y:S01]  /*7b80*/  LDSM.16.MT88.4 R12, [R204+0x100] ;  /* 0x00010000cc0c783b */ /* 0x000ee20000004200 */
[--C-:B------:R-:W-:Y:S01]  /*7b90*/  FFMA.FTZ R133, R17, c[0x0][0x2d0], -R134.reuse ;  /* 0x0000b40011857a23 */ /* 0x100fe20000010886 */
[----:B--2---:R-:W-:Y:S01]  /*7ba0*/  F2FP.PACK_AB R120, R119, R128 ;  /* 0x000000807778723e */ /* 0x004fe200000000ff */
[--C-:B------:R-:W-:Y:S02]  /*7bb0*/  FFMA.FTZ R131, R9, c[0x0][0x2d0], -R134.reuse ;  /* 0x0000b40009837a23 */ /* 0x100fe40000010886 */
[--C-:B------:R-:W-:Y:S02]  /*7bc0*/  FFMA.FTZ R130, R11, c[0x0][0x2d0], -R134.reuse ;  /* 0x0000b4000b827a23 */ /* 0x100fe40000010886 */
[----:B------:R-:W-:Y:S02]  /*7bd0*/  FMUL.FTZ R2, R5, c[0x0][0x2d0] ;  /* 0x0000b40005027a20 */ /* 0x000fe40000410000 */
[----:B------:R-:W2:Y:S01]  /*7be0*/  MUFU.EX2 R129, R129 ;  /* 0x0000008100817308 */ /* 0x000ea20000000800 */
[--C-:B------:R-:W-:Y:S02]  /*7bf0*/  FFMA.FTZ R158, R229, c[0x0][0x2d0], -R134.reuse ;  /* 0x0000b400e59e7a23 */ /* 0x100fe40000010886 */
[--C-:B------:R-:W-:Y:S02]  /*7c00*/  FFMA.FTZ R161, R161, c[0x0][0x2d0], -R134.reuse ;  /* 0x0000b400a1a17a23 */ /* 0x100fe40000010886 */
[C---:B-1----:R-:W-:Y:S02]  /*7c10*/  FMUL.FTZ R4, R3.reuse, R112 ;  /* 0x0000007003047220 */ /* 0x042fe40000410000 */
[C---:B------:R-:W-:Y:S02]  /*7c20*/  FMUL.FTZ R5, R3.reuse, R113 ;  /* 0x0000007103057220 */ /* 0x040fe40000410000 */
[C---:B------:R-:W-:Y:S01]  /*7c30*/  FMUL.FTZ R8, R3.reuse, R108 ;  /* 0x0000006c03087220 */ /* 0x040fe20000410000 */
[----:B------:R-:W1:Y:S01]  /*7c40*/  MUFU.EX2 R2, R2 ;  /* 0x0000000200027308 */ /* 0x000e620000000800 */
[C---:B------:R-:W-:Y:S02]  /*7c50*/  FMUL.FTZ R9, R3.reuse, R109 ;  /* 0x0000006d03097220 */ /* 0x040fe40000410000 */
[C---:B------:R-:W-:Y:S02]  /*7c60*/  FMUL.FTZ R16, R3.reuse, R72 ;  /* 0x0000004803107220 */ /* 0x040fe40000410000 */
[C---:B------:R-:W-:Y:S02]  /*7c70*/  FMUL.FTZ R17, R3.reuse, R73 ;  /* 0x0000004903117220 */ /* 0x040fe40000410000 */
[C---:B------:R-:W-:Y:S02]  /*7c80*/  FMUL.FTZ R24, R3.reuse, R80 ;  /* 0x0000005003187220 */ /* 0x040fe40000410000 */
[C---:B------:R-:W-:Y:S01]  /*7c90*/  FMUL.FTZ R25, R3.reuse, R81 ;  /* 0x0000005103197220 */ /* 0x040fe20000410000 */
[----:B------:R-:W-:Y:S01]  /*7ca0*/  MUFU.EX2 R133, R133 ;  /* 0x0000008500857308 */ /* 0x000fe20000000800 */
[C---:B------:R-:W-:Y:S02]  /*7cb0*/  FMUL.FTZ R32, R3.reuse, R88 ;  /* 0x0000005803207220 */ /* 0x040fe40000410000 */
[----:B------:R-:W-:Y:S01]  /*7cc0*/  FMUL.FTZ R33, R3, R89 ;  /* 0x0000005903217220 */ /* 0x000fe20000410000 */
[----:B--2---:R-:W-:Y:S01]  /*7cd0*/  F2FP.PACK_AB R122, R129, R118 ;  /* 0x00000076817a723e */ /* 0x004fe200000000ff */
[C---:B------:R-:W-:Y:S02]  /*7ce0*/  FMUL.FTZ R40, R3.reuse, R96 ;  /* 0x0000006003287220 */ /* 0x040fe40000410000 */
[C---:B------:R-:W-:Y:S02]  /*7cf0*/  FMUL.FTZ R41, R3.reuse, R97 ;  /* 0x0000006103297220 */ /* 0x040fe40000410000 */
[C---:B------:R-:W-:Y:S01]  /*7d00*/  FMUL.FTZ R48, R3.reuse, R104 ;  /* 0x0000006803307220 */ /* 0x040fe20000410000 */
[----:B------:R-:W2:Y:S01]  /*7d10*/  MUFU.EX2 R132, R132 ;  /* 0x0000008400847308 */ /* 0x000ea20000000800 */
[C---:B------:R-:W-:Y:S02]  /*7d20*/  FMUL.FTZ R49, R3.reuse, R105 ;  /* 0x0000006903317220 */ /* 0x040fe40000410000 */
[C---:B------:R-:W-:Y:S02]  /*7d30*/  FMUL.FTZ R52, R3.reuse, R52 ;  /* 0x0000003403347220 */ /* 0x040fe40000410000 */
[C---:B-1----:R-:W-:Y:S02]  /*7d40*/  FMUL.FTZ R6, R2.reuse, R114 ;  /* 0x0000007202067220 */ /* 0x042fe40000410000 */
[C---:B------:R-:W-:Y:S02]  /*7d50*/  FMUL.FTZ R7, R2.reuse, R115 ;  /* 0x0000007302077220 */ /* 0x040fe40000410000 */
[C---:B------:R-:W-:Y:S01]  /*7d60*/  FMUL.FTZ R10, R2.reuse, R110 ;  /* 0x0000006e020a7220 */ /* 0x040fe20000410000 */
[----:B------:R-:W-:Y:S01]  /*7d70*/  MUFU.EX2 R131, R131 ;  /* 0x0000008300837308 */ /* 0x000fe20000000800 */
[C---:B------:R-:W-:Y:S02]  /*7d80*/  FMUL.FTZ R11, R2.reuse, R111 ;  /* 0x0000006f020b7220 */ /* 0x040fe40000410000 */
[C---:B------:R-:W-:Y:S01]  /*7d90*/  FMUL.FTZ R18, R2.reuse, R74 ;  /* 0x0000004a02127220 */ /* 0x040fe20000410000 */
[----:B------:R-:W-:Y:S01]  /*7da0*/  LDSM.16.MT88.4 R108, [R204+0x2900] ;  /* 0x00290000cc6c783b */ /* 0x000fe20000004200 */
[C---:B------:R-:W-:Y:S02]  /*7db0*/  FMUL.FTZ R19, R2.reuse, R75 ;  /* 0x0000004b02137220 */ /* 0x040fe40000410000 */
[C---:B------:R-:W-:Y:S02]  /*7dc0*/  FMUL.FTZ R26, R2.reuse, R82 ;  /* 0x00000052021a7220 */ /* 0x040fe40000410000 */
[C---:B------:R-:W-:Y:S01]  /*7dd0*/  FMUL.FTZ R27, R2.reuse, R83 ;  /* 0x00000053021b7220 */ /* 0x040fe20000410000 */
[----:B------:R-:W1:Y:S01]  /*7de0*/  MUFU.EX2 R130, R130 ;  /* 0x0000008200827308 */ /* 0x000e620000000800 */
[C---:B------:R-:W-:Y:S01]  /*7df0*/  FMUL.FTZ R34, R2.reuse, R90 ;  /* 0x0000005a02227220 */ /* 0x040fe20000410000 */
[----:B------:R-:W-:Y:S01]  /*7e00*/  LDSM.16.MT88.4 R72, [R201+0x3100] ;  /* 0x00310000c948783b */ /* 0x000fe20000004200 */
[----:B------:R-:W-:Y:S01]  /*7e10*/  FMUL.FTZ R35, R2, R91 ;  /* 0x0000005b02237220 */ /* 0x000fe20000410000 */
[----:B--2---:R-:W-:Y:S01]  /*7e20*/  F2FP.PACK_AB R121, R132, R133 ;  /* 0x000000858479723e */ /* 0x004fe200000000ff */
[C---:B------:R-:W-:Y:S02]  /*7e30*/  FMUL.FTZ R42, R2.reuse, R98 ;  /* 0x00000062022a7220 */ /* 0x040fe40000410000 */
[C---:B------:R-:W-:Y:S02]  /*7e40*/  FMUL.FTZ R43, R2.reuse, R99 ;  /* 0x00000063022b7220 */ /* 0x040fe40000410000 */
[C---:B------:R-:W-:Y:S01]  /*7e50*/  FMUL.FTZ R50, R2.reuse, R106 ;  /* 0x0000006a02327220 */ /* 0x040fe20000410000 */
[----:B------:R-:W-:Y:S01]  /*7e60*/  LDSM.16.MT88.4 R80, [R204+0x900] ;  /* 0x00090000cc50783b */ /* 0x000fe20000004200 */
[C---:B------:R-:W-:Y:S01]  /*7e70*/  FMUL.FTZ R51, R2.reuse, R107 ;  /* 0x0000006b02337220 */ /* 0x040fe20000410000 */
[----:B------:R-:W-:Y:S01]  /*7e80*/  MUFU.EX2 R137, R137 ;  /* 0x0000008900897308 */ /* 0x000fe20000000800 */
[C---:B------:R-:W-:Y:S02]  /*7e90*/  FMUL.FTZ R53, R3.reuse, R53 ;  /* 0x0000003503357220 */ /* 0x040fe40000410000 */
[C---:B------:R-:W-:Y:S02]  /*7ea0*/  FMUL.FTZ R54, R2.reuse, R54 ;  /* 0x0000003602367220 */ /* 0x040fe40000410000 */
[C---:B------:R-:W-:Y:S01]  /*7eb0*/  FMUL.FTZ R55, R2.reuse, R55 ;  /* 0x0000003702377220 */ /* 0x040fe20000410000 */
[----:B------:R-:W-:Y:S01]  /*7ec0*/  LDSM.16.MT88.4 R88, [R200+0x900] ;  /* 0x00090000c858783b */ /* 0x000fe20000004200 */
[C---:B------:R-:W-:Y:S02]  /*7ed0*/  FMUL.FTZ R56, R3.reuse, R56 ;  /* 0x0000003803387220 */ /* 0x040fe40000410000 */
[C---:B------:R-:W-:Y:S01]  /*7ee0*/  FMUL.FTZ R57, R3.reuse, R57 ;  /* 0x0000003903397220 */ /* 0x040fe20000410000 */
[----:B------:R-:W2:Y:S01]  /*7ef0*/  MUFU.EX2 R144, R144 ;  /* 0x0000009000907308 */ /* 0x000ea20000000800 */
[----:B------:R-:W-:Y:S01]  /*7f00*/  FMUL.FTZ R58, R2, R58 ;  /* 0x0000003a023a7220 */ /* 0x000fe20000410000 */
[----:B-1----:R-:W-:Y:S01]  /*7f10*/  F2FP.PACK_AB R123, R130, R131 ;  /* 0x00000083827b723e */ /* 0x002fe200000000ff */
[C---:B------:R-:W-:Y:S01]  /*7f20*/  FMUL.FTZ R59, R2.reuse, R59 ;  /* 0x0000003b023b7220 */ /* 0x040fe20000410000 */
[----:B------:R-:W-:Y:S01]  /*7f30*/  LDSM.16.MT88.4 R96, [R200+0x2900] ;  /* 0x00290000c860783b */ /* 0x000fe20000004200 */
[C---:B------:R-:W-:Y:S02]  /*7f40*/  FMUL.FTZ R60, R3.reuse, R60 ;  /* 0x0000003c033c7220 */ /* 0x040fe40000410000 */
[C---:B------:R-:W-:Y:S02]  /*7f50*/  FMUL.FTZ R61, R3.reuse, R61 ;  /* 0x0000003d033d7220 */ /* 0x040fe40000410000 */
[C---:B---3--:R-:W-:Y:S01]  /*7f60*/  HMMA.16816.F32 R4, R120.reuse, R12, R4 ;  /* 0x0000000c7804723c */ /* 0x048fe20000001804 */
[----:B------:R-:W-:Y:S02]  /*7f70*/  MUFU.EX2 R147, R147 ;  /* 0x0000009300937308 */ /* 0x000fe40000000800 */
[----:B------:R-:W-:Y:S02]  /*7f80*/  LDSM.16.MT88.4 R104, [R202+0x5900] ;  /* 0x00590000ca68783b */ /* 0x000fe40000004200 */
[C---:B------:R-:W-:Y:S02]  /*7f90*/  FMUL.FTZ R62, R2.reuse, R62 ;  /* 0x0000003e023e7220 */ /* 0x040fe40000410000 */
[C---:B------:R-:W-:Y:S01]  /*7fa0*/  FMUL.FTZ R12, R3.reuse, R68 ;  /* 0x00000044030c7220 */ /* 0x040fe20000410000 */
[C---:B------:R-:W-:Y:S03]  /*7fb0*/  HMMA.16816.F32 R8, R120.reuse, R14, R8 ;  /* 0x0000000e7808723c */ /* 0x040fe60000001808 */
[----:B------:R-:W-:Y:S01]  /*7fc0*/  MUFU.EX2 R156, R156 ;  /* 0x0000009c009c7308 */ /* 0x000fe20000000800 */
[C---:B------:R-:W-:Y:S02]  /*7fd0*/  FMUL.FTZ R13, R3.reuse, R69 ;  /* 0x00000045030d7220 */ /* 0x040fe40000410000 */
[C---:B------:R-:W-:Y:S02]  /*7fe0*/  FMUL.FTZ R63, R2.reuse, R63 ;  /* 0x0000003f023f7220 */ /* 0x040fe40000410000 */
[C---:B------:R-:W-:Y:S04]  /*7ff0*/  FMUL.FTZ R14, R2.reuse, R70 ;  /* 0x00000046020e7220 */ /* 0x040fe80000410000 */
[C---:B------:R-:W-:Y:S01]  /*8000*/  FMUL.FTZ R15, R2.reuse, R71 ;  /* 0x00000047020f7220 */ /* 0x040fe20000410000 */
[----:B------:R-:W-:Y:S01]  /*8010*/  MUFU.EX2 R158, R158 ;  /* 0x0000009e009e7308 */ /* 0x000fe20000000800 */
[----:B------:R-:W1:Y:S01]  /*8020*/  LDSM.16.MT88.4 R68, [R202+0x3100] ;  /* 0x00310000ca44783b */ /* 0x000e620000004200 */
[C---:B------:R-:W-:Y:S02]  /*8030*/  FMUL.FTZ R64, R3.reuse, R64 ;  /* 0x0000004003407220 */ /* 0x040fe40000410000 */
[C---:B------:R-:W-:Y:S02]  /*8040*/  FMUL.FTZ R65, R3.reuse, R65 ;  /* 0x0000004103417220 */ /* 0x040fe40000410000 */
[C---:B------:R-:W-:Y:S03]  /*8050*/  HMMA.16816.F32 R12, R120.reuse, R20, R12 ;  /* 0x00000014780c723c */ /* 0x040fe6000000180c */
[C---:B------:R-:W-:Y:S01]  /*8060*/  FMUL.FTZ R66, R2.reuse, R66 ;  /* 0x0000004202427220 */ /* 0x040fe20000410000 */
[----:B------:R-:W3:Y:S01]  /*8070*/  MUFU.EX2 R161, R161 ;  /* 0x000000a100a17308 */ /* 0x000ee20000000800 */
[C---:B------:R-:W-:Y:S02]  /*8080*/  FMUL.FTZ R67, R2.reuse, R67 ;  /* 0x0000004302437220 */ /* 0x040fe40000410000 */
[C---:B------:R-:W-:Y:S01]  /*8090*/  FMUL.FTZ R20, R3.reuse, R76 ;  /* 0x0000004c03147220 */ /* 0x040fe20000410000 */
[C---:B------:R-:W-:Y:S04]  /*80a0*/  HMMA.16816.F32 R16, R120.reuse, R22, R16 ;  /* 0x000000167810723c */ /* 0x040fe80000001810 */
[----:B------:R-:W-:Y:S02]  /*80b0*/  FMUL.FTZ R21, R3, R77 ;  /* 0x0000004d03157220 */ /* 0x000fe40000410000 */
[----:B------:R-:W-:Y:S01]  /*80c0*/  MUFU.EX2 R174, R174 ;  /* 0x000000ae00ae7308 */ /* 0x000fe20000000800 */
[C---:B------:R-:W-:Y:S02]  /*80d0*/  FMUL.FTZ R22, R2.reuse, R78 ;  /* 0x0000004e02167220 */ /* 0x040fe40000410000 */
[----:B------:R-:W-:Y:S02]  /*80e0*/  FMUL.FTZ R23, R2, R79 ;  /* 0x0000004f02177220 */ /* 0x000fe40000410000 */
[----:B------:R-:W4:Y:S01]  /*80f0*/  LDSM.16.MT88.4 R76, [R200+0x3100] ;  /* 0x00310000c84c783b */ /* 0x000f220000004200 */
[--C-:B------:R-:W-:Y:S02]  /*8100*/  FFMA.FTZ R160, R227, c[0x0][0x2d0], -R134.reuse ;  /* 0x0000b400e3a07a23 */ /* 0x100fe40000010886 */
[--C-:B------:R-:W-:Y:S02]  /*8110*/  FFMA.FTZ R163, R163, c[0x0][0x2d0], -R134.reuse ;  /* 0x0000b400a3a37a23 */ /* 0x100fe40000010886 */
[C---:B------:R-:W-:Y:S01]  /*8120*/  HMMA.16816.F32 R20, R120.reuse, R28, R20 ;  /* 0x0000001c7814723c */ /* 0x040fe20000001814 */
[----:B------:R-:W-:Y:S02]  /*8130*/  MUFU.EX2 R224, R224 ;  /* 0x000000e000e07308 */ /* 0x000fe40000000800 */
[--C-:B------:R-:W-:Y:S02]  /*8140*/  FFMA.FTZ R227, R230, c[0x0][0x2d0], -R159.reuse ;  /* 0x0000b400e6e37a23 */ /* 0x100fe4000001089f */
[--C-:B------:R-:W-:Y:S02]  /*8150*/  FFMA.FTZ R229, R228, c[0x0][0x2d0], -R159.reuse ;  /* 0x0000b400e4e57a23 */ /* 0x100fe4000001089f */
[C---:B------:R-:W-:Y:S01]  /*8160*/  FMUL.FTZ R28, R3.reuse, R84 ;  /* 0x00000054031c7220 */ /* 0x040fe20000410000 */
[C---:B------:R-:W-:Y:S03]  /*8170*/  HMMA.16816.F32 R24, R120.reuse, R30, R24 ;  /* 0x0000001e7818723c */ /* 0x040fe60000001818 */
[----:B------:R-:W-:Y:S01]  /*8180*/  MUFU.EX2 R160, R160 ;  /* 0x000000a000a07308 */ /* 0x000fe20000000800 */
[----:B------:R-:W-:Y:S02]  /*8190*/  FMUL.FTZ R29, R3, R85 ;  /* 0x00000055031d7220 */ /* 0x000fe40000410000 */
[--C-:B------:R-:W-:Y:S02]  /*81a0*/  FFMA.FTZ R228, R241, c[0x0][0x2d0], -R134.reuse ;  /* 0x0000b400f1e47a23 */ /* 0x100fe40000010886 */
[C---:B------:R-:W-:Y:S04]  /*81b0*/  FMUL.FTZ R30, R2.reuse, R86 ;  /* 0x00000056021e7220 */ /* 0x040fe80000410000 */
[----:B------:R-:W-:Y:S01]  /*81c0*/  FMUL.FTZ R31, R2, R87 ;  /* 0x00000057021f7220 */ /* 0x000fe20000410000 */
[----:B------:R-:W5:Y:S01]  /*81d0*/  MUFU.EX2 R163, R163 ;  /* 0x000000a300a37308 */ /* 0x000f620000000800 */
[----:B------:R-:W-:Y:S01]  /*81e0*/  LDSM.16.MT88.4 R84, [R201+0x900] ;  /* 0x00090000c954783b */ /* 0x000fe20000004200 */
[--C-:B------:R-:W-:Y:S02]  /*81f0*/  FFMA.FTZ R233, R233, c[0x0][0x2d0], -R134.reuse ;  /* 0x0000b400e9e97a23 */ /* 0x100fe40000010886 */
[--C-:B------:R-:W-:Y:S02]  /*8200*/  FFMA.FTZ R230, R237, c[0x0][0x2d0], -R134.reuse ;  /* 0x0000b400ede67a23 */ /* 0x100fe40000010886 */
[C---:B------:R-:W-:Y:S03]  /*8210*/  HMMA.16816.F32 R28, R120.reuse, R36, R28 ;  /* 0x00000024781c723c */ /* 0x040fe6000000181c */
[--C-:B------:R-:W-:Y:S01]  /*8220*/  FFMA.FTZ R235, R235, c[0x0][0x2d0], -R134.reuse ;  /* 0x0000b400ebeb7a23 */ /* 0x100fe20000010886 */
[----:B------:R-:W1:Y:S01]  /*8230*/  MUFU.EX2 R227, R227 ;  /* 0x000000e300e37308 */ /* 0x000e620000000800 */
[--C-:B------:R-:W-:Y:S02]  /*8240*/  FFMA.FTZ R237, R238, c[0x0][0x2d0], -R159.reuse ;  /* 0x0000b400eeed7a23 */ /* 0x100fe4000001089f */
[C---:B------:R-:W-:Y:S01]  /*8250*/  FMUL.FTZ R36, R3.reuse, R92 ;  /* 0x0000005c03247220 */ /* 0x040fe20000410000 */
[C---:B------:R-:W-:Y:S04]  /*8260*/  HMMA.16816.F32 R32, R120.reuse, R38, R32 ;  /* 0x000000267820723c */ /* 0x040fe80000001820 */
[----:B------:R-:W-:Y:S02]  /*8270*/  FMUL.FTZ R37, R3, R93 ;  /* 0x0000005d03257220 */ /* 0x000fe40000410000 */
[----:B------:R-:W1:Y:S01]  /*8280*/  MUFU.EX2 R229, R229 ;  /* 0x000000e500e57308 */ /* 0x000e620000000800 */
[C---:B------:R-:W-:Y:S02]  /*8290*/  FMUL.FTZ R38, R2.reuse, R94 ;  /* 0x0000005e02267220 */ /* 0x040fe40000410000 */
[----:B------:R-:W-:Y:S02]  /*82a0*/  FMUL.FTZ R39, R2, R95 ;  /* 0x0000005f02277220 */ /* 0x000fe40000410000 */
[----:B------:R-:W-:Y:S01]  /*82b0*/  LDSM.16.MT88.4 R92, [R200+0x4900] ;  /* 0x00490000c85c783b */ /* 0x000fe20000004200 */
        /* <DEDUP_REMOVED lines=8> */
[----:B------:R-:W3:Y:S01]  /*8340*/  MUFU.EX2 R233, R233 ;  /* 0x000000e900e97308 */ /* 0x000ee20000000800 */
[----:B------:R-:W-:Y:S02]  /*8350*/  FMUL.FTZ R45, R3, R101 ;  /* 0x00000065032d7220 */ /* 0x000fe40000410000 */
[--C-:B------:R-:W-:Y:S02]  /*8360*/  FFMA.FTZ R239, R239, c[0x0][0x2d0], -R134.reuse ;  /* 0x0000b400efef7a23 */ /* 0x100fe40000010886 */
[C---:B------:R-:W-:Y:S04]  /*8370*/  FMUL.FTZ R46, R2.reuse, R102 ;  /* 0x00000066022e7220 */ /* 0x040fe80000410000 */
[----:B------:R-:W-:Y:S01]  /*8380*/  FMUL.FTZ R47, R2, R103 ;  /* 0x00000067022f7220 */ /* 0x000fe20000410000 */
[----:B------:R-:W-:Y:S01]  /*8390*/  MUFU.EX2 R230, R230 ;  /* 0x000000e600e67308 */ /* 0x000fe20000000800 */
[----:B------:R-:W-:Y:S01]  /*83a0*/  LDSM.16.MT88.4 R100, [R204+0x5900] ;  /* 0x00590000cc64783b */ /* 0x000fe20000004200 */
[--C-:B------:R-:W-:Y:S02]  /*83b0*/  FFMA.FTZ R243, R184, c[0x0][0x2d0], -R159.reuse ;  /* 0x0000b400b8f37a23 */ /* 0x100fe4000001089f */
[--C-:B------:R-:W-:Y:S02]  /*83c0*/  FFMA.FTZ R247, R162, c[0x0][0x2d0], -R159.reuse ;  /* 0x0000b400a2f77a23 */ /* 0x100fe4000001089f */
[C---:B-1----:R-:W-:Y:S03]  /*83d0*/  HMMA.16816.F32 R44, R120.reuse, R68, R44 ;  /* 0x00000044782c723c */ /* 0x042fe6000000182c */
[--C-:B------:R-:W-:Y:S01]  /*83e0*/  FFMA.FTZ R162, R231, c[0x0][0x2d0], -R134.reuse ;  /* 0x0000b400e7a27a23 */ /* 0x100fe20000010886 */
[----:B------:R-:W1:Y:S01]  /*83f0*/  MUFU.EX2 R235, R235 ;  /* 0x000000eb00eb7308 */ /* 0x000e620000000800 */
[--C-:B------:R-:W-:Y:S02]  /*8400*/  FFMA.FTZ R225, R225, c[0x0][0x2d0], -R134.reuse ;  /* 0x0000b400e1e17a23 */ /* 0x100fe40000010886 */
[----:B--2---:R-:W-:Y:S01]  /*8410*/  F2FP.PACK_AB R68, R144, R137 ;  /* 0x000000899044723e */ /* 0x004fe200000000ff */
[C---:B------:R-:W-:Y:S04]  /*8420*/  HMMA.16816.F32 R48, R120.reuse, R70, R48 ;  /* 0x000000467830723c */ /* 0x040fe80000001830 */
[----:B---3--:R-:W-:Y:S01]  /*8430*/  F2FP.PACK_AB R69, R161, R158 ;  /* 0x0000009ea145723e */ /* 0x008fe200000000ff */
[--C-:B------:R-:W-:Y:S01]  /*8440*/  FFMA.FTZ R175, R175, c[0x0][0x2d0], -R134.reuse ;  /* 0x0000b400afaf7a23 */ /* 0x100fe20000010886 */
[----:B------:R-:W-:Y:S01]  /*8450*/  MUFU.EX2 R232, R232 ;  /* 0x000000e800e87308 */ /* 0x000fe20000000800 */
[----:B------:R-:W-:Y:S01]  /*8460*/  F2FP.PACK_AB R70, R156, R147 ;  /* 0x000000939c46723e */ /* 0x000fe200000000ff */
[C---:B------:R-:W-:Y:S04]  /*8470*/  HMMA.16816.F32 R52, R120.reuse, R72, R52 ;  /* 0x000000487834723c */ /* 0x040fe80000001834 */
[----:B-----5:R-:W-:Y:S01]  /*8480*/  F2FP.PACK_AB R71, R163, R160 ;  /* 0x000000a0a347723e */ /* 0x020fe200000000ff */
[--C-:B------:R-:W-:Y:S02]  /*8490*/  FFMA.FTZ R184, R173, c[0x0][0x2d0], -R134.reuse ;  /* 0x0000b400adb87a23 */ /* 0x100fe40000010886 */
[--C-:B------:R-:W-:Y:S01]  /*84a0*/  FFMA.FTZ R145, R145, c[0x0][0x2d0], -R159.reuse ;  /* 0x0000b40091917a23 */ /* 0x100fe2000001089f */
[C---:B------:R-:W-:Y:S01]  /*84b0*/  HMMA.16816.F32 R56, R120.reuse, R74, R56 ;  /* 0x0000004a7838723c */ /* 0x040fe20000001838 */
[----:B------:R-:W2:Y:S01]  /*84c0*/  LDSM.16.MT88.4 R72, [R202+0x900] ;  /* 0x00090000ca48783b */ /* 0x000ea20000004200 */
[----:B------:R-:W-:Y:S02]  /*84d0*/  MUFU.EX2 R237, R237 ;  /* 0x000000ed00ed7308 */ /* 0x000fe40000000800 */
[--C-:B------:R-:W-:Y:S02]  /*84e0*/  FFMA.FTZ R138, R138, c[0x0][0x2d0], -R159.reuse ;  /* 0x0000b4008a8a7a23 */ /* 0x100fe4000001089f */
[----:B------:R-:W-:Y:S02]  /*84f0*/  FFMA.FTZ R159, R136, c[0x0][0x2d0], -R159 ;  /* 0x0000b400889f7a23 */ /* 0x000fe4000001089f */
[C---:B----4-:R-:W-:Y:S04]  /*8500*/  HMMA.16816.F32 R60, R120.reuse, R76, R60 ;  /* 0x0000004c783c723c */ /* 0x050fe8000000183c */
[----:B------:R-:W-:Y:S01]  /*8510*/  MUFU.EX2 R234, R234 ;  /* 0x000000ea00ea7308 */ /* 0x000fe20000000800 */
[--C-:B------:R-:W-:Y:S02]  /*8520*/  FFMA.FTZ R136, R157, c[0x0][0x2d0], -R134.reuse ;  /* 0x0000b4009d887a23 */ /* 0x100fe40000010886 */
[--C-:B------:R-:W-:Y:S01]  /*8530*/  FFMA.FTZ R139, R139, c[0x0][0x2d0], -R134.reuse ;  /* 0x0000b4008b8b7a23 */ /* 0x100fe20000010886 */
[----:B------:R-:W-:Y:S01]  /*8540*/  HMMA.16816.F32 R64, R120, R78, R64 ;  /* 0x0000004e7840723c */ /* 0x000fe20000001840 */
[----:B------:R-:W3:Y:S03]  /*8550*/  LDSM.16.MT88.4 R76, [R204+0x3900] ;  /* 0x00390000cc4c783b */ /* 0x000ee60000004200 */
[--C-:B------:R-:W-:Y:S02]  /*8560*/  FFMA.FTZ R135, R135, c[0x0][0x2d0], -R134.reuse ;  /* 0x0000b40087877a23 */ /* 0x100fe40000010886 */
[----:B------:R-:W-:Y:S01]  /*8570*/  MUFU.EX2 R241, R241 ;  /* 0x000000f100f17308 */ /* 0x000fe20000000800 */
[----:B------:R-:W-:Y:S01]  /*8580*/  FFMA.FTZ R134, R117, c[0x0][0x2d0], -R134 ;  /* 0x0000b40075867a23 */ /* 0x000fe20000010886 */
[C---:B------:R-:W-:Y:S05]  /*8590*/  HMMA.16816.F32 R4, R68.reuse, R80, R4 ;  /* 0x000000504404723c */ /* 0x040fea0000001804 */
[----:B------:R-:W-:Y:S02]  /*85a0*/  FFMA.FTZ R128, R3, R216, R128 ;  /* 0x000000d803807223 */ /* 0x000fe40000010080 */
[----:B------:R-:W-:Y:S01]  /*85b0*/  FFMA.FTZ R133, R2, R217, R133 ;  /* 0x000000d902857223 */ /* 0x000fe20000010085 */
[C---:B------:R-:W-:Y:S01]  /*85c0*/  HMMA.16816.F32 R8, R68.reuse, R82, R8 ;  /* 0x000000524408723c */ /* 0x040fe20000001808 */
[----:B------:R-:W-:Y:S01]  /*85d0*/  LDSM.16.MT88.4 R80, [R201+0x3900] ;  /* 0x00390000c950783b */ /* 0x000fe20000004200 */
[----:B------:R-:W-:Y:S02]  /*85e0*/  MUFU.EX2 R236, R236 ;  /* 0x000000ec00ec7308 */ /* 0x000fe40000000800 */
[----:B------:R-:W-:Y:S02]  /*85f0*/  FADD.FTZ R119, R119, R128 ;  /* 0x0000008077777221 */ /* 0x000fe40000010000 */
[----:B------:R-:W-:Y:S02]  /*8600*/  FADD.FTZ R132, R132, R133 ;  /* 0x0000008584847221 */ /* 0x000fe40000010000 */
[----:B------:R-:W-:Y:S01]  /*8610*/  FADD.FTZ R118, R118, R119 ;  /* 0x0000007776767221 */ /* 0x000fe20000010000 */
[C---:B--2---:R-:W-:Y:S03]  /*8620*/  HMMA.16816.F32 R12, R68.reuse, R72, R12 ;  /* 0x00000048440c723c */ /* 0x044fe6000000180c */
[----:B------:R-:W-:Y:S01]  /*8630*/  MUFU.EX2 R245, R245 ;  /* 0x000000f500f57308 */ /* 0x000fe20000000800 */
[----:B------:R-:W-:Y:S02]  /*8640*/  FADD.FTZ R3, R131, R132 ;  /* 0x0000008483037221 */ /* 0x000fe40000010000 */
[----:B------:R-:W-:Y:S02]  /*8650*/  FADD.FTZ R118, R129, R118 ;  /* 0x0000007681767221 */ /* 0x000fe40000010000 */
[C---:B------:R-:W-:Y:S01]  /*8660*/  HMMA.16816.F32 R16, R68.reuse, R74, R16 ;  /* 0x0000004a4410723c */ /* 0x040fe20000001810 */
[----:B------:R-:W2:Y:S03]  /*8670*/  LDSM.16.MT88.4 R72, [R202+0x3900] ;  /* 0x00390000ca48783b */ /* 0x000ea60000004200 */
[----:B------:R-:W-:Y:S01]  /*8680*/  FADD.FTZ R3, R130, R3 ;  /* 0x0000000382037221 */ /* 0x000fe20000010000 */
[----:B------:R-:W-:Y:S01]  /*8690*/  MUFU.EX2 R238, R238 ;  /* 0x000000ee00ee7308 */ /* 0x000fe20000000800 */
[----:B------:R-:W-:Y:S02]  /*86a0*/  FADD.FTZ R137, R137, R118 ;  /* 0x0000007689897221 */ /* 0x000fe40000010000 */
[C---:B------:R-:W-:Y:S04]  /*86b0*/  HMMA.16816.F32 R20, R68.reuse, R84, R20 ;  /* 0x000000544414723c */ /* 0x040fe80000001814 */
[----:B------:R-:W-:Y:S02]  /*86c0*/  FADD.FTZ R158, R158, R3 ;  /* 0x000000039e9e7221 */ /* 0x000fe40000010000 */
[----:B------:R-:W-:Y:S01]  /*86d0*/  FADD.FTZ R144, R144, R137 ;  /* 0x0000008990907221 */ /* 0x000fe20000010000 */
[----:B------:R-:W-:Y:S01]  /*86e0*/  MUFU.EX2 R239, R239 ;  /* 0x000000ef00ef7308 */ /* 0x000fe20000000800 */
[C---:B------:R-:W-:Y:S01]  /*86f0*/  HMMA.16816.F32 R24, R68.reuse, R86, R24 ;  /* 0x000000564418723c */ /* 0x040fe20000001818 */
[----:B------:R-:W4:Y:S03]  /*8700*/  LDSM.16.MT88.4 R84, [R200+0x3900] ;  /* 0x00390000c854783b */ /* 0x000f260000004200 */
[----:B------:R-:W-:Y:S02]  /*8710*/  FADD.FTZ R161, R161, R158 ;  /* 0x0000009ea1a17221 */ /* 0x000fe40000010000 */
[----:B------:R-:W-:Y:S02]  /*8720*/  FADD.FTZ R147, R147, R144 ;  /* 0x0000009093937221 */ /* 0x000fe40000010000 */
[C---:B------:R-:W-:Y:S01]  /*8730*/  HMMA.16816.F32 R28, R68.reuse, R88, R28 ;  /* 0x00000058441c723c */ /* 0x040fe2000000181c */
[----:B------:R-:W-:Y:S03]  /*8740*/  MUFU.EX2 R226, R226 ;  /* 0x000000e200e27308 */ /* 0x000fe60000000800 */
[----:B------:R-:W-:Y:S02]  /*8750*/  FADD.FTZ R160, R160, R161 ;  /* 0x000000a1a0a07221 */ /* 0x000fe40000010000 */
[----:B------:R-:W-:Y:S02]  /*8760*/  FADD.FTZ R156, R156, R147 ;  /* 0x000000939c9c7221 */ /* 0x000fe40000010000 */
[C---:B------:R-:W-:Y:S01]  /*8770*/  HMMA.16816.F32 R32, R68.reuse, R90, R32 ;  /* 0x0000005a4420723c */ /* 0x040fe20000001820 */
[----:B------:R-:W-:Y:S02]  /*8780*/  LDSM.16.MT88.4 R88, [R200+0x4100] ;  /* 0x00410000c858783b */ /* 0x000fe40000004200 */
[----:B------:R-:W-:Y:S01]  /*8790*/  MUFU.EX2 R243, R243 ;  /* 0x000000f300f37308 */ /* 0x000fe20000000800 */
[----:B------:R-:W-:Y:S04]  /*87a0*/  FADD.FTZ R163, R163, R160 ;  /* 0x000000a0a3a37221 */ /* 0x000fe80000010000 */
[C---:B---3--:R-:W-:Y:S05]  /*87b0*/  HMMA.16816.F32 R36, R68.reuse, R76, R36 ;  /* 0x0000004c4424723c */ /* 0x048fea0000001824 */
[----:B------:R-:W-:Y:S03]  /*87c0*/  MUFU.EX2 R172, R172 ;  /* 0x000000ac00ac7308 */ /* 0x000fe60000000800 */
[C---:B------:R-:W-:Y:S01]  /*87d0*/  HMMA.16816.F32 R40, R68.reuse, R78, R40 ;  /* 0x0000004e4428723c */ /* 0x040fe20000001828 */
[----:B------:R-:W-:Y:S06]  /*87e0*/  LDSM.16.MT88.4 R76, [R202+0x1100] ;  /* 0x00110000ca4c783b */ /* 0x000fec0000004200 */
[----:B------:R-:W-:Y:S01]  /*87f0*/  MUFU.EX2 R247, R247 ;  /* 0x000000f700f77308 */ /* 0x000fe20000000800 */
[C---:B--2---:R-:W-:Y:S08]  /*8800*/  HMMA.16816.F32 R44, R68.reuse, R72, R44 ;  /* 0x00000048442c723c */ /* 0x044ff0000000182c */
[C---:B------:R-:W-:Y:S01]  /*8810*/  HMMA.16816.F32 R48, R68.reuse, R74, R48 ;  /* 0x0000004a4430723c */ /* 0x040fe20000001830 */
[----:B------:R-:W2:Y:S01]  /*8820*/  LDSM.16.MT88.4 R72, [R204+0x1100] ;  /* 0x00110000cc48783b */ /* 0x000ea20000004200 */
[----:B------:R-:W-:Y:S06]  /*8830*/  MUFU.EX2 R162, R162 ;  /* 0x000000a200a27308 */ /* 0x000fec0000000800 */
[C---:B------:R-:W-:Y:S04]  /*8840*/  HMMA.16816.F32 R52, R68.reuse, R80, R52 ;  /* 0x000000504434723c */ /* 0x040fe80000001834 */
[----:B------:R-:W-:Y:S04]  /*8850*/  MUFU.EX2 R225, R225 ;  /* 0x000000e100e17308 */ /* 0x000fe80000000800 */
[C---:B------:R-:W-:Y:S01]  /*8860*/  HMMA.16816.F32 R56, R68.reuse, R82, R56 ;  /* 0x000000524438723c */ /* 0x040fe20000001838 */
[----:B------:R-:W3:Y:S05]  /*8870*/  LDSM.16.MT88.4 R80, [R201+0x1100] ;  /* 0x00110000c950783b */ /* 0x000eea0000004200 */
[----:B------:R-:W-:Y:S02]  /*8880*/  MUFU.EX2 R175, R175 ;  /* 0x000000af00af7308 */ /* 0x000fe40000000800 */
[C---:B----4-:R-:W-:Y:S08]  /*8890*/  HMMA.16816.F32 R60, R68.reuse, R84, R60 ;  /* 0x00000054443c723c */ /* 0x050ff0000000183c */
[----:B------:R-:W-:Y:S01]  /*88a0*/  HMMA.16816.F32 R64, R68, R86, R64 ;  /* 0x000000564440723c */ /* 0x000fe20000001840 */
[----:B------:R-:W4:Y:S01]  /*88b0*/  LDSM.16.MT88.4 R84, [R200+0x1100] ;  /* 0x00110000c854783b */ /* 0x000f220000004200 */
[----:B------:R-:W-:Y:S05]  /*88c0*/  MUFU.EX2 R184, R184 ;  /* 0x000000b800b87308 */ /* 0x000fea0000000800 */
[----:B------:R-:W-:Y:S01]  /*88d0*/  F2FP.PACK_AB R68, R174, R227 ;  /* 0x000000e3ae44723e */ /* 0x000fe200000000ff */
[----:B------:R-:W-:Y:S01]  /*88e0*/  FADD.FTZ R227, R227, R156 ;  /* 0x0000009ce3e37221 */ /* 0x000fe20000010000 */
[----:B------:R-:W-:Y:S03]  /*88f0*/  F2FP.PACK_AB R70, R229, R224 ;  /* 0x000000e0e546723e */ /* 0x000fe600000000ff */
[----:B------:R-:W-:Y:S01]  /*8900*/  F2FP.PACK_AB R69, R233, R228 ;  /* 0x000000e4e945723e */ /* 0x000fe200000000ff */
[----:B------:R-:W-:Y:S01]  /*8910*/  MUFU.EX2 R146, R146 ;  /* 0x0000009200927308 */ /* 0x000fe20000000800 */
[----:B-1----:R-:W-:Y:S01]  /*8920*/  F2FP.PACK_AB R71, R235, R230 ;  /* 0x000000e6eb47723e */ /* 0x002fe200000000ff */
[----:B------:R-:W-:Y:S02]  /*8930*/  FADD.FTZ R228, R228, R163 ;  /* 0x000000a3e4e47221 */ /* 0x000fe40000010000 */
[----:B------:R-:W-:Y:S02]  /*8940*/  FADD.FTZ R227, R174, R227 ;  /* 0x000000e3aee37221 */ /* 0x000fe40000010000 */
[----:B------:R-:W-:Y:S02]  /*8950*/  FADD.FTZ R233, R233, R228 ;  /* 0x000000e4e9e97221 */ /* 0x000fe40000010000 */
[C---:B--2---:R-:W-:Y:S02]  /*8960*/  HMMA.16816.F32 R4, R68.reuse, R72, R4 ;  /* 0x000000484404723c */ /* 0x044fe40000001804 */
[----:B------:R-:W1:Y:S01]  /*8970*/  MUFU.EX2 R145, R145 ;  /* 0x0000009100917308 */ /* 0x000e620000000800 */
[----:B------:R-:W-:Y:S02]  /*8980*/  FADD.FTZ R224, R224, R227 ;  /* 0x000000e3e0e07221 */ /* 0x000fe40000010000 */
[----:B------:R-:W-:Y:S02]  /*8990*/  FADD.FTZ R230, R230, R233 ;  /* 0x000000e9e6e67221 */ /* 0x000fe40000010000 */
[----:B------:R-:W-:Y:S01]  /*89a0*/  FADD.FTZ R229, R229, R224 ;  /* 0x000000e0e5e57221 */ /* 0x000fe20000010000 */
[C---:B------:R-:W-:Y:S01]  /*89b0*/  HMMA.16816.F32 R8, R68.reuse, R74, R8 ;  /* 0x0000004a4408723c */ /* 0x040fe20000001808 */
[----:B------:R-:W2:Y:S03]  /*89c0*/  LDSM.16.MT88.4 R72, [R204+0x4100] ;  /* 0x00410000cc48783b */ /* 0x000ea60000004200 */
[----:B------:R-:W-:Y:S01]  /*89d0*/  MUFU.EX2 R138, R138 ;  /* 0x0000008a008a7308 */ /* 0x000fe20000000800 */
[----:B------:R-:W-:Y:S03]  /*89e0*/  FADD.FTZ R235, R235, R230 ;  /* 0x000000e6ebeb7221 */ /* 0x000fe60000010000 */
[C---:B------:R-:W-:Y:S06]  /*89f0*/  HMMA.16816.F32 R12, R68.reuse, R76, R12 ;  /* 0x0000004c440c723c */ /* 0x040fec000000180c */
[----:B------:R-:W5:Y:S02]  /*8a00*/  MUFU.EX2 R159, R159 ;  /* 0x0000009f009f7308 */ /* 0x000f640000000800 */
[C---:B------:R-:W-:Y:S01]  /*8a10*/  HMMA.16816.F32 R16, R68.reuse, R78, R16 ;  /* 0x0000004e4410723c */ /* 0x040fe20000001810 */
[----:B------:R-:W2:Y:S03]  /*8a20*/  LDSM.16.MT88.4 R76, [R202+0x4100] ;  /* 0x00410000ca4c783b */ /* 0x000ea60000004200 */
[----:B-1----:R-:W-:Y:S04]  /*8a30*/  F2FP.PACK_AB R120, R145, R146 ;  /* 0x000000929178723e */ /* 0x002fe800000000ff */
[C---:B---3--:R-:W-:Y:S01]  /*8a40*/  HMMA.16816.F32 R20, R68.reuse, R80, R20 ;  /* 0x000000504414723c */ /* 0x048fe20000001814 */
[----:B------:R-:W-:Y:S07]  /*8a50*/  MUFU.EX2 R136, R136 ;  /* 0x0000008800887308 */ /* 0x000fee0000000800 */
[C---:B------:R-:W-:Y:S01]  /*8a60*/  HMMA.16816.F32 R24, R68.reuse, R82, R24 ;  /* 0x000000524418723c */ /* 0x040fe20000001818 */
[----:B------:R-:W1:Y:S02]  /*8a70*/  LDSM.16.MT88.4 R80, [R201+0x4100] ;  /* 0x00410000c950783b */ /* 0x000e640000004200 */
[----:B------:R-:W3:Y:S01]  /*8a80*/  MUFU.EX2 R139, R139 ;  /* 0x0000008b008b7308 */ /* 0x000ee20000000800 */
[----:B-----5:R-:W-:Y:S04]  /*8a90*/  F2FP.PACK_AB R122, R159, R138 ;  /* 0x0000008a9f7a723e */ /* 0x020fe800000000ff */
[C---:B----4-:R-:W-:Y:S05]  /*8aa0*/  HMMA.16816.F32 R28, R68.reuse, R84, R28 ;  /* 0x00000054441c723c */ /* 0x050fea000000181c */
[----:B------:R-:W-:Y:S03]  /*8ab0*/  MUFU.EX2 R135, R135 ;  /* 0x0000008700877308 */ /* 0x000fe60000000800 */
[C---:B------:R-:W-:Y:S01]  /*8ac0*/  HMMA.16816.F32 R32, R68.reuse, R86, R32 ;  /* 0x000000564420723c */ /* 0x040fe20000001820 */
[----:B------:R-:W4:Y:S06]  /*8ad0*/  LDSM.16.MT88.4 R84, [R204+0x1900] ;  /* 0x00190000cc54783b */ /* 0x000f2c0000004200 */
[----:B------:R-:W5:Y:S01]  /*8ae0*/  MUFU.EX2 R134, R134 ;  /* 0x0000008600867308 */ /* 0x000f620000000800 */
[C---:B--2---:R-:W-:Y:S04]  /*8af0*/  HMMA.16816.F32 R36, R68.reuse, R72, R36 ;  /* 0x000000484424723c */ /* 0x044fe80000001824 */
[----:B---3--:R-:W-:Y:S04]  /*8b00*/  F2FP.PACK_AB R121, R139, R136 ;  /* 0x000000888b79723e */ /* 0x008fe800000000ff */
[C---:B------:R-:W-:Y:S01]  /*8b10*/  HMMA.16816.F32 R40, R68.reuse, R74, R40 ;  /* 0x0000004a4428723c */ /* 0x040fe20000001828 */
[----:B------:R-:W2:Y:S07]  /*8b20*/  LDSM.16.MT88.4 R72, [R202+0x1900] ;  /* 0x00190000ca48783b */ /* 0x000eae0000004200 */
[C---:B------:R-:W-:Y:S04]  /*8b30*/  HMMA.16816.F32 R44, R68.reuse, R76, R44 ;  /* 0x0000004c442c723c */ /* 0x040fe8000000182c */
[----:B-----5:R-:W-:Y:S04]  /*8b40*/  F2FP.PACK_AB R123, R134, R135 ;  /* 0x00000087867b723e */ /* 0x020fe800000000ff */
[C---:B------:R-:W-:Y:S01]  /*8b50*/  HMMA.16816.F32 R48, R68.reuse, R78, R48 ;  /* 0x0000004e4430723c */ /* 0x040fe20000001830 */
[----:B------:R-:W3:Y:S07]  /*8b60*/  LDSM.16.MT88.4 R76, [R201+0x1900] ;  /* 0x00190000c94c783b */ /* 0x000eee0000004200 */
[C---:B-1----:R-:W-:Y:S08]  /*8b70*/  HMMA.16816.F32 R52, R68.reuse, R80, R52 ;  /* 0x000000504434723c */ /* 0x042ff00000001834 */
[C---:B------:R-:W-:Y:S01]  /*8b80*/  HMMA.16816.F32 R56, R68.reuse, R82, R56 ;  /* 0x000000524438723c */ /* 0x040fe20000001838 */
[----:B------:R-:W1:Y:S07]  /*8b90*/  LDSM.16.MT88.4 R80, [R200+0x1900] ;  /* 0x00190000c850783b */ /* 0x000e6e0000004200 */
[C---:B------:R-:W-:Y:S08]  /*8ba0*/  HMMA.16816.F32 R60, R68.reuse, R88, R60 ;  /* 0x00000058443c723c */ /* 0x040ff0000000183c */
[----:B------:R-:W-:Y:S01]  /*8bb0*/  HMMA.16816.F32 R64, R68, R90, R64 ;  /* 0x0000005a4440723c */ /* 0x000fe20000001840 */
[----:B------:R-:W-:Y:S06]  /*8bc0*/  LDSM.16.MT88.4 R88, [R201+0x4900] ;  /* 0x00490000c958783b */ /* 0x000fec0000004200 */
        /* <DEDUP_REMOVED lines=9> */
[C---:B----4-:R-:W-:Y:S03]  /*8c60*/  HMMA.16816.F32 R4, R68.reuse, R84, R4 ;  /* 0x000000544404723c */ /* 0x050fe60000001804 */
[----:B------:R-:W-:Y:S02]  /*8c70*/  FADD.FTZ R238, R238, R245 ;  /* 0x000000f5eeee7221 */ /* 0x000fe40000010000 */
[----:B------:R-:W-:Y:S02]  /*8c80*/  FADD.FTZ R241, R241, R234 ;  /* 0x000000eaf1f17221 */ /* 0x000fe40000010000 */
[----:B------:R-:W-:Y:S01]  /*8c90*/  FADD.FTZ R239, R239, R238 ;  /* 0x000000eeefef7221 */ /* 0x000fe20000010000 */
[C---:B------:R-:W-:Y:S01]  /*8ca0*/  HMMA.16816.F32 R8, R68.reuse, R86, R8 ;  /* 0x000000564408723c */ /* 0x040fe20000001808 */
[----:B------:R-:W4:Y:S03]  /*8cb0*/  LDSM.16.MT88.4 R84, [R204+0x4900] ;  /* 0x00490000cc54783b */ /* 0x000f260000004200 */
[----:B------:R-:W-:Y:S04]  /*8cc0*/  FADD.FTZ R2, R162, R239 ;  /* 0x000000efa2027221 */ /* 0x000fe80000010000 */
[C---:B--2---:R-:W-:Y:S04]  /*8cd0*/  HMMA.16816.F32 R12, R68.reuse, R72, R12 ;  /* 0x00000048440c723c */ /* 0x044fe8000000180c */
[----:B------:R-:W-:Y:S04]  /*8ce0*/  FADD.FTZ R2, R225, R2 ;  /* 0x00000002e1027221 */ /* 0x000fe80000010000 */
[C---:B------:R-:W-:Y:S01]  /*8cf0*/  HMMA.16816.F32 R16, R68.reuse, R74, R16 ;  /* 0x0000004a4410723c */ /* 0x040fe20000001810 */
[----:B------:R-:W2:Y:S03]  /*8d00*/  LDSM.16.MT88.4 R72, [R202+0x4900] ;  /* 0x00490000ca48783b */ /* 0x000ea60000004200 */
[----:B------:R-:W-:Y:S02]  /*8d10*/  FADD.FTZ R3, R175, R2 ;  /* 0x00000002af037221 */ /* 0x000fe40000010000 */
[----:B------:R-:W-:Y:S02]  /*8d20*/  IMAD.MOV.U32 R2, RZ, RZ, R116 ;  /* 0x000000ffff027224 */ /* 0x000fe400078e0074 */
[C---:B---3--:R-:W-:Y:S04]  /*8d30*/  HMMA.16816.F32 R20, R68.reuse, R76, R20 ;  /* 0x0000004c4414723c */ /* 0x048fe80000001814 */
[----:B------:R-:W-:Y:S04]  /*8d40*/  FADD.FTZ R3, R184, R3 ;  /* 0x00000003b8037221 */ /* 0x000fe80000010000 */
[C---:B------:R-:W-:Y:S01]  /*8d50*/  HMMA.16816.F32 R24, R68.reuse, R78, R24 ;  /* 0x0000004e4418723c */ /* 0x040fe20000001818 */
[----:B------:R-:W3:Y:S03]  /*8d60*/  LDSM.16.MT88.4 R76, [R204+0x2100] ;  /* 0x00210000cc4c783b */ /* 0x000ee60000004200 */
[----:B------:R-:W-:Y:S02]  /*8d70*/  FADD.FTZ R136, R136, R3 ;  /* 0x0000000388887221 */ /* 0x000fe40000010000 */
[----:B------:R-:W-:Y:S02]  /*8d80*/  IMAD.MOV.U32 R3, RZ, RZ, R0 ;  /* 0x000000ffff037224 */ /* 0x000fe400078e0000 */
[C---:B-1----:R-:W-:Y:S04]  /*8d90*/  HMMA.16816.F32 R28, R68.reuse, R80, R28 ;  /* 0x00000050441c723c */ /* 0x042fe8000000181c */
[----:B------:R-:W-:Y:S04]  /*8da0*/  FADD.FTZ R136, R139, R136 ;  /* 0x000000888b887221 */ /* 0x000fe80000010000 */
[C---:B------:R-:W-:Y:S01]  /*8db0*/  HMMA.16816.F32 R32, R68.reuse, R82, R32 ;  /* 0x000000524420723c */ /* 0x040fe20000001820 */
[----:B------:R-:W1:Y:S03]  /*8dc0*/  LDSM.16.MT88.4 R80, [R202+0x2100] ;  /* 0x00210000ca50783b */ /* 0x000e660000004200 */
[----:B------:R-:W-:Y:S04]  /*8dd0*/  FADD.FTZ R135, R135, R136 ;  /* 0x0000008887877221 */ /* 0x000fe80000010000 */
[C---:B----4-:R-:W-:Y:S04]  /*8de0*/  HMMA.16816.F32 R36, R68.reuse, R84, R36 ;  /* 0x000000544424723c */ /* 0x050fe80000001824 */
[----:B------:R-:W-:Y:S04]  /*8df0*/  FADD.FTZ R217, R134, R135 ;  /* 0x0000008786d97221 */ /* 0x000fe80000010000 */
[C---:B------:R-:W-:Y:S01]  /*8e00*/  HMMA.16816.F32 R40, R68.reuse, R86, R40 ;  /* 0x000000564428723c */ /* 0x040fe20000001828 */
[----:B------:R-:W-:Y:S07]  /*8e10*/  LDSM.16.MT88.4 R84, [R200+0x2100] ;  /* 0x00210000c854783b */ /* 0x000fee0000004200 */
[C---:B--2---:R-:W-:Y:S08]  /*8e20*/  HMMA.16816.F32 R44, R68.reuse, R72, R44 ;  /* 0x00000048442c723c */ /* 0x044ff0000000182c */
[C---:B------:R-:W-:Y:S01]  /*8e30*/  HMMA.16816.F32 R48, R68.reuse, R74, R48 ;  /* 0x0000004a4430723c */ /* 0x040fe20000001830 */
[----:B------:R-:W2:Y:S07]  /*8e40*/  LDSM.16.MT88.4 R72, [R201+0x2100] ;  /* 0x00210000c948783b */ /* 0x000eae0000004200 */
        /* <DEDUP_REMOVED lines=11> */
[----:B------:R-:W-:Y:S02]  /*8f00*/  F2FP.PACK_AB R71, R184, R175 ;  /* 0x000000afb847723e */ /* 0x000fe400000000ff */
[----:B------:R-:W-:Y:S01]  /*8f10*/  IADD3 R184, R222, -0x1, RZ ;  /* 0xffffffffdeb87810 */ /* 0x000fe20007ffe0ff */
[----:B------:R-:W-:Y:S04]  /*8f20*/  FADD.FTZ R172, R172, R243 ;  /* 0x000000f3acac7221 */ /* 0x000fe80000010000 */
[C---:B---3--:R-:W-:Y:S03]  /*8f30*/  HMMA.16816.F32 R4, R68.reuse, R76, R4 ;  /* 0x0000004c4404723c */ /* 0x048fe60000001804 */
[----:B------:R-:W-:Y:S02]  /*8f40*/  FADD.FTZ R247, R247, R172 ;  /* 0x000000acf7f77221 */ /* 0x000fe40000010000 */
[----:B------:R-:W-:Y:S02]  /*8f50*/  IMAD.MOV.U32 R222, RZ, RZ, R184 ;  /* 0x000000ffffde7224 */ /* 0x000fe400078e00b8 */
[----:B------:R-:W-:Y:S01]  /*8f60*/  FADD.FTZ R146, R146, R247 ;  /* 0x000000f792927221 */ /* 0x000fe20000010000 */
[C---:B------:R-:W-:Y:S01]  /*8f70*/  HMMA.16816.F32 R8, R68.reuse, R78, R8 ;  /* 0x0000004e4408723c */ /* 0x040fe20000001808 */
[----:B------:R-:W3:Y:S03]  /*8f80*/  LDSM.16.MT88.4 R76, [R204+0x5100] ;  /* 0x00510000cc4c783b */ /* 0x000ee60000004200 */
[----:B------:R-:W-:Y:S04]  /*8f90*/  FADD.FTZ R145, R145, R146 ;  /* 0x0000009291917221 */ /* 0x000fe80000010000 */
[C---:B-1----:R-:W-:Y:S04]  /*8fa0*/  HMMA.16816.F32 R12, R68.reuse, R80, R12 ;  /* 0x00000050440c723c */ /* 0x042fe8000000180c */
[----:B------:R-:W-:Y:S04]  /*8fb0*/  FADD.FTZ R138, R138, R145 ;  /* 0x000000918a8a7221 */ /* 0x000fe80000010000 */
[C---:B------:R-:W-:Y:S01]  /*8fc0*/  HMMA.16816.F32 R16, R68.reuse, R82, R16 ;  /* 0x000000524410723c */ /* 0x040fe20000001810 */
[----:B------:R-:W1:Y:S03]  /*8fd0*/  LDSM.16.MT88.4 R80, [R202+0x5100] ;  /* 0x00510000ca50783b */ /* 0x000e660000004200 */
[----:B------:R-:W-:Y:S04]  /*8fe0*/  FADD.FTZ R216, R159, R138 ;  /* 0x0000008a9fd87221 */ /* 0x000fe80000010000 */
[C---:B--2---:R-:W-:Y:S08]  /*8ff0*/  HMMA.16816.F32 R20, R68.reuse, R72, R20 ;  /* 0x000000484414723c */ /* 0x044ff00000001814 */
[C---:B------:R-:W-:Y:S01]  /*9000*/  HMMA.16816.F32 R24, R68.reuse, R74, R24 ;  /* 0x0000004a4418723c */ /* 0x040fe20000001818 */
[----:B------:R-:W2:Y:S07]  /*9010*/  LDSM.16.MT88.4 R72, [R200+0x5100] ;  /* 0x00510000c848783b */ /* 0x000eae0000004200 */
[C---:B------:R-:W-:Y:S08]  /*9020*/  HMMA.16816.F32 R28, R68.reuse, R84, R28 ;  /* 0x00000054441c723c */ /* 0x040ff0000000181c */
[C---:B------:R-:W-:Y:S01]  /*9030*/  HMMA.16816.F32 R32, R68.reuse, R86, R32 ;  /* 0x000000564420723c */ /* 0x040fe20000001820 */
[----:B------:R-:W4:Y:S07]  /*9040*/  LDSM.16.MT88.4 R84, [R202+0x2900] ;  /* 0x00290000ca54783b */ /* 0x000f2e0000004200 */
[C---:B---3--:R-:W-:Y:S08]  /*9050*/  HMMA.16816.F32 R36, R68.reuse, R76, R36 ;  /* 0x0000004c4424723c */ /* 0x048ff00000001824 */
[C---:B------:R-:W-:Y:S08]  /*9060*/  HMMA.16816.F32 R40, R68.reuse, R78, R40 ;  /* 0x0000004e4428723c */ /* 0x040ff00000001828 */
[C---:B-1----:R-:W-:Y:S08]  /*9070*/  HMMA.16816.F32 R44, R68.reuse, R80, R44 ;  /* 0x00000050442c723c */ /* 0x042ff0000000182c */
[C---:B------:R-:W-:Y:S08]  /*9080*/  HMMA.16816.F32 R48, R68.reuse, R82, R48 ;  /* 0x000000524430723c */ /* 0x040ff00000001830 */
[C---:B------:R-:W-:Y:S08]  /*9090*/  HMMA.16816.F32 R52, R68.reuse, R88, R52 ;  /* 0x000000584434723c */ /* 0x040ff00000001834 */
[C---:B------:R-:W-:Y:S08]  /*90a0*/  HMMA.16816.F32 R56, R68.reuse, R90, R56 ;  /* 0x0000005a4438723c */ /* 0x040ff00000001838 */
[C---:B--2---:R-:W-:Y:S08]  /*90b0*/  HMMA.16816.F32 R60, R68.reuse, R72, R60 ;  /* 0x00000048443c723c */ /* 0x044ff0000000183c */
[----:B------:R-:W-:Y:S08]  /*90c0*/  HMMA.16816.F32 R64, R68, R74, R64 ;  /* 0x0000004a4440723c */ /* 0x000ff00000001840 */
[C---:B------:R-:W-:Y:S01]  /*90d0*/  HMMA.16816.F32 R112, R120.reuse, R108, R4 ;  /* 0x0000006c7870723c */ /* 0x040fe20000001804 */
[----:B------:R-:W1:Y:S07]  /*90e0*/  LDSM.16.MT88.4 R4, [R201+0x5900] ;  /* 0x00590000c904783b */ /* 0x000e6e0000004200 */
[C---:B------:R-:W-:Y:S01]  /*90f0*/  HMMA.16816.F32 R108, R120.reuse, R110, R8 ;  /* 0x0000006e786c723c */ /* 0x040fe20000001808 */
[----:B------:R-:W2:Y:S07]  /*9100*/  LDSM.16.MT88.4 R8, [R200+0x5900] ;  /* 0x00590000c808783b */ /* 0x000eae0000004200 */
[C---:B----4-:R-:W-:Y:S07]  /*9110*/  HMMA.16816.F32 R68, R120.reuse, R84, R12 ;  /* 0x000000547844723c */ /* 0x050fee000000180c */
[----:B------:R-:W-:Y:S01]  /*9120*/  IMAD.MOV.U32 R12, RZ, RZ, R116 ;  /* 0x000000ffff0c7224 */ /* 0x000fe200078e0074 */
        /* <DEDUP_REMOVED lines=9> */
[C---:B-1----:R-:W-:Y:S08]  /*91c0*/  HMMA.16816.F32 R52, R120.reuse, R4, R52 ;  /* 0x000000047834723c */ /* 0x042ff00000001834 */
[C---:B------:R-:W-:Y:S08]  /*91d0*/  HMMA.16816.F32 R56, R120.reuse, R6, R56 ;  /* 0x000000067838723c */ /* 0x040ff00000001838 */
[C---:B--2---:R-:W-:Y:S08]  /*91e0*/  HMMA.16816.F32 R60, R120.reuse, R8, R60 ;  /* 0x00000008783c723c */ /* 0x044ff0000000183c */
[----:B------:R-:W-:Y:S01]  /*91f0*/  HMMA.16816.F32 R64, R120, R10, R64 ;  /* 0x0000000a7840723c */ /* 0x000fe20000001840 */
[----:B------:R-:W-:-:S07]  /*9200*/  @P0 BRA `(.L_x_42) ;  /* 0xffffc39000000947 */ /* 0x000fce000383ffff */
.L_x_33:
[----:B------:R-:W1:Y:S01]  /*9210*/  S2UR UR7, SR_CTAID.X ;  /* 0x00000000000779c3 */ /* 0x000e620000002500 */
[----:B------:R-:W-:Y:S01]  /*9220*/  ULDC.64 UR4, c[0x0][0x2c8] ;  /* 0x0000b20000047ab9 */ /* 0x000fe20000000a00 */
[----:B------:R-:W-:Y:S01]  /*9230*/  PLOP3.LUT P0, PT, PT, PT, UP2, 0x40, 0x0 ;  /* 0x000000000000781c */ /* 0x000fe20003f0e828 */
[----:B-1----:R-:W-:-:S04]  /*9240*/  ULEA UR7, UR7, 0x7f, 0x7 ;  /* 0x0000007f07077891 */ /* 0x002fc8000f8e383f */
[----:B------:R-:W-:-:S03]  /*9250*/  UIMAD.WIDE.U32 UR18, UR7, UR4, URZ ;  /* 0x00000004071272a5 */ /* 0x000fc6000f8e003f */
[----:B------:R-:W-:Y:S02]  /*9260*/  ULDC UR4, c[0x0][0x168] ;  /* 0x00005a0000047ab9 */ /* 0x000fe40000000800 */
[----:B------:R-:W-:Y:S02]  /*9270*/  UIADD3 UR4, -UR4, 0x1, URZ ;  /* 0x0000000104047890 */ /* 0x000fe4000fffe13f */
[----:B------:R-:W-:-:S03]  /*9280*/  @UP3 USHF.R.U32.HI UR7, URZ, UR5, UR19 ;  /* 0x000000053f073299 */ /* 0x000fc60008011613 */
[----:B------:R-:W-:Y:S02]  /*9290*/  ULDC UR5, c[0x0][0x1d0] ;  /* 0x0000740000057ab9 */ /* 0x000fe40000000800 */
[----:B------:R-:W-:-:S03]  /*92a0*/  UIADD3 UR5, UR7, UR5, UR4 ;  /* 0x0000000507057290 */ /* 0x000fc6000fffe004 */
[----:B------:R-:W-:Y:S02]  /*92b0*/  ULDC UR4, c[0x0][0x324] ;  /* 0x0000c90000047ab9 */ /* 0x000fe40000000800 */
[----:B------:R-:W-:-:S06]  /*92c0*/  UIADD3 UR4, UR5, -UR4, URZ ;  /* 0x8000000405047290 */ /* 0x000fcc000fffe03f */
        /* <DEDUP_REMOVED lines=12> */
.L_x_44:
[----:B------:R-:W-:-:S04]  /*9390*/  MOV R2, c[0x0][0x32c] ;  /* 0x0000cb0000027a02 */ /* 0x000fc80000000f00 */
[----:B------:R-:W-:-:S13]  /*93a0*/  ISETP.NE.AND P0, PT, R2, 0x1, PT ;  /* 0x000000010200780c */ /* 0x000fda0003f05270 */
[----:B------:R-:W-:-:S05]  /*93b0*/  @P0 IMAD.HI.U32 R2, R4, c[0x0][0x330], RZ ;  /* 0x0000cc0004020a27 */ /* 0x000fca00078e00ff */
[----:B------:R-:W-:-:S05]  /*93c0*/  @P0 SHF.R.U32.HI R4, RZ, c[0x0][0x334], R2 ;  /* 0x0000cd00ff040a19 */ /* 0x000fca0000011602 */
.L_x_45:
[----:B------:R-:W-:-:S05]  /*93d0*/  IMAD R4, R4, c[0x0][0x32c], RZ ;  /* 0x0000cb0004047a24 */ /* 0x000fca00078e02ff */
[----:B------:R-:W-:-:S04]  /*93e0*/  IMNMX R3, R3, R4, !PT ;  /* 0x0000000403037217 */ /* 0x000fc80007800200 */
.L_x_43:
[----:B------:R-:W-:-:S05]  /*93f0*/  IADD3 R3, R3, 0x5f, RZ ;  /* 0x0000005f03037810 */ /* 0x000fca0007ffe0ff */
[----:B------:R-:W-:-:S05]  /*9400*/  IMAD.HI R3, R3, 0x2aaaaaab, RZ ;  /* 0x2aaaaaab03037827 */ /* 0x000fca00078e02ff */
[----:B------:R-:W-:-:S04]  /*9410*/  SHF.R.U32.HI R2, RZ, 0x1f, R3 ;  /* 0x0000001fff027819 */ /* 0x000fc80000011603 */
[----:B------:R-:W-:-:S04]  /*9420*/  LEA.HI.SX32 R2, R3, R2, 0x1c ;  /* 0x0000000203027211 */ /* 0x000fc800078fe2ff */
[----:B------:R-:W-:-:S04]  /*9430*/  IMNMX R225, R207, R2, !PT ;  /* 0x00000002cfe17217 */ /* 0x000fc80007800200 */
[----:B------:R-:W-:-:S13]  /*9440*/  ISETP.GE.AND P0, PT, R184, R225, PT ;  /* 0x000000e1b800720c */ /* 0x000fda0003f06270 */
[----:B------:R-:W-:Y:S05]  /*9450*/  @!P0 BRA `(.L_x_46) ;  /* 0x0000298000008947 */ /* 0x000fea0003800000 */
[----:B------:R-:W-:Y:S01]  /*9460*/  MOV R117, R12 ;  /* 0x0000000c00757202 */ /* 0x000fe20000000f00 */
[----:B------:R-:W-:Y:S01]  /*9470*/  IMAD.MOV.U32 R222, RZ, RZ, R184 ;  /* 0x000000ffffde7224 */ /* 0x000fe200078e00b8 */
[----:B------:R-:W-:Y:S01]  /*9480*/  MOV R3, R0 ;  /* 0x0000000000037202 */ /* 0x000fe20000000f00 */
[----:B------:R-:W-:Y:S01]  /*9490*/  IMAD.MOV.U32 R118, RZ, RZ, c[0x0][0x1e4] ;  /* 0x00007900ff767624 */ /* 0x000fe200078e00ff */
[----:B------:R-:W-:Y:S02]  /*94a0*/  MOV R223, c[0x0][0x1e0] ;  /* 0x0000780000df7a02 */ /* 0x000fe40000000f00 */
.L_x_47:
[----:B------:R-:W-:Y:S04]  /*94b0*/  DEPBAR.LE SB0, 0x0 ;  /* 0x000080000000791a */ /* 0x000fe80000000000 */
[----:B------:R-:W-:Y:S01]  /*94c0*/  BAR.SYNC.DEFER_BLOCKING 0x0 ;  /* 0x0000000000007b1d */ /* 0x000fe20000010000 */
[----:B------:R-:W-:Y:S11]  /*94d0*/  ISETP.GT.AND P6, PT, R207, R222, PT ;  /* 0x000000decf00720c */ /* 0x000ff60003fc4270 */
[----:B------:R-:W-:Y:S02]  /*94e0*/  @!UPT UIADD3 URZ, URZ, URZ, URZ ;  /* 0x0000003f3f3ff290 */ /* 0x000fe4000fffe03f */
[----:B------:R-:W-:Y:S01]  /*94f0*/  @!P6 SHF.R.S32.HI R29, RZ, 0x1f, R222 ;  /* 0x0000001fff1de819 */ /* 0x000fe200000114de */
[C---:B------:R-:W-:Y:S01]  /*9500*/  @!P6 IMAD.WIDE.U32 R38, R222.reuse, c[0x0][0x208], RZ ;  /* 0x00008200de26ea25 */ /* 0x040fe200078e00ff */
[----:B------:R-:W-:Y:S02]  /*9510*/  @!P6 MOV R36, R218 ;  /* 0x000000da0024e202 */ /* 0x000fe40000000f00 */
[----:B------:R-:W-:Y:S01]  /*9520*/  @!P6 MOV R37, R221 ;  /* 0x000000dd0025e202 */ /* 0x000fe20000000f00 */
[----:B------:R-:W-:Y:S04]  /*9530*/  @!P6 IMAD R29, R29, c[0x0][0x208], RZ ;  /* 0x000082001d1dea24 */ /* 0x000fe800078e02ff */
[----:B------:R-:W-:Y:S01]  /*9540*/  @!P6 IMAD R29, R222, c[0x0][0x20c], R29 ;  /* 0x00008300de1dea24 */ /* 0x000fe200078e021d */
[----:B------:R-:W1:Y:S01]  /*9550*/  LDSM.16.M88.4 R8, [R206+0x8100] ;  /* 0x00810000ce08783b */ /* 0x000e620000000200 */
[----:B------:R-:W-:Y:S03]  /*9560*/  @!P6 IMAD.WIDE.U32 R36, R38, 0x60, R36 ;  /* 0x000000602624e825 */ /* 0x000fe600078e0024 */
[----:B------:R-:W-:Y:S02]  /*9570*/  @!P6 IADD3 R39, R39, R29, RZ ;  /* 0x0000001d2727e210 */ /* 0x000fe40007ffe0ff */
[----:B------:R-:W-:Y:S02]  /*9580*/  @!P6 SHF.L.U32 R186, R36, 0x1, RZ ;  /* 0x0000000124bae819 */ /* 0x000fe400000006ff */
[----:B------:R-:W2:Y:S01]  /*9590*/  LDSM.16.M88.4 R16, [R206+0x8900] ;  /* 0x00890000ce10783b */ /* 0x000ea20000000200 */
[----:B------:R-:W-:Y:S01]  /*95a0*/  @!P6 IMAD R39, R39, 0x60, RZ ;  /* 0x000000602727e824 */ /* 0x000fe200078e02ff */
[C---:B------:R-:W-:Y:S02]  /*95b0*/  @!P6 IADD3 R184, P5, R186.reuse, 0x80, RZ ;  /* 0x00000080bab8e810 */ /* 0x040fe40007fbe0ff */
[----:B------:R-:W-:Y:S02]  /*95c0*/  @!P6 IADD3 R186, P0, R186, c[0x0][0x1f8], RZ ;  /* 0x00007e00babaea10 */ /* 0x000fe40007f1e0ff */
[----:B------:R-:W-:Y:S02]  /*95d0*/  @!P6 IADD3 R184, P2, R184, c[0x0][0x1f8], RZ ;  /* 0x00007e00b8b8ea10 */ /* 0x000fe40007f5e0ff */
[----:B------:R-:W3:Y:S01]  /*95e0*/  LDSM.16.M88.4 R24, [R206+0x9100] ;  /* 0x00910000ce18783b */ /* 0x000ee20000000200 */
[----:B------:R-:W-:Y:S02]  /*95f0*/  @!P6 IADD3 R174, P1, R186, UR12, RZ ;  /* 0x0000000cbaaeec10 */ /* 0x000fe4000ff3e0ff */
[----:B------:R-:W-:Y:S04]  /*9600*/  @!P6 IADD3 R0, R37, R39, RZ ;  /* 0x000000272500e210 */ /* 0x000fe80007ffe0ff */
[----:B------:R-:W-:Y:S01]  /*9610*/  @!P6 SHF.L.U64.HI R0, R36, 0x1, R0 ;  /* 0x000000012400e819 */ /* 0x000fe20000010200 */
[----:B------:R-:W4:Y:S03]  /*9620*/  LDSM.16.M88.4 R32, [R206+0x9900] ;  /* 0x00990000ce20783b */ /* 0x000f260000000200 */
[----:B------:R-:W-:Y:S02]  /*9630*/  @!P6 IADD3.X R187, R0, c[0x0][0x1fc], RZ, P0, !PT ;  /* 0x00007f0000bbea10 */ /* 0x000fe400007fe4ff */
[----:B------:R-:W-:Y:S02]  /*9640*/  @!P6 IADD3.X R185, RZ, c[0x0][0x1fc], R0, P2, P5 ;  /* 0x00007f00ffb9ea10 */ /* 0x000fe400017ea400 */
[----:B------:R-:W-:Y:S01]  /*9650*/  @!P6 IADD3.X R175, R187, UR17, RZ, P1, !PT ;  /* 0x00000011bbafec10 */ /* 0x000fe20008ffe4ff */
[----:B------:R-:W5:Y:S01]  /*9660*/  LDSM.16.M88.4 R40, [R206+0xa100] ;  /* 0x00a10000ce28783b */ /* 0x000f620000000200 */
[----:B------:R-:W-:Y:S02]  /*9670*/  @!P6 IADD3 R172, P0, R174, UR12, RZ ;  /* 0x0000000caeacec10 */ /* 0x000fe4000ff1e0ff */
[C---:B------:R-:W-:Y:S02]  /*9680*/  ISETP.GT.AND P5, PT, R222.reuse, R207, PT ;  /* 0x000000cfde00720c */ /* 0x040fe40003fa4270 */
[----:B------:R-:W-:Y:S01]  /*9690*/  @!P6 IADD3.X R173, R175, UR17, RZ, P0, !PT ;  /* 0x00000011afadec10 */ /* 0x000fe200087fe4ff */
[C---:B-1----:R-:W-:Y:S02]  /*96a0*/  HMMA.16816.F32 R4, R124.reuse, R8, RZ ;  /* 0x000000087c04723c */ /* 0x042fe400000018ff */
[----:B------:R-:W1:Y:S06]  /*96b0*/  LDSM.16.M88.4 R48, [R206+0xa900] ;  /* 0x00a90000ce30783b */ /* 0x000e6c0000000200 */
[C---:B------:R-:W-:Y:S02]  /*96c0*/  HMMA.16816.F32 R8, R124.reuse, R10, RZ ;  /* 0x0000000a7c08723c */ /* 0x040fe400000018ff */
[----:B------:R-:W1:Y:S06]  /*96d0*/  LDSM.16.M88.4 R120, [R205] ;  /* 0x00000000cd78783b */ /* 0x000e6c0000000200 */
[C---:B--2---:R-:W-:Y:S02]  /*96e0*/  HMMA.16816.F32 R12, R124.reuse, R16, RZ ;  /* 0x000000107c0c723c */ /* 0x044fe400000018ff */
[----:B------:R-:W2:Y:S06]  /*96f0*/  LDSM.16.M88.4 R128, [R199] ;  /* 0x00000000c780783b */ /* 0x000eac0000000200 */
[C---:B------:R-:W-:Y:S02]  /*9700*/  HMMA.16816.F32 R16, R124.reuse, R18, RZ ;  /* 0x000000127c10723c */ /* 0x040fe400000018ff */
[----:B------:R-:W1:Y:S06]  /*9710*/  LDSM.16.M88.4 R132, [R198] ;  /* 0x00000000c684783b */ /* 0x000e6c0000000200 */
[C---:B---3--:R-:W-:Y:S02]  /*9720*/  HMMA.16816.F32 R20, R124.reuse, R24, RZ ;  /* 0x000000187c14723c */ /* 0x048fe400000018ff */
[----:B------:R-:W3:Y:S06]  /*9730*/  LDSM.16.M88.4 R136, [R197] ;  /* 0x00000000c588783b */ /* 0x000eec0000000200 */
[C---:B------:R-:W-:Y:S02]  /*9740*/  HMMA.16816.F32 R24, R124.reuse, R26, RZ ;  /* 0x0000001a7c18723c */ /* 0x040fe400000018ff */
[----:B------:R-:W2:Y:S06]  /*9750*/  LDSM.16.M88.4 R144, [R196] ;  /* 0x00000000c490783b */ /* 0x000eac0000000200 */
[C---:B----4-:R-:W-:Y:S02]  /*9760*/  HMMA.16816.F32 R28, R124.reuse, R32, RZ ;  /* 0x000000207c1c723c */ /* 0x050fe400000018ff */
[----:B------:R-:W4:Y:S06]  /*9770*/  LDSM.16.M88.4 R156, [R195] ;  /* 0x00000000c39c783b */ /* 0x000f2c0000000200 */
[C---:B------:R-:W-:Y:S02]  /*9780*/  HMMA.16816.F32 R32, R124.reuse, R34, RZ ;  /* 0x000000227c20723c */ /* 0x040fe400000018ff */
[----:B------:R-:W-:Y:S01]  /*9790*/  @!PT LDS RZ, [RZ] ;  /* 0x00000000fffff984 */ /* 0x000fe20000000800 */
[----:B------:R-:W-:Y:S01]  /*97a0*/  @!PT LDS RZ, [RZ] ;  /* 0x00000000fffff984 */ /* 0x000fe20000000800 */
[----:B------:R-:W-:Y:S01]  /*97b0*/  @!PT LDS RZ, [RZ] ;  /* 0x00000000fffff984 */ /* 0x000fe20000000800 */
[----:B------:R2:W-:Y:S06]  /*97c0*/  @!P6 LDGSTS.E.BYPASS.LTC128B.128 [R208+0x100], [R186.64], !P4 ;  /* 0x00100000bad0efae */ /* 0x0005ec000e101d4e */
[C---:B-----5:R-:W-:Y:S02]  /*97d0*/  HMMA.16816.F32 R36, R124.reuse, R40, RZ ;  /* 0x000000287c24723c */ /* 0x060fe400000018ff */
[----:B------:R5:W-:Y:S06]  /*97e0*/  @!P6 LDGSTS.E.BYPASS.LTC128B.128 [R208+0x3100], [R184.64], !P3 ;  /* 0x03100000b8d0efae */ /* 0x000bec000d901d4e */
[C---:B------:R-:W-:Y:S02]  /*97f0*/  HMMA.16816.F32 R40, R124.reuse, R42, RZ ;  /* 0x0000002a7c28723c */ /* 0x040fe400000018ff */
[----:B------:R2:W-:Y:S06]  /*9800*/  @!P6 LDGSTS.E.BYPASS.LTC128B.128 [R208+0x1100], [R174.64], !P4 ;  /* 0x01100000aed0efae */ /* 0x0005ec000e101d4e */
[C---:B-1----:R-:W-:Y:S02]  /*9810*/  HMMA.16816.F32 R44, R124.reuse, R48, RZ ;  /* 0x000000307c2c723c */ /* 0x042fe400000018ff */
[----:B------:R1:W-:Y:S06]  /*9820*/  @!P6 LDGSTS.E.BYPASS.LTC128B.128 [R208+0x4100], [R174.64+0x80], !P3 ;  /* 0x04100080aed0efae */ /* 0x0003ec000d901d4e */
[----:B------:R-:W-:Y:S02]  /*9830*/  HMMA.16816.F32 R48, R124, R50, RZ ;  /* 0x000000327c30723c */ /* 0x000fe400000018ff */
[----:B------:R1:W-:Y:S06]  /*9840*/  @!P6 LDGSTS.E.BYPASS.LTC128B.128 [R208+0x2100], [R172.64], !P4 ;  /* 0x02100000acd0efae */ /* 0x0003ec000e101d4e */
[C---:B------:R-:W-:Y:S02]  /*9850*/  HMMA.16816.F32 R4, R140.reuse, R120, R4 ;  /* 0x000000788c04723c */ /* 0x040fe40000001804 */
[----:B------:R1:W-:Y:S06]  /*9860*/  @!P6 LDGSTS.E.BYPASS.LTC128B.128 [R208+0x5100], [R172.64+0x80], !P3 ;  /* 0x05100080acd0efae */ /* 0x0003ec000d901d4e */
[C---:B------:R-:W-:Y:S02]  /*9870*/  HMMA.16816.F32 R8, R140.reuse, R122, R8 ;  /* 0x0000007a8c08723c */ /* 0x040fe40000001808 */
[----:B------:R-:W1:Y:S06]  /*9880*/  LDSM.16.M88.4 R160, [R203+0x8100] ;  /* 0x00810000cba0783b */ /* 0x000e6c0000000200 */
[C---:B--2---:R-:W-:Y:S02]  /*9890*/  HMMA.16816.F32 R12, R140.reuse, R128, R12 ;  /* 0x000000808c0c723c */ /* 0x044fe4000000180c */
[----:B------:R-:W0:Y:S06]  /*98a0*/  LDGDEPBAR ;  /* 0x00000000000079af */ /* 0x000e2c0000000000 */
[C---:B------:R-:W-:Y:S02]  /*98b0*/  HMMA.16816.F32 R16, R140.reuse, R130, R16 ;  /* 0x000000828c10723c */ /* 0x040fe40000001810 */
[----:B------:R-:W2:Y:S06]  /*98c0*/  LDSM.16.M88.4 R120, [R203+0x8900] ;  /* 0x00890000cb78783b */ /* 0x000eac0000000200 */
[C---:B------:R-:W-:Y:S02]  /*98d0*/  HMMA.16816.F32 R20, R140.reuse, R132, R20 ;  /* 0x000000848c14723c */ /* 0x040fe40000001814 */
[----:B------:R-:W2:Y:S06]  /*98e0*/  LDSM.16.M88.4 R128, [R203+0x9100] ;  /* 0x00910000cb80783b */ /* 0x000eac0000000200 */
[C---:B------:R-:W-:Y:S02]  /*98f0*/  HMMA.16816.F32 R24, R140.reuse, R134, R24 ;  /* 0x000000868c18723c */ /* 0x040fe40000001818 */
[----:B------:R-:W2:Y:S06]  /*9900*/  LDSM.16.M88.4 R132, [R203+0x9900] ;  /* 0x00990000cb84783b */ /* 0x000eac0000000200 */
[C---:B---3--:R-:W-:Y:S02]  /*9910*/  HMMA.16816.F32 R28, R140.reuse, R136, R28 ;  /* 0x000000888c1c723c */ /* 0x048fe4000000181c */
[----:B-1----:R-:W-:Y:S06]  /*9920*/  LDSM.16.M88.4 R172, [R194+0x2800] ;  /* 0x00280000c2ac783b */ /* 0x002fec0000000200 */
[C---:B------:R-:W-:Y:S02]  /*9930*/  HMMA.16816.F32 R32, R140.reuse, R138, R32 ;  /* 0x0000008a8c20723c */ /* 0x040fe40000001820 */
[----:B------:R-:W1:Y:S06]  /*9940*/  LDSM.16.M88.4 R136, [R203+0xa100] ;  /* 0x00a10000cb88783b */ /* 0x000e6c0000000200 */
[C---:B------:R-:W-:Y:S02]  /*9950*/  HMMA.16816.F32 R36, R140.reuse, R144, R36 ;  /* 0x000000908c24723c */ /* 0x040fe40000001824 */
[----:B-----5:R-:W-:Y:S06]  /*9960*/  LDSM.16.M88.4 R184, [R194+0x3000] ;  /* 0x00300000c2b8783b */ /* 0x020fec0000000200 */
[C---:B------:R-:W-:Y:S02]  /*9970*/  HMMA.16816.F32 R40, R140.reuse, R146, R40 ;  /* 0x000000928c28723c */ /* 0x040fe40000001828 */
[----:B------:R-:W3:Y:S06]  /*9980*/  LDSM.16.M88.4 R144, [R203+0xa900] ;  /* 0x00a90000cb90783b */ /* 0x000eec0000000200 */
[C---:B----4-:R-:W-:Y:S08]  /*9990*/  HMMA.16816.F32 R44, R140.reuse, R156, R44 ;  /* 0x0000009c8c2c723c */ /* 0x050ff0000000182c */
[----:B------:R-:W-:Y:S01]  /*99a0*/  HMMA.16816.F32 R48, R140, R158, R48 ;  /* 0x0000009e8c30723c */ /* 0x000fe20000001830 */
[----:B------:R-:W-:Y:S07]  /*99b0*/  LDSM.16.M88.4 R156, [R194+0x800] ;  /* 0x00080000c29c783b */ /* 0x000fee0000000200 */
[C---:B------:R-:W-:Y:S08]  /*99c0*/  HMMA.16816.F32 R4, R148.reuse, R160, R4 ;  /* 0x000000a09404723c */ /* 0x040ff00000001804 */
[C---:B------:R-:W-:Y:S01]  /*99d0*/  HMMA.16816.F32 R8, R148.reuse, R162, R8 ;  /* 0x000000a29408723c */ /* 0x040fe20000001808 */
[----:B------:R-:W-:Y:S07]  /*99e0*/  LDSM.16.M88.4 R160, [R194+0x2000] ;  /* 0x00200000c2a0783b */ /* 0x000fee0000000200 */
[C---:B--2---:R-:W-:Y:S08]  /*99f0*/  HMMA.16816.F32 R12, R148.reuse, R120, R12 ;  /* 0x00000078940c723c */ /* 0x044ff0000000180c */
[C---:B------:R-:W-:Y:S01]  /*9a00*/  HMMA.16816.F32 R16, R148.reuse, R122, R16 ;  /* 0x0000007a9410723c */ /* 0x040fe20000001810 */
[----:B------:R-:W2:Y:S07]  /*9a10*/  LDSM.16.M88.4 R120, [R194] ;  /* 0x00000000c278783b */ /* 0x000eae0000000200 */
[C---:B------:R-:W-:Y:S08]  /*9a20*/  HMMA.16816.F32 R20, R148.reuse, R128, R20 ;  /* 0x000000809414723c */ /* 0x040ff00000001814 */
[C---:B------:R-:W-:Y:S01]  /*9a30*/  HMMA.16816.F32 R24, R148.reuse, R130, R24 ;  /* 0x000000829418723c */ /* 0x040fe20000001818 */
[----:B------:R-:W4:Y:S07]  /*9a40*/  LDSM.16.M88.4 R128, [R194+0x1000] ;  /* 0x00100000c280783b */ /* 0x000f2e0000000200 */
[C---:B------:R-:W-:Y:S08]  /*9a50*/  HMMA.16816.F32 R28, R148.reuse, R132, R28 ;  /* 0x00000084941c723c */ /* 0x040ff0000000181c */
[C---:B------:R-:W-:Y:S01]  /*9a60*/  HMMA.16816.F32 R32, R148.reuse, R134, R32 ;  /* 0x000000869420723c */ /* 0x040fe20000001820 */
[----:B------:R-:W5:Y:S07]  /*9a70*/  LDSM.16.M88.4 R132, [R194+0x1800] ;  /* 0x00180000c284783b */ /* 0x000f6e0000000200 */
[C---:B-1----:R-:W-:Y:S08]  /*9a80*/  HMMA.16816.F32 R36, R148.reuse, R136, R36 ;  /* 0x000000889424723c */ /* 0x042ff00000001824 */
[C---:B------:R-:W-:Y:S01]  /*9a90*/  HMMA.16816.F32 R40, R148.reuse, R138, R40 ;  /* 0x0000008a9428723c */ /* 0x040fe20000001828 */
[----:B------:R-:W1:Y:S07]  /*9aa0*/  LDSM.16.M88.4 R136, [R206+0xb100] ;  /* 0x00b10000ce88783b */ /* 0x000e6e0000000200 */
[C---:B---3--:R-:W-:Y:S08]  /*9ab0*/  HMMA.16816.F32 R44, R148.reuse, R144, R44 ;  /* 0x00000090942c723c */ /* 0x048ff0000000182c */
[----:B------:R-:W-:Y:S01]  /*9ac0*/  HMMA.16816.F32 R48, R148, R146, R48 ;  /* 0x000000929430723c */ /* 0x000fe20000001830 */
[----:B------:R-:W-:Y:S07]  /*9ad0*/  LDSM.16.M88.4 R144, [R206+0xc100] ;  /* 0x00c10000ce90783b */ /* 0x000fee0000000200 */
[C---:B--2---:R-:W-:Y:S08]  /*9ae0*/  HMMA.16816.F32 R4, R152.reuse, R120, R4 ;  /* 0x000000789804723c */ /* 0x044ff00000001804 */
[C---:B------:R-:W-:Y:S01]  /*9af0*/  HMMA.16816.F32 R8, R152.reuse, R122, R8 ;  /* 0x0000007a9808723c */ /* 0x040fe20000001808 */
[----:B------:R-:W2:Y:S07]  /*9b00*/  LDSM.16.M88.4 R120, [R206+0xb900] ;  /* 0x00b90000ce78783b */ /* 0x000eae0000000200 */
[C---:B------:R-:W-:Y:S08]  /*9b10*/  HMMA.16816.F32 R12, R152.reuse, R156, R12 ;  /* 0x0000009c980c723c */ /* 0x040ff0000000180c */
[C---:B------:R-:W-:Y:S01]  /*9b20*/  HMMA.16816.F32 R16, R152.reuse, R158, R16 ;  /* 0x0000009e9810723c */ /* 0x040fe20000001810 */
[----:B------:R-:W3:Y:S07]  /*9b30*/  LDSM.16.M88.4 R156, [R206+0xc900] ;  /* 0x00c90000ce9c783b */ /* 0x000eee0000000200 */
[C---:B----4-:R-:W-:Y:S08]  /*9b40*/  HMMA.16816.F32 R20, R152.reuse, R128, R20 ;  /* 0x000000809814723c */ /* 0x050ff00000001814 */
[C---:B------:R-:W-:Y:S01]  /*9b50*/  HMMA.16816.F32 R24, R152.reuse, R130, R24 ;  /* 0x000000829818723c */ /* 0x040fe20000001818 */
[----:B------:R-:W4:Y:S07]  /*9b60*/  LDSM.16.M88.4 R128, [R206+0xd100] ;  /* 0x00d10000ce80783b */ /* 0x000f2e0000000200 */
[C---:B-----5:R-:W-:Y:S08]  /*9b70*/  HMMA.16816.F32 R28, R152.reuse, R132, R28 ;  /* 0x00000084981c723c */ /* 0x060ff0000000181c */
[C---:B------:R-:W-:Y:S01]  /*9b80*/  HMMA.16816.F32 R32, R152.reuse, R134, R32 ;  /* 0x000000869820723c */ /* 0x040fe20000001820 */
[----:B------:R-:W5:Y:S07]  /*9b90*/  LDSM.16.M88.4 R132, [R206+0xd900] ;  /* 0x00d90000ce84783b */ /* 0x000f6e0000000200 */
[C---:B------:R-:W-:Y:S08]  /*9ba0*/  HMMA.16816.F32 R36, R152.reuse, R160, R36 ;  /* 0x000000a09824723c */ /* 0x040ff00000001824 */
[C---:B------:R-:W-:Y:S01]  /*9bb0*/  HMMA.16816.F32 R40, R152.reuse, R162, R40 ;  /* 0x000000a29828723c */ /* 0x040fe20000001828 */
[----:B------:R-:W3:Y:S07]  /*9bc0*/  LDSM.16.M88.4 R160, [R193] ;  /* 0x00000000c1a0783b */ /* 0x000eee0000000200 */
[C---:B------:R-:W-:Y:S08]  /*9bd0*/  HMMA.16816.F32 R44, R152.reuse, R172, R44 ;  /* 0x000000ac982c723c */ /* 0x040ff0000000182c */
[----:B------:R-:W-:Y:S01]  /*9be0*/  HMMA.16816.F32 R48, R152, R174, R48 ;  /* 0x000000ae9830723c */ /* 0x000fe20000001830 */
[----:B------:R-:W-:Y:S07]  /*9bf0*/  LDSM.16.M88.4 R172, [R203+0xd100] ;  /* 0x00d10000cbac783b */ /* 0x000fee0000000200 */
[C---:B-1----:R-:W-:Y:S08]  /*9c00*/  HMMA.16816.F32 R4, R164.reuse, R136, R4 ;  /* 0x00000088a404723c */ /* 0x042ff00000001804 */
[C---:B------:R-:W-:Y:S01]  /*9c10*/  HMMA.16816.F32 R8, R164.reuse, R138, R8 ;  /* 0x0000008aa408723c */ /* 0x040fe20000001808 */
[----:B------:R-:W1:Y:S07]  /*9c20*/  LDSM.16.M88.4 R136, [R192] ;  /* 0x00000000c088783b */ /* 0x000e6e0000000200 */
[C---:B--2---:R-:W-:Y:S08]  /*9c30*/  HMMA.16816.F32 R12, R164.reuse, R120, R12 ;  /* 0x00000078a40c723c */ /* 0x044ff0000000180c */
[C---:B------:R-:W-:Y:S01]  /*9c40*/  HMMA.16816.F32 R16, R164.reuse, R122, R16 ;  /* 0x0000007aa410723c */ /* 0x040fe20000001810 */
[----:B------:R-:W2:Y:S07]  /*9c50*/  LDSM.16.M88.4 R120, [R191] ;  /* 0x00000000bf78783b */ /* 0x000eae0000000200 */
[C---:B------:R-:W-:Y:S08]  /*9c60*/  HMMA.16816.F32 R20, R164.reuse, R144, R20 ;  /* 0x00000090a414723c */ /* 0x040ff00000001814 */
[C---:B------:R-:W-:Y:S01]  /*9c70*/  HMMA.16816.F32 R24, R164.reuse, R146, R24 ;  /* 0x00000092a418723c */ /* 0x040fe20000001818 */
[----:B------:R-:W1:Y:S07]  /*9c80*/  LDSM.16.M88.4 R144, [R190] ;  /* 0x00000000be90783b */ /* 0x000e6e0000000200 */
[C---:B---3--:R-:W-:Y:S08]  /*9c90*/  HMMA.16816.F32 R28, R164.reuse, R156, R28 ;  /* 0x0000009ca41c723c */ /* 0x048ff0000000181c */
[C---:B------:R-:W-:Y:S01]  /*9ca0*/  HMMA.16816.F32 R32, R164.reuse, R158, R32 ;  /* 0x0000009ea420723c */ /* 0x040fe20000001820 */
[----:B------:R-:W-:Y:S07]  /*9cb0*/  LDSM.16.M88.4 R156, [R203+0xb100] ;  /* 0x00b10000cb9c783b */ /* 0x000fee0000000200 */
[C---:B----4-:R-:W-:Y:S08]  /*9cc0*/  HMMA.16816.F32 R36, R164.reuse, R128, R36 ;  /* 0x00000080a424723c */ /* 0x050ff00000001824 */
[C---:B------:R-:W-:Y:S01]  /*9cd0*/  HMMA.16816.F32 R40, R164.reuse, R130, R40 ;  /* 0x00000082a428723c */ /* 0x040fe20000001828 */
[----:B------:R-:W3:Y:S07]  /*9ce0*/  LDSM.16.M88.4 R128, [R189] ;  /* 0x00000000bd80783b */ /* 0x000eee0000000200 */
[C---:B-----5:R-:W-:Y:S08]  /*9cf0*/  HMMA.16816.F32 R44, R164.reuse, R132, R44 ;  /* 0x00000084a42c723c */ /* 0x060ff0000000182c */
[----:B------:R-:W-:Y:S01]  /*9d00*/  HMMA.16816.F32 R48, R164, R134, R48 ;  /* 0x00000086a430723c */ /* 0x000fe20000001830 */
[----:B------:R-:W4:Y:S07]  /*9d10*/  LDSM.16.M88.4 R132, [R188] ;  /* 0x00000000bc84783b */ /* 0x000f2e0000000200 */
[C---:B------:R-:W-:Y:S08]  /*9d20*/  HMMA.16816.F32 R4, R168.reuse, R160, R4 ;  /* 0x000000a0a804723c */ /* 0x040ff00000001804 */
[C---:B------:R-:W-:Y:S01]  /*9d30*/  HMMA.16816.F32 R8, R168.reuse, R162, R8 ;  /* 0x000000a2a808723c */ /* 0x040fe20000001808 */
[----:B------:R-:W-:Y:S07]  /*9d40*/  LDSM.16.M88.4 R160, [R203+0xc900] ;  /* 0x00c90000cba0783b */ /* 0x000fee0000000200 */
[C---:B-1----:R-:W-:Y:S08]  /*9d50*/  HMMA.16816.F32 R12, R168.reuse, R136, R12 ;  /* 0x00000088a80c723c */ /* 0x042ff0000000180c */
[C---:B------:R-:W-:Y:S01]  /*9d60*/  HMMA.16816.F32 R16, R168.reuse, R138, R16 ;  /* 0x0000008aa810723c */ /* 0x040fe20000001810 */
[----:B------:R-:W1:Y:S07]  /*9d70*/  LDSM.16.M88.4 R136, [R203+0xb900] ;  /* 0x00b90000cb88783b */ /* 0x000e6e0000000200 */
        /* <DEDUP_REMOVED lines=9> */
[C---:B----4-:R-:W-:Y:S08]  /*9e10*/  HMMA.16816.F32 R44, R168.reuse, R132, R44 ;  /* 0x00000084a82c723c */ /* 0x050ff0000000182c */
[----:B------:R-:W-:Y:S01]  /*9e20*/  HMMA.16816.F32 R48, R168, R134, R48 ;  /* 0x00000086a830723c */ /* 0x000fe20000001830 */
[----:B------:R-:W-:Y:S07]  /*9e30*/  LDSM.16.M88.4 R132, [R194+0x4800] ;  /* 0x00480000c284783b */ /* 0x000fee0000000200 */
[C---:B------:R-:W-:Y:S08]  /*9e40*/  HMMA.16816.F32 R4, R176.reuse, R156, R4 ;  /* 0x0000009cb004723c */ /* 0x040ff00000001804 */
[C---:B------:R-:W-:Y:S08]  /*9e50*/  HMMA.16816.F32 R8, R176.reuse, R158, R8 ;  /* 0x0000009eb008723c */ /* 0x040ff00000001808 */
[C---:B-1----:R-:W-:Y:S08]  /*9e60*/  HMMA.16816.F32 R12, R176.reuse, R136, R12 ;  /* 0x00000088b00c723c */ /* 0x042ff0000000180c */
[C---:B------:R-:W-:Y:S08]  /*9e70*/  HMMA.16816.F32 R16, R176.reuse, R138, R16 ;  /* 0x0000008ab010723c */ /* 0x040ff00000001810 */
[C---:B--2---:R-:W-:Y:S08]  /*9e80*/  HMMA.16816.F32 R20, R176.reuse, R120, R20 ;  /* 0x00000078b014723c */ /* 0x044ff00000001814 */
[C---:B------:R-:W-:Y:S01]  /*9e90*/  HMMA.16816.F32 R24, R176.reuse, R122, R24 ;  /* 0x0000007ab018723c */ /* 0x040fe20000001818 */
[----:B------:R-:W1:Y:S07]  /*9ea0*/  LDSM.16.M88.4 R120, [R194+0x4000] ;  /* 0x00400000c278783b */ /* 0x000e6e0000000200 */
[C---:B------:R-:W-:Y:S08]  /*9eb0*/  HMMA.16816.F32 R28, R176.reuse, R160, R28 ;  /* 0x000000a0b01c723c */ /* 0x040ff0000000181c */
[C---:B------:R-:W-:Y:S08]  /*9ec0*/  HMMA.16816.F32 R32, R176.reuse, R162, R32 ;  /* 0x000000a2b020723c */ /* 0x040ff00000001820 */
[C---:B------:R-:W-:Y:S08]  /*9ed0*/  HMMA.16816.F32 R36, R176.reuse, R172, R36 ;  /* 0x000000acb024723c */ /* 0x040ff00000001824 */
[C---:B------:R-:W-:Y:S08]  /*9ee0*/  HMMA.16816.F32 R40, R176.reuse, R174, R40 ;  /* 0x000000aeb028723c */ /* 0x040ff00000001828 */
[C---:B-----5:R-:W-:Y:S08]  /*9ef0*/  HMMA.16816.F32 R44, R176.reuse, R144, R44 ;  /* 0x00000090b02c723c */ /* 0x060ff0000000182c */
[----:B------:R-:W-:Y:S08]  /*9f00*/  HMMA.16816.F32 R48, R176, R146, R48 ;  /* 0x00000092b030723c */ /* 0x000ff00000001830 */
[C---:B------:R-:W-:Y:S07]  /*9f10*/  HMMA.16816.F32 R4, R180.reuse, R184, R4 ;  /* 0x000000b8b404723c */ /* 0x040fee0000001804 */
[----:B------:R-:W-:Y:S01]  /*9f20*/  IADD3 R184, R222, -0x1, RZ ;  /* 0xffffffffdeb87810 */ /* 0x000fe20007ffe0ff */
[C---:B------:R-:W-:Y:S08]  /*9f30*/  HMMA.16816.F32 R8, R180.reuse, R186, R8 ;  /* 0x000000bab408723c */ /* 0x040ff00000001808 */
[C---:B---3--:R-:W-:Y:S08]  /*9f40*/  HMMA.16816.F32 R12, R180.reuse, R128, R12 ;  /* 0x00000080b40c723c */ /* 0x048ff0000000180c */
[C---:B------:R-:W-:Y:S01]  /*9f50*/  HMMA.16816.F32 R16, R180.reuse, R130, R16 ;  /* 0x00000082b410723c */ /* 0x040fe20000001810 */
[----:B------:R-:W2:Y:S03]  /*9f60*/  LDSM.16.M88.4 R128, [R194+0x5000] ;  /* 0x00500000c280783b */ /* 0x000ea60000000200 */
[----:B------:R-:W-:Y:S02]  /*9f70*/  FMNMX.FTZ R0, R4, R3, !PT ;  /* 0x0000000304007209 */ /* 0x000fe40007810000 */
[----:B------:R-:W-:Y:S02]  /*9f80*/  FMNMX.FTZ R2, R6, R117, !PT ;  /* 0x0000007506027209 */ /* 0x000fe40007810000 */
[C---:B-1----:R-:W-:Y:S04]  /*9f90*/  HMMA.16816.F32 R20, R180.reuse, R120, R20 ;  /* 0x00000078b414723c */ /* 0x042fe80000001814 */
[----:B------:R-:W-:Y:S02]  /*9fa0*/  FMNMX.FTZ R119, R5, R0, !PT ;  /* 0x0000000005777209 */ /* 0x000fe40007810000 */
[----:B------:R-:W-:Y:S02]  /*9fb0*/  FMNMX.FTZ R137, R7, R2, !PT ;  /* 0x0000000207897209 */ /* 0x000fe40007810000 */
[C---:B------:R-:W-:Y:S01]  /*9fc0*/  HMMA.16816.F32 R24, R180.reuse, R122, R24 ;  /* 0x0000007ab418723c */ /* 0x040fe20000001818 */
[----:B------:R-:W1:Y:S01]  /*9fd0*/  LDSM.16.M88.4 R120, [R194+0x5800] ;  /* 0x00580000c278783b */ /* 0x000e620000000200 */
[----:B------:R-:W-:Y:S04]  /*9fe0*/  DEPBAR.LE SB0, 0x0 ;  /* 0x000080000000791a */ /* 0x000fe80000000000 */
[----:B------:R-:W-:Y:S02]  /*9ff0*/  FMNMX.FTZ R0, R8, R119, !PT ;  /* 0x0000007708007209 */ /* 0x000fe40007810000 */
[C---:B------:R-:W-:Y:S01]  /*a000*/  HMMA.16816.F32 R28, R180.reuse, R132, R28 ;  /* 0x00000084b41c723c */ /* 0x040fe2000000181c */
[----:B------:R-:W-:Y:S04]  /*a010*/  BAR.SYNC.DEFER_BLOCKING 0x0 ;  /* 0x0000000000007b1d */ /* 0x000fe80000010000 */
[----:B------:R-:W-:Y:S02]  /*a020*/  FMNMX.FTZ R119, R9, R0, !PT ;  /* 0x0000000009777209 */ /* 0x000fe40007810000 */
[----:B------:R-:W-:Y:S01]  /*a030*/  FMNMX.FTZ R2, R10, R137, !PT ;  /* 0x000000890a027209 */ /* 0x000fe20007810000 */
[C---:B------:R-:W-:Y:S04]  /*a040*/  HMMA.16816.F32 R32, R180.reuse, R134, R32 ;  /* 0x00000086b420723c */ /* 0x040fe80000001820 */
[----:B------:R-:W-:Y:S02]  /*a050*/  FMNMX.FTZ R0, R12, R119, !PT ;  /* 0x000000770c007209 */ /* 0x000fe40007810000 */
[----:B------:R-:W-:Y:S02]  /*a060*/  FMNMX.FTZ R137, R11, R2, !PT ;  /* 0x000000020b897209 */ /* 0x000fe40007810000 */
[----:B------:R-:W-:Y:S01]  /*a070*/  FMNMX.FTZ R119, R13, R0, !PT ;  /* 0x000000000d777209 */ /* 0x000fe20007810000 */
[C---:B--2---:R-:W-:Y:S03]  /*a080*/  HMMA.16816.F32 R36, R180.reuse, R128, R36 ;  /* 0x00000080b424723c */ /* 0x044fe60000001824 */
[----:B------:R-:W-:Y:S02]  /*a090*/  FMNMX.FTZ R2, R14, R137, !PT ;  /* 0x000000890e027209 */ /* 0x000fe40007810000 */
[----:B------:R-:W-:Y:S02]  /*a0a0*/  FMNMX.FTZ R0, R16, R119, !PT ;  /* 0x0000007710007209 */ /* 0x000fe40007810000 */
[----:B------:R-:W-:Y:S01]  /*a0b0*/  FMNMX.FTZ R133, R15, R2, !PT ;  /* 0x000000020f857209 */ /* 0x000fe20007810000 */
[C---:B------:R-:W-:Y:S04]  /*a0c0*/  HMMA.16816.F32 R40, R180.reuse, R130, R40 ;  /* 0x00000082b428723c */ /* 0x040fe80000001828 */
[----:B------:R-:W-:Y:S02]  /*a0d0*/  FMNMX.FTZ R119, R17, R0, !PT ;  /* 0x0000000011777209 */ /* 0x000fe40007810000 */
[----:B------:R-:W-:Y:S02]  /*a0e0*/  FMNMX.FTZ R2, R18, R133, !PT ;  /* 0x0000008512027209 */ /* 0x000fe40007810000 */
[C---:B-1----:R-:W-:Y:S04]  /*a0f0*/  HMMA.16816.F32 R44, R180.reuse, R120, R44 ;  /* 0x00000078b42c723c */ /* 0x042fe8000000182c */
        /* <DEDUP_REMOVED lines=33> */
[----:B------:R-:W-:Y:S01]  /*a310*/  @P5 MOV R122, R210 ;  /* 0x000000d2007a5202 */ /* 0x000fe20000000f00 */
[----:B------:R-:W1:Y:S01]  /*a320*/  SHFL.BFLY PT, R123, R120, 0x2, 0x1f ;  /* 0x0c401f00787b7f89 */ /* 0x000e6200000e0000 */
[----:B------:R-:W-:Y:S07]  /*a330*/  FMNMX.FTZ R121, R51, R0, !PT ;  /* 0x0000000033797209 */ /* 0x000fee0007810000 */
[----:B------:R-:W2:Y:S01]  /*a340*/  SHFL.BFLY PT, R0, R121, 0x2, 0x1f ;  /* 0x0c401f0079007f89 */ /* 0x000ea200000e0000 */
[----:B-1----:R-:W-:Y:S02]  /*a350*/  FMNMX.FTZ R129, R120, R123, !PT ;  /* 0x0000007b78817209 */ /* 0x002fe40007810000 */
[----:B------:R-:W-:Y:S02]  /*a360*/  @P5 SHF.R.S32.HI R120, RZ, 0x1f, R184 ;  /* 0x0000001fff785819 */ /* 0x000fe400000114b8 */
[----:B------:R-:W-:Y:S03]  /*a370*/  @P5 MOV R123, R213 ;  /* 0x000000d5007b5202 */ /* 0x000fe60000000f00 */
[----:B------:R-:W1:Y:S01]  /*a380*/  SHFL.BFLY PT, R2, R129, 0x1, 0x1f ;  /* 0x0c201f0081027f89 */ /* 0x000e6200000e0000 */
[----:B--2---:R-:W-:Y:S07]  /*a390*/  FMNMX.FTZ R119, R121, R0, !PT ;  /* 0x0000000079777209 */ /* 0x004fee0007810000 */
[----:B------:R-:W2:Y:S01]  /*a3a0*/  SHFL.BFLY PT, R116, R119, 0x1, 0x1f ;  /* 0x0c201f0077747f89 */ /* 0x000ea200000e0000 */
[----:B-1----:R-:W-:Y:S05]  /*a3b0*/  FMNMX.FTZ R0, R129, R2, !PT ;  /* 0x0000000281007209 */ /* 0x002fea0007810000 */
[C---:B------:R-:W-:Y:S02]  /*a3c0*/  FADD.FTZ R2, -R0.reuse, R3 ;  /* 0x0000000300027221 */ /* 0x040fe40000010100 */
[----:B------:R-:W-:Y:S01]  /*a3d0*/  FMUL.FTZ R147, R0, c[0x0][0x2d0] ;  /* 0x0000b40000937a20 */ /* 0x000fe20000410000 */
[----:B--2---:R-:W-:Y:S01]  /*a3e0*/  FMNMX.FTZ R116, R119, R116, !PT ;  /* 0x0000007477747209 */ /* 0x004fe20007810000 */
[----:B------:R-:W-:Y:S02]  /*a3f0*/  FMUL.FTZ R3, R2, c[0x0][0x2d0] ;  /* 0x0000b40002037a20 */ /* 0x000fe40000410000 */
[----:B------:R-:W-:Y:S02]  /*a400*/  FFMA.FTZ R138, R4, c[0x0][0x2d0], -R147 ;  /* 0x0000b400048a7a23 */ /* 0x000fe40000010893 */
[----:B------:R-:W-:Y:S02]  /*a410*/  FADD.FTZ R2, -R116, R117 ;  /* 0x0000007574027221 */ /* 0x000fe40000010100 */
[----:B------:R-:W-:Y:S01]  /*a420*/  @P5 IMAD R4, R120, c[0x0][0x1e0], RZ ;  /* 0x0000780078045a24 */ /* 0x000fe200078e02ff */
[----:B------:R-:W1:Y:S01]  /*a430*/  MUFU.EX2 R3, R3 ;  /* 0x0000000300037308 */ /* 0x000e620000000800 */
[----:B------:R-:W-:Y:S02]  /*a440*/  FMUL.FTZ R117, R2, c[0x0][0x2d0] ;  /* 0x0000b40002757a20 */ /* 0x000fe40000410000 */
[C---:B------:R-:W-:Y:S04]  /*a450*/  @P5 IMAD.WIDE.U32 R120, R184.reuse, c[0x0][0x1e0], RZ ;  /* 0x00007800b8785a25 */ /* 0x040fe800078e00ff */
[----:B------:R-:W-:Y:S02]  /*a460*/  @P5 IMAD R4, R184, c[0x0][0x1e4], R4 ;  /* 0x00007900b8045a24 */ /* 0x000fe400078e0204 */
[----:B------:R-:W-:Y:S01]  /*a470*/  @P5 IMAD.WIDE.U32 R122, R120, 0x60, R122 ;  /* 0x00000060787a5825 */ /* 0x000fe200078e007a */
[----:B------:R2:W3:Y:S02]  /*a480*/  MUFU.EX2 R2, R117 ;  /* 0x0000007500027308 */ /* 0x0004e40000000800 */
[----:B------:R-:W-:Y:S01]  /*a490*/  @P5 IADD3 R4, R121, R4, RZ ;  /* 0x0000000479045210 */ /* 0x000fe20007ffe0ff */
[----:B------:R-:W-:Y:S01]  /*a4a0*/  FMUL.FTZ R145, R116, c[0x0][0x2d0] ;  /* 0x0000b40074917a20 */ /* 0x000fe20000410000 */
[----:B------:R-:W-:Y:S01]  /*a4b0*/  @P5 SHF.L.U32 R120, R122, 0x1, RZ ;  /* 0x000000017a785819 */ /* 0x000fe200000006ff */
[----:B------:R-:W-:Y:S01]  /*a4c0*/  FFMA.FTZ R119, R5, c[0x0][0x2d0], -R147 ;  /* 0x0000b40005777a23 */ /* 0x000fe20000010893 */
[----:B------:R-:W-:Y:S01]  /*a4d0*/  @P5 SHF.L.U32 R5, R223, 0x6, RZ ;  /* 0x00000006df055819 */ /* 0x000fe200000006ff */
[----:B------:R-:W-:Y:S01]  /*a4e0*/  @P5 IMAD R4, R4, 0x60, RZ ;  /* 0x0000006004045824 */ /* 0x000fe200078e02ff */
[----:B------:R-:W-:Y:S01]  /*a4f0*/  @P5 IADD3 R128, P2, R120, 0x80, RZ ;  /* 0x0000008078805810 */ /* 0x000fe20007f5e0ff */
[--C-:B------:R-:W-:Y:S01]  /*a500*/  FFMA.FTZ R146, R6, c[0x0][0x2d0], -R145.reuse ;  /* 0x0000b40006927a23 */ /* 0x100fe20000010891 */
[----:B------:R-:W-:Y:S01]  /*a510*/  @P5 IADD3 R120, P0, R120, c[0x0][0x1c8], RZ ;  /* 0x0000720078785a10 */ /* 0x000fe20007f1e0ff */
[----:B------:R-:W-:Y:S01]  /*a520*/  FFMA.FTZ R137, R7, c[0x0][0x2d0], -R145 ;  /* 0x0000b40007897a23 */ /* 0x000fe20000010891 */
[----:B------:R-:W-:Y:S01]  /*a530*/  @P5 IADD3 R128, P1, R128, c[0x0][0x1c8], RZ ;  /* 0x0000720080805a10 */ /* 0x000fe20007f3e0ff */
[----:B------:R-:W-:Y:S01]  /*a540*/  FFMA.FTZ R136, R9, c[0x0][0x2d0], -R147 ;  /* 0x0000b40009887a23 */ /* 0x000fe20000010893 */
[----:B------:R-:W-:Y:S01]  /*a550*/  MUFU.EX2 R138, R138 ;  /* 0x0000008a008a7308 */ /* 0x000fe20000000800 */
[--C-:B------:R-:W-:Y:S02]  /*a560*/  FFMA.FTZ R139, R10, c[0x0][0x2d0], -R145.reuse ;  /* 0x0000b4000a8b7a23 */ /* 0x100fe40000010891 */
[----:B------:R-:W-:Y:S02]  /*a570*/  FFMA.FTZ R144, R11, c[0x0][0x2d0], -R145 ;  /* 0x0000b4000b907a23 */ /* 0x000fe40000010891 */
[C---:B-1----:R-:W-:Y:S02]  /*a580*/  FMUL.FTZ R68, R3.reuse, R68 ;  /* 0x0000004403447220 */ /* 0x042fe40000410000 */
[C---:B------:R-:W-:Y:S02]  /*a590*/  FMUL.FTZ R69, R3.reuse, R69 ;  /* 0x0000004503457220 */ /* 0x040fe40000410000 */
[----:B------:R-:W-:Y:S01]  /*a5a0*/  FMUL.FTZ R72, R3, R72 ;  /* 0x0000004803487220 */ /* 0x000fe20000410000 */
[----:B------:R-:W1:Y:S01]  /*a5b0*/  MUFU.EX2 R119, R119 ;  /* 0x0000007700777308 */ /* 0x000e620000000800 */
[----:B--2---:R-:W-:Y:S01]  /*a5c0*/  FFMA.FTZ R117, R8, c[0x0][0x2d0], -R147 ;  /* 0x0000b40008757a23 */ /* 0x004fe20000010893 */
[----:B------:R-:W-:Y:S01]  /*a5d0*/  @P5 IADD3 R8, R123, R4, RZ ;  /* 0x000000047b085210 */ /* 0x000fe20007ffe0ff */
[C---:B---3--:R-:W-:Y:S01]  /*a5e0*/  FMUL.FTZ R10, R2.reuse, R110 ;  /* 0x0000006e020a7220 */ /* 0x048fe20000410000 */
[----:B------:R-:W-:Y:S01]  /*a5f0*/  @P5 SHF.L.U64.HI R4, R223, 0x6, R118 ;  /* 0x00000006df045819 */ /* 0x000fe20000010276 */
[----:B------:R-:W-:Y:S01]  /*a600*/  FMUL.FTZ R11, R2, R111 ;  /* 0x0000006f020b7220 */ /* 0x000fe20000410000 */
[----:B------:R-:W-:Y:S01]  /*a610*/  @P5 SHF.L.U64.HI R8, R122, 0x1, R8 ;  /* 0x000000017a085819 */ /* 0x000fe20000010208 */
[C---:B------:R-:W-:Y:S02]  /*a620*/  FMUL.FTZ R70, R2.reuse, R70 ;  /* 0x0000004602467220 */ /* 0x040fe40000410000 */
[----:B------:R-:W-:Y:S01]  /*a630*/  FMUL.FTZ R71, R2, R71 ;  /* 0x0000004702477220 */ /* 0x000fe20000410000 */
[----:B------:R-:W-:Y:S01]  /*a640*/  @P5 IADD3.X R121, R8, c[0x0][0x1cc], RZ, P0, !PT ;  /* 0x0000730008795a10 */ /* 0x000fe200007fe4ff */
[----:B------:R-:W-:Y:S01]  /*a650*/  MUFU.EX2 R117, R117 ;  /* 0x0000007500757308 */ /* 0x000fe20000000800 */
[----:B------:R-:W-:Y:S01]  /*a660*/  @P5 IADD3.X R129, RZ, c[0x0][0x1cc], R8, P1, P2 ;  /* 0x00007300ff815a10 */ /* 0x000fe20000fe4408 */
[----:B------:R-:W-:Y:S01]  /*a670*/  FMUL.FTZ R73, R3, R73 ;  /* 0x0000004903497220 */ /* 0x000fe20000410000 */
[----:B------:R-:W-:Y:S01]  /*a680*/  @P5 IADD3 R6, P0, R120, R5, RZ ;  /* 0x0000000578065210 */ /* 0x000fe20007f1e0ff */
[----:B------:R2:W-:Y:S01]  /*a690*/  @P5 LDGSTS.E.BYPASS.LTC128B.128 [R208+0x8100], [R120.64], !P4 ;  /* 0x0810000078d05fae */ /* 0x0005e2000e101d4e */
[C---:B------:R-:W-:Y:S02]  /*a6a0*/  FMUL.FTZ R74, R2.reuse, R74 ;  /* 0x0000004a024a7220 */ /* 0x040fe40000410000 */
[-C--:B------:R-:W-:Y:S01]  /*a6b0*/  @P5 IADD3.X R7, R121, R4.reuse, RZ, P0, !PT ;  /* 0x0000000479075210 */ /* 0x080fe200007fe4ff */
[----:B------:R-:W-:Y:S01]  /*a6c0*/  FMUL.FTZ R75, R2, R75 ;  /* 0x0000004b024b7220 */ /* 0x000fe20000410000 */
[----:B------:R-:W-:Y:S01]  /*a6d0*/  @P5 IADD3 R8, P1, R6, R5, RZ ;  /* 0x0000000506085210 */ /* 0x000fe20007f3e0ff */
[----:B------:R-:W-:Y:S01]  /*a6e0*/  MUFU.EX2 R136, R136 ;  /* 0x0000008800887308 */ /* 0x000fe20000000800 */
[----:B------:R-:W-:Y:S01]  /*a6f0*/  FMUL.FTZ R5, R3, R113 ;  /* 0x0000007103057220 */ /* 0x000fe20000410000 */
[----:B------:R3:W-:Y:S01]  /*a700*/  @P5 LDGSTS.E.BYPASS.LTC128B.128 [R208+0xb100], [R128.64], !P3 ;  /* 0x0b10000080d05fae */ /* 0x0007e2000d901d4e */
[----:B------:R-:W-:Y:S01]  /*a710*/  @P5 IADD3.X R9, R7, R4, RZ, P1, !PT ;  /* 0x0000000407095210 */ /* 0x000fe20000ffe4ff */
[----:B------:R-:W-:Y:S01]  /*a720*/  FMUL.FTZ R4, R3, R112 ;  /* 0x0000007003047220 */ /* 0x000fe20000410000 */
[----:B-1----:R-:W-:Y:S01]  /*a730*/  F2FP.PACK_AB R112, R119, R138 ;  /* 0x0000008a7770723e */ /* 0x002fe200000000ff */
[C---:B------:R-:W-:Y:S01]  /*a740*/  FMUL.FTZ R76, R3.reuse, R76 ;  /* 0x0000004c034c7220 */ /* 0x040fe20000410000 */
[----:B------:R-:W-:Y:S01]  /*a750*/  ISETP.GT.AND P0, PT, R222, R225, PT ;  /* 0x000000e1de00720c */ /* 0x000fe20003f04270 */
[C---:B------:R-:W-:Y:S01]  /*a760*/  FMUL.FTZ R77, R3.reuse, R77 ;  /* 0x0000004d034d7220 */ /* 0x040fe20000410000 */
[----:B------:R-:W-:Y:S01]  /*a770*/  MOV R222, R184 ;  /* 0x000000b800de7202 */ /* 0x000fe20000000f00 */
[----:B------:R1:W-:Y:S01]  /*a780*/  @P5 LDGSTS.E.BYPASS.LTC128B.128 [R208+0x9100], [R6.64], !P4 ;  /* 0x0910000006d05fae */ /* 0x0003e2000e101d4e */
[----:B------:R-:W-:Y:S01]  /*a790*/  MUFU.EX2 R146, R146 ;  /* 0x0000009200927308 */ /* 0x000fe20000000800 */
[C---:B------:R-:W-:Y:S02]  /*a7a0*/  FMUL.FTZ R78, R2.reuse, R78 ;  /* 0x0000004e024e7220 */ /* 0x040fe40000410000 */
[C---:B------:R-:W-:Y:S02]  /*a7b0*/  FMUL.FTZ R79, R2.reuse, R79 ;  /* 0x0000004f024f7220 */ /* 0x040fe40000410000 */
[C---:B------:R-:W-:Y:S02]  /*a7c0*/  FMUL.FTZ R80, R3.reuse, R80 ;  /* 0x0000005003507220 */ /* 0x040fe40000410000 */
[----:B------:R1:W-:Y:S01]  /*a7d0*/  @P5 LDGSTS.E.BYPASS.LTC128B.128 [R208+0xc100], [R6.64+0x80], !P3 ;  /* 0x0c10008006d05fae */ /* 0x0003e2000d901d4e */
[C---:B------:R-:W-:Y:S02]  /*a7e0*/  FMUL.FTZ R81, R3.reuse, R81 ;  /* 0x0000005103517220 */ /* 0x040fe40000410000 */
[----:B------:R-:W4:Y:S01]  /*a7f0*/  MUFU.EX2 R137, R137 ;  /* 0x0000008900897308 */ /* 0x000f220000000800 */
[C---:B------:R-:W-:Y:S02]  /*a800*/  FMUL.FTZ R82, R2.reuse, R82 ;  /* 0x0000005202527220 */ /* 0x040fe40000410000 */
[C---:B------:R-:W-:Y:S02]  /*a810*/  FMUL.FTZ R83, R2.reuse, R83 ;  /* 0x0000005302537220 */ /* 0x040fe40000410000 */
[----:B------:R5:W-:Y:S01]  /*a820*/  @P5 LDGSTS.E.BYPASS.LTC128B.128 [R208+0xa100], [R8.64], !P4 ;  /* 0x0a10000008d05fae */ /* 0x000be2000e101d4e */
[C---:B------:R-:W-:Y:S02]  /*a830*/  FMUL.FTZ R84, R3.reuse, R84 ;  /* 0x0000005403547220 */ /* 0x040fe40000410000 */
[----:B------:R-:W-:Y:S02]  /*a840*/  FMUL.FTZ R85, R3, R85 ;  /* 0x0000005503557220 */ /* 0x000fe40000410000 */
[----:B------:R-:W-:Y:S01]  /*a850*/  MUFU.EX2 R139, R139 ;  /* 0x0000008b008b7308 */ /* 0x000fe20000000800 */
[C---:B------:R-:W-:Y:S02]  /*a860*/  FMUL.FTZ R86, R2.reuse, R86 ;  /* 0x0000005602567220 */ /* 0x040fe40000410000 */
[----:B------:R5:W-:Y:S01]  /*a870*/  @P5 LDGSTS.E.BYPASS.LTC128B.128 [R208+0xd100], [R8.64+0x80], !P3 ;  /* 0x0d10008008d05fae */ /* 0x000be2000d901d4e */
[----:B------:R-:W-:Y:S02]  /*a880*/  FMUL.FTZ R87, R2, R87 ;  /* 0x0000005702577220 */ /* 0x000fe40000410000 */
[--C-:B------:R-:W-:Y:S02]  /*a890*/  FFMA.FTZ R156, R14, c[0x0][0x2d0], -R145.reuse ;  /* 0x0000b4000e9c7a23 */ /* 0x100fe40000010891 */
[--C-:B------:R-:W-:Y:S02]  /*a8a0*/  FFMA.FTZ R157, R15, c[0x0][0x2d0], -R145.reuse ;  /* 0x0000b4000f9d7a23 */ /* 0x100fe40000010891 */
[----:B------:R-:W5:Y:S01]  /*a8b0*/  MUFU.EX2 R144, R144 ;  /* 0x0000009000907308 */ /* 0x000f620000000800 */
[----:B--2---:R-:W2:Y:S01]  /*a8c0*/  LDSM.16.MT88.4 R120, [R204+0x100] ;  /* 0x00010000cc78783b */ /* 0x004ea20000004200 */
[--C-:B------:R-:W-:Y:S01]  /*a8d0*/  FFMA.FTZ R158, R18, c[0x0][0x2d0], -R145.reuse ;  /* 0x0000b400129e7a23 */ /* 0x100fe20000010891 */
[----:B----4-:R-:W-:Y:S01]  /*a8e0*/  F2FP.PACK_AB R113, R137, R146 ;  /* 0x000000928971723e */ /* 0x010fe200000000ff */
[----:B-1----:R-:W-:Y:S01]  /*a8f0*/  FMUL.FTZ R6, R2, R114 ;  /* 0x0000007202067220 */ /* 0x002fe20000410000 */
[----:B------:R-:W-:Y:S01]  /*a900*/  F2FP.PACK_AB R114, R136, R117 ;  /* 0x000000758872723e */ /* 0x000fe200000000ff */
[----:B------:R-:W-:Y:S03]  /*a910*/  FMUL.FTZ R7, R2, R115 ;  /* 0x0000007302077220 */ /* 0x000fe60000410000 */
[----:B---3--:R-:W1:Y:S01]  /*a920*/  LDSM.16.MT88.4 R128, [R202+0x100] ;  /* 0x00010000ca80783b */ /* 0x008e620000004200 */
[----:B------:R-:W-:Y:S01]  /*a930*/  FFMA.FTZ R159, R19, c[0x0][0x2d0], -R145 ;  /* 0x0000b400139f7a23 */ /* 0x000fe20000010891 */
[----:B------:R-:W-:Y:S01]  /*a940*/  MUFU.EX2 R156, R156 ;  /* 0x0000009c009c7308 */ /* 0x000fe20000000800 */
[--C-:B------:R-:W-:Y:S02]  /*a950*/  FFMA.FTZ R161, R20, c[0x0][0x2d0], -R147.reuse ;  /* 0x0000b40014a17a23 */ /* 0x100fe40000010893 */
[--C-:B------:R-:W-:Y:S02]  /*a960*/  FFMA.FTZ R160, R21, c[0x0][0x2d0], -R147.reuse ;  /* 0x0000b40015a07a23 */ /* 0x100fe40000010893 */
[--C-:B------:R-:W-:Y:S01]  /*a970*/  FFMA.FTZ R162, R24, c[0x0][0x2d0], -R147.reuse ;  /* 0x0000b40018a27a23 */ /* 0x100fe20000010893 */
[----:B------:R-:W3:Y:S01]  /*a980*/  LDSM.16.MT88.4 R132, [R201+0x100] ;  /* 0x00010000c984783b */ /* 0x000ee20000004200 */
[----:B------:R-:W-:Y:S02]  /*a990*/  FFMA.FTZ R163, R25, c[0x0][0x2d0], -R147 ;  /* 0x0000b40019a37a23 */ /* 0x000fe40000010893 */
[C---:B-----5:R-:W-:Y:S01]  /*a9a0*/  FMUL.FTZ R8, R3.reuse, R108 ;  /* 0x0000006c03087220 */ /* 0x060fe20000410000 */
[----:B------:R-:W-:Y:S01]  /*a9b0*/  MUFU.EX2 R157, R157 ;  /* 0x0000009d009d7308 */ /* 0x000fe20000000800 */
[----:B------:R-:W-:Y:S01]  /*a9c0*/  FMUL.FTZ R9, R3, R109 ;  /* 0x0000006d03097220 */ /* 0x000fe20000410000 */
[----:B------:R-:W-:Y:S02]  /*a9d0*/  F2FP.PACK_AB R115, R144, R139 ;  /* 0x0000008b9073723e */ /* 0x000fe400000000ff */
[----:B------:R-:W4:Y:S01]  /*a9e0*/  LDSM.16.MT88.4 R108, [R200+0x100] ;  /* 0x00010000c86c783b */ /* 0x000f220000004200 */
[--C-:B------:R-:W-:Y:S02]  /*a9f0*/  FFMA.FTZ R173, R22, c[0x0][0x2d0], -R145.reuse ;  /* 0x0000b40016ad7a23 */ /* 0x100fe40000010891 */
[--C-:B------:R-:W-:Y:S02]  /*aa00*/  FFMA.FTZ R172, R23, c[0x0][0x2d0], -R145.reuse ;  /* 0x0000b40017ac7a23 */ /* 0x100fe40000010891 */
[--C-:B------:R-:W-:Y:S01]  /*aa10*/  FFMA.FTZ R174, R26, c[0x0][0x2d0], -R145.reuse ;  /* 0x0000b4001aae7a23 */ /* 0x100fe20000010891 */
[----:B------:R-:W-:Y:S01]  /*aa20*/  MUFU.EX2 R158, R158 ;  /* 0x0000009e009e7308 */ /* 0x000fe20000000800 */
[----:B------:R-:W-:Y:S01]  /*aa30*/  FFMA.FTZ R175, R27, c[0x0][0x2d0], -R145 ;  /* 0x0000b4001baf7a23 */ /* 0x000fe20000010891 */
[----:B------:R-:W-:Y:S01]  /*aa40*/  LDSM.16.MT88.4 R20, [R202+0x1100] ;  /* 0x00110000ca14783b */ /* 0x000fe20000004200 */
[--C-:B------:R-:W-:Y:S02]  /*aa50*/  FFMA.FTZ R185, R28, c[0x0][0x2d0], -R147.reuse ;  /* 0x0000b4001cb97a23 */ /* 0x100fe40000010893 */
[--C-:B------:R-:W-:Y:S02]  /*aa60*/  FFMA.FTZ R186, R29, c[0x0][0x2d0], -R147.reuse ;  /* 0x0000b4001dba7a23 */ /* 0x100fe40000010893 */
[--C-:B------:R-:W-:Y:S02]  /*aa70*/  FFMA.FTZ R187, R32, c[0x0][0x2d0], -R147.reuse ;  /* 0x0000b40020bb7a23 */ /* 0x100fe40000010893 */
[----:B------:R-:W-:Y:S01]  /*aa80*/  FFMA.FTZ R224, R33, c[0x0][0x2d0], -R147 ;  /* 0x0000b40021e07a23 */ /* 0x000fe20000010893 */
[C---:B--2---:R-:W-:Y:S01]  /*aa90*/  HMMA.16816.F32 R4, R112.reuse, R120, R4 ;  /* 0x000000787004723c */ /* 0x044fe20000001804 */
[----:B------:R-:W-:Y:S01]  /*aaa0*/  LDSM.16.MT88.4 R24, [R201+0x1100] ;  /* 0x00110000c918783b */ /* 0x000fe20000004200 */
[----:B------:R-:W-:Y:S03]  /*aab0*/  MUFU.EX2 R159, R159 ;  /* 0x0000009f009f7308 */ /* 0x000fe60000000800 */
[--C-:B------:R-:W-:Y:S02]  /*aac0*/  FFMA.FTZ R226, R30, c[0x0][0x2d0], -R145.reuse ;  /* 0x0000b4001ee27a23 */ /* 0x100fe40000010891 */
[--C-:B------:R-:W-:Y:S01]  /*aad0*/  FFMA.FTZ R227, R31, c[0x0][0x2d0], -R145.reuse ;  /* 0x0000b4001fe37a23 */ /* 0x100fe20000010891 */
[C---:B------:R-:W-:Y:S01]  /*aae0*/  HMMA.16816.F32 R8, R112.reuse, R122, R8 ;  /* 0x0000007a7008723c */ /* 0x040fe20000001808 */
[----:B------:R-:W2:Y:S03]  /*aaf0*/  LDSM.16.MT88.4 R120, [R204+0x3100] ;  /* 0x00310000cc78783b */ /* 0x000ea60000004200 */
[--C-:B------:R-:W-:Y:S01]  /*ab00*/  FFMA.FTZ R228, R34, c[0x0][0x2d0], -R145.reuse ;  /* 0x0000b40022e47a23 */ /* 0x100fe20000010891 */
[----:B------:R-:W-:Y:S01]  /*ab10*/  MUFU.EX2 R161, R161 ;  /* 0x000000a100a17308 */ /* 0x000fe20000000800 */
[----:B------:R-:W-:Y:S02]  /*ab20*/  FFMA.FTZ R229, R35, c[0x0][0x2d0], -R145 ;  /* 0x0000b40023e57a23 */ /* 0x000fe40000010891 */
[C---:B-1----:R-:W-:Y:S01]  /*ab30*/  HMMA.16816.F32 R68, R112.reuse, R128, R68 ;  /* 0x000000807044723c */ /* 0x042fe20000001844 */
[----:B------:R-:W-:Y:S03]  /*ab40*/  LDSM.16.MT88.4 R28, [R202+0x1900] ;  /* 0x00190000ca1c783b */ /* 0x000fe60000004200 */
[C---:B------:R-:W-:Y:S02]  /*ab50*/  FMUL.FTZ R88, R3.reuse, R88 ;  /* 0x0000005803587220 */ /* 0x040fe40000410000 */
[C---:B------:R-:W-:Y:S01]  /*ab60*/  FMUL.FTZ R89, R3.reuse, R89 ;  /* 0x0000005903597220 */ /* 0x040fe20000410000 */
[----:B------:R-:W-:Y:S01]  /*ab70*/  MUFU.EX2 R160, R160 ;  /* 0x000000a000a07308 */ /* 0x000fe20000000800 */
[C---:B------:R-:W-:Y:S01]  /*ab80*/  HMMA.16816.F32 R72, R112.reuse, R130, R72 ;  /* 0x000000827048723c */ /* 0x040fe20000001848 */
[----:B------:R-:W1:Y:S03]  /*ab90*/  LDSM.16.MT88.4 R128, [R202+0x3100] ;  /* 0x00310000ca80783b */ /* 0x000e660000004200 */
[C---:B------:R-:W-:Y:S02]  /*aba0*/  FMUL.FTZ R90, R2.reuse, R90 ;  /* 0x0000005a025a7220 */ /* 0x040fe40000410000 */
[----:B------:R-:W-:Y:S02]  /*abb0*/  FMUL.FTZ R91, R2, R91 ;  /* 0x0000005b025b7220 */ /* 0x000fe40000410000 */
[C---:B---3--:R-:W-:Y:S01]  /*abc0*/  HMMA.16816.F32 R76, R112.reuse, R132, R76 ;  /* 0x00000084704c723c */ /* 0x048fe2000000184c */
[----:B------:R-:W-:Y:S01]  /*abd0*/  LDSM.16.MT88.4 R32, [R200+0x5100] ;  /* 0x00510000c820783b */ /* 0x000fe20000004200 */
[----:B------:R-:W-:Y:S02]  /*abe0*/  MUFU.EX2 R162, R162 ;  /* 0x000000a200a27308 */ /* 0x000fe40000000800 */
[C---:B------:R-:W-:Y:S02]  /*abf0*/  FMUL.FTZ R92, R3.reuse, R92 ;  /* 0x0000005c035c7220 */ /* 0x040fe40000410000 */
[----:B------:R-:W-:Y:S02]  /*ac00*/  FMUL.FTZ R93, R3, R93 ;  /* 0x0000005d035d7220 */ /* 0x000fe40000410000 */
[C---:B------:R-:W-:Y:S01]  /*ac10*/  HMMA.16816.F32 R80, R112.reuse, R134, R80 ;  /* 0x000000867050723c */ /* 0x040fe20000001850 */
[----:B------:R-:W0:Y:S03]  /*ac20*/  LDGDEPBAR ;  /* 0x00000000000079af */ /* 0x000e260000000000 */
[--C-:B------:R-:W-:Y:S01]  /*ac30*/  FFMA.FTZ R132, R12, c[0x0][0x2d0], -R147.reuse ;  /* 0x0000b4000c847a23 */ /* 0x100fe20000010893 */
[----:B------:R-:W-:Y:S01]  /*ac40*/  MUFU.EX2 R163, R163 ;  /* 0x000000a300a37308 */ /* 0x000fe20000000800 */
[--C-:B------:R-:W-:Y:S02]  /*ac50*/  FFMA.FTZ R133, R13, c[0x0][0x2d0], -R147.reuse ;  /* 0x0000b4000d857a23 */ /* 0x100fe40000010893 */
[C---:B----4-:R-:W-:Y:S01]  /*ac60*/  HMMA.16816.F32 R84, R112.reuse, R108, R84 ;  /* 0x0000006c7054723c */ /* 0x050fe20000001854 */
[----:B------:R-:W-:Y:S03]  /*ac70*/  LDSM.16.MT88.4 R12, [R200+0x3100] ;  /* 0x00310000c80c783b */ /* 0x000fe60000004200 */
[--C-:B------:R-:W-:Y:S02]  /*ac80*/  FFMA.FTZ R134, R16, c[0x0][0x2d0], -R147.reuse ;  /* 0x0000b40010867a23 */ /* 0x100fe40000010893 */
[--C-:B------:R-:W-:Y:S01]  /*ac90*/  FFMA.FTZ R135, R17, c[0x0][0x2d0], -R147.reuse ;  /* 0x0000b40011877a23 */ /* 0x100fe20000010893 */
[----:B------:R-:W-:Y:S01]  /*aca0*/  MUFU.EX2 R132, R132 ;  /* 0x0000008400847308 */ /* 0x000fe20000000800 */
[C---:B------:R-:W-:Y:S01]  /*acb0*/  HMMA.16816.F32 R88, R112.reuse, R110, R88 ;  /* 0x0000006e7058723c */ /* 0x040fe20000001858 */
[----:B------:R-:W3:Y:S03]  /*acc0*/  LDSM.16.MT88.4 R108, [R201+0x3100] ;  /* 0x00310000c96c783b */ /* 0x000ee60000004200 */
[C---:B------:R-:W-:Y:S02]  /*acd0*/  FMUL.FTZ R94, R2.reuse, R94 ;  /* 0x0000005e025e7220 */ /* 0x040fe40000410000 */
[C---:B------:R-:W-:Y:S02]  /*ace0*/  FMUL.FTZ R95, R2.reuse, R95 ;  /* 0x0000005f025f7220 */ /* 0x040fe40000410000 */
[C---:B------:R-:W-:Y:S01]  /*acf0*/  FMUL.FTZ R96, R3.reuse, R96 ;  /* 0x0000006003607220 */ /* 0x040fe20000410000 */
[----:B------:R-:W-:Y:S01]  /*ad00*/  LDSM.16.MT88.4 R16, [R202+0x900] ;  /* 0x00090000ca10783b */ /* 0x000fe20000004200 */
[----:B------:R-:W4:Y:S02]  /*ad10*/  MUFU.EX2 R133, R133 ;  /* 0x0000008500857308 */ /* 0x000f240000000800 */
[C---:B------:R-:W-:Y:S01]  /*ad20*/  FMUL.FTZ R97, R3.reuse, R97 ;  /* 0x0000006103617220 */ /* 0x040fe20000410000 */
[C---:B--2---:R-:W-:Y:S03]  /*ad30*/  HMMA.16816.F32 R92, R112.reuse, R120, R92 ;  /* 0x00000078705c723c */ /* 0x044fe6000000185c */
[C---:B------:R-:W-:Y:S02]  /*ad40*/  FMUL.FTZ R98, R2.reuse, R98 ;  /* 0x0000006202627220 */ /* 0x040fe40000410000 */
[C---:B------:R-:W-:Y:S02]  /*ad50*/  FMUL.FTZ R99, R2.reuse, R99 ;  /* 0x0000006302637220 */ /* 0x040fe40000410000 */
[C---:B------:R-:W-:Y:S01]  /*ad60*/  FMUL.FTZ R100, R3.reuse, R100 ;  /* 0x0000006403647220 */ /* 0x040fe20000410000 */
[----:B------:R-:W-:Y:S01]  /*ad70*/  MUFU.EX2 R134, R134 ;  /* 0x0000008600867308 */ /* 0x000fe20000000800 */
[C---:B------:R-:W-:Y:S03]  /*ad80*/  FMUL.FTZ R101, R3.reuse, R101 ;  /* 0x0000006503657220 */ /* 0x040fe60000410000 */
[C---:B------:R-:W-:Y:S01]  /*ad90*/  HMMA.16816.F32 R96, R112.reuse, R122, R96 ;  /* 0x0000007a7060723c */ /* 0x040fe20000001860 */
[----:B------:R-:W2:Y:S02]  /*ada0*/  LDSM.16.MT88.4 R120, [R204+0x900] ;  /* 0x00090000cc78783b */ /* 0x000ea40000004200 */
[C---:B------:R-:W-:Y:S02]  /*adb0*/  FMUL.FTZ R102, R2.reuse, R102 ;  /* 0x0000006602667220 */ /* 0x040fe40000410000 */
[C---:B------:R-:W-:Y:S01]  /*adc0*/  FMUL.FTZ R103, R2.reuse, R103 ;  /* 0x0000006702677220 */ /* 0x040fe20000410000 */
[----:B------:R-:W5:Y:S01]  /*add0*/  MUFU.EX2 R135, R135 ;  /* 0x0000008700877308 */ /* 0x000f620000000800 */
[C---:B------:R-:W-:Y:S02]  /*ade0*/  FMUL.FTZ R104, R3.reuse, R104 ;  /* 0x0000006803687220 */ /* 0x040fe40000410000 */
[C---:B------:R-:W-:Y:S03]  /*adf0*/  FMUL.FTZ R105, R3.reuse, R105 ;  /* 0x0000006903697220 */ /* 0x040fe60000410000 */
[C---:B-1----:R-:W-:Y:S03]  /*ae00*/  HMMA.16816.F32 R100, R112.reuse, R128, R100 ;  /* 0x000000807064723c */ /* 0x042fe60000001864 */
[C---:B------:R-:W-:Y:S01]  /*ae10*/  FMUL.FTZ R106, R2.reuse, R106 ;  /* 0x0000006a026a7220 */ /* 0x040fe20000410000 */
[----:B------:R-:W-:Y:S01]  /*ae20*/  MUFU.EX2 R173, R173 ;  /* 0x000000ad00ad7308 */ /* 0x000fe20000000800 */
[C---:B------:R-:W-:Y:S02]  /*ae30*/  FMUL.FTZ R107, R2.reuse, R107 ;  /* 0x0000006b026b7220 */ /* 0x040fe40000410000 */
[C---:B------:R-:W-:Y:S02]  /*ae40*/  FMUL.FTZ R52, R3.reuse, R52 ;  /* 0x0000003403347220 */ /* 0x040fe40000410000 */
[C---:B------:R-:W-:Y:S03]  /*ae50*/  FMUL.FTZ R53, R3.reuse, R53 ;  /* 0x0000003503357220 */ /* 0x040fe60000410000 */
[C---:B------:R-:W-:Y:S01]  /*ae60*/  HMMA.16816.F32 R104, R112.reuse, R130, R104 ;  /* 0x000000827068723c */ /* 0x040fe20000001868 */
[----:B------:R-:W-:Y:S01]  /*ae70*/  LDSM.16.MT88.4 R128, [R200+0x900] ;  /* 0x00090000c880783b */ /* 0x000fe20000004200 */
[----:B------:R-:W1:Y:S01]  /*ae80*/  MUFU.EX2 R172, R172 ;  /* 0x000000ac00ac7308 */ /* 0x000e620000000800 */
[C---:B------:R-:W-:Y:S02]  /*ae90*/  FMUL.FTZ R54, R2.reuse, R54 ;  /* 0x0000003602367220 */ /* 0x040fe40000410000 */
[C---:B------:R-:W-:Y:S02]  /*aea0*/  FMUL.FTZ R55, R2.reuse, R55 ;  /* 0x0000003702377220 */ /* 0x040fe40000410000 */
[C---:B------:R-:W-:Y:S02]  /*aeb0*/  FMUL.FTZ R56, R3.reuse, R56 ;  /* 0x0000003803387220 */ /* 0x040fe40000410000 */
[C---:B------:R-:W-:Y:S03]  /*aec0*/  FMUL.FTZ R57, R3.reuse, R57 ;  /* 0x0000003903397220 */ /* 0x040fe60000410000 */
[C---:B---3--:R-:W-:Y:S01]  /*aed0*/  HMMA.16816.F32 R52, R112.reuse, R108, R52 ;  /* 0x0000006c7034723c */ /* 0x048fe20000001834 */
[----:B------:R-:W-:Y:S02]  /*aee0*/  MUFU.EX2 R174, R174 ;  /* 0x000000ae00ae7308 */ /* 0x000fe40000000800 */
[C---:B------:R-:W-:Y:S02]  /*aef0*/  FMUL.FTZ R58, R2.reuse, R58 ;  /* 0x0000003a023a7220 */ /* 0x040fe40000410000 */
[C---:B------:R-:W-:Y:S02]  /*af00*/  FMUL.FTZ R59, R2.reuse, R59 ;  /* 0x0000003b023b7220 */ /* 0x040fe40000410000 */
[C---:B------:R-:W-:Y:S02]  /*af10*/  FMUL.FTZ R60, R3.reuse, R60 ;  /* 0x0000003c033c7220 */ /* 0x040fe40000410000 */
[C---:B------:R-:W-:Y:S02]  /*af20*/  FMUL.FTZ R61, R3.reuse, R61 ;  /* 0x0000003d033d7220 */ /* 0x040fe40000410000 */
[----:B------:R-:W3:Y:S01]  /*af30*/  MUFU.EX2 R175, R175 ;  /* 0x000000af00af7308 */ /* 0x000ee20000000800 */
[C---:B------:R-:W-:Y:S01]  /*af40*/  HMMA.16816.F32 R56, R112.reuse, R110, R56 ;  /* 0x0000006e7038723c */ /* 0x040fe20000001838 */
[----:B------:R-:W1:Y:S02]  /*af50*/  LDSM.16.MT88.4 R108, [R201+0x900] ;  /* 0x00090000c96c783b */ /* 0x000e640000004200 */
[C---:B------:R-:W-:Y:S02]  /*af60*/  FMUL.FTZ R62, R2.reuse, R62 ;  /* 0x0000003e023e7220 */ /* 0x040fe40000410000 */
[C---:B------:R-:W-:Y:S02]  /*af70*/  FMUL.FTZ R63, R2.reuse, R63 ;  /* 0x0000003f023f7220 */ /* 0x040fe40000410000 */
[C---:B------:R-:W-:Y:S02]  /*af80*/  FMUL.FTZ R64, R3.reuse, R64 ;  /* 0x0000004003407220 */ /* 0x040fe40000410000 */
[----:B------:R-:W-:Y:S01]  /*af90*/  FMUL.FTZ R65, R3, R65 ;  /* 0x0000004103417220 */ /* 0x000fe20000410000 */
[----:B------:R-:W-:Y:S02]  /*afa0*/  MUFU.EX2 R185, R185 ;  /* 0x000000b900b97308 */ /* 0x000fe40000000800 */
[C---:B------:R-:W-:Y:S03]  /*afb0*/  HMMA.16816.F32 R60, R112.reuse, R12, R60 ;  /* 0x0000000c703c723c */ /* 0x040fe6000000183c */
[C---:B------:R-:W-:Y:S02]  /*afc0*/  FMUL.FTZ R66, R2.reuse, R66 ;  /* 0x0000004202427220 */ /* 0x040fe40000410000 */
[----:B------:R-:W-:Y:S02]  /*afd0*/  FMUL.FTZ R67, R2, R67 ;  /* 0x0000004302437220 */ /* 0x000fe40000410000 */
[----:B----4-:R-:W-:Y:S01]  /*afe0*/  F2FP.PACK_AB R12, R133, R132 ;  /* 0x00000084850c723e */ /* 0x010fe200000000ff */
[----:B------:R-:W4:Y:S01]  /*aff0*/  MUFU.EX2 R186, R186 ;  /* 0x000000ba00ba7308 */ /* 0x000f220000000800 */
[----:B------:R-:W-:Y:S03]  /*b000*/  F2FP.PACK_AB R13, R157, R156 ;  /* 0x0000009c9d0d723e */ /* 0x000fe600000000ff */
[----:B------:R-:W-:Y:S01]  /*b010*/  HMMA.16816.F32 R64, R112, R14, R64 ;  /* 0x0000000e7040723c */ /* 0x000fe20000001840 */
[----:B------:R-:W1:Y:S02]  /*b020*/  LDSM.16.MT88.4 R112, [R204+0x3900] ;  /* 0x00390000cc70783b */ /* 0x000e640000004200 */
[--C-:B------:R-:W-:Y:S02]  /*b030*/  FFMA.FTZ R40, R40, c[0x0][0x2d0], -R147.reuse ;  /* 0x0000b40028287a23 */ /* 0x100fe40000010893 */
[----:B------:R-:W-:Y:S01]  /*b040*/  FFMA.FTZ R41, R41, c[0x0][0x2d0], -R147 ;  /* 0x0000b40029297a23 */ /* 0x000fe20000010893 */
[----:B------:R-:W-:Y:S01]  /*b050*/  MUFU.EX2 R187, R187 ;  /* 0x000000bb00bb7308 */ /* 0x000fe20000000800 */
[----:B-----5:R-:W-:Y:S01]  /*b060*/  F2FP.PACK_AB R14, R135, R134 ;  /* 0x00000086870e723e */ /* 0x020fe200000000ff */
[--C-:B------:R-:W-:Y:S01]  /*b070*/  FFMA.FTZ R42, R42, c[0x0][0x2d0], -R145.reuse ;  /* 0x0000b4002a2a7a23 */ /* 0x100fe20000010891 */
[----:B------:R-:W-:Y:S03]  /*b080*/  F2FP.PACK_AB R15, R159, R158 ;  /* 0x0000009e9f0f723e */ /* 0x000fe600000000ff */
[----:B------:R-:W-:Y:S02]  /*b090*/  FFMA.FTZ R43, R43, c[0x0][0x2d0], -R145 ;  /* 0x0000b4002b2b7a23 */ /* 0x000fe40000010891 */
[--C-:B------:R-:W-:Y:S02]  /*b0a0*/  FFMA.FTZ R44, R44, c[0x0][0x2d0], -R147.reuse ;  /* 0x0000b4002c2c7a23 */ /* 0x100fe40000010893 */
[C---:B--2---:R-:W-:Y:S01]  /*b0b0*/  HMMA.16816.F32 R4, R12.reuse, R120, R4 ;  /* 0x000000780c04723c */ /* 0x044fe20000001804 */
[----:B------:R-:W2:Y:S04]  /*b0c0*/  MUFU.EX2 R224, R224 ;  /* 0x000000e000e07308 */ /* 0x000ea80000000800 */
[--C-:B------:R-:W-:Y:S02]  /*b0d0*/  FFMA.FTZ R45, R45, c[0x0][0x2d0], -R147.reuse ;  /* 0x0000b4002d2d7a23 */ /* 0x100fe40000010893 */
[----:B------:R-:W-:Y:S01]  /*b0e0*/  FFMA.FTZ R48, R48, c[0x0][0x2d0], -R147 ;  /* 0x0000b40030307a23 */ /* 0x000fe20000010893 */
[C---:B------:R-:W-:Y:S01]  /*b0f0*/  HMMA.16816.F32 R8, R12.reuse, R122, R8 ;  /* 0x0000007a0c08723c */ /* 0x040fe20000001808 */
[----:B------:R-:W-:Y:S02]  /*b100*/  LDSM.16.MT88.4 R120, [R200+0x3900] ;  /* 0x00390000c878783b */ /* 0x000fe40000004200 */
[----:B------:R-:W-:Y:S01]  /*b110*/  MUFU.EX2 R226, R226 ;  /* 0x000000e200e27308 */ /* 0x000fe20000000800 */
[--C-:B------:R-:W-:Y:S02]  /*b120*/  FFMA.FTZ R46, R46, c[0x0][0x2d0], -R145.reuse ;  /* 0x0000b4002e2e7a23 */ /* 0x100fe40000010891 */
[----:B------:R-:W-:Y:S02]  /*b130*/  FFMA.FTZ R47, R47, c[0x0][0x2d0], -R145 ;  /* 0x0000b4002f2f7a23 */ /* 0x000fe40000010891 */
[C---:B------:R-:W-:Y:S04]  /*b140*/  HMMA.16816.F32 R68, R12.reuse, R16, R68 ;  /* 0x000000100c44723c */ /* 0x040fe80000001844 */
[----:B------:R-:W-:Y:S01]  /*b150*/  FFMA.FTZ R138, R3, R216, R138 ;  /* 0x000000d8038a7223 */ /* 0x000fe2000001008a */
[----:B------:R-:W5:Y:S01]  /*b160*/  MUFU.EX2 R227, R227 ;  /* 0x000000e300e37308 */ /* 0x000f620000000800 */
[----:B------:R-:W-:Y:S01]  /*b170*/  MOV R3, R0 ;  /* 0x0000000000037202 */ /* 0x000fe20000000f00 */
[----:B------:R-:W-:Y:S01]  /*b180*/  FFMA.FTZ R146, R2, R217, R146 ;  /* 0x000000d902927223 */ /* 0x000fe20000010092 */
[C---:B------:R-:W-:Y:S01]  /*b190*/  HMMA.16816.F32 R72, R12.reuse, R18, R72 ;  /* 0x000000120c48723c */ /* 0x040fe20000001848 */
[----:B------:R-:W2:Y:S03]  /*b1a0*/  LDSM.16.MT88.4 R16, [R202+0x3900] ;  /* 0x00390000ca10783b */ /* 0x000ea60000004200 */
[----:B------:R-:W-:Y:S02]  /*b1b0*/  FADD.FTZ R138, R119, R138 ;  /* 0x0000008a778a7221 */ /* 0x000fe40000010000 */
[----:B------:R-:W-:Y:S01]  /*b1c0*/  FADD.FTZ R146, R137, R146 ;  /* 0x0000009289927221 */ /* 0x000fe20000010000 */
[----:B------:R-:W-:Y:S01]  /*b1d0*/  MUFU.EX2 R228, R228 ;  /* 0x000000e400e47308 */ /* 0x000fe20000000800 */
[C---:B-1----:R-:W-:Y:S04]  /*b1e0*/  HMMA.16816.F32 R76, R12.reuse, R108, R76 ;  /* 0x0000006c0c4c723c */ /* 0x042fe8000000184c */
[----:B------:R-:W-:Y:S02]  /*b1f0*/  FADD.FTZ R117, R117, R138 ;  /* 0x0000008a75757221 */ /* 0x000fe40000010000 */
[----:B------:R-:W-:Y:S02]  /*b200*/  FADD.FTZ R139, R139, R146 ;  /* 0x000000928b8b7221 */ /* 0x000fe40000010000 */
[C---:B------:R-:W-:Y:S01]  /*b210*/  HMMA.16816.F32 R80, R12.reuse, R110, R80 ;  /* 0x0000006e0c50723c */ /* 0x040fe20000001850 */
[----:B------:R-:W1:Y:S01]  /*b220*/  LDSM.16.MT88.4 R108, [R201+0x3900] ;  /* 0x00390000c96c783b */ /* 0x000e620000004200 */
[----:B------:R-:W1:Y:S02]  /*b230*/  MUFU.EX2 R229, R229 ;  /* 0x000000e500e57308 */ /* 0x000e640000000800 */
[----:B------:R-:W-:Y:S02]  /*b240*/  FADD.FTZ R117, R136, R117 ;  /* 0x0000007588757221 */ /* 0x000fe40000010000 */
[----:B------:R-:W-:Y:S02]  /*b250*/  FADD.FTZ R139, R144, R139 ;  /* 0x0000008b908b7221 */ /* 0x000fe40000010000 */
[C---:B------:R-:W-:Y:S04]  /*b260*/  HMMA.16816.F32 R84, R12.reuse, R128, R84 ;  /* 0x000000800c54723c */ /* 0x040fe80000001854 */
[----:B------:R-:W-:Y:S01]  /*b270*/  MUFU.EX2 R40, R40 ;  /* 0x0000002800287308 */ /* 0x000fe20000000800 */
[----:B------:R-:W-:Y:S01]  /*b280*/  FADD.FTZ R132, R132, R117 ;  /* 0x0000007584847221 */ /* 0x000fe20000010000 */
[----:B------:R-:W-:Y:S01]  /*b290*/  MOV R117, R116 ;  /* 0x0000007400757202 */ /* 0x000fe20000000f00 */
[----:B------:R-:W-:Y:S01]  /*b2a0*/  FADD.FTZ R156, R156, R139 ;  /* 0x0000008b9c9c7221 */ /* 0x000fe20000010000 */
[C---:B------:R-:W-:Y:S01]  /*b2b0*/  HMMA.16816.F32 R88, R12.reuse, R130, R88 ;  /* 0x000000820c58723c */ /* 0x040fe20000001858 */
[----:B------:R-:W-:Y:S03]  /*b2c0*/  LDSM.16.MT88.4 R128, [R200+0x4100] ;  /* 0x00410000c880783b */ /* 0x000fe60000004200 */
[----:B------:R-:W-:Y:S02]  /*b2d0*/  FADD.FTZ R133, R133, R132 ;  /* 0x0000008485857221 */ /* 0x000fe40000010000 */
[----:B------:R-:W-:Y:S01]  /*b2e0*/  MUFU.EX2 R41, R41 ;  /* 0x0000002900297308 */ /* 0x000fe20000000800 */
[----:B------:R-:W-:Y:S01]  /*b2f0*/  FADD.FTZ R157, R157, R156 ;  /* 0x0000009c9d9d7221 */ /* 0x000fe20000010000 */
[C---:B------:R-:W-:Y:S04]  /*b300*/  HMMA.16816.F32 R92, R12.reuse, R112, R92 ;  /* 0x000000700c5c723c */ /* 0x040fe8000000185c */
[----:B------:R-:W-:Y:S02]  /*b310*/  FADD.FTZ R134, R134, R133 ;  /* 0x0000008586867221 */ /* 0x000fe40000010000 */
[----:B------:R-:W-:Y:S02]  /*b320*/  FADD.FTZ R158, R158, R157 ;  /* 0x0000009d9e9e7221 */ /* 0x000fe40000010000 */
[C---:B------:R-:W-:Y:S01]  /*b330*/  HMMA.16816.F32 R96, R12.reuse, R114, R96 ;  /* 0x000000720c60723c */ /* 0x040fe20000001860 */
[----:B------:R-:W-:Y:S01]  /*b340*/  LDSM.16.MT88.4 R112, [R202+0x4100] ;  /* 0x00410000ca70783b */ /* 0x000fe20000004200 */
[----:B------:R-:W-:Y:S02]  /*b350*/  MUFU.EX2 R42, R42 ;  /* 0x0000002a002a7308 */ /* 0x000fe40000000800 */
[----:B------:R-:W-:Y:S02]  /*b360*/  FADD.FTZ R134, R135, R134 ;  /* 0x0000008687867221 */ /* 0x000fe40000010000 */
[----:B------:R-:W-:Y:S02]  /*b370*/  FADD.FTZ R158, R159, R158 ;  /* 0x0000009e9f9e7221 */ /* 0x000fe40000010000 */
[C---:B--2---:R-:W-:Y:S04]  /*b380*/  HMMA.16816.F32 R100, R12.reuse, R16, R100 ;  /* 0x000000100c64723c */ /* 0x044fe80000001864 */
[----:B------:R-:W-:Y:S04]  /*b390*/  MUFU.EX2 R43, R43 ;  /* 0x0000002b002b7308 */ /* 0x000fe80000000800 */
[C---:B------:R-:W-:Y:S01]  /*b3a0*/  HMMA.16816.F32 R104, R12.reuse, R18, R104 ;  /* 0x000000120c68723c */ /* 0x040fe20000001868 */
[----:B------:R-:W2:Y:S05]  /*b3b0*/  LDSM.16.MT88.4 R16, [R204+0x1100] ;  /* 0x00110000cc10783b */ /* 0x000eaa0000004200 */
[----:B------:R-:W-:Y:S02]  /*b3c0*/  MUFU.EX2 R44, R44 ;  /* 0x0000002c002c7308 */ /* 0x000fe40000000800 */
[C---:B-1----:R-:W-:Y:S08]  /*b3d0*/  HMMA.16816.F32 R52, R12.reuse, R108, R52 ;  /* 0x0000006c0c34723c */ /* 0x042ff00000001834 */
[C---:B------:R-:W-:Y:S01]  /*b3e0*/  HMMA.16816.F32 R56, R12.reuse, R110, R56 ;  /* 0x0000006e0c38723c */ /* 0x040fe20000001838 */
[----:B------:R-:W1:Y:S01]  /*b3f0*/  LDSM.16.MT88.4 R108, [R200+0x1100] ;  /* 0x00110000c86c783b */ /* 0x000e620000004200 */
[----:B------:R-:W-:Y:S06]  /*b400*/  MUFU.EX2 R45, R45 ;  /* 0x0000002d002d7308 */ /* 0x000fec0000000800 */
[C---:B------:R-:W-:Y:S04]  /*b410*/  HMMA.16816.F32 R60, R12.reuse, R120, R60 ;  /* 0x000000780c3c723c */ /* 0x040fe8000000183c */
[----:B------:R-:W-:Y:S04]  /*b420*/  MUFU.EX2 R48, R48 ;  /* 0x0000003000307308 */ /* 0x000fe80000000800 */
[----:B------:R-:W-:Y:S01]  /*b430*/  HMMA.16816.F32 R64, R12, R122, R64 ;  /* 0x0000007a0c40723c */ /* 0x000fe20000001840 */
[----:B------:R-:W-:Y:S05]  /*b440*/  LDSM.16.MT88.4 R120, [R201+0x4100] ;  /* 0x00410000c978783b */ /* 0x000fea0000004200 */
[----:B------:R-:W-:Y:S01]  /*b450*/  MUFU.EX2 R46, R46 ;  /* 0x0000002e002e7308 */ /* 0x000fe20000000800 */
[----:B------:R-:W-:Y:S01]  /*b460*/  F2FP.PACK_AB R12, R160, R161 ;  /* 0x000000a1a00c723e */ /* 0x000fe200000000ff */
[----:B------:R-:W-:Y:S01]  /*b470*/  FADD.FTZ R161, R161, R134 ;  /* 0x00000086a1a17221 */ /* 0x000fe20000010000 */
[----:B------:R-:W-:Y:S03]  /*b480*/  F2FP.PACK_AB R14, R163, R162 ;  /* 0x000000a2a30e723e */ /* 0x000fe600000000ff */
[----:B------:R-:W-:Y:S01]  /*b490*/  F2FP.PACK_AB R13, R172, R173 ;  /* 0x000000adac0d723e */ /* 0x000fe200000000ff */
[----:B------:R-:W-:Y:S01]  /*b4a0*/  FADD.FTZ R173, R173, R158 ;  /* 0x0000009eadad7221 */ /* 0x000fe20000010000 */
[----:B---3--:R-:W-:Y:S01]  /*b4b0*/  F2FP.PACK_AB R15, R175, R174 ;  /* 0x000000aeaf0f723e */ /* 0x008fe200000000ff */
[----:B------:R-:W-:Y:S01]  /*b4c0*/  FADD.FTZ R161, R160, R161 ;  /* 0x000000a1a0a17221 */ /* 0x000fe20000010000 */
[----:B------:R-:W-:Y:S01]  /*b4d0*/  MUFU.EX2 R47, R47 ;  /* 0x0000002f002f7308 */ /* 0x000fe20000000800 */
[----:B------:R-:W-:Y:S02]  /*b4e0*/  FADD.FTZ R173, R172, R173 ;  /* 0x000000adacad7221 */ /* 0x000fe40000010000 */
[----:B------:R-:W-:Y:S02]  /*b4f0*/  FADD.FTZ R162, R162, R161 ;  /* 0x000000a1a2a27221 */ /* 0x000fe40000010000 */
[C---:B--2---:R-:W-:Y:S03]  /*b500*/  HMMA.16816.F32 R4, R12.reuse, R16, R4 ;  /* 0x000000100c04723c */ /* 0x044fe60000001804 */
[----:B------:R-:W-:Y:S02]  /*b510*/  FADD.FTZ R174, R174, R173 ;  /* 0x000000adaeae7221 */ /* 0x000fe40000010000 */
[----:B------:R-:W-:Y:S02]  /*b520*/  FADD.FTZ R162, R163, R162 ;  /* 0x000000a2a3a27221 */ /* 0x000fe40000010000 */
[----:B------:R-:W-:Y:S01]  /*b530*/  FADD.FTZ R175, R175, R174 ;  /* 0x000000aeafaf7221 */ /* 0x000fe20000010000 */
[C---:B------:R-:W-:Y:S01]  /*b540*/  HMMA.16816.F32 R8, R12.reuse, R18, R8 ;  /* 0x000000120c08723c */ /* 0x040fe20000001808 */
[----:B------:R-:W2:Y:S07]  /*b550*/  LDSM.16.MT88.4 R16, [R204+0x4100] ;  /* 0x00410000cc10783b */ /* 0x000eae0000004200 */
[C---:B------:R-:W-:Y:S08]  /*b560*/  HMMA.16816.F32 R68, R12.reuse, R20, R68 ;  /* 0x000000140c44723c */ /* 0x040ff00000001844 */
[C---:B------:R-:W-:Y:S01]  /*b570*/  HMMA.16816.F32 R72, R12.reuse, R22, R72 ;  /* 0x000000160c48723c */ /* 0x040fe20000001848 */
[----:B------:R-:W3:Y:S07]  /*b580*/  LDSM.16.MT88.4 R20, [R204+0x1900] ;  /* 0x00190000cc14783b */ /* 0x000eee0000004200 */
[C---:B------:R-:W-:Y:S08]  /*b590*/  HMMA.16816.F32 R76, R12.reuse, R24, R76 ;  /* 0x000000180c4c723c */ /* 0x040ff0000000184c */
[C---:B------:R-:W-:Y:S01]  /*b5a0*/  HMMA.16816.F32 R80, R12.reuse, R26, R80 ;  /* 0x0000001a0c50723c */ /* 0x040fe20000001850 */
[----:B------:R-:W3:Y:S07]  /*b5b0*/  LDSM.16.MT88.4 R24, [R201+0x1900] ;  /* 0x00190000c918783b */ /* 0x000eee0000004200 */
[C---:B-1----:R-:W-:Y:S08]  /*b5c0*/  HMMA.16816.F32 R84, R12.reuse, R108, R84 ;  /* 0x0000006c0c54723c */ /* 0x042ff00000001854 */
[C---:B------:R-:W-:Y:S01]  /*b5d0*/  HMMA.16816.F32 R88, R12.reuse, R110, R88 ;  /* 0x0000006e0c58723c */ /* 0x040fe20000001858 */
[----:B------:R-:W-:Y:S07]  /*b5e0*/  LDSM.16.MT88.4 R108, [R204+0x2900] ;  /* 0x00290000cc6c783b */ /* 0x000fee0000004200 */
[C---:B--2---:R-:W-:Y:S08]  /*b5f0*/  HMMA.16816.F32 R92, R12.reuse, R16, R92 ;  /* 0x000000100c5c723c */ /* 0x044ff0000000185c */
[C---:B------:R-:W-:Y:S01]  /*b600*/  HMMA.16816.F32 R96, R12.reuse, R18, R96 ;  /* 0x000000120c60723c */ /* 0x040fe20000001860 */
[----:B------:R-:W1:Y:S07]  /*b610*/  LDSM.16.MT88.4 R16, [R200+0x1900] ;  /* 0x00190000c810783b */ /* 0x000e6e0000004200 */
[C---:B------:R-:W-:Y:S08]  /*b620*/  HMMA.16816.F32 R100, R12.reuse, R112, R100 ;  /* 0x000000700c64723c */ /* 0x040ff00000001864 */
[C---:B------:R-:W-:Y:S08]  /*b630*/  HMMA.16816.F32 R104, R12.reuse, R114, R104 ;  /* 0x000000720c68723c */ /* 0x040ff00000001868 */
[C---:B------:R-:W-:Y:S07]  /*b640*/  HMMA.16816.F32 R52, R12.reuse, R120, R52 ;  /* 0x000000780c34723c */ /* 0x040fee0000001834 */
[--C-:B------:R-:W-:Y:S01]  /*b650*/  FFMA.FTZ R120, R36, c[0x0][0x2d0], -R147.reuse ;  /* 0x0000b40024787a23 */ /* 0x100fe20000010893 */
[C---:B------:R-:W-:Y:S04]  /*b660*/  HMMA.16816.F32 R56, R12.reuse, R122, R56 ;  /* 0x0000007a0c38723c */ /* 0x040fe80000001838 */
[--C-:B------:R-:W-:Y:S01]  /*b670*/  FFMA.FTZ R121, R37, c[0x0][0x2d0], -R147.reuse ;  /* 0x0000b40025797a23 */ /* 0x100fe20000010893 */
[----:B------:R-:W-:Y:S01]  /*b680*/  MUFU.EX2 R120, R120 ;  /* 0x0000007800787308 */ /* 0x000fe20000000800 */
[----:B------:R-:W-:Y:S02]  /*b690*/  FFMA.FTZ R147, R49, c[0x0][0x2d0], -R147 ;  /* 0x0000b40031937a23 */ /* 0x000fe40000010893 */
[C---:B------:R-:W-:Y:S04]  /*b6a0*/  HMMA.16816.F32 R60, R12.reuse, R128, R60 ;  /* 0x000000800c3c723c */ /* 0x040fe8000000183c */
[--C-:B------:R-:W-:Y:S02]  /*b6b0*/  FFMA.FTZ R122, R38, c[0x0][0x2d0], -R145.reuse ;  /* 0x0000b400267a7a23 */ /* 0x100fe40000010891 */
[--C-:B------:R-:W-:Y:S01]  /*b6c0*/  FFMA.FTZ R123, R39, c[0x0][0x2d0], -R145.reuse ;  /* 0x0000b400277b7a23 */ /* 0x100fe20000010891 */
[----:B------:R-:W2:Y:S01]  /*b6d0*/  MUFU.EX2 R121, R121 ;  /* 0x0000007900797308 */ /* 0x000ea20000000800 */
[----:B------:R-:W-:Y:S01]  /*b6e0*/  HMMA.16816.F32 R64, R12, R130, R64 ;  /* 0x000000820c40723c */ /* 0x000fe20000001840 */
[----:B------:R-:W-:Y:S03]  /*b6f0*/  LDSM.16.MT88.4 R36, [R201+0x2900] ;  /* 0x00290000c924783b */ /* 0x000fe60000004200 */
[--C-:B------:R-:W-:Y:S02]  /*b700*/  FFMA.FTZ R49, R50, c[0x0][0x2d0], -R145.reuse ;  /* 0x0000b40032317a23 */ /* 0x100fe40000010891 */
[----:B------:R-:W-:Y:S01]  /*b710*/  FFMA.FTZ R145, R51, c[0x0][0x2d0], -R145 ;  /* 0x0000b40033917a23 */ /* 0x000fe20000010891 */
[----:B----4-:R-:W-:Y:S01]  /*b720*/  F2FP.PACK_AB R12, R186, R185 ;  /* 0x000000b9ba0c723e */ /* 0x010fe200000000ff */
[----:B------:R-:W-:Y:S01]  /*b730*/  FADD.FTZ R185, R185, R162 ;  /* 0x000000a2b9b97221 */ /* 0x000fe20000010000 */
[----:B------:R-:W-:Y:S01]  /*b740*/  F2FP.PACK_AB R14, R224, R187 ;  /* 0x000000bbe00e723e */ /* 0x000fe200000000ff */
[----:B------:R-:W-:Y:S02]  /*b750*/  MUFU.EX2 R122, R122 ;  /* 0x0000007a007a7308 */ /* 0x000fe40000000800 */
[----:B-----5:R-:W-:Y:S01]  /*b760*/  F2FP.PACK_AB R13, R227, R226 ;  /* 0x000000e2e30d723e */ /* 0x020fe200000000ff */
[----:B------:R-:W-:Y:S01]  /*b770*/  FADD.FTZ R226, R226, R175 ;  /* 0x000000afe2e27221 */ /* 0x000fe20000010000 */
[----:B------:R-:W-:Y:S01]  /*b780*/  F2FP.PACK_AB R15, R229, R228 ;  /* 0x000000e4e50f723e */ /* 0x000fe200000000ff */
[----:B------:R-:W-:Y:S02]  /*b790*/  FADD.FTZ R186, R186, R185 ;  /* 0x000000b9baba7221 */ /* 0x000fe40000010000 */
[----:B------:R-:W-:Y:S02]  /*b7a0*/  FADD.FTZ R227, R227, R226 ;  /* 0x000000e2e3e37221 */ /* 0x000fe40000010000 */
[----:B------:R-:W-:Y:S01]  /*b7b0*/  FADD.FTZ R187, R187, R186 ;  /* 0x000000babbbb7221 */ /* 0x000fe20000010000 */
[----:B------:R-:W4:Y:S01]  /*b7c0*/  MUFU.EX2 R123, R123 ;  /* 0x0000007b007b7308 */ /* 0x000f220000000800 */
[C---:B---3--:R-:W-:Y:S03]  /*b7d0*/  HMMA.16816.F32 R4, R12.reuse, R20, R4 ;  /* 0x000000140c04723c */ /* 0x048fe60000001804 */
[----:B------:R-:W-:Y:S02]  /*b7e0*/  FADD.FTZ R228, R228, R227 ;  /* 0x000000e3e4e47221 */ /* 0x000fe40000010000 */
[----:B------:R-:W-:Y:S02]  /*b7f0*/  FADD.FTZ R187, R224, R187 ;  /* 0x000000bbe0bb7221 */ /* 0x000fe40000010000 */
[----:B------:R-:W-:Y:S01]  /*b800*/  FADD.FTZ R229, R229, R228 ;  /* 0x000000e4e5e57221 */ /* 0x000fe20000010000 */
[C---:B------:R-:W-:Y:S01]  /*b810*/  HMMA.16816.F32 R8, R12.reuse, R22, R8 ;  /* 0x000000160c08723c */ /* 0x040fe20000001808 */
[----:B------:R-:W3:Y:S01]  /*b820*/  LDSM.16.MT88.4 R20, [R204+0x4900] ;  /* 0x00490000cc14783b */ /* 0x000ee20000004200 */
[----:B------:R-:W5:Y:S06]  /*b830*/  MUFU.EX2 R147, R147 ;  /* 0x0000009300937308 */ /* 0x000f6c0000000800 */
[C---:B------:R-:W-:Y:S04]  /*b840*/  HMMA.16816.F32 R68, R12.reuse, R28, R68 ;  /* 0x0000001c0c44723c */ /* 0x040fe80000001844 */
[----:B------:R-:W-:Y:S04]  /*b850*/  MUFU.EX2 R49, R49 ;  /* 0x0000003100317308 */ /* 0x000fe80000000800 */
[C---:B------:R-:W-:Y:S01]  /*b860*/  HMMA.16816.F32 R72, R12.reuse, R30, R72 ;  /* 0x0000001e0c48723c */ /* 0x040fe20000001848 */
[----:B------:R-:W2:Y:S05]  /*b870*/  LDSM.16.MT88.4 R28, [R202+0x4900] ;  /* 0x00490000ca1c783b */ /* 0x000eaa0000004200 */
[----:B------:R-:W2:Y:S02]  /*b880*/  MUFU.EX2 R50, R145 ;  /* 0x0000009100327308 */ /* 0x000ea40000000800 */
        /* <DEDUP_REMOVED lines=9> */
[C---:B--2---:R-:W-:Y:S08]  /*b920*/  HMMA.16816.F32 R100, R12.reuse, R28, R100 ;  /* 0x0000001c0c64723c */ /* 0x044ff00000001864 */
[C---:B------:R-:W-:Y:S01]  /*b930*/  HMMA.16816.F32 R104, R12.reuse, R30, R104 ;  /* 0x0000001e0c68723c */ /* 0x040fe20000001868 */
[----:B------:R-:W2:Y:S07]  /*b940*/  LDSM.16.MT88.4 R28, [R202+0x2100] ;  /* 0x00210000ca1c783b */ /* 0x000eae0000004200 */
[C---:B----4-:R-:W-:Y:S08]  /*b950*/  HMMA.16816.F32 R52, R12.reuse, R24, R52 ;  /* 0x000000180c34723c */ /* 0x050ff00000001834 */
[C---:B------:R-:W-:Y:S01]  /*b960*/  HMMA.16816.F32 R56, R12.reuse, R26, R56 ;  /* 0x0000001a0c38723c */ /* 0x040fe20000001838 */
[----:B------:R-:W4:Y:S07]  /*b970*/  LDSM.16.MT88.4 R24, [R201+0x2100] ;  /* 0x00210000c918783b */ /* 0x000f2e0000004200 */
[C---:B-1----:R-:W-:Y:S08]  /*b980*/  HMMA.16816.F32 R60, R12.reuse, R16, R60 ;  /* 0x000000100c3c723c */ /* 0x042ff0000000183c */
[----:B------:R-:W-:Y:S01]  /*b990*/  HMMA.16816.F32 R64, R12, R18, R64 ;  /* 0x000000120c40723c */ /* 0x000fe20000001840 */
[----:B------:R-:W1:Y:S06]  /*b9a0*/  LDSM.16.MT88.4 R16, [R200+0x2100] ;  /* 0x00210000c810783b */ /* 0x000e6c0000004200 */
        /* <DEDUP_REMOVED lines=9> */
[C---:B---3--:R-:W-:Y:S03]  /*ba40*/  HMMA.16816.F32 R4, R12.reuse, R20, R4 ;  /* 0x000000140c04723c */ /* 0x048fe60000001804 */
[----:B------:R-:W-:Y:S02]  /*ba50*/  FADD.FTZ R42, R42, R123 ;  /* 0x0000007b2a2a7221 */ /* 0x000fe40000010000 */
[----:B------:R-:W-:Y:S02]  /*ba60*/  FADD.FTZ R41, R41, R40 ;  /* 0x0000002829297221 */ /* 0x000fe40000010000 */
[----:B------:R-:W-:Y:S01]  /*ba70*/  FADD.FTZ R43, R43, R42 ;  /* 0x0000002a2b2b7221 */ /* 0x000fe20000010000 */
        /* <DEDUP_REMOVED lines=15> */
[C---:B------:R-:W-:Y:S08]  /*bb70*/  HMMA.16816.F32 R104, R12.reuse, R30, R104 ;  /* 0x0000001e0c68723c */ /* 0x040ff00000001868 */
[C---:B----4-:R-:W-:Y:S08]  /*bb80*/  HMMA.16816.F32 R52, R12.reuse, R24, R52 ;  /* 0x000000180c34723c */ /* 0x050ff00000001834 */
[C---:B------:R-:W-:Y:S01]  /*bb90*/  HMMA.16816.F32 R56, R12.reuse, R26, R56 ;  /* 0x0000001a0c38723c */ /* 0x040fe20000001838 */
[----:B------:R-:W2:Y:S07]  /*bba0*/  LDSM.16.MT88.4 R24, [R204+0x5900] ;  /* 0x00590000cc18783b */ /* 0x000eae0000004200 */
[C---:B------:R-:W-:Y:S08]  /*bbb0*/  HMMA.16816.F32 R60, R12.reuse, R32, R60 ;  /* 0x000000200c3c723c */ /* 0x040ff0000000183c */
[----:B------:R-:W-:Y:S07]  /*bbc0*/  HMMA.16816.F32 R64, R12, R34, R64 ;  /* 0x000000220c40723c */ /* 0x000fee0000001840 */
[----:B------:R-:W-:Y:S01]  /*bbd0*/  F2FP.PACK_AB R12, R45, R44 ;  /* 0x0000002c2d0c723e */ /* 0x000fe200000000ff */
[----:B------:R-:W-:Y:S01]  /*bbe0*/  FADD.FTZ R44, R44, R41 ;  /* 0x000000292c2c7221 */ /* 0x000fe20000010000 */
[----:B-----5:R-:W-:Y:S03]  /*bbf0*/  F2FP.PACK_AB R14, R147, R48 ;  /* 0x00000030930e723e */ /* 0x020fe600000000ff */
[----:B------:R-:W-:Y:S01]  /*bc00*/  F2FP.PACK_AB R13, R47, R46 ;  /* 0x0000002e2f0d723e */ /* 0x000fe200000000ff */
[----:B------:R-:W-:Y:S01]  /*bc10*/  FADD.FTZ R46, R46, R43 ;  /* 0x0000002b2e2e7221 */ /* 0x000fe20000010000 */
[----:B------:R-:W-:Y:S01]  /*bc20*/  F2FP.PACK_AB R15, R50, R49 ;  /* 0x00000031320f723e */ /* 0x000fe200000000ff */
[----:B------:R-:W-:Y:S02]  /*bc30*/  FADD.FTZ R45, R45, R44 ;  /* 0x0000002c2d2d7221 */ /* 0x000fe40000010000 */
[----:B------:R-:W-:Y:S02]  /*bc40*/  FADD.FTZ R46, R47, R46 ;  /* 0x0000002e2f2e7221 */ /* 0x000fe40000010000 */
[----:B------:R-:W-:Y:S02]  /*bc50*/  FADD.FTZ R48, R48, R45 ;  /* 0x0000002d30307221 */ /* 0x000fe40000010000 */
[C---:B------:R-:W-:Y:S01]  /*bc60*/  HMMA.16816.F32 R112, R12.reuse, R108, R4 ;  /* 0x0000006c0c70723c */ /* 0x040fe20000001804 */
[----:B------:R-:W4:Y:S02]  /*bc70*/  LDSM.16.MT88.4 R4, [R202+0x5900] ;  /* 0x00590000ca04783b */ /* 0x000f240000004200 */
[----:B------:R-:W-:Y:S02]  /*bc80*/  FADD.FTZ R49, R49, R46 ;  /* 0x0000002e31317221 */ /* 0x000fe40000010000 */
[----:B------:R-:W-:Y:S02]  /*bc90*/  FADD.FTZ R216, R147, R48 ;  /* 0x0000003093d87221 */ /* 0x000fe40000010000 */
[----:B------:R-:W-:Y:S01]  /*bca0*/  FADD.FTZ R217, R50, R49 ;  /* 0x0000003132d97221 */ /* 0x000fe20000010000 */
[C---:B------:R-:W-:Y:S01]  /*bcb0*/  HMMA.16816.F32 R108, R12.reuse, R110, R8 ;  /* 0x0000006e0c6c723c */ /* 0x040fe20000001808 */
[----:B------:R-:W5:Y:S07]  /*bcc0*/  LDSM.16.MT88.4 R8, [R201+0x5900] ;  /* 0x00590000c908783b */ /* 0x000f6e0000004200 */
[C---:B-1----:R-:W-:Y:S08]  /*bcd0*/  HMMA.16816.F32 R68, R12.reuse, R16, R68 ;  /* 0x000000100c44723c */ /* 0x042ff00000001844 */
[C---:B------:R-:W-:Y:S01]  /*bce0*/  HMMA.16816.F32 R72, R12.reuse, R18, R72 ;  /* 0x000000120c48723c */ /* 0x040fe20000001848 */
[----:B------:R-:W1:Y:S07]  /*bcf0*/  LDSM.16.MT88.4 R16, [R200+0x5900] ;  /* 0x00590000c810783b */ /* 0x000e6e0000004200 */
[C---:B------:R-:W-:Y:S08]  /*bd00*/  HMMA.16816.F32 R76, R12.reuse, R36, R76 ;  /* 0x000000240c4c723c */ /* 0x040ff0000000184c */
[C---:B------:R-:W-:Y:S08]  /*bd10*/  HMMA.16816.F32 R80, R12.reuse, R38, R80 ;  /* 0x000000260c50723c */ /* 0x040ff00000001850 */
[C---:B---3--:R-:W-:Y:S08]  /*bd20*/  HMMA.16816.F32 R84, R12.reuse, R20, R84 ;  /* 0x000000140c54723c */ /* 0x048ff00000001854 */
[C---:B------:R-:W-:Y:S08]  /*bd30*/  HMMA.16816.F32 R88, R12.reuse, R22, R88 ;  /* 0x000000160c58723c */ /* 0x040ff00000001858 */
[C---:B--2---:R-:W-:Y:S08]  /*bd40*/  HMMA.16816.F32 R92, R12.reuse, R24, R92 ;  /* 0x000000180c5c723c */ /* 0x044ff0000000185c */
[C---:B------:R-:W-:Y:S08]  /*bd50*/  HMMA.16816.F32 R96, R12.reuse, R26, R96 ;  /* 0x0000001a0c60723c */ /* 0x040ff00000001860 */
[C---:B----4-:R-:W-:Y:S08]  /*bd60*/  HMMA.16816.F32 R100, R12.reuse, R4, R100 ;  /* 0x000000040c64723c */ /* 0x050ff00000001864 */
[C---:B------:R-:W-:Y:S08]  /*bd70*/  HMMA.16816.F32 R104, R12.reuse, R6, R104 ;  /* 0x000000060c68723c */ /* 0x040ff00000001868 */
[C---:B-----5:R-:W-:Y:S08]  /*bd80*/  HMMA.16816.F32 R52, R12.reuse, R8, R52 ;  /* 0x000000080c34723c */ /* 0x060ff00000001834 */
[C---:B------:R-:W-:Y:S08]  /*bd90*/  HMMA.16816.F32 R56, R12.reuse, R10, R56 ;  /* 0x0000000a0c38723c */ /* 0x040ff00000001838 */
[C---:B-1----:R-:W-:Y:S08]  /*bda0*/  HMMA.16816.F32 R60, R12.reuse, R16, R60 ;  /* 0x000000100c3c723c */ /* 0x042ff0000000183c */
[----:B------:R-:W-:Y:S07]  /*bdb0*/  HMMA.16816.F32 R64, R12, R18, R64 ;  /* 0x000000120c40723c */ /* 0x000fee0000001840 */
[----:B------:R-:W-:Y:S01]  /*bdc0*/  MOV R12, R116 ;  /* 0x00000074000c7202 */ /* 0x000fe20000000f00 */
[----:B------:R-:W-:-:S05]  /*bdd0*/  @P0 BRA `(.L_x_47) ;  /* 0xffffd6d000000947 */ /* 0x000fca000383ffff */
.L_x_46:
[----:B------:R-:W-:-:S13]  /*bde0*/  ISETP.GE.AND P0, PT, R184, R207, PT ;  /* 0x000000cfb800720c */ /* 0x000fda0003f06270 */
[----:B------:R-:W-:Y:S05]  /*bdf0*/  @!P0 BRA `(.L_x_48) ;  /* 0x00003d2000008947 */ /* 0x000fea0003800000 */
[----:B------:R-:W-:Y:S01]  /*be00*/  ULDC.64 UR4, c[0x0][0x1e0] ;  /* 0x0000780000047ab9 */ /* 0x000fe20000000a00 */
[----:B------:R-:W-:Y:S01]  /*be10*/  IADD3 R186, P0, R218, 0x40, RZ ;  /* 0x00000040daba7810 */ /* 0x000fe20007f1e0ff */
[----:B------:R-:W-:Y:S01]  /*be20*/  USHF.L.U64.HI UR7, UR4, 0x6, UR5 ;  /* 0x0000000604077899 */ /* 0x000fe20008010205 */
[----:B------:R-:W-:Y:S01]  /*be30*/  IMAD.MOV.U32 R2, RZ, RZ, R12 ;  /* 0x000000ffff027224 */ /* 0x000fe200078e000c */
[----:B------:R-:W-:Y:S01]  /*be40*/  USHF.L.U32 UR13, UR4, 0x6, URZ ;  /* 0x00000006040d7899 */ /* 0x000fe2000800063f */
[----:B------:R-:W-:Y:S01]  /*be50*/  IMAD.MOV.U32 R3, RZ, RZ, R0 ;  /* 0x000000ffff037224 */ /* 0x000fe200078e0000 */
[----:B------:R-:W-:Y:S01]  /*be60*/  UMOV UR11, 0x60 ;  /* 0x00000060000b7882 */ /* 0x000fe20000000000 */
[-C--:B------:R-:W-:Y:S01]  /*be70*/  IADD3.X R187, RZ, R221.reuse, RZ, P0, !PT ;  /* 0x000000ddffbb7210 */ /* 0x080fe200007fe4ff */
[----:B------:R-:W-:Y:S01]  /*be80*/  ULDC.64 UR4, c[0x0][0x208] ;  /* 0x0000820000047ab9 */ /* 0x000fe20000000a00 */
[----:B------:R-:W-:Y:S01]  /*be90*/  MOV R219, R221 ;  /* 0x000000dd00db7202 */ /* 0x000fe20000000f00 */
[----:B------:R-:W-:-:S02]  /*bea0*/  UIADD3 UR10, UP1, UR10, 0x80, URZ ;  /* 0x000000800a0a7890 */ /* 0x000fc4000ff3e03f */
[----:B------:R-:W-:Y:S02]  /*beb0*/  UIADD3 UR16, UP0, UR12, 0x80, URZ ;  /* 0x000000800c107890 */ /* 0x000fe4000ff1e03f */
[----:B------:R-:W-:Y:S02]  /*bec0*/  UIMAD.WIDE.U32 UR18, UR11, UR4, URZ ;  /* 0x000000040b1272a5 */ /* 0x000fe4000f8e003f */
[----:B------:R-:W-:Y:S02]  /*bed0*/  UIMAD UR5, UR11, UR5, URZ ;  /* 0x000000050b0572a4 */ /* 0x000fe4000f8e023f */
[----:B------:R-:W-:Y:S02]  /*bee0*/  UIADD3.X UR8, URZ, UR8, URZ, UP1, !UPT ;  /* 0x000000083f087290 */ /* 0x000fe40008ffe43f */
[----:B------:R-:W-:Y:S02]  /*bef0*/  UIADD3.X UR4, URZ, UR17, URZ, UP0, !UPT ;  /* 0x000000113f047290 */ /* 0x000fe400087fe43f */
[----:B------:R-:W-:-:S02]  /*bf00*/  UIADD3 UR5, UR19, UR5, URZ ;  /* 0x0000000513057290 */ /* 0x000fc4000fffe03f */
.L_x_57:
[----:B------:R-:W-:Y:S04]  /*bf10*/  DEPBAR.LE SB0, 0x0 ;  /* 0x000080000000791a */ /* 0x000fe80000000000 */
[----:B------:R-:W-:Y:S01]  /*bf20*/  BAR.SYNC.DEFER_BLOCKING 0x0 ;  /* 0x0000000000007b1d */ /* 0x000fe20000010000 */
[C---:B------:R-:W-:Y:S01]  /*bf30*/  ISETP.GT.AND P6, PT, R184.reuse, R207, PT ;  /* 0x000000cfb800720c */ /* 0x040fe20003fc4270 */
[C---:B------:R-:W-:Y:S01]  /*bf40*/  IMAD.WIDE.U32 R46, R184.reuse, UR18, R218 ;  /* 0x00000012b82e7c25 */ /* 0x040fe2000f8e00da */
[----:B------:R-:W-:Y:S03]  /*bf50*/  SHF.R.S32.HI R0, RZ, 0x1f, R184 ;  /* 0x0000001fff007819 */ /* 0x000fe600000114b8 */
[----:B------:R-:W-:Y:S01]  /*bf60*/  IMAD.WIDE.U32 R36, R184, UR18, R186 ;  /* 0x00000012b8247c25 */ /* 0x000fe2000f8e00ba */
[----:B------:R-:W-:Y:S03]  /*bf70*/  LEA R44, P1, R46, c[0x0][0x1f8], 0x1 ;  /* 0x00007e002e2c7a11 */ /* 0x000fe600078208ff */
[----:B------:R-:W-:Y:S01]  /*bf80*/  IMAD R39, R184, UR5, RZ ;  /* 0x00000005b8277c24 */ /* 0x000fe2000f8e02ff */
[----:B------:R-:W-:Y:S03]  /*bf90*/  LEA R162, P0, R36, c[0x0][0x1f8], 0x1 ;  /* 0x00007e0024a27a11 */ /* 0x000fe600078008ff */
[----:B------:R-:W-:Y:S04]  /*bfa0*/  IMAD R39, R0, UR18, R39 ;  /* 0x0000001200277c24 */ /* 0x000fe8000f8e0227 */
[----:B------:R-:W-:Y:S05]  /*bfb0*/  IMAD.IADD R0, R39, 0x1, R37 ;  /* 0x0000000127007824 */ /* 0x000fea00078e0225 */
[----:B------:R-:W-:Y:S01]  /*bfc0*/  LEA.HI.X R163, R36, c[0x0][0x1fc], R0, 0x1, P0 ;  /* 0x00007f0024a37a11 */ /* 0x000fe200000f0c00 */
[----:B------:R-:W1:Y:S01]  /*bfd0*/  LDSM.16.M88.4 R8, [R206+0x8100] ;  /* 0x00810000ce08783b */ /* 0x000e620000000200 */
[----:B------:R-:W-:Y:S02]  /*bfe0*/  IADD3 R160, P0, R44, UR12, RZ ;  /* 0x0000000c2ca07c10 */ /* 0x000fe4000ff1e0ff */
[----:B------:R-:W-:Y:S02]  /*bff0*/  @P6 IADD3 R0, R184, -0x1, RZ ;  /* 0xffffffffb8006810 */ /* 0x000fe40007ffe0ff */
[----:B------:R-:W2:Y:S05]  /*c000*/  LDSM.16.M88.4 R16, [R206+0x8900] ;  /* 0x00890000ce10783b */ /* 0x000eaa0000000200 */
[----:B------:R-:W3:Y:S05]  /*c010*/  LDSM.16.M88.4 R24, [R206+0x9100] ;  /* 0x00910000ce18783b */ /* 0x000eea0000000200 */
[----:B------:R-:W4:Y:S05]  /*c020*/  LDSM.16.M88.4 R32, [R206+0x9900] ;  /* 0x00990000ce20783b */ /* 0x000f2a0000000200 */
[----:B------:R-:W5:Y:S05]  /*c030*/  LDSM.16.M88.4 R40, [R206+0xa100] ;  /* 0x00a10000ce28783b */ /* 0x000f6a0000000200 */
[----:B------:R-:W3:Y:S05]  /*c040*/  LDSM.16.M88.4 R48, [R206+0xa900] ;  /* 0x00a90000ce30783b */ /* 0x000eea0000000200 */
[----:B------:R-:W3:Y:S05]  /*c050*/  LDSM.16.M88.4 R116, [R205] ;  /* 0x00000000cd74783b */ /* 0x000eea0000000200 */
[----:B------:R-:W4:Y:S01]  /*c060*/  LDSM.16.M88.4 R120, [R199] ;  /* 0x00000000c778783b */ /* 0x000f220000000200 */
[C---:B-1----:R-:W-:Y:S04]  /*c070*/  HMMA.16816.F32 R4, R124.reuse, R8, RZ ;  /* 0x000000087c04723c */ /* 0x042fe800000018ff */
[----:B------:R-:W1:Y:S05]  /*c080*/  LDSM.16.M88.4 R128, [R198] ;  /* 0x00000000c680783b */ /* 0x000e6a0000000200 */
[----:B------:R-:W1:Y:S01]  /*c090*/  LDSM.16.M88.4 R132, [R197] ;  /* 0x00000000c584783b */ /* 0x000e620000000200 */
[C---:B------:R-:W-:Y:S04]  /*c0a0*/  HMMA.16816.F32 R8, R124.reuse, R10, RZ ;  /* 0x0000000a7c08723c */ /* 0x040fe800000018ff */
[----:B------:R-:W1:Y:S04]  /*c0b0*/  LDSM.16.M88.4 R136, [R196] ;  /* 0x00000000c488783b */ /* 0x000e680000000200 */
[C---:B--2---:R-:W-:Y:S01]  /*c0c0*/  HMMA.16816.F32 R12, R124.reuse, R16, RZ ;  /* 0x000000107c0c723c */ /* 0x044fe200000018ff */
[----:B------:R-:W2:Y:S07]  /*c0d0*/  LDSM.16.M88.4 R144, [R195] ;  /* 0x00000000c390783b */ /* 0x000eae0000000200 */
[C---:B------:R-:W-:Y:S08]  /*c0e0*/  HMMA.16816.F32 R16, R124.reuse, R18, RZ ;  /* 0x000000127c10723c */ /* 0x040ff000000018ff */
[C---:B---3--:R-:W-:Y:S08]  /*c0f0*/  HMMA.16816.F32 R20, R124.reuse, R24, RZ ;  /* 0x000000187c14723c */ /* 0x048ff000000018ff */
[C---:B------:R-:W-:Y:S08]  /*c100*/  HMMA.16816.F32 R24, R124.reuse, R26, RZ ;  /* 0x0000001a7c18723c */ /* 0x040ff000000018ff */
[C---:B----4-:R-:W-:Y:S07]  /*c110*/  HMMA.16816.F32 R28, R124.reuse, R32, RZ ;  /* 0x000000207c1c723c */ /* 0x050fee00000018ff */
[----:B------:R-:W-:Y:S05]  /*c120*/  IMAD.IADD R32, R47, 0x1, R39 ;  /* 0x000000012f207824 */ /* 0x000fea00078e0227 */
[----:B------:R-:W-:Y:S02]  /*c130*/  LEA.HI.X R45, R46, c[0x0][0x1fc], R32, 0x1, P1 ;  /* 0x00007f002e2d7a11 */ /* 0x000fe400008f0c20 */
[C---:B------:R-:W-:Y:S01]  /*c140*/  HMMA.16816.F32 R32, R124.reuse, R34, RZ ;  /* 0x000000227c20723c */ /* 0x040fe200000018ff */
[C---:B------:R-:W-:Y:S02]  /*c150*/  IADD3 R174, P1, R160.reuse, UR12, RZ ;  /* 0x0000000ca0ae7c10 */ /* 0x040fe4000ff3e0ff */
[----:B------:R-:W-:Y:S01]  /*c160*/  @!PT LDS RZ, [RZ] ;  /* 0x00000000fffff984 */ /* 0x000fe20000000800 */
[----:B------:R-:W-:Y:S01]  /*c170*/  @!PT LDS RZ, [RZ] ;  /* 0x00000000fffff984 */ /* 0x000fe20000000800 */
[----:B------:R-:W-:Y:S01]  /*c180*/  @!PT LDS RZ, [RZ] ;  /* 0x00000000fffff984 */ /* 0x000fe20000000800 */
[----:B------:R3:W-:Y:S01]  /*c190*/  LDGSTS.E.BYPASS.LTC128B.128 [R208+0x100], [R44.64], !P4 ;  /* 0x001000002cd07fae */ /* 0x0007e2000e101d4e */
[----:B------:R-:W-:Y:S02]  /*c1a0*/  IADD3.X R161, R45, UR17, RZ, P0, !PT ;  /* 0x000000112da17c10 */ /* 0x000fe400087fe4ff */
[----:B------:R-:W-:Y:S02]  /*c1b0*/  IADD3 R172, P0, R160, UR16, RZ ;  /* 0x00000010a0ac7c10 */ /* 0x000fe4000ff1e0ff */
[C---:B-----5:R-:W-:Y:S01]  /*c1c0*/  HMMA.16816.F32 R36, R124.reuse, R40, RZ ;  /* 0x000000287c24723c */ /* 0x060fe200000018ff */
[----:B------:R4:W-:Y:S03]  /*c1d0*/  LDGSTS.E.BYPASS.LTC128B.128 [R208+0x3100], [R162.64], !P3 ;  /* 0x03100000a2d07fae */ /* 0x0009e6000d901d4e */
[C---:B------:R-:W-:Y:S02]  /*c1e0*/  IADD3.X R175, R161.reuse, UR17, RZ, P1, !PT ;  /* 0x00000011a1af7c10 */ /* 0x040fe40008ffe4ff */
[----:B------:R4:W-:Y:S01]  /*c1f0*/  LDGSTS.E.BYPASS.LTC128B.128 [R208+0x1100], [R160.64], !P4 ;  /* 0x01100000a0d07fae */ /* 0x0009e2000e101d4e */
[----:B------:R-:W-:Y:S01]  /*c200*/  IADD3.X R173, R161, UR4, RZ, P0, !PT ;  /* 0x00000004a1ad7c10 */ /* 0x000fe200087fe4ff */
[C---:B------:R-:W-:Y:S01]  /*c210*/  HMMA.16816.F32 R40, R124.reuse, R42, RZ ;  /* 0x0000002a7c28723c */ /* 0x040fe200000018ff */
[----:B------:R-:W-:Y:S02]  /*c220*/  PLOP3.LUT P1, PT, PT, PT, UP3, 0x80, 0x0 ;  /* 0x000000000000781c */ /* 0x000fe40003f2f038 */
[----:B------:R4:W-:Y:S01]  /*c230*/  LDGSTS.E.BYPASS.LTC128B.128 [R208+0x4100], [R160.64+0x80], !P3 ;  /* 0x04100080a0d07fae */ /* 0x0009e2000d901d4e */
[----:B------:R-:W-:Y:S04]  /*c240*/  PLOP3.LUT P0, PT, PT, PT, UP3, 0x80, 0x0 ;  /* 0x000000000000781c */ /* 0x000fe80003f0f038 */
[----:B------:R5:W-:Y:S05]  /*c250*/  LDGSTS.E.BYPASS.LTC128B.128 [R208+0x2100], [R174.64], !P4 ;  /* 0x02100000aed07fae */ /* 0x000bea000e101d4e */
[----:B------:R5:W-:Y:S01]  /*c260*/  LDGSTS.E.BYPASS.LTC128B.128 [R208+0x5100], [R172.64], !P3 ;  /* 0x05100000acd07fae */ /* 0x000be2000d901d4e */
[C---:B---3--:R-:W-:Y:S04]  /*c270*/  HMMA.16816.F32 R44, R124.reuse, R48, RZ ;  /* 0x000000307c2c723c */ /* 0x048fe800000018ff */
[----:B------:R-:W3:Y:S04]  /*c280*/  LDSM.16.M88.4 R156, [R203+0x8100] ;  /* 0x00810000cb9c783b */ /* 0x000ee80000000200 */
[----:B------:R-:W-:Y:S01]  /*c290*/  HMMA.16816.F32 R48, R124, R50, RZ ;  /* 0x000000327c30723c */ /* 0x000fe200000018ff */
[----:B------:R-:W0:Y:S07]  /*c2a0*/  LDGDEPBAR ;  /* 0x00000000000079af */ /* 0x000e2e0000000000 */
[C---:B------:R-:W-:Y:S01]  /*c2b0*/  HMMA.16816.F32 R4, R140.reuse, R116, R4 ;  /* 0x000000748c04723c */ /* 0x040fe20000001804 */
[----:B----4-:R-:W-:Y:S07]  /*c2c0*/  LDSM.16.M88.4 R160, [R206+0xb100] ;  /* 0x00b10000cea0783b */ /* 0x010fee0000000200 */
[C---:B------:R-:W-:Y:S01]  /*c2d0*/  HMMA.16816.F32 R8, R140.reuse, R118, R8 ;  /* 0x000000768c08723c */ /* 0x040fe20000001808 */
[----:B------:R-:W4:Y:S05]  /*c2e0*/  LDSM.16.M88.4 R116, [R203+0x8900] ;  /* 0x00890000cb74783b */ /* 0x000f2a0000000200 */
[----:B-----5:R-:W-:Y:S02]  /*c2f0*/  LDSM.16.M88.4 R172, [R206+0xb900] ;  /* 0x00b90000ceac783b */ /* 0x020fe40000000200 */
[C---:B------:R-:W-:Y:S08]  /*c300*/  HMMA.16816.F32 R12, R140.reuse, R120, R12 ;  /* 0x000000788c0c723c */ /* 0x040ff0000000180c */
[C---:B------:R-:W-:Y:S01]  /*c310*/  HMMA.16816.F32 R16, R140.reuse, R122, R16 ;  /* 0x0000007a8c10723c */ /* 0x040fe20000001810 */
[----:B------:R-:W5:Y:S07]  /*c320*/  LDSM.16.M88.4 R120, [R203+0x9100] ;  /* 0x00910000cb78783b */ /* 0x000f6e0000000200 */
[C---:B-1----:R-:W-:Y:S08]  /*c330*/  HMMA.16816.F32 R20, R140.reuse, R128, R20 ;  /* 0x000000808c14723c */ /* 0x042ff00000001814 */
[C---:B------:R-:W-:Y:S01]  /*c340*/  HMMA.16816.F32 R24, R140.reuse, R130, R24 ;  /* 0x000000828c18723c */ /* 0x040fe20000001818 */
[----:B------:R-:W1:Y:S07]  /*c350*/  LDSM.16.M88.4 R128, [R203+0x9900] ;  /* 0x00990000cb80783b */ /* 0x000e6e0000000200 */
[C---:B------:R-:W-:Y:S08]  /*c360*/  HMMA.16816.F32 R28, R140.reuse, R132, R28 ;  /* 0x000000848c1c723c */ /* 0x040ff0000000181c */
[C---:B------:R-:W-:Y:S01]  /*c370*/  HMMA.16816.F32 R32, R140.reuse, R134, R32 ;  /* 0x000000868c20723c */ /* 0x040fe20000001820 */
[----:B------:R-:W1:Y:S07]  /*c380*/  LDSM.16.M88.4 R132, [R203+0xa100] ;  /* 0x00a10000cb84783b */ /* 0x000e6e0000000200 */
[C---:B------:R-:W-:Y:S08]  /*c390*/  HMMA.16816.F32 R36, R140.reuse, R136, R36 ;  /* 0x000000888c24723c */ /* 0x040ff00000001824 */
[C---:B------:R-:W-:Y:S01]  /*c3a0*/  HMMA.16816.F32 R40, R140.reuse, R138, R40 ;  /* 0x0000008a8c28723c */ /* 0x040fe20000001828 */
[----:B------:R-:W1:Y:S07]  /*c3b0*/  LDSM.16.M88.4 R136, [R203+0xa900] ;  /* 0x00a90000cb88783b */ /* 0x000e6e0000000200 */
[C---:B--2---:R-:W-:Y:S08]  /*c3c0*/  HMMA.16816.F32 R44, R140.reuse, R144, R44 ;  /* 0x000000908c2c723c */ /* 0x044ff0000000182c */
[----:B------:R-:W-:Y:S01]  /*c3d0*/  HMMA.16816.F32 R48, R140, R146, R48 ;  /* 0x000000928c30723c */ /* 0x000fe20000001830 */
[----:B------:R-:W-:Y:S07]  /*c3e0*/  LDSM.16.M88.4 R144, [R194+0x800] ;  /* 0x00080000c290783b */ /* 0x000fee0000000200 */
[C---:B---3--:R-:W-:Y:S08]  /*c3f0*/  HMMA.16816.F32 R4, R148.reuse, R156, R4 ;  /* 0x0000009c9404723c */ /* 0x048ff00000001804 */
[C---:B------:R-:W-:Y:S01]  /*c400*/  HMMA.16816.F32 R8, R148.reuse, R158, R8 ;  /* 0x0000009e9408723c */ /* 0x040fe20000001808 */
[----:B------:R-:W-:Y:S07]  /*c410*/  LDSM.16.M88.4 R156, [R194+0x1000] ;  /* 0x00100000c29c783b */ /* 0x000fee0000000200 */
[C---:B----4-:R-:W-:Y:S08]  /*c420*/  HMMA.16816.F32 R12, R148.reuse, R116, R12 ;  /* 0x00000074940c723c */ /* 0x050ff0000000180c */
[C---:B------:R-:W-:Y:S01]  /*c430*/  HMMA.16816.F32 R16, R148.reuse, R118, R16 ;  /* 0x000000769410723c */ /* 0x040fe20000001810 */
[----:B------:R-:W2:Y:S07]  /*c440*/  LDSM.16.M88.4 R116, [R194] ;  /* 0x00000000c274783b */ /* 0x000eae0000000200 */
[C---:B-----5:R-:W-:Y:S08]  /*c450*/  HMMA.16816.F32 R20, R148.reuse, R120, R20 ;  /* 0x000000789414723c */ /* 0x060ff00000001814 */
[C---:B------:R-:W-:Y:S01]  /*c460*/  HMMA.16816.F32 R24, R148.reuse, R122, R24 ;  /* 0x0000007a9418723c */ /* 0x040fe20000001818 */
[----:B------:R-:W3:Y:S07]  /*c470*/  LDSM.16.M88.4 R120, [R194+0x1800] ;  /* 0x00180000c278783b */ /* 0x000eee0000000200 */
[C---:B-1----:R-:W-:Y:S08]  /*c480*/  HMMA.16816.F32 R28, R148.reuse, R128, R28 ;  /* 0x00000080941c723c */ /* 0x042ff0000000181c */
[C---:B------:R-:W-:Y:S01]  /*c490*/  HMMA.16816.F32 R32, R148.reuse, R130, R32 ;  /* 0x000000829420723c */ /* 0x040fe20000001820 */
[----:B------:R-:W1:Y:S07]  /*c4a0*/  LDSM.16.M88.4 R128, [R194+0x2000] ;  /* 0x00200000c280783b */ /* 0x000e6e0000000200 */
[C---:B------:R-:W-:Y:S08]  /*c4b0*/  HMMA.16816.F32 R36, R148.reuse, R132, R36 ;  /* 0x000000849424723c */ /* 0x040ff00000001824 */
[C---:B------:R-:W-:Y:S01]  /*c4c0*/  HMMA.16816.F32 R40, R148.reuse, R134, R40 ;  /* 0x000000869428723c */ /* 0x040fe20000001828 */
[----:B------:R-:W4:Y:S07]  /*c4d0*/  LDSM.16.M88.4 R132, [R194+0x2800] ;  /* 0x00280000c284783b */ /* 0x000f2e0000000200 */
[C---:B------:R-:W-:Y:S08]  /*c4e0*/  HMMA.16816.F32 R44, R148.reuse, R136, R44 ;  /* 0x00000088942c723c */ /* 0x040ff0000000182c */
[----:B------:R-:W-:Y:S01]  /*c4f0*/  HMMA.16816.F32 R48, R148, R138, R48 ;  /* 0x0000008a9430723c */ /* 0x000fe20000001830 */
[----:B------:R-:W-:Y:S07]  /*c500*/  LDSM.16.M88.4 R136, [R206+0xd100] ;  /* 0x00d10000ce88783b */ /* 0x000fee0000000200 */
[C---:B--2---:R-:W-:Y:S08]  /*c510*/  HMMA.16816.F32 R4, R152.reuse, R116, R4 ;  /* 0x000000749804723c */ /* 0x044ff00000001804 */
[C---:B------:R-:W-:Y:S01]  /*c520*/  HMMA.16816.F32 R8, R152.reuse, R118, R8 ;  /* 0x000000769808723c */ /* 0x040fe20000001808 */
[----:B------:R-:W2:Y:S07]  /*c530*/  LDSM.16.M88.4 R116, [R206+0xc100] ;  /* 0x00c10000ce74783b */ /* 0x000eae0000000200 */
[C---:B------:R-:W-:Y:S08]  /*c540*/  HMMA.16816.F32 R12, R152.reuse, R144, R12 ;  /* 0x00000090980c723c */ /* 0x040ff0000000180c */
[C---:B------:R-:W-:Y:S01]  /*c550*/  HMMA.16816.F32 R16, R152.reuse, R146, R16 ;  /* 0x000000929810723c */ /* 0x040fe20000001810 */
[----:B------:R-:W-:Y:S07]  /*c560*/  LDSM.16.M88.4 R144, [R188] ;  /* 0x00000000bc90783b */ /* 0x000fee0000000200 */
[C---:B------:R-:W-:Y:S08]  /*c570*/  HMMA.16816.F32 R20, R152.reuse, R156, R20 ;  /* 0x0000009c9814723c */ /* 0x040ff00000001814 */
[C---:B------:R-:W-:Y:S01]  /*c580*/  HMMA.16816.F32 R24, R152.reuse, R158, R24 ;  /* 0x0000009e9818723c */ /* 0x040fe20000001818 */
[----:B------:R-:W-:Y:S07]  /*c590*/  LDSM.16.M88.4 R156, [R203+0xc900] ;  /* 0x00c90000cb9c783b */ /* 0x000fee0000000200 */
[C---:B---3--:R-:W-:Y:S08]  /*c5a0*/  HMMA.16816.F32 R28, R152.reuse, R120, R28 ;  /* 0x00000078981c723c */ /* 0x048ff0000000181c */
[C---:B------:R-:W-:Y:S01]  /*c5b0*/  HMMA.16816.F32 R32, R152.reuse, R122, R32 ;  /* 0x0000007a9820723c */ /* 0x040fe20000001820 */
[----:B------:R-:W3:Y:S07]  /*c5c0*/  LDSM.16.M88.4 R120, [R206+0xc900] ;  /* 0x00c90000ce78783b */ /* 0x000eee0000000200 */
[C---:B-1----:R-:W-:Y:S08]  /*c5d0*/  HMMA.16816.F32 R36, R152.reuse, R128, R36 ;  /* 0x000000809824723c */ /* 0x042ff00000001824 */
[C---:B------:R-:W-:Y:S01]  /*c5e0*/  HMMA.16816.F32 R40, R152.reuse, R130, R40 ;  /* 0x000000829828723c */ /* 0x040fe20000001828 */
[----:B------:R-:W1:Y:S07]  /*c5f0*/  LDSM.16.M88.4 R128, [R206+0xd900] ;  /* 0x00d90000ce80783b */ /* 0x000e6e0000000200 */
[C---:B----4-:R-:W-:Y:S08]  /*c600*/  HMMA.16816.F32 R44, R152.reuse, R132, R44 ;  /* 0x00000084982c723c */ /* 0x050ff0000000182c */
[----:B------:R-:W-:Y:S01]  /*c610*/  HMMA.16816.F32 R48, R152, R134, R48 ;  /* 0x000000869830723c */ /* 0x000fe20000001830 */
[----:B------:R-:W4:Y:S07]  /*c620*/  LDSM.16.M88.4 R132, [R193] ;  /* 0x00000000c184783b */ /* 0x000f2e0000000200 */
        /* <DEDUP_REMOVED lines=11> */
[----:B------:R-:W3:Y:S07]  /*c6e0*/  LDSM.16.M88.4 R120, [R191] ;  /* 0x00000000bf78783b */ /* 0x000eee0000000200 */
[C---:B------:R-:W-:Y:S08]  /*c6f0*/  HMMA.16816.F32 R36, R164.reuse, R136, R36 ;  /* 0x00000088a424723c */ /* 0x040ff00000001824 */
[C---:B------:R-:W-:Y:S01]  /*c700*/  HMMA.16816.F32 R40, R164.reuse, R138, R40 ;  /* 0x0000008aa428723c */ /* 0x040fe20000001828 */
[----:B------:R-:W5:Y:S07]  /*c710*/  LDSM.16.M88.4 R136, [R190] ;  /* 0x00000000be88783b */ /* 0x000f6e0000000200 */
[C---:B-1----:R-:W-:Y:S08]  /*c720*/  HMMA.16816.F32 R44, R164.reuse, R128, R44 ;  /* 0x00000080a42c723c */ /* 0x042ff0000000182c */
[----:B------:R-:W-:Y:S01]  /*c730*/  HMMA.16816.F32 R48, R164, R130, R48 ;  /* 0x00000082a430723c */ /* 0x000fe20000001830 */
[----:B------:R-:W1:Y:S07]  /*c740*/  LDSM.16.M88.4 R128, [R189] ;  /* 0x00000000bd80783b */ /* 0x000e6e0000000200 */
[C---:B----4-:R-:W-:Y:S08]  /*c750*/  HMMA.16816.F32 R4, R168.reuse, R132, R4 ;  /* 0x00000084a804723c */ /* 0x050ff00000001804 */
[C---:B------:R-:W-:Y:S01]  /*c760*/  HMMA.16816.F32 R8, R168.reuse, R134, R8 ;  /* 0x00000086a808723c */ /* 0x040fe20000001808 */
[----:B------:R-:W4:Y:S07]  /*c770*/  LDSM.16.M88.4 R132, [R203+0xb100] ;  /* 0x00b10000cb84783b */ /* 0x000f2e0000000200 */
[C---:B--2---:R-:W-:Y:S08]  /*c780*/  HMMA.16816.F32 R12, R168.reuse, R116, R12 ;  /* 0x00000074a80c723c */ /* 0x044ff0000000180c */
[C---:B------:R-:W-:Y:S01]  /*c790*/  HMMA.16816.F32 R16, R168.reuse, R118, R16 ;  /* 0x00000076a810723c */ /* 0x040fe20000001810 */
[----:B------:R-:W2:Y:S07]  /*c7a0*/  LDSM.16.M88.4 R116, [R203+0xb900] ;  /* 0x00b90000cb74783b */ /* 0x000eae0000000200 */
[C---:B---3--:R-:W-:Y:S08]  /*c7b0*/  HMMA.16816.F32 R20, R168.reuse, R120, R20 ;  /* 0x00000078a814723c */ /* 0x048ff00000001814 */
[C---:B------:R-:W-:Y:S01]  /*c7c0*/  HMMA.16816.F32 R24, R168.reuse, R122, R24 ;  /* 0x0000007aa818723c */ /* 0x040fe20000001818 */
[----:B------:R-:W3:Y:S07]  /*c7d0*/  LDSM.16.M88.4 R120, [R203+0xc100] ;  /* 0x00c10000cb78783b */ /* 0x000eee0000000200 */
[C---:B-----5:R-:W-:Y:S08]  /*c7e0*/  HMMA.16816.F32 R28, R168.reuse, R136, R28 ;  /* 0x00000088a81c723c */ /* 0x060ff0000000181c */
[C---:B------:R-:W-:Y:S01]  /*c7f0*/  HMMA.16816.F32 R32, R168.reuse, R138, R32 ;  /* 0x0000008aa820723c */ /* 0x040fe20000001820 */
[----:B------:R-:W-:Y:S07]  /*c800*/  LDSM.16.M88.4 R136, [R194+0x3000] ;  /* 0x00300000c288783b */ /* 0x000fee0000000200 */
[C---:B-1----:R-:W-:Y:S08]  /*c810*/  HMMA.16816.F32 R36, R168.reuse, R128, R36 ;  /* 0x00000080a824723c */ /* 0x042ff00000001824 */
[C---:B------:R-:W-:Y:S01]  /*c820*/  HMMA.16816.F32 R40, R168.reuse, R130, R40 ;  /* 0x00000082a828723c */ /* 0x040fe20000001828 */
[----:B------:R-:W1:Y:S07]  /*c830*/  LDSM.16.M88.4 R128, [R203+0xd900] ;  /* 0x00d90000cb80783b */ /* 0x000e6e0000000200 */
[C---:B------:R-:W-:Y:S08]  /*c840*/  HMMA.16816.F32 R44, R168.reuse, R144, R44 ;  /* 0x00000090a82c723c */ /* 0x040ff0000000182c */
[----:B------:R-:W-:Y:S08]  /*c850*/  HMMA.16816.F32 R48, R168, R146, R48 ;  /* 0x00000092a830723c */ /* 0x000ff00000001830 */
[C---:B----4-:R-:W-:Y:S07]  /*c860*/  HMMA.16816.F32 R4, R176.reuse, R132, R4 ;  /* 0x00000084b004723c */ /* 0x050fee0000001804 */
[----:B------:R-:W-:Y:S01]  /*c870*/  @P6 SHF.R.S32.HI R133, RZ, 0x1f, R0 ;  /* 0x0000001fff856819 */ /* 0x000fe20000011400 */
[C---:B------:R-:W-:Y:S04]  /*c880*/  HMMA.16816.F32 R8, R176.reuse, R134, R8 ;  /* 0x00000086b008723c */ /* 0x040fe80000001808 */
[----:B------:R-:W-:Y:S03]  /*c890*/  @P6 IMAD R133, R133, c[0x0][0x1e0], RZ ;  /* 0x0000780085856a24 */ /* 0x000fe600078e02ff */
[----:B------:R-:W-:Y:S01]  /*c8a0*/  @P6 IMAD.MOV.U32 R134, RZ, RZ, R210 ;  /* 0x000000ffff866224 */ /* 0x000fe200078e00d2 */
[C---:B--2---:R-:W-:Y:S04]  /*c8b0*/  HMMA.16816.F32 R12, R176.reuse, R116, R12 ;  /* 0x00000074b00c723c */ /* 0x044fe8000000180c */
[C---:B------:R-:W-:Y:S02]  /*c8c0*/  @P6 IMAD R133, R0.reuse, c[0x0][0x1e4], R133 ;  /* 0x0000790000856a24 */ /* 0x040fe400078e0285 */
[----:B------:R-:W-:Y:S02]  /*c8d0*/  @P6 IMAD.MOV.U32 R135, RZ, RZ, R213 ;  /* 0x000000ffff876224 */ /* 0x000fe400078e00d5 */
[C---:B------:R-:W-:Y:S01]  /*c8e0*/  HMMA.16816.F32 R16, R176.reuse, R118, R16 ;  /* 0x00000076b010723c */ /* 0x040fe20000001810 */
        /* <DEDUP_REMOVED lines=8> */
[C---:B-1----:R-:W-:Y:S08]  /*c970*/  HMMA.16816.F32 R44, R176.reuse, R128, R44 ;  /* 0x00000080b02c723c */ /* 0x042ff0000000182c */
[----:B------:R-:W-:Y:S01]  /*c980*/  HMMA.16816.F32 R48, R176, R130, R48 ;  /* 0x00000082b030723c */ /* 0x000fe20000001830 */
[----:B------:R-:W1:Y:S07]  /*c990*/  LDSM.16.M88.4 R128, [R194+0x5000] ;  /* 0x00500000c280783b */ /* 0x000e6e0000000200 */
[C---:B------:R-:W-:Y:S08]  /*c9a0*/  HMMA.16816.F32 R4, R180.reuse, R136, R4 ;  /* 0x00000088b404723c */ /* 0x040ff00000001804 */
[C---:B------:R-:W-:Y:S08]  /*c9b0*/  HMMA.16816.F32 R8, R180.reuse, R138, R8 ;  /* 0x0000008ab408723c */ /* 0x040ff00000001808 */
[C---:B------:R-:W-:Y:S08]  /*c9c0*/  HMMA.16816.F32 R12, R180.reuse, R172, R12 ;  /* 0x000000acb40c723c */ /* 0x040ff0000000180c */
[C---:B------:R-:W-:Y:S08]  /*c9d0*/  HMMA.16816.F32 R16, R180.reuse, R174, R16 ;  /* 0x000000aeb410723c */ /* 0x040ff00000001810 */
[C---:B--2---:R-:W-:Y:S07]  /*c9e0*/  HMMA.16816.F32 R20, R180.reuse, R116, R20 ;  /* 0x00000074b414723c */ /* 0x044fee0000001814 */
[----:B------:R-:W-:Y:S01]  /*c9f0*/  @P6 IMAD.WIDE.U32 R116, R0, c[0x0][0x1e0], RZ ;  /* 0x0000780000746a25 */ /* 0x000fe200078e00ff */
[C---:B------:R-:W-:Y:S04]  /*ca00*/  HMMA.16816.F32 R24, R180.reuse, R118, R24 ;  /* 0x00000076b418723c */ /* 0x040fe80000001818 */
[----:B------:R-:W-:Y:S02]  /*ca10*/  @P6 IMAD.IADD R0, R117, 0x1, R133 ;  /* 0x0000000175006824 */ /* 0x000fe400078e0285 */
[----:B------:R-:W-:Y:S02]  /*ca20*/  @P6 IMAD.WIDE.U32 R134, R116, 0x60, R134 ;  /* 0x0000006074866825 */ /* 0x000fe400078e0086 */
[----:B------:R-:W2:Y:S01]  /*ca30*/  LDSM.16.M88.4 R116, [R194+0x5800] ;  /* 0x00580000c274783b */ /* 0x000ea20000000200 */
[C---:B---3--:R-:W-:Y:S01]  /*ca40*/  HMMA.16816.F32 R28, R180.reuse, R120, R28 ;  /* 0x00000078b41c723c */ /* 0x048fe2000000181c */
[----:B------:R-:W-:Y:S04]  /*ca50*/  DEPBAR.LE SB0, 0x0 ;  /* 0x000080000000791a */ /* 0x000fe80000000000 */
[----:B------:R-:W-:Y:S01]  /*ca60*/  BAR.SYNC.DEFER_BLOCKING 0x0 ;  /* 0x0000000000007b1d */ /* 0x000fe20000010000 */
[----:B------:R-:W-:Y:S02]  /*ca70*/  @P6 IMAD R0, R0, 0x60, RZ ;  /* 0x0000006000006824 */ /* 0x000fe400078e02ff */
[C---:B------:R-:W-:Y:S05]  /*ca80*/  HMMA.16816.F32 R32, R180.reuse, R122, R32 ;  /* 0x0000007ab420723c */ /* 0x040fea0000001820 */
[----:B------:R-:W-:Y:S02]  /*ca90*/  @P6 IMAD.IADD R121, R135, 0x1, R0 ;  /* 0x0000000187796824 */ /* 0x000fe400078e0200 */
[C---:B------:R-:W-:Y:S01]  /*caa0*/  @P6 IMAD.SHL.U32 R132, R134.reuse, 0x2, RZ ;  /* 0x0000000286846824 */ /* 0x040fe200078e00ff */
[C---:B-1----:R-:W-:Y:S04]  /*cab0*/  HMMA.16816.F32 R36, R180.reuse, R128, R36 ;  /* 0x00000080b424723c */ /* 0x042fe80000001824 */
[----:B------:R-:W-:Y:S01]  /*cac0*/  @P6 SHF.L.U64.HI R120, R134, 0x1, R121 ;  /* 0x0000000186786819 */ /* 0x000fe20000010279 */
[----:B------:R-:W-:Y:S01]  /*cad0*/  @P1 IMAD.HI.U32 R121, R209, c[0x0][0x2c8], RZ ;  /* 0x0000b200d1791a27 */ /* 0x000fe200078e00ff */
[C---:B------:R-:W-:Y:S02]  /*cae0*/  @P6 IADD3 R122, P2, R132.reuse, 0x80, RZ ;  /* 0x00000080847a6810 */ /* 0x040fe40007f5e0ff */
[----:B------:R-:W-:Y:S01]  /*caf0*/  @P6 IADD3 R132, P5, R132, c[0x0][0x1c8], RZ ;  /* 0x0000720084846a10 */ /* 0x000fe20007fbe0ff */
[----:B------:R-:W-:Y:S01]  /*cb00*/  IMAD.MOV.U32 R0, RZ, RZ, R209 ;  /* 0x000000ffff007224 */ /* 0x000fe200078e00d1 */
[C---:B------:R-:W-:Y:S03]  /*cb10*/  HMMA.16816.F32 R40, R180.reuse, R130, R40 ;  /* 0x00000082b428723c */ /* 0x040fe60000001828 */
[----:B------:R-:W-:Y:S02]  /*cb20*/  @P6 IADD3.X R133, R120, c[0x0][0x1cc], RZ, P5, !PT ;  /* 0x0000730078856a10 */ /* 0x000fe40002ffe4ff */
[----:B------:R-:W-:Y:S02]  /*cb30*/  @P6 IADD3 R122, P1, R122, c[0x0][0x1c8], RZ ;  /* 0x000072007a7a6a10 */ /* 0x000fe40007f3e0ff */
[----:B------:R-:W-:Y:S01]  /*cb40*/  @P0 SHF.R.U32.HI R0, RZ, c[0x0][0x2cc], R121 ;  /* 0x0000b300ff000a19 */ /* 0x000fe20000011679 */
[----:B------:R-:W-:Y:S01]  /*cb50*/  @!PT LDS RZ, [RZ] ;  /* 0x00000000fffff984 */ /* 0x000fe20000000800 */
[----:B------:R-:W-:Y:S01]  /*cb60*/  @!PT LDS RZ, [RZ] ;  /* 0x00000000fffff984 */ /* 0x000fe20000000800 */
[----:B------:R-:W-:Y:S01]  /*cb70*/  @!PT LDS RZ, [RZ] ;  /* 0x00000000fffff984 */ /* 0x000fe20000000800 */
[----:B------:R1:W-:Y:S01]  /*cb80*/  @P6 LDGSTS.E.BYPASS.LTC128B.128 [R208+0x8100], [R132.64], !P4 ;  /* 0x0810000084d06fae */ /* 0x0003e2000e101d4e */
[----:B------:R-:W-:Y:S03]  /*cb90*/  @P6 IADD3.X R123, RZ, c[0x0][0x1cc], R120, P1, P2 ;  /* 0x00007300ff7b6a10 */ /* 0x000fe60000fe4478 */
[----:B------:R-:W-:Y:S01]  /*cba0*/  @P6 IADD3 R128, P0, R132, UR13, RZ ;  /* 0x0000000d84806c10 */ /* 0x000fe2000ff1e0ff */
[----:B------:R-:W3:Y:S01]  /*cbb0*/  SHFL.IDX PT, R120, R0, RZ, 0x1c1f ;  /* 0x001c1fff00787589 */ /* 0x000ee200000e0000 */
[C---:B--2---:R-:W-:Y:S03]  /*cbc0*/  HMMA.16816.F32 R44, R180.reuse, R116, R44 ;  /* 0x00000074b42c723c */ /* 0x044fe6000000182c */
[----:B------:R-:W-:Y:S01]  /*cbd0*/  @P6 IADD3.X R129, R133, UR7, RZ, P0, !PT ;  /* 0x0000000785816c10 */ /* 0x000fe200087fe4ff */
[----:B------:R2:W-:Y:S01]  /*cbe0*/  @P6 LDGSTS.E.BYPASS.LTC128B.128 [R208+0xb100], [R122.64], !P3 ;  /* 0x0b1000007ad06fae */ /* 0x0005e2000d901d4e */
[C---:B------:R-:W-:Y:S02]  /*cbf0*/  @P6 IADD3 R130, P1, R128.reuse, UR13, RZ ;  /* 0x0000000d80826c10 */ /* 0x040fe4000ff3e0ff */
[----:B------:R-:W-:Y:S01]  /*cc00*/  @P6 IADD3 R134, P0, R128, UR10, RZ ;  /* 0x0000000a80866c10 */ /* 0x000fe2000ff1e0ff */
[----:B------:R-:W-:Y:S01]  /*cc10*/  IMAD R117, R184, -0x60, RZ ;  /* 0xffffffa0b8757824 */ /* 0x000fe200078e02ff */
[----:B------:R4:W-:Y:S01]  /*cc20*/  @P6 LDGSTS.E.BYPASS.LTC128B.128 [R208+0x9100], [R128.64], !P4 ;  /* 0x0910000080d06fae */ /* 0x0009e2000e101d4e */
[----:B------:R-:W-:Y:S03]  /*cc30*/  HMMA.16816.F32 R48, R180, R118, R48 ;  /* 0x00000076b430723c */ /* 0x000fe60000001830 */
[C---:B------:R-:W-:Y:S01]  /*cc40*/  @P6 IADD3.X R131, R129.reuse, UR7, RZ, P1, !PT ;  /* 0x0000000781836c10 */ /* 0x040fe20008ffe4ff */
[----:B------:R4:W-:Y:S01]  /*cc50*/  @P6 LDGSTS.E.BYPASS.LTC128B.128 [R208+0xc100], [R128.64+0x80], !P3 ;  /* 0x0c10008080d06fae */ /* 0x0009e2000d901d4e */
[----:B------:R-:W-:Y:S02]  /*cc60*/  @P6 IADD3.X R135, R129, UR8, RZ, P0, !PT ;  /* 0x0000000881876c10 */ /* 0x000fe400087fe4ff */
[----:B------:R-:W-:Y:S01]  /*cc70*/  PLOP3.LUT P0, PT, PT, PT, UP2, 0x40, 0x0 ;  /* 0x000000000000781c */ /* 0x000fe20003f0e828 */
[----:B------:R-:W-:Y:S01]  /*cc80*/  IMAD.IADD R119, R117, 0x1, -R214 ;  /* 0x0000000175777824 */ /* 0x000fe200078e0ad6 */
[----:B------:R3:W-:Y:S05]  /*cc90*/  @P6 LDGSTS.E.BYPASS.LTC128B.128 [R208+0xa100], [R130.64], !P4 ;  /* 0x0a10000082d06fae */ /* 0x0007ea000e101d4e */
[----:B------:R1:W-:Y:S05]  /*cca0*/  @P6 LDGSTS.E.BYPASS.LTC128B.128 [R208+0xd100], [R134.64], !P3 ;  /* 0x0d10000086d06fae */ /* 0x0003ea000d901d4e */
[----:B------:R-:W0:Y:S01]  /*ccb0*/  LDGDEPBAR ;  /* 0x00000000000079af */ /* 0x000e220000000000 */
[----:B--2---:R-:W-:Y:S04]  /*ccc0*/  IADD3 R123, -R214, 0x1, R117 ;  /* 0x00000001d67b7810 */ /* 0x004fe80007ffe175 */
[----:B------:R-:W-:Y:S04]  /*ccd0*/  IADD3 R123, R123, c[0x0][0x1d0], RZ ;  /* 0x000074007b7b7a10 */ /* 0x000fe80007ffe0ff */
[----:B------:R-:W-:Y:S04]  /*cce0*/  IADD3 R123, R123, -c[0x0][0x168], RZ ;  /* 0x80005a007b7b7a10 */ /* 0x000fe80007ffe0ff */
[C---:B----4-:R-:W-:Y:S02]  /*ccf0*/  IADD3 R129, R123.reuse, c[0x0][0x328], RZ ;  /* 0x0000ca007b817a10 */ /* 0x050fe40007ffe0ff */
[----:B------:R-:W-:Y:S03]  /*cd00*/  IADD3 R123, R123, UR6, RZ ;  /* 0x000000067b7b7c10 */ /* 0x000fe6000fffe0ff */
[--C-:B---3--:R-:W-:Y:S02]  /*cd10*/  IMAD.IADD R131, R129, 0x1, R120.reuse ;  /* 0x0000000181837824 */ /* 0x108fe400078e0278 */
[----:B------:R-:W-:Y:S01]  /*cd20*/  IMAD.IADD R116, R123, 0x1, R120 ;  /* 0x000000017b747824 */ /* 0x000fe200078e0278 */
[----:B------:R-:W-:-:S05]  /*cd30*/  @P0 BRA `(.L_x_49) ;  /* 0x0000018000000947 */ /* 0x000fca0003800000 */
[----:B-1----:R-:W-:Y:S01]  /*cd40*/  IADD3 R120, R120, c[0x0][0x1d0], RZ ;  /* 0x0000740078787a10 */ /* 0x002fe20007ffe0ff */
        /* <DEDUP_REMOVED lines=13> */
.L_x_51:
[----:B------:R-:W-:Y:S04]  /*ce20*/  MOV R118, c[0x0][0x32c] ;  /* 0x0000cb0000767a02 */ /* 0x000fe80000000f00 */
[----:B------:R-:W-:Y:S11]  /*ce30*/  ISETP.NE.AND P0, PT, R118, 0x1, PT ;  /* 0x000000017600780c */ /* 0x000ff60003f05270 */
[----:B------:R-:W-:Y:S02]  /*ce40*/  @!UPT UIADD3 URZ, URZ, URZ, URZ ;  /* 0x0000003f3f3ff290 */ /* 0x000fe4000fffe03f */
[----:B------:R-:W-:Y:S05]  /*ce50*/  @P0 IMAD.HI.U32 R118, R120, c[0x0][0x330], RZ ;  /* 0x0000cc0078760a27 */ /* 0x000fea00078e00ff */
[----:B------:R-:W-:Y:S02]  /*ce60*/  @P0 SHF.R.U32.HI R120, RZ, c[0x0][0x334], R118 ;  /* 0x0000cd00ff780a19 */ /* 0x000fe40000011676 */
.L_x_52:
[----:B------:R-:W-:Y:S05]  /*ce70*/  BSYNC B0 ;  /* 0x0000000000007941 */ /* 0x000fea0003800000 */
.L_x_50:
[----:B------:R-:W-:Y:S05]  /*ce80*/  IMAD R121, R120, c[0x0][0x32c], R119 ;  /* 0x0000cb0078797a24 */ /* 0x000fea00078e0277 */
[----:B------:R-:W-:Y:S02]  /*ce90*/  IADD3 R118, R121, c[0x0][0x32c], RZ ;  /* 0x0000cb0079767a10 */ /* 0x000fe40007ffe0ff */
[----:B------:R-:W-:Y:S02]  /*cea0*/  IMNMX R116, R116, R121, !PT ;  /* 0x0000007974747217 */ /* 0x000fe40007800200 */
[----:B------:R-:W-:Y:S02]  /*ceb0*/  IMNMX R131, R131, R118, PT ;  /* 0x0000007683837217 */ /* 0x000fe40003800200 */
.L_x_49:
[C---:B-1----:R-:W-:Y:S01]  /*cec0*/  ISETP.GE.AND P0, PT, R117.reuse, 0x2, PT ;  /* 0x000000027500780c */ /* 0x042fe20003f06270 */
[----:B------:R-:W1:Y:S01]  /*ced0*/  SHFL.IDX PT, R0, R0, 0x1, 0x1c1f ;  /* 0x003c1f0000007f89 */ /* 0x000e6200000e0000 */
[----:B------:R-:W-:Y:S02]  /*cee0*/  ISETP.GE.AND P1, PT, R117, 0x9, PT ;  /* 0x000000097500780c */ /* 0x000fe40003f26270 */
[----:B------:R-:W-:Y:S02]  /*cef0*/  LOP3.LUT R215, R215, 0xfffbffff, RZ, 0xc0, !PT ;  /* 0xfffbffffd7d77812 */ /* 0x000fe400078ec0ff */
[C---:B------:R-:W-:Y:S02]  /*cf00*/  ISETP.GE.AND P2, PT, R117.reuse, 0xa, PT ;  /* 0x0000000a7500780c */ /* 0x040fe40003f46270 */
[C---:B------:R-:W-:Y:S02]  /*cf10*/  ISETP.GE.AND P6, PT, R117.reuse, 0x51, PT ;  /* 0x000000517500780c */ /* 0x040fe40003fc6270 */
[----:B------:R-:W-:Y:S03]  /*cf20*/  ISETP.GE.AND P5, PT, R117, 0x52, PT ;  /* 0x000000527500780c */ /* 0x000fe60003fa6270 */
[----:B------:R-:W-:Y:S02]  /*cf30*/  @P0 LOP3.LUT R215, R215, 0x40000, RZ, 0xfc, !PT ;  /* 0x00040000d7d70812 */ /* 0x000fe400078efcff */
[C---:B------:R-:W-:Y:S02]  /*cf40*/  ISETP.GT.AND P0, PT, R116.reuse, 0x1, !P0 ;  /* 0x000000017400780c */ /* 0x040fe40004704270 */
[----:B------:R-:W-:Y:S02]  /*cf50*/  LOP3.LUT R215, R215, 0xfffdffff, RZ, 0xc0, !PT ;  /* 0xfffdffffd7d77812 */ /* 0x000fe400078ec0ff */
[----:B------:R-:W-:Y:S02]  /*cf60*/  ISETP.LT.OR P0, PT, R131, 0x2, P0 ;  /* 0x000000028300780c */ /* 0x000fe40000701670 */
[----:B------:R-:W-:Y:S02]  /*cf70*/  @P1 LOP3.LUT R215, R215, 0x20000, RZ, 0xfc, !PT ;  /* 0x00020000d7d71812 */ /* 0x000fe400078efcff */
[C---:B------:R-:W-:Y:S02]  /*cf80*/  ISETP.GT.AND P1, PT, R116.reuse, 0x8, !P1 ;  /* 0x000000087400780c */ /* 0x040fe40004f24270 */
[----:B------:R-:W-:Y:S02]  /*cf90*/  LOP3.LUT R215, R215, 0xfffeffff, RZ, 0xc0, !PT ;  /* 0xfffeffffd7d77812 */ /* 0x000fe400078ec0ff */
[----:B------:R-:W-:Y:S02]  /*cfa0*/  FSEL R222, R5, -INF , !P0 ;  /* 0xff80000005de7808 */ /* 0x000fe40004000000 */
        /* <DEDUP_REMOVED lines=15> */
[C---:B------:R-:W-:Y:S02]  /*d0a0*/  ISETP.GT.AND P0, PT, R116.reuse, 0x11, !P1 ;  /* 0x000000117400780c */ /* 0x040fe40004f04270 */
        /* <DEDUP_REMOVED lines=10> */
[----:B------:R-:W-:Y:S01]  /*d150*/  FSEL R130, R16, -INF , !P0 ;  /* 0xff80000010827808 */ /* 0x000fe20004000000 */
[--C-:B-1----:R-:W-:Y:S01]  /*d160*/  IMAD.IADD R16, R123, 0x1, R0.reuse ;  /* 0x000000017b107824 */ /* 0x102fe200078e0200 */
[C---:B------:R-:W-:Y:S04]  /*d170*/  ISETP.GT.AND P0, PT, R116.reuse, 0x19, !P1 ;  /* 0x000000197400780c */ /* 0x040fe80004f04270 */
        /* <DEDUP_REMOVED lines=70> */
[C---:B------:R-:W-:Y:S02]  /*d5e0*/  ISETP.GT.AND P0, PT, R116.reuse, 0x49, !P1 ;  /* 0x000000497400780c */ /* 0x040fe40004f04270 */
        /* <DEDUP_REMOVED lines=14> */
[----:B------:R-:W-:Y:S04]  /*d6d0*/  ISETP.LT.OR P0, PT, R131, 0x59, P0 ;  /* 0x000000598300780c */ /* 0x000fe80000701670 */
[----:B------:R-:W-:Y:S02]  /*d6e0*/  FSEL R118, R48, -INF , !P0 ;  /* 0xff80000030767808 */ /* 0x000fe40004000000 */
[----:B------:R-:W-:Y:S02]  /*d6f0*/  ISETP.GT.AND P0, PT, R116, RZ, !P1 ;  /* 0x000000ff7400720c */ /* 0x000fe40004f04270 */
[----:B------:R-:W-:Y:S02]  /*d700*/  ISETP.GE.AND P1, PT, R117, 0x5a, PT ;  /* 0x0000005a7500780c */ /* 0x000fe40003f26270 */
[----:B------:R-:W-:Y:S04]  /*d710*/  ISETP.LT.OR P0, PT, R131, 0x1, P0 ;  /* 0x000000018300780c */ /* 0x000fe80000701670 */
[----:B------:R-:W-:Y:S01]  /*d720*/  FSEL R12, R4, -INF , !P0 ;  /* 0xff800000040c7808 */ /* 0x000fe20004000000 */
[----:B------:R-:W-:Y:S01]  /*d730*/  IMAD.IADD R4, R129, 0x1, R0 ;  /* 0x0000000181047824 */ /* 0x000fe200078e0200 */
        /* <DEDUP_REMOVED lines=20> */
.L_x_55:
[----:B------:R-:W-:Y:S04]  /*d880*/  MOV R0, c[0x0][0x32c] ;  /* 0x0000cb0000007a02 */ /* 0x000fe80000000f00 */
[----:B------:R-:W-:Y:S11]  /*d890*/  ISETP.NE.AND P0, PT, R0, 0x1, PT ;  /* 0x000000010000780c */ /* 0x000ff60003f05270 */
[----:B------:R-:W-:Y:S02]  /*d8a0*/  @!UPT UIADD3 URZ, URZ, URZ, URZ ;  /* 0x0000003f3f3ff290 */ /* 0x000fe4000fffe03f */
[----:B------:R-:W-:Y:S05]  /*d8b0*/  @P0 IMAD.HI.U32 R0, R20, c[0x0][0x330], RZ ;  /* 0x0000cc0014000a27 */ /* 0x000fea00078e00ff */
[----:B------:R-:W-:Y:S02]  /*d8c0*/  @P0 SHF.R.U32.HI R20, RZ, c[0x0][0x334], R0 ;  /* 0x0000cd00ff140a19 */ /* 0x000fe40000011600 */
.L_x_56:
[----:B------:R-:W-:Y:S05]  /*d8d0*/  BSYNC B0 ;  /* 0x0000000000007941 */ /* 0x000fea0003800000 */
.L_x_54:
[----:B------:R-:W-:Y:S05]  /*d8e0*/  IMAD R119, R20, c[0x0][0x32c], R119 ;  /* 0x0000cb0014777a24 */ /* 0x000fea00078e0277 */
[----:B------:R-:W-:Y:S02]  /*d8f0*/  IADD3 R5, R119, c[0x0][0x32c], RZ ;  /* 0x0000cb0077057a10 */ /* 0x000fe40007ffe0ff */
[----:B------:R-:W-:Y:S02]  /*d900*/  IMNMX R16, R16, R119, !PT ;  /* 0x0000007710107217 */ /* 0x000fe40007800200 */
[----:B------:R-:W-:Y:S02]  /*d910*/  IMNMX R4, R4, R5, PT ;  /* 0x0000000504047217 */ /* 0x000fe40003800200 */
.L_x_53:
[C---:B------:R-:W-:Y:S02]  /*d920*/  LOP3.LUT P0, RZ, R215.reuse, 0x80000, RZ, 0xc0, !PT ;  /* 0x00080000d7ff7812 */ /* 0x040fe4000780c0ff */
[C---:B------:R-:W-:Y:S02]  /*d930*/  ISETP.GT.AND P6, PT, R16.reuse, 0x50, !P6 ;  /* 0x000000501000780c */ /* 0x040fe400077c4270 */
[C---:B------:R-:W-:Y:S02]  /*d940*/  ISETP.GT.AND P0, PT, R16.reuse, RZ, !P0 ;  /* 0x000000ff1000720c */ /* 0x040fe40004704270 */
[----:B------:R-:W-:Y:S02]  /*d950*/  ISETP.GT.AND P5, PT, R16, 0x51, !P5 ;  /* 0x000000511000780c */ /* 0x000fe40006fa4270 */
[C---:B------:R-:W-:Y:S02]  /*d960*/  ISETP.LT.OR P0, PT, R4.reuse, 0x1, P0 ;  /* 0x000000010400780c */ /* 0x040fe40000701670 */
[----:B------:R-:W-:Y:S02]  /*d970*/  ISETP.LT.OR P6, PT, R4, 0x51, P6 ;  /* 0x000000510400780c */ /* 0x000fe400037c1670 */
[----:B------:R-:W-:Y:S02]  /*d980*/  FSEL R21, R6, -INF , !P0 ;  /* 0xff80000006157808 */ /* 0x000fe40004000000 */
[----:B------:R-:W-:Y:S02]  /*d990*/  LOP3.LUT P0, RZ, R215, 0x40000, RZ, 0xc0, !PT ;  /* 0x00040000d7ff7812 */ /* 0x000fe4000780c0ff */
[C---:B------:R-:W-:Y:S02]  /*d9a0*/  ISETP.GT.AND P2, PT, R16.reuse, 0x58, !P2 ;  /* 0x000000581000780c */ /* 0x040fe40005744270 */
[----:B------:R-:W-:Y:S02]  /*d9b0*/  ISETP.GT.AND P0, PT, R16, 0x1, !P0 ;  /* 0x000000011000780c */ /* 0x000fe40004704270 */
[----:B------:R-:W-:Y:S02]  /*d9c0*/  FSEL R129, R46, -INF , !P6 ;  /* 0xff8000002e817808 */ /* 0x000fe40007000000 */
[C---:B------:R-:W-:Y:S02]  /*d9d0*/  ISETP.LT.OR P0, PT, R4.reuse, 0x2, P0 ;  /* 0x000000020400780c */ /* 0x040fe40000701670 */
[----:B------:R-:W-:Y:S02]  /*d9e0*/  ISETP.LT.OR P5, PT, R4, 0x52, P5 ;  /* 0x000000520400780c */ /* 0x000fe40002fa1670 */
[----:B------:R-:W-:Y:S02]  /*d9f0*/  FSEL R17, R7, -INF , !P0 ;  /* 0xff80000007117808 */ /* 0x000fe40004000000 */
[C---:B------:R-:W-:Y:S02]  /*da00*/  LOP3.LUT P0, RZ, R215.reuse, 0x20000, RZ, 0xc0, !PT ;  /* 0x00020000d7ff7812 */ /* 0x040fe4000780c0ff */
        /* <DEDUP_REMOVED lines=90> */
[----:B------:R-:W-:Y:S01]  /*dfb0*/  ISETP.GT.AND P1, PT, R16, 0x59, !P1 ;  /* 0x000000591000780c */ /* 0x000fe20004f24270 */
[----:B------:R-:W1:Y:S01]  /*dfc0*/  SHFL.BFLY PT, R0, R5, 0x2, 0x1f ;  /* 0x0c401f0005007f89 */ /* 0x000e6200000e0000 */
        /* <DEDUP_REMOVED lines=11> */
[C---:B------:R-:W-:Y:S02]  /*e080*/  ISETP.LT.OR P1, PT, R4.reuse, 0x5a, P1 ;  /* 0x0000005a0400780c */ /* 0x040fe40000f21670 */
[----:B------:R-:W-:Y:S02]  /*e090*/  ISETP.LT.OR P0, PT, R4, 0x41, P0 ;  /* 0x000000410400780c */ /* 0x000fe40000701670 */
[----:B------:R-:W-:Y:S02]  /*e0a0*/  FSEL R117, R50, -INF , !P2 ;  /* 0xff80000032757808 */ /* 0x000fe40005000000 */
[----:B------:R-:W-:Y:S02]  /*e0b0*/  FSEL R41, R38, -INF , !P0 ;  /* 0xff80000026297808 */ /* 0x000fe40004000000 */
[----:B------:R-:W-:Y:S02]  /*e0c0*/  LOP3.LUT P0, RZ, R215, 0x4, RZ, 0xc0, !PT ;  /* 0x00000004d7ff7812 */ /* 0x000fe4000780c0ff */
[----:B------:R-:W-:Y:S02]  /*e0d0*/  FMNMX.FTZ R10, R41, R10, !PT ;  /* 0x0000000a290a7209 */ /* 0x000fe40007810000 */
[----:B------:R-:W-:Y:S02]  /*e0e0*/  ISETP.GT.AND P0, PT, R16, 0x41, !P0 ;  /* 0x000000411000780c */ /* 0x000fe40004704270 */
[----:B-1----:R-:W-:Y:S02]  /*e0f0*/  FMNMX.FTZ R6, R5, R0, !PT ;  /* 0x0000000005067209 */ /* 0x002fe40007810000 */
[----:B------:R-:W-:Y:S02]  /*e100*/  ISETP.LT.OR P0, PT, R4, 0x42, P0 ;  /* 0x000000420400780c */ /* 0x000fe40000701670 */
[----:B------:R-:W-:Y:S01]  /*e110*/  FSEL R13, R51, -INF , !P1 ;  /* 0xff800000330d7808 */ /* 0x000fe20004800000 */
[----:B------:R-:W1:Y:S01]  /*e120*/  SHFL.BFLY PT, R15, R6, 0x1, 0x1f ;  /* 0x0c201f00060f7f89 */ /* 0x000e6200000e0000 */
[----:B------:R-:W-:Y:S02]  /*e130*/  FSEL R145, R39, -INF , !P0 ;  /* 0xff80000027917808 */ /* 0x000fe40004000000 */
[----:B------:R-:W-:Y:S02]  /*e140*/  LOP3.LUT P0, RZ, R215, 0x2, RZ, 0xc0, !PT ;  /* 0x00000002d7ff7812 */ /* 0x000fe4000780c0ff */
        /* <DEDUP_REMOVED lines=10> */
[----:B------:R-:W-:Y:S04]  /*e1f0*/  FMNMX.FTZ R10, R129, R10, !PT ;  /* 0x0000000a810a7209 */ /* 0x000fe80007810000 */
[----:B------:R-:W-:Y:S04]  /*e200*/  FMNMX.FTZ R0, R119, R10, !PT ;  /* 0x0000000a77007209 */ /* 0x000fe80007810000 */
[----:B------:R-:W-:Y:S04]  /*e210*/  FMNMX.FTZ R0, R117, R0, !PT ;  /* 0x0000000075007209 */ /* 0x000fe80007810000 */
[----:B------:R-:W-:Y:S02]  /*e220*/  FMNMX.FTZ R7, R13, R0, !PT ;  /* 0x000000000d077209 */ /* 0x000fe40007810000 */
[----:B-1----:R-:W-:Y:S03]  /*e230*/  FMNMX.FTZ R0, R6, R15, !PT ;  /* 0x0000000f06007209 */ /* 0x002fe60007810000 */
[----:B------:R-:W1:Y:S01]  /*e240*/  SHFL.BFLY PT, R4, R7, 0x2, 0x1f ;  /* 0x0c401f0007047f89 */ /* 0x000e6200000e0000 */
[C---:B------:R-:W-:Y:S01]  /*e250*/  FSETP.NEU.FTZ.AND P0, PT, R0.reuse, -INF , PT ;  /* 0xff8000000000780b */ /* 0x040fe20003f1d000 */
[C---:B------:R-:W-:Y:S03]  /*e260*/  FMUL.FTZ R131, R0.reuse, c[0x0][0x2d0] ;  /* 0x0000b40000837a20 */ /* 0x040fe60000410000 */
[----:B------:R-:W-:Y:S02]  /*e270*/  FSEL R6, R0, RZ, P0 ;  /* 0x000000ff00067208 */ /* 0x000fe40000000000 */
[----:B------:R-:W-:Y:S03]  /*e280*/  FSEL R131, R131, RZ, P0 ;  /* 0x000000ff83837208 */ /* 0x000fe60000000000 */
[----:B------:R-:W-:Y:S02]  /*e290*/  FADD.FTZ R3, -R6, R3 ;  /* 0x0000000306037221 */ /* 0x000fe40000010100 */
[--C-:B------:R-:W-:Y:S02]  /*e2a0*/  FFMA.FTZ R44, R12, c[0x0][0x2d0], -R131.reuse ;  /* 0x0000b4000c2c7a23 */ /* 0x100fe40000010883 */
[--C-:B------:R-:W-:Y:S02]  /*e2b0*/  FFMA.FTZ R45, R8, c[0x0][0x2d0], -R131.reuse ;  /* 0x0000b400082d7a23 */ /* 0x100fe40000010883 */
[--C-:B------:R-:W-:Y:S02]  /*e2c0*/  FFMA.FTZ R15, R222, c[0x0][0x2d0], -R131.reuse ;  /* 0x0000b400de0f7a23 */ /* 0x100fe40000010883 */
[--C-:B------:R-:W-:Y:S01]  /*e2d0*/  FFMA.FTZ R14, R220, c[0x0][0x2d0], -R131.reuse ;  /* 0x0000b400dc0e7a23 */ /* 0x100fe20000010883 */
[----:B------:R-:W-:Y:S01]  /*e2e0*/  MUFU.EX2 R44, R44 ;  /* 0x0000002c002c7308 */ /* 0x000fe20000000800 */
[--C-:B------:R-:W-:Y:S02]  /*e2f0*/  FFMA.FTZ R51, R132, c[0x0][0x2d0], -R131.reuse ;  /* 0x0000b40084337a23 */ /* 0x100fe40000010883 */
[--C-:B------:R-:W-:Y:S01]  /*e300*/  FFMA.FTZ R123, R130, c[0x0][0x2d0], -R131.reuse ;  /* 0x0000b400827b7a23 */ /* 0x100fe20000010883 */
[----:B-1----:R-:W-:Y:S01]  /*e310*/  FMNMX.FTZ R5, R7, R4, !PT ;  /* 0x0000000407057209 */ /* 0x002fe20007810000 */
[--C-:B------:R-:W-:Y:S02]  /*e320*/  FFMA.FTZ R120, R120, c[0x0][0x2d0], -R131.reuse ;  /* 0x0000b40078787a23 */ /* 0x100fe40000010883 */
[--C-:B------:R-:W-:Y:S02]  /*e330*/  FFMA.FTZ R128, R128, c[0x0][0x2d0], -R131.reuse ;  /* 0x0000b40080807a23 */ /* 0x100fe40000010883 */
[----:B------:R-:W1:Y:S01]  /*e340*/  SHFL.BFLY PT, R4, R5, 0x1, 0x1f ;  /* 0x0c201f0005047f89 */ /* 0x000e6200000e0000 */
[----:B------:R-:W2:Y:S01]  /*e350*/  MUFU.EX2 R15, R15 ;  /* 0x0000000f000f7308 */ /* 0x000ea20000000800 */
[--C-:B------:R-:W-:Y:S02]  /*e360*/  FFMA.FTZ R147, R158, c[0x0][0x2d0], -R131.reuse ;  /* 0x0000b4009e937a23 */ /* 0x100fe40000010883 */
        /* <DEDUP_REMOVED lines=10> */
[----:B------:R-:W3:Y:S01]  /*e410*/  MUFU.EX2 R45, R45 ;  /* 0x0000002d002d7308 */ /* 0x000ee20000000800 */
[--C-:B------:R-:W-:Y:S01]  /*e420*/  FFMA.FTZ R118, R118, c[0x0][0x2d0], -R131.reuse ;  /* 0x0000b40076767a23 */ /* 0x100fe20000010883 */
[----:B-1----:R-:W-:Y:S01]  /*e430*/  FMNMX.FTZ R12, R5, R4, !PT ;  /* 0x00000004050c7209 */ /* 0x002fe20007810000 */
[----:B------:R-:W-:Y:S01]  /*e440*/  FMUL.FTZ R4, R3, c[0x0][0x2d0] ;  /* 0x0000b40003047a20 */ /* 0x000fe20000410000 */
[----:B--2---:R-:W-:Y:S02]  /*e450*/  F2FP.PACK_AB R16, R15, R44 ;  /* 0x0000002c0f10723e */ /* 0x004fe400000000ff */
[C---:B------:R-:W-:Y:S01]  /*e460*/  FSETP.NEU.FTZ.AND P0, PT, R12.reuse, -INF , PT ;  /* 0xff8000000c00780b */ /* 0x040fe20003f1d000 */
[C---:B------:R-:W-:Y:S03]  /*e470*/  FMUL.FTZ R50, R12.reuse, c[0x0][0x2d0] ;  /* 0x0000b4000c327a20 */ /* 0x040fe60000410000 */
[----:B------:R-:W1:Y:S01]  /*e480*/  MUFU.EX2 R3, R4 ;  /* 0x0000000400037308 */ /* 0x000e620000000800 */
[----:B------:R-:W-:Y:S02]  /*e490*/  FSEL R5, R12, RZ, P0 ;  /* 0x000000ff0c057208 */ /* 0x000fe40000000000 */
[----:B------:R-:W-:Y:S02]  /*e4a0*/  FSEL R50, R50, RZ, P0 ;  /* 0x000000ff32327208 */ /* 0x000fe40000000000 */
[----:B------:R-:W-:Y:S01]  /*e4b0*/  ISETP.GT.AND P0, PT, R184, R207, PT ;  /* 0x000000cfb800720c */ /* 0x000fe20003f04270 */
[----:B------:R-:W-:Y:S02]  /*e4c0*/  FADD.FTZ R5, -R5, R2 ;  /* 0x0000000205057221 */ /* 0x000fe40000010100 */
[--C-:B------:R-:W-:Y:S02]  /*e4d0*/  FFMA.FTZ R49, R21, c[0x0][0x2d0], -R50.reuse ;  /* 0x0000b40015317a23 */ /* 0x100fe40000010832 */
[----:B------:R-:W2:Y:S01]  /*e4e0*/  LDSM.16.MT88.4 R20, [R204+0x100] ;  /* 0x00010000cc14783b */ /* 0x000ea20000004200 */
[--C-:B------:R-:W-:Y:S01]  /*e4f0*/  FFMA.FTZ R47, R9, c[0x0][0x2d0], -R50.reuse ;  /* 0x0000b400092f7a23 */ /* 0x100fe20000010832 */
[----:B------:R-:W-:Y:S01]  /*e500*/  MUFU.EX2 R51, R51 ;  /* 0x0000003300337308 */ /* 0x000fe20000000800 */
[--C-:B------:R-:W-:Y:S01]  /*e510*/  FFMA.FTZ R46, R11, c[0x0][0x2d0], -R50.reuse ;  /* 0x0000b4000b2e7a23 */ /* 0x100fe20000010832 */
[----:B---3--:R-:W-:Y:S01]  /*e520*/  F2FP.PACK_AB R18, R45, R14 ;  /* 0x0000000e2d12723e */ /* 0x008fe200000000ff */
[--C-:B------:R-:W-:Y:S02]  /*e530*/  FFMA.FTZ R48, R17, c[0x0][0x2d0], -R50.reuse ;  /* 0x0000b40011307a23 */ /* 0x100fe40000010832 */
[----:B------:R-:W-:Y:S02]  /*e540*/  FMUL.FTZ R2, R5, c[0x0][0x2d0] ;  /* 0x0000b40005027a20 */ /* 0x000fe40000410000 */
[--C-:B------:R-:W-:Y:S02]  /*e550*/  FFMA.FTZ R132, R37, c[0x0][0x2d0], -R50.reuse ;  /* 0x0000b40025847a23 */ /* 0x100fe40000010832 */
[----:B------:R-:W-:Y:S01]  /*e560*/  LDSM.16.MT88.4 R36, [R200+0x900] ;  /* 0x00090000c824783b */ /* 0x000fe20000004200 */
[----:B------:R-:W-:Y:S01]  /*e570*/  MUFU.EX2 R49, R49 ;  /* 0x0000003100317308 */ /* 0x000fe20000000800 */
[--C-:B------:R-:W-:Y:S02]  /*e580*/  FFMA.FTZ R130, R135, c[0x0][0x2d0], -R50.reuse ;  /* 0x0000b40087827a23 */ /* 0x100fe40000010832 */
[C---:B-1----:R-:W-:Y:S02]  /*e590*/  FMUL.FTZ R4, R3.reuse, R112 ;  /* 0x0000007003047220 */ /* 0x042fe40000410000 */
[C---:B------:R-:W-:Y:S02]  /*e5a0*/  FMUL.FTZ R5, R3.reuse, R113 ;  /* 0x0000007103057220 */ /* 0x040fe40000410000 */
        /* <DEDUP_REMOVED lines=8> */
[----:B------:R-:W3:Y:S01]  /*e630*/  MUFU.EX2 R48, R48 ;  /* 0x0000003000307308 */ /* 0x000ee20000000800 */
[C---:B------:R-:W-:Y:S02]  /*e640*/  FMUL.FTZ R77, R3.reuse, R77 ;  /* 0x0000004d034d7220 */ /* 0x040fe40000410000 */
[C---:B------:R-:W-:Y:S02]  /*e650*/  FMUL.FTZ R80, R3.reuse, R80 ;  /* 0x0000005003507220 */ /* 0x040fe40000410000 */
[C---:B------:R-:W-:Y:S02]  /*e660*/  FMUL.FTZ R81, R3.reuse, R81 ;  /* 0x0000005103517220 */ /* 0x040fe40000410000 */
[C---:B------:R-:W-:Y:S02]  /*e670*/  FMUL.FTZ R84, R3.reuse, R84 ;  /* 0x0000005403547220 */ /* 0x040fe40000410000 */
[----:B------:R-:W-:Y:S01]  /*e680*/  FMUL.FTZ R85, R3, R85 ;  /* 0x0000005503557220 */ /* 0x000fe20000410000 */
[----:B------:R-:W-:Y:S01]  /*e690*/  MUFU.EX2 R47, R47 ;  /* 0x0000002f002f7308 */ /* 0x000fe20000000800 */
[--C-:B------:R-:W-:Y:S02]  /*e6a0*/  FFMA.FTZ R135, R33, c[0x0][0x2d0], -R50.reuse ;  /* 0x0000b40021877a23 */ /* 0x100fe40000010832 */
[----:B------:R-:W-:Y:S01]  /*e6b0*/  LDSM.16.MT88.4 R32, [R201+0x900] ;  /* 0x00090000c920783b */ /* 0x000fe20000004200 */
[C---:B-1----:R-:W-:Y:S02]  /*e6c0*/  FMUL.FTZ R6, R2.reuse, R114 ;  /* 0x0000007202067220 */ /* 0x042fe40000410000 */
[C---:B------:R-:W-:Y:S02]  /*e6d0*/  FMUL.FTZ R7, R2.reuse, R115 ;  /* 0x0000007302077220 */ /* 0x040fe40000410000 */
[C---:B------:R-:W-:Y:S02]  /*e6e0*/  FMUL.FTZ R10, R2.reuse, R110 ;  /* 0x0000006e020a7220 */ /* 0x040fe40000410000 */
[----:B------:R-:W1:Y:S01]  /*e6f0*/  MUFU.EX2 R46, R46 ;  /* 0x0000002e002e7308 */ /* 0x000e620000000800 */
[C---:B------:R-:W-:Y:S02]  /*e700*/  FMUL.FTZ R11, R2.reuse, R111 ;  /* 0x0000006f020b7220 */ /* 0x040fe40000410000 */
[----:B------:R-:W-:Y:S01]  /*e710*/  FMUL.FTZ R70, R2, R70 ;  /* 0x0000004602467220 */ /* 0x000fe20000410000 */
[----:B---3--:R-:W-:Y:S01]  /*e720*/  F2FP.PACK_AB R17, R48, R49 ;  /* 0x000000313011723e */ /* 0x008fe200000000ff */
[C---:B------:R-:W-:Y:S01]  /*e730*/  FMUL.FTZ R71, R2.reuse, R71 ;  /* 0x0000004702477220 */ /* 0x040fe20000410000 */
[----:B------:R-:W-:Y:S01]  /*e740*/  LDSM.16.MT88.4 R108, [R204+0x2900] ;  /* 0x00290000cc6c783b */ /* 0x000fe20000004200 */
[C---:B------:R-:W-:Y:S02]  /*e750*/  FMUL.FTZ R74, R2.reuse, R74 ;  /* 0x0000004a024a7220 */ /* 0x040fe40000410000 */
[C---:B------:R-:W-:Y:S01]  /*e760*/  FMUL.FTZ R75, R2.reuse, R75 ;  /* 0x0000004b024b7220 */ /* 0x040fe20000410000 */
[----:B------:R-:W3:Y:S01]  /*e770*/  MUFU.EX2 R120, R120 ;  /* 0x0000007800787308 */ /* 0x000ee20000000800 */
[C---:B------:R-:W-:Y:S02]  /*e780*/  FMUL.FTZ R78, R2.reuse, R78 ;  /* 0x0000004e024e7220 */ /* 0x040fe40000410000 */
[C---:B------:R-:W-:Y:S02]  /*e790*/  FMUL.FTZ R79, R2.reuse, R79 ;  /* 0x0000004f024f7220 */ /* 0x040fe40000410000 */
[C---:B------:R-:W-:Y:S02]  /*e7a0*/  FMUL.FTZ R82, R2.reuse, R82 ;  /* 0x0000005202527220 */ /* 0x040fe40000410000 */
[C---:B------:R-:W-:Y:S02]  /*e7b0*/  FMUL.FTZ R83, R2.reuse, R83 ;  /* 0x0000005302537220 */ /* 0x040fe40000410000 */
[C---:B------:R-:W-:Y:S01]  /*e7c0*/  FMUL.FTZ R86, R2.reuse, R86 ;  /* 0x0000005602567220 */ /* 0x040fe20000410000 */
[----:B------:R-:W-:Y:S01]  /*e7d0*/  MUFU.EX2 R123, R123 ;  /* 0x0000007b007b7308 */ /* 0x000fe20000000800 */
[----:B------:R-:W-:Y:S02]  /*e7e0*/  FMUL.FTZ R87, R2, R87 ;  /* 0x0000005702577220 */ /* 0x000fe40000410000 */
[C---:B------:R-:W-:Y:S01]  /*e7f0*/  FMUL.FTZ R88, R3.reuse, R88 ;  /* 0x0000005803587220 */ /* 0x040fe20000410000 */
[----:B-1----:R-:W-:Y:S01]  /*e800*/  F2FP.PACK_AB R19, R46, R47 ;  /* 0x0000002f2e13723e */ /* 0x002fe200000000ff */
[C---:B------:R-:W-:Y:S02]  /*e810*/  FMUL.FTZ R89, R3.reuse, R89 ;  /* 0x0000005903597220 */ /* 0x040fe40000410000 */
[C---:B------:R-:W-:Y:S02]  /*e820*/  FMUL.FTZ R90, R2.reuse, R90 ;  /* 0x0000005a025a7220 */ /* 0x040fe40000410000 */
[C---:B------:R-:W-:Y:S01]  /*e830*/  FMUL.FTZ R91, R2.reuse, R91 ;  /* 0x0000005b025b7220 */ /* 0x040fe20000410000 */
[----:B------:R-:W1:Y:S01]  /*e840*/  MUFU.EX2 R128, R128 ;  /* 0x0000008000807308 */ /* 0x000e620000000800 */
[C---:B--2---:R-:W-:Y:S05]  /*e850*/  HMMA.16816.F32 R4, R16.reuse, R20, R4 ;  /* 0x000000141004723c */ /* 0x044fea0000001804 */
[C---:B------:R-:W-:Y:S02]  /*e860*/  FMUL.FTZ R92, R3.reuse, R92 ;  /* 0x0000005c035c7220 */ /* 0x040fe40000410000 */
[C---:B------:R-:W-:Y:S01]  /*e870*/  FMUL.FTZ R93, R3.reuse, R93 ;  /* 0x0000005d035d7220 */ /* 0x040fe20000410000 */
[C---:B------:R-:W-:Y:S01]  /*e880*/  HMMA.16816.F32 R8, R16.reuse, R22, R8 ;  /* 0x000000161008723c */ /* 0x040fe20000001808 */
[----:B------:R-:W2:Y:S01]  /*e890*/  LDSM.16.MT88.4 R20, [R200+0x100] ;  /* 0x00010000c814783b */ /* 0x000ea20000004200 */
[----:B------:R-:W-:Y:S02]  /*e8a0*/  MUFU.EX2 R130, R130 ;  /* 0x0000008200827308 */ /* 0x000fe40000000800 */
[C---:B------:R-:W-:Y:S02]  /*e8b0*/  FMUL.FTZ R94, R2.reuse, R94 ;  /* 0x0000005e025e7220 */ /* 0x040fe40000410000 */
[C---:B------:R-:W-:Y:S02]  /*e8c0*/  FMUL.FTZ R95, R2.reuse, R95 ;  /* 0x0000005f025f7220 */ /* 0x040fe40000410000 */
[C---:B------:R-:W-:Y:S04]  /*e8d0*/  HMMA.16816.F32 R68, R16.reuse, R24, R68 ;  /* 0x000000181044723c */ /* 0x040fe80000001844 */
[C---:B------:R-:W-:Y:S01]  /*e8e0*/  FMUL.FTZ R96, R3.reuse, R96 ;  /* 0x0000006003607220 */ /* 0x040fe20000410000 */
[----:B------:R-:W-:Y:S01]  /*e8f0*/  MUFU.EX2 R132, R132 ;  /* 0x0000008400847308 */ /* 0x000fe20000000800 */
[C---:B------:R-:W-:Y:S02]  /*e900*/  FMUL.FTZ R97, R3.reuse, R97 ;  /* 0x0000006103617220 */ /* 0x040fe40000410000 */
[C---:B------:R-:W-:Y:S01]  /*e910*/  HMMA.16816.F32 R72, R16.reuse, R26, R72 ;  /* 0x0000001a1048723c */ /* 0x040fe20000001848 */
[----:B------:R-:W4:Y:S03]  /*e920*/  LDSM.16.MT88.4 R24, [R204+0x3100] ;  /* 0x00310000cc18783b */ /* 0x000f260000004200 */
[C---:B------:R-:W-:Y:S02]  /*e930*/  FMUL.FTZ R98, R2.reuse, R98 ;  /* 0x0000006202627220 */ /* 0x040fe40000410000 */
[C---:B------:R-:W-:Y:S01]  /*e940*/  FMUL.FTZ R99, R2.reuse, R99 ;  /* 0x0000006302637220 */ /* 0x040fe20000410000 */
[----:B------:R-:W-:Y:S01]  /*e950*/  MUFU.EX2 R135, R135 ;  /* 0x0000008700877308 */ /* 0x000fe20000000800 */
[C---:B------:R-:W-:Y:S04]  /*e960*/  HMMA.16816.F32 R76, R16.reuse, R28, R76 ;  /* 0x0000001c104c723c */ /* 0x040fe8000000184c */
[C---:B------:R-:W-:Y:S02]  /*e970*/  FMUL.FTZ R100, R3.reuse, R100 ;  /* 0x0000006403647220 */ /* 0x040fe40000410000 */
[C---:B------:R-:W-:Y:S02]  /*e980*/  FMUL.FTZ R101, R3.reuse, R101 ;  /* 0x0000006503657220 */ /* 0x040fe40000410000 */
[C---:B------:R-:W-:Y:S01]  /*e990*/  HMMA.16816.F32 R80, R16.reuse, R30, R80 ;  /* 0x0000001e1050723c */ /* 0x040fe20000001850 */
[----:B------:R-:W5:Y:S01]  /*e9a0*/  LDSM.16.MT88.4 R28, [R202+0x3100] ;  /* 0x00310000ca1c783b */ /* 0x000f620000004200 */
[----:B------:R-:W-:Y:S02]  /*e9b0*/  MUFU.EX2 R147, R147 ;  /* 0x0000009300937308 */ /* 0x000fe40000000800 */
[C---:B------:R-:W-:Y:S02]  /*e9c0*/  FMUL.FTZ R102, R2.reuse, R102 ;  /* 0x0000006602667220 */ /* 0x040fe40000410000 */
[C---:B------:R-:W-:Y:S02]  /*e9d0*/  FMUL.FTZ R103, R2.reuse, R103 ;  /* 0x0000006702677220 */ /* 0x040fe40000410000 */
[C---:B------:R-:W-:Y:S01]  /*e9e0*/  FMUL.FTZ R104, R3.reuse, R104 ;  /* 0x0000006803687220 */ /* 0x040fe20000410000 */
[C---:B--2---:R-:W-:Y:S03]  /*e9f0*/  HMMA.16816.F32 R84, R16.reuse, R20, R84 ;  /* 0x000000141054723c */ /* 0x044fe60000001854 */
[C---:B------:R-:W-:Y:S01]  /*ea00*/  FMUL.FTZ R105, R3.reuse, R105 ;  /* 0x0000006903697220 */ /* 0x040fe20000410000 */
[----:B------:R-:W-:Y:S01]  /*ea10*/  MUFU.EX2 R136, R136 ;  /* 0x0000008800887308 */ /* 0x000fe20000000800 */
[C---:B------:R-:W-:Y:S02]  /*ea20*/  FMUL.FTZ R106, R2.reuse, R106 ;  /* 0x0000006a026a7220 */ /* 0x040fe40000410000 */
[C---:B------:R-:W-:Y:S01]  /*ea30*/  FMUL.FTZ R107, R2.reuse, R107 ;  /* 0x0000006b026b7220 */ /* 0x040fe20000410000 */
[C---:B------:R-:W-:Y:S01]  /*ea40*/  HMMA.16816.F32 R88, R16.reuse, R22, R88 ;  /* 0x000000161058723c */ /* 0x040fe20000001858 */
[----:B------:R-:W2:Y:S03]  /*ea50*/  LDSM.16.MT88.4 R20, [R201+0x3100] ;  /* 0x00310000c914783b */ /* 0x000ea60000004200 */
[C---:B------:R-:W-:Y:S02]  /*ea60*/  FMUL.FTZ R52, R3.reuse, R52 ;  /* 0x0000003403347220 */ /* 0x040fe40000410000 */
[C---:B------:R-:W-:Y:S01]  /*ea70*/  FMUL.FTZ R53, R3.reuse, R53 ;  /* 0x0000003503357220 */ /* 0x040fe20000410000 */
[----:B------:R-:W-:Y:S01]  /*ea80*/  MUFU.EX2 R144, R144 ;  /* 0x0000009000907308 */ /* 0x000fe20000000800 */
[C---:B----4-:R-:W-:Y:S04]  /*ea90*/  HMMA.16816.F32 R92, R16.reuse, R24, R92 ;  /* 0x00000018105c723c */ /* 0x050fe8000000185c */
[C---:B------:R-:W-:Y:S02]  /*eaa0*/  FMUL.FTZ R54, R2.reuse, R54 ;  /* 0x0000003602367220 */ /* 0x040fe40000410000 */
[C---:B------:R-:W-:Y:S02]  /*eab0*/  FMUL.FTZ R55, R2.reuse, R55 ;  /* 0x0000003702377220 */ /* 0x040fe40000410000 */
[C---:B------:R-:W-:Y:S01]  /*eac0*/  HMMA.16816.F32 R96, R16.reuse, R26, R96 ;  /* 0x0000001a1060723c */ /* 0x040fe20000001860 */
[----:B------:R-:W4:Y:S01]  /*ead0*/  LDSM.16.MT88.4 R24, [R200+0x3100] ;  /* 0x00310000c818783b */ /* 0x000f220000004200 */
[----:B------:R-:W-:Y:S02]  /*eae0*/  MUFU.EX2 R157, R157 ;  /* 0x0000009d009d7308 */ /* 0x000fe40000000800 */
[C---:B------:R-:W-:Y:S02]  /*eaf0*/  FMUL.FTZ R56, R3.reuse, R56 ;  /* 0x0000003803387220 */ /* 0x040fe40000410000 */
[C---:B------:R-:W-:Y:S02]  /*eb00*/  FMUL.FTZ R57, R3.reuse, R57 ;  /* 0x0000003903397220 */ /* 0x040fe40000410000 */
[C---:B-----5:R-:W-:Y:S04]  /*eb10*/  HMMA.16816.F32 R100, R16.reuse, R28, R100 ;  /* 0x0000001c1064723c */ /* 0x060fe80000001864 */
[C---:B------:R-:W-:Y:S01]  /*eb20*/  FMUL.FTZ R58, R2.reuse, R58 ;  /* 0x0000003a023a7220 */ /* 0x040fe20000410000 */
[----:B------:R-:W-:Y:S01]  /*eb30*/  MUFU.EX2 R160, R160 ;  /* 0x000000a000a07308 */ /* 0x000fe20000000800 */
[C---:B------:R-:W-:Y:S02]  /*eb40*/  FMUL.FTZ R59, R2.reuse, R59 ;  /* 0x0000003b023b7220 */ /* 0x040fe40000410000 */
[C---:B------:R-:W-:Y:S01]  /*eb50*/  HMMA.16816.F32 R104, R16.reuse, R30, R104 ;  /* 0x0000001e1068723c */ /* 0x040fe20000001868 */
[----:B------:R-:W5:Y:S03]  /*eb60*/  LDSM.16.MT88.4 R28, [R204+0x900] ;  /* 0x00090000cc1c783b */ /* 0x000f660000004200 */
[C---:B------:R-:W-:Y:S02]  /*eb70*/  FMUL.FTZ R60, R3.reuse, R60 ;  /* 0x0000003c033c7220 */ /* 0x040fe40000410000 */
[----:B------:R-:W-:Y:S01]  /*eb80*/  FMUL.FTZ R61, R3, R61 ;  /* 0x0000003d033d7220 */ /* 0x000fe20000410000 */
[----:B------:R-:W-:Y:S01]  /*eb90*/  MUFU.EX2 R162, R162 ;  /* 0x000000a200a27308 */ /* 0x000fe20000000800 */
[C---:B------:R-:W-:Y:S01]  /*eba0*/  FMUL.FTZ R62, R2.reuse, R62 ;  /* 0x0000003e023e7220 */ /* 0x040fe20000410000 */
[C---:B--2---:R-:W-:Y:S03]  /*ebb0*/  HMMA.16816.F32 R52, R16.reuse, R20, R52 ;  /* 0x000000141034723c */ /* 0x044fe60000001834 */
[--C-:B------:R-:W-:Y:S02]  /*ebc0*/  FFMA.FTZ R133, R133, c[0x0][0x2d0], -R50.reuse ;  /* 0x0000b40085857a23 */ /* 0x100fe40000010832 */
[C---:B------:R-:W-:Y:S02]  /*ebd0*/  FMUL.FTZ R63, R2.reuse, R63 ;  /* 0x0000003f023f7220 */ /* 0x040fe40000410000 */
[C---:B------:R-:W-:Y:S01]  /*ebe0*/  FMUL.FTZ R64, R3.reuse, R64 ;  /* 0x0000004003407220 */ /* 0x040fe20000410000 */
[C---:B------:R-:W-:Y:S01]  /*ebf0*/  HMMA.16816.F32 R56, R16.reuse, R22, R56 ;  /* 0x000000161038723c */ /* 0x040fe20000001838 */
[----:B------:R-:W2:Y:S01]  /*ec00*/  MUFU.EX2 R133, R133 ;  /* 0x0000008500857308 */ /* 0x000ea20000000800 */
[----:B------:R-:W5:Y:S02]  /*ec10*/  LDSM.16.MT88.4 R20, [R202+0x900] ;  /* 0x00090000ca14783b */ /* 0x000f640000004200 */
[----:B------:R-:W-:Y:S02]  /*ec20*/  FMUL.FTZ R65, R3, R65 ;  /* 0x0000004103417220 */ /* 0x000fe40000410000 */
[C---:B------:R-:W-:Y:S02]  /*ec30*/  FMUL.FTZ R66, R2.reuse, R66 ;  /* 0x0000004202427220 */ /* 0x040fe40000410000 */
[C---:B----4-:R-:W-:Y:S03]  /*ec40*/  HMMA.16816.F32 R60, R16.reuse, R24, R60 ;  /* 0x00000018103c723c */ /* 0x050fe6000000183c */
[----:B------:R-:W-:Y:S01]  /*ec50*/  MUFU.EX2 R146, R146 ;  /* 0x0000009200927308 */ /* 0x000fe20000000800 */
[----:B------:R-:W-:Y:S02]  /*ec60*/  FMUL.FTZ R67, R2, R67 ;  /* 0x0000004302437220 */ /* 0x000fe40000410000 */
[--C-:B------:R-:W-:Y:S02]  /*ec70*/  FFMA.FTZ R156, R175, c[0x0][0x2d0], -R50.reuse ;  /* 0x0000b400af9c7a23 */ /* 0x100fe40000010832 */
[--C-:B------:R-:W-:Y:S03]  /*ec80*/  FFMA.FTZ R175, R172, c[0x0][0x2d0], -R131.reuse ;  /* 0x0000b400acaf7a23 */ /* 0x100fe60000010883 */
[----:B------:R-:W-:Y:S01]  /*ec90*/  HMMA.16816.F32 R64, R16, R26, R64 ;  /* 0x0000001a1040723c */ /* 0x000fe20000001840 */
[----:B------:R-:W4:Y:S01]  /*eca0*/  LDSM.16.MT88.4 R24, [R204+0x3900] ;  /* 0x00390000cc18783b */ /* 0x000f220000004200 */
[----:B------:R-:W-:Y:S01]  /*ecb0*/  MUFU.EX2 R156, R156 ;  /* 0x0000009c009c7308 */ /* 0x000fe20000000800 */
[--C-:B------:R-:W-:Y:S02]  /*ecc0*/  FFMA.FTZ R172, R223, c[0x0][0x2d0], -R50.reuse ;  /* 0x0000b400dfac7a23 */ /* 0x100fe40000010832 */
[--C-:B------:R-:W-:Y:S02]  /*ecd0*/  FFMA.FTZ R223, R40, c[0x0][0x2d0], -R131.reuse ;  /* 0x0000b40028df7a23 */ /* 0x100fe40000010883 */
[----:B---3--:R-:W-:Y:S01]  /*ece0*/  F2FP.PACK_AB R16, R120, R51 ;  /* 0x000000337810723e */ /* 0x008fe200000000ff */
[--C-:B------:R-:W-:Y:S01]  /*ecf0*/  FFMA.FTZ R159, R159, c[0x0][0x2d0], -R50.reuse ;  /* 0x0000b4009f9f7a23 */ /* 0x100fe20000010832 */
[----:B-1----:R-:W-:Y:S03]  /*ed00*/  F2FP.PACK_AB R18, R128, R123 ;  /* 0x0000007b8012723e */ /* 0x002fe600000000ff */
[----:B--2---:R-:W-:Y:S01]  /*ed10*/  F2FP.PACK_AB R17, R133, R130 ;  /* 0x000000828511723e */ /* 0x004fe200000000ff */
[----:B------:R-:W-:Y:S01]  /*ed20*/  MUFU.EX2 R175, R175 ;  /* 0x000000af00af7308 */ /* 0x000fe20000000800 */
[----:B------:R-:W-:Y:S01]  /*ed30*/  F2FP.PACK_AB R19, R135, R132 ;  /* 0x000000848713723e */ /* 0x000fe200000000ff */
[--C-:B------:R-:W-:Y:S02]  /*ed40*/  FFMA.FTZ R158, R163, c[0x0][0x2d0], -R50.reuse ;  /* 0x0000b400a39e7a23 */ /* 0x100fe40000010832 */
[--C-:B------:R-:W-:Y:S02]  /*ed50*/  FFMA.FTZ R161, R161, c[0x0][0x2d0], -R50.reuse ;  /* 0x0000b400a1a17a23 */ /* 0x100fe40000010832 */
[--C-:B------:R-:W-:Y:S02]  /*ed60*/  FFMA.FTZ R163, R174, c[0x0][0x2d0], -R131.reuse ;  /* 0x0000b400aea37a23 */ /* 0x100fe40000010883 */
[C---:B-----5:R-:W-:Y:S02]  /*ed70*/  HMMA.16816.F32 R4, R16.reuse, R28, R4 ;  /* 0x0000001c1004723c */ /* 0x060fe40000001804 */
[----:B------:R-:W1:Y:S01]  /*ed80*/  MUFU.EX2 R159, R159 ;  /* 0x0000009f009f7308 */ /* 0x000e620000000800 */
[--C-:B------:R-:W-:Y:S02]  /*ed90*/  FFMA.FTZ R174, R185, c[0x0][0x2d0], -R50.reuse ;  /* 0x0000b400b9ae7a23 */ /* 0x100fe40000010832 */
[--C-:B------:R-:W-:Y:S02]  /*eda0*/  FFMA.FTZ R185, R138, c[0x0][0x2d0], -R131.reuse ;  /* 0x0000b4008ab97a23 */ /* 0x100fe40000010883 */
[--C-:B------:R-:W-:Y:S01]  /*edb0*/  FFMA.FTZ R138, R41, c[0x0][0x2d0], -R50.reuse ;  /* 0x0000b400298a7a23 */ /* 0x100fe20000010832 */
[C---:B------:R-:W-:Y:S01]  /*edc0*/  HMMA.16816.F32 R8, R16.reuse, R30, R8 ;  /* 0x0000001e1008723c */ /* 0x040fe20000001808 */
[----:B------:R-:W-:Y:S03]  /*edd0*/  LDSM.16.MT88.4 R28, [R201+0x3900] ;  /* 0x00390000c91c783b */ /* 0x000fe60000004200 */
[----:B------:R-:W-:Y:S01]  /*ede0*/  MUFU.EX2 R158, R158 ;  /* 0x0000009e009e7308 */ /* 0x000fe20000000800 */
[--C-:B------:R-:W-:Y:S02]  /*edf0*/  FFMA.FTZ R221, R221, c[0x0][0x2d0], -R50.reuse ;  /* 0x0000b400dddd7a23 */ /* 0x100fe40000010832 */
[--C-:B------:R-:W-:Y:S01]  /*ee00*/  FFMA.FTZ R173, R173, c[0x0][0x2d0], -R50.reuse ;  /* 0x0000b400adad7a23 */ /* 0x100fe20000010832 */
[C---:B------:R-:W-:Y:S01]  /*ee10*/  HMMA.16816.F32 R68, R16.reuse, R20, R68 ;  /* 0x000000141044723c */ /* 0x040fe20000001844 */
[----:B------:R-:W-:Y:S03]  /*ee20*/  LDSM.16.MT88.4 R40, [R200+0x4900] ;  /* 0x00490000c828783b */ /* 0x000fe60000004200 */
[--C-:B------:R-:W-:Y:S02]  /*ee30*/  FFMA.FTZ R145, R145, c[0x0][0x2d0], -R50.reuse ;  /* 0x0000b40091917a23 */ /* 0x100fe40000010832 */
[----:B------:R-:W2:Y:S01]  /*ee40*/  MUFU.EX2 R161, R161 ;  /* 0x000000a100a17308 */ /* 0x000ea20000000800 */
[--C-:B------:R-:W-:Y:S01]  /*ee50*/  FFMA.FTZ R139, R139, c[0x0][0x2d0], -R50.reuse ;  /* 0x0000b4008b8b7a23 */ /* 0x100fe20000010832 */
[C---:B------:R-:W-:Y:S01]  /*ee60*/  HMMA.16816.F32 R72, R16.reuse, R22, R72 ;  /* 0x000000161048723c */ /* 0x040fe20000001848 */
[----:B------:R-:W3:Y:S03]  /*ee70*/  LDSM.16.MT88.4 R20, [R202+0x3900] ;  /* 0x00390000ca14783b */ /* 0x000ee60000004200 */
[--C-:B------:R-:W-:Y:S02]  /*ee80*/  FFMA.FTZ R220, R137, c[0x0][0x2d0], -R50.reuse ;  /* 0x0000b40089dc7a23 */ /* 0x100fe40000010832 */
[----:B------:R-:W-:Y:S02]  /*ee90*/  FFMA.FTZ R131, R116, c[0x0][0x2d0], -R131 ;  /* 0x0000b40074837a23 */ /* 0x000fe40000010883 */
[C---:B------:R-:W-:Y:S01]  /*eea0*/  HMMA.16816.F32 R76, R16.reuse, R32, R76 ;  /* 0x00000020104c723c */ /* 0x040fe2000000184c */
[----:B------:R-:W5:Y:S03]  /*eeb0*/  MUFU.EX2 R163, R163 ;  /* 0x000000a300a37308 */ /* 0x000f660000000800 */
[--C-:B------:R-:W-:Y:S02]  /*eec0*/  FFMA.FTZ R116, R129, c[0x0][0x2d0], -R50.reuse ;  /* 0x0000b40081747a23 */ /* 0x100fe40000010832 */
[--C-:B------:R-:W-:Y:S02]  /*eed0*/  FFMA.FTZ R119, R119, c[0x0][0x2d0], -R50.reuse ;  /* 0x0000b40077777a23 */ /* 0x100fe40000010832 */
[C---:B------:R-:W-:Y:S01]  /*eee0*/  HMMA.16816.F32 R80, R16.reuse, R34, R80 ;  /* 0x000000221050723c */ /* 0x040fe20000001850 */
[----:B------:R-:W1:Y:S02]  /*eef0*/  LDSM.16.MT88.4 R32, [R200+0x3900] ;  /* 0x00390000c820783b */ /* 0x000e640000004200 */
[----:B------:R-:W-:Y:S01]  /*ef00*/  MUFU.EX2 R172, R172 ;  /* 0x000000ac00ac7308 */ /* 0x000fe20000000800 */
[--C-:B------:R-:W-:Y:S02]  /*ef10*/  FFMA.FTZ R117, R117, c[0x0][0x2d0], -R50.reuse ;  /* 0x0000b40075757a23 */ /* 0x100fe40000010832 */
[----:B------:R-:W-:Y:S02]  /*ef20*/  FFMA.FTZ R50, R13, c[0x0][0x2d0], -R50 ;  /* 0x0000b4000d327a23 */ /* 0x000fe40000010832 */
[C---:B------:R-:W-:Y:S04]  /*ef30*/  HMMA.16816.F32 R84, R16.reuse, R36, R84 ;  /* 0x000000241054723c */ /* 0x040fe80000001854 */
[----:B------:R-:W-:Y:S01]  /*ef40*/  FFMA.FTZ R44, R3, R216, R44 ;  /* 0x000000d8032c7223 */ /* 0x000fe2000001002c */
[----:B------:R-:W1:Y:S01]  /*ef50*/  MUFU.EX2 R221, R221 ;  /* 0x000000dd00dd7308 */ /* 0x000e620000000800 */
[----:B------:R-:W-:Y:S02]  /*ef60*/  FFMA.FTZ R49, R2, R217, R49 ;  /* 0x000000d902317223 */ /* 0x000fe40000010031 */
[C---:B------:R-:W-:Y:S01]  /*ef70*/  HMMA.16816.F32 R88, R16.reuse, R38, R88 ;  /* 0x000000261058723c */ /* 0x040fe20000001858 */
[----:B------:R-:W-:Y:S03]  /*ef80*/  LDSM.16.MT88.4 R36, [R200+0x4100] ;  /* 0x00410000c824783b */ /* 0x000fe60000004200 */
[----:B------:R-:W-:Y:S02]  /*ef90*/  FADD.FTZ R15, R15, R44 ;  /* 0x0000002c0f0f7221 */ /* 0x000fe40000010000 */
[----:B------:R-:W-:Y:S01]  /*efa0*/  FADD.FTZ R48, R48, R49 ;  /* 0x0000003130307221 */ /* 0x000fe20000010000 */
[----:B------:R-:W-:Y:S01]  /*efb0*/  MUFU.EX2 R174, R174 ;  /* 0x000000ae00ae7308 */ /* 0x000fe20000000800 */
[C---:B----4-:R-:W-:Y:S04]  /*efc0*/  HMMA.16816.F32 R92, R16.reuse, R24, R92 ;  /* 0x00000018105c723c */ /* 0x050fe8000000185c */
[----:B------:R-:W-:Y:S02]  /*efd0*/  FADD.FTZ R14, R14, R15 ;  /* 0x0000000f0e0e7221 */ /* 0x000fe40000010000 */
[----:B------:R-:W-:Y:S02]  /*efe0*/  FADD.FTZ R3, R47, R48 ;  /* 0x000000302f037221 */ /* 0x000fe40000010000 */
[C---:B------:R-:W-:Y:S01]  /*eff0*/  HMMA.16816.F32 R96, R16.reuse, R26, R96 ;  /* 0x0000001a1060723c */ /* 0x040fe20000001860 */
[----:B------:R-:W-:Y:S01]  /*f000*/  LDSM.16.MT88.4 R24, [R202+0x1100] ;  /* 0x00110000ca18783b */ /* 0x000fe20000004200 */
[----:B------:R-:W4:Y:S02]  /*f010*/  MUFU.EX2 R173, R173 ;  /* 0x000000ad00ad7308 */ /* 0x000f240000000800 */
[----:B------:R-:W-:Y:S02]  /*f020*/  FADD.FTZ R14, R45, R14 ;  /* 0x0000000e2d0e7221 */ /* 0x000fe40000010000 */
[----:B------:R-:W-:Y:S02]  /*f030*/  FADD.FTZ R3, R46, R3 ;  /* 0x000000032e037221 */ /* 0x000fe40000010000 */
[C---:B---3--:R-:W-:Y:S04]  /*f040*/  HMMA.16816.F32 R100, R16.reuse, R20, R100 ;  /* 0x000000141064723c */ /* 0x048fe80000001864 */
[----:B------:R-:W-:Y:S01]  /*f050*/  MUFU.EX2 R185, R185 ;  /* 0x000000b900b97308 */ /* 0x000fe20000000800 */
[----:B------:R-:W-:Y:S02]  /*f060*/  FADD.FTZ R51, R51, R14 ;  /* 0x0000000e33337221 */ /* 0x000fe40000010000 */
[----:B------:R-:W-:Y:S01]  /*f070*/  FADD.FTZ R130, R130, R3 ;  /* 0x0000000382827221 */ /* 0x000fe20000010000 */
[C---:B------:R-:W-:Y:S01]  /*f080*/  HMMA.16816.F32 R104, R16.reuse, R22, R104 ;  /* 0x000000161068723c */ /* 0x040fe20000001868 */
[----:B------:R-:W3:Y:S03]  /*f090*/  LDSM.16.MT88.4 R20, [R204+0x1100] ;  /* 0x00110000cc14783b */ /* 0x000ee60000004200 */
[----:B------:R-:W-:Y:S02]  /*f0a0*/  FADD.FTZ R120, R120, R51 ;  /* 0x0000003378787221 */ /* 0x000fe40000010000 */
[----:B------:R-:W-:Y:S01]  /*f0b0*/  MUFU.EX2 R134, R134 ;  /* 0x0000008600867308 */ /* 0x000fe20000000800 */
[----:B------:R-:W-:Y:S01]  /*f0c0*/  FADD.FTZ R133, R133, R130 ;  /* 0x0000008285857221 */ /* 0x000fe20000010000 */
[C---:B------:R-:W-:Y:S04]  /*f0d0*/  HMMA.16816.F32 R52, R16.reuse, R28, R52 ;  /* 0x0000001c1034723c */ /* 0x040fe80000001834 */
[----:B------:R-:W-:Y:S02]  /*f0e0*/  FADD.FTZ R123, R123, R120 ;  /* 0x000000787b7b7221 */ /* 0x000fe40000010000 */
[----:B------:R-:W-:Y:S02]  /*f0f0*/  FADD.FTZ R132, R132, R133 ;  /* 0x0000008584847221 */ /* 0x000fe40000010000 */
[C---:B------:R-:W-:Y:S01]  /*f100*/  HMMA.16816.F32 R56, R16.reuse, R30, R56 ;  /* 0x0000001e1038723c */ /* 0x040fe20000001838 */
[----:B------:R-:W4:Y:S01]  /*f110*/  LDSM.16.MT88.4 R28, [R201+0x1100] ;  /* 0x00110000c91c783b */ /* 0x000f220000004200 */
[----:B------:R-:W-:Y:S02]  /*f120*/  MUFU.EX2 R223, R223 ;  /* 0x000000df00df7308 */ /* 0x000fe40000000800 */
[----:B------:R-:W-:Y:S02]  /*f130*/  FADD.FTZ R128, R128, R123 ;  /* 0x0000007b80807221 */ /* 0x000fe40000010000 */
[----:B------:R-:W-:Y:S02]  /*f140*/  FADD.FTZ R135, R135, R132 ;  /* 0x0000008487877221 */ /* 0x000fe40000010000 */
[C---:B-1----:R-:W-:Y:S04]  /*f150*/  HMMA.16816.F32 R60, R16.reuse, R32, R60 ;  /* 0x00000020103c723c */ /* 0x042fe8000000183c */
[----:B------:R-:W1:Y:S04]  /*f160*/  MUFU.EX2 R138, R138 ;  /* 0x0000008a008a7308 */ /* 0x000e680000000800 */
[----:B------:R-:W-:Y:S01]  /*f170*/  HMMA.16816.F32 R64, R16, R34, R64 ;  /* 0x000000221040723c */ /* 0x000fe20000001840 */
[----:B------:R-:W1:Y:S05]  /*f180*/  LDSM.16.MT88.4 R32, [R200+0x1100] ;  /* 0x00110000c820783b */ /* 0x000e6a0000004200 */
[----:B------:R-:W1:Y:S01]  /*f190*/  MUFU.EX2 R145, R145 ;  /* 0x0000009100917308 */ /* 0x000e620000000800 */
[----:B------:R-:W-:Y:S01]  /*f1a0*/  F2FP.PACK_AB R16, R136, R147 ;  /* 0x000000938810723e */ /* 0x000fe200000000ff */
[----:B------:R-:W-:Y:S01]  /*f1b0*/  FADD.FTZ R147, R147, R128 ;  /* 0x0000008093937221 */ /* 0x000fe20000010000 */
[----:B------:R-:W-:Y:S03]  /*f1c0*/  F2FP.PACK_AB R18, R157, R144 ;  /* 0x000000909d12723e */ /* 0x000fe600000000ff */
[----:B------:R-:W-:Y:S01]  /*f1d0*/  F2FP.PACK_AB R17, R159, R156 ;  /* 0x0000009c9f11723e */ /* 0x000fe200000000ff */
[----:B------:R-:W-:Y:S01]  /*f1e0*/  FADD.FTZ R156, R156, R135 ;  /* 0x000000879c9c7221 */ /* 0x000fe20000010000 */
[----:B--2---:R-:W-:Y:S01]  /*f1f0*/  F2FP.PACK_AB R19, R161, R158 ;  /* 0x0000009ea113723e */ /* 0x004fe200000000ff */
[----:B------:R-:W-:Y:S01]  /*f200*/  FADD.FTZ R147, R136, R147 ;  /* 0x0000009388937221 */ /* 0x000fe20000010000 */
[----:B------:R-:W2:Y:S01]  /*f210*/  MUFU.EX2 R139, R139 ;  /* 0x0000008b008b7308 */ /* 0x000ea20000000800 */
[----:B------:R-:W-:Y:S02]  /*f220*/  FADD.FTZ R159, R159, R156 ;  /* 0x0000009c9f9f7221 */ /* 0x000fe40000010000 */
[----:B------:R-:W-:Y:S02]  /*f230*/  FADD.FTZ R144, R144, R147 ;  /* 0x0000009390907221 */ /* 0x000fe40000010000 */
[C---:B---3--:R-:W-:Y:S03]  /*f240*/  HMMA.16816.F32 R4, R16.reuse, R20, R4 ;  /* 0x000000141004723c */ /* 0x048fe60000001804 */
[----:B------:R-:W-:Y:S02]  /*f250*/  FADD.FTZ R158, R158, R159 ;  /* 0x0000009f9e9e7221 */ /* 0x000fe40000010000 */
[----:B------:R-:W3:Y:S01]  /*f260*/  MUFU.EX2 R220, R220 ;  /* 0x000000dc00dc7308 */ /* 0x000ee20000000800 */
[----:B------:R-:W-:Y:S02]  /*f270*/  FADD.FTZ R157, R157, R144 ;  /* 0x000000909d9d7221 */ /* 0x000fe40000010000 */
[C---:B------:R-:W-:Y:S01]  /*f280*/  HMMA.16816.F32 R8, R16.reuse, R22, R8 ;  /* 0x000000161008723c */ /* 0x040fe20000001808 */
[----:B------:R-:W2:Y:S03]  /*f290*/  LDSM.16.MT88.4 R20, [R204+0x4100] ;  /* 0x00410000cc14783b */ /* 0x000ea60000004200 */
[----:B------:R-:W-:Y:S03]  /*f2a0*/  FADD.FTZ R161, R161, R158 ;  /* 0x0000009ea1a17221 */ /* 0x000fe60000010000 */
[----:B------:R-:W-:Y:S01]  /*f2b0*/  MUFU.EX2 R122, R122 ;  /* 0x0000007a007a7308 */ /* 0x000fe20000000800 */
[C---:B------:R-:W-:Y:S08]  /*f2c0*/  HMMA.16816.F32 R68, R16.reuse, R24, R68 ;  /* 0x000000181044723c */ /* 0x040ff00000001844 */
[C---:B------:R-:W-:Y:S01]  /*f2d0*/  HMMA.16816.F32 R72, R16.reuse, R26, R72 ;  /* 0x0000001a1048723c */ /* 0x040fe20000001848 */
[----:B------:R-:W3:Y:S01]  /*f2e0*/  LDSM.16.MT88.4 R24, [R202+0x4100] ;  /* 0x00410000ca18783b */ /* 0x000ee20000004200 */
[----:B------:R-:W2:Y:S06]  /*f2f0*/  MUFU.EX2 R121, R121 ;  /* 0x0000007900797308 */ /* 0x000eac0000000800 */
[C---:B----4-:R-:W-:Y:S04]  /*f300*/  HMMA.16816.F32 R76, R16.reuse, R28, R76 ;  /* 0x0000001c104c723c */ /* 0x050fe8000000184c */
[----:B------:R-:W-:Y:S04]  /*f310*/  MUFU.EX2 R118, R118 ;  /* 0x0000007600767308 */ /* 0x000fe80000000800 */
[C---:B------:R-:W-:Y:S01]  /*f320*/  HMMA.16816.F32 R80, R16.reuse, R30, R80 ;  /* 0x0000001e1050723c */ /* 0x040fe20000001850 */
[----:B------:R-:W4:Y:S05]  /*f330*/  LDSM.16.MT88.4 R28, [R201+0x4100] ;  /* 0x00410000c91c783b */ /* 0x000f2a0000004200 */
[----:B------:R-:W3:Y:S02]  /*f340*/  MUFU.EX2 R131, R131 ;  /* 0x0000008300837308 */ /* 0x000ee40000000800 */
[C---:B-1----:R-:W-:Y:S08]  /*f350*/  HMMA.16816.F32 R84, R16.reuse, R32, R84 ;  /* 0x000000201054723c */ /* 0x042ff00000001854 */
[C---:B------:R-:W-:Y:S01]  /*f360*/  HMMA.16816.F32 R88, R16.reuse, R34, R88 ;  /* 0x000000221058723c */ /* 0x040fe20000001858 */
[----:B------:R-:W1:Y:S01]  /*f370*/  LDSM.16.MT88.4 R32, [R204+0x1900] ;  /* 0x00190000cc20783b */ /* 0x000e620000004200 */
[----:B------:R-:W-:Y:S06]  /*f380*/  MUFU.EX2 R116, R116 ;  /* 0x0000007400747308 */ /* 0x000fec0000000800 */
[C---:B--2---:R-:W-:Y:S04]  /*f390*/  HMMA.16816.F32 R92, R16.reuse, R20, R92 ;  /* 0x00000014105c723c */ /* 0x044fe8000000185c */
[----:B------:R-:W2:Y:S04]  /*f3a0*/  MUFU.EX2 R119, R119 ;  /* 0x0000007700777308 */ /* 0x000ea80000000800 */
[C---:B------:R-:W-:Y:S01]  /*f3b0*/  HMMA.16816.F32 R96, R16.reuse, R22, R96 ;  /* 0x000000161060723c */ /* 0x040fe20000001860 */
[----:B------:R-:W1:Y:S05]  /*f3c0*/  LDSM.16.MT88.4 R20, [R202+0x1900] ;  /* 0x00190000ca14783b */ /* 0x000e6a0000004200 */
[----:B------:R-:W-:Y:S02]  /*f3d0*/  MUFU.EX2 R117, R117 ;  /* 0x0000007500757308 */ /* 0x000fe40000000800 */
[C---:B---3--:R-:W-:Y:S08]  /*f3e0*/  HMMA.16816.F32 R100, R16.reuse, R24, R100 ;  /* 0x000000181064723c */ /* 0x048ff00000001864 */
[C---:B------:R-:W-:Y:S01]  /*f3f0*/  HMMA.16816.F32 R104, R16.reuse, R26, R104 ;  /* 0x0000001a1068723c */ /* 0x040fe20000001868 */
[----:B------:R-:W3:Y:S01]  /*f400*/  LDSM.16.MT88.4 R24, [R201+0x1900] ;  /* 0x00190000c918783b */ /* 0x000ee20000004200 */
[----:B------:R-:W1:Y:S06]  /*f410*/  MUFU.EX2 R50, R50 ;  /* 0x0000003200327308 */ /* 0x000e6c0000000800 */
[C---:B----4-:R-:W-:Y:S08]  /*f420*/  HMMA.16816.F32 R52, R16.reuse, R28, R52 ;  /* 0x0000001c1034723c */ /* 0x050ff00000001834 */
[C---:B------:R-:W-:Y:S01]  /*f430*/  HMMA.16816.F32 R56, R16.reuse, R30, R56 ;  /* 0x0000001e1038723c */ /* 0x040fe20000001838 */
[----:B------:R-:W4:Y:S07]  /*f440*/  LDSM.16.MT88.4 R28, [R200+0x1900] ;  /* 0x00190000c81c783b */ /* 0x000f2e0000004200 */
[C---:B------:R-:W-:Y:S08]  /*f450*/  HMMA.16816.F32 R60, R16.reuse, R36, R60 ;  /* 0x00000024103c723c */ /* 0x040ff0000000183c */
[----:B------:R-:W-:Y:S01]  /*f460*/  HMMA.16816.F32 R64, R16, R38, R64 ;  /* 0x000000261040723c */ /* 0x000fe20000001840 */
[----:B------:R-:W-:Y:S06]  /*f470*/  LDSM.16.MT88.4 R36, [R201+0x4900] ;  /* 0x00490000c924783b */ /* 0x000fec0000004200 */
[----:B-----5:R-:W-:Y:S01]  /*f480*/  F2FP.PACK_AB R16, R163, R160 ;  /* 0x000000a0a310723e */ /* 0x020fe200000000ff */
        /* <DEDUP_REMOVED lines=8> */
[C---:B-1----:R-:W-:Y:S03]  /*f510*/  HMMA.16816.F32 R4, R16.reuse, R32, R4 ;  /* 0x000000201004723c */ /* 0x042fe60000001804 */
[----:B------:R-:W-:Y:S02]  /*f520*/  FADD.FTZ R174, R174, R221 ;  /* 0x000000ddaeae7221 */ /* 0x000fe40000010000 */
[----:B------:R-:W-:Y:S02]  /*f530*/  FADD.FTZ R175, R175, R162 ;  /* 0x000000a2afaf7221 */ /* 0x000fe40000010000 */
[----:B------:R-:W-:Y:S01]  /*f540*/  FADD.FTZ R173, R173, R174 ;  /* 0x000000aeadad7221 */ /* 0x000fe20000010000 */
[C---:B------:R-:W-:Y:S01]  /*f550*/  HMMA.16816.F32 R8, R16.reuse, R34, R8 ;  /* 0x000000221008723c */ /* 0x040fe20000001808 */
[----:B------:R-:W1:Y:S03]  /*f560*/  LDSM.16.MT88.4 R32, [R204+0x4900] ;  /* 0x00490000cc20783b */ /* 0x000e660000004200 */
[----:B------:R-:W-:Y:S04]  /*f570*/  FADD.FTZ R2, R138, R173 ;  /* 0x000000ad8a027221 */ /* 0x000fe80000010000 */
[C---:B------:R-:W-:Y:S04]  /*f580*/  HMMA.16816.F32 R68, R16.reuse, R20, R68 ;  /* 0x000000141044723c */ /* 0x040fe80000001844 */
[----:B------:R-:W-:Y:S04]  /*f590*/  FADD.FTZ R2, R145, R2 ;  /* 0x0000000291027221 */ /* 0x000fe80000010000 */
[C---:B------:R-:W-:Y:S01]  /*f5a0*/  HMMA.16816.F32 R72, R16.reuse, R22, R72 ;  /* 0x000000161048723c */ /* 0x040fe20000001848 */
[----:B------:R-:W5:Y:S03]  /*f5b0*/  LDSM.16.MT88.4 R20, [R202+0x4900] ;  /* 0x00490000ca14783b */ /* 0x000f660000004200 */
[----:B------:R-:W-:Y:S01]  /*f5c0*/  FADD.FTZ R3, R139, R2 ;  /* 0x000000028b037221 */ /* 0x000fe20000010000 */
[----:B------:R-:W-:Y:S03]  /*f5d0*/  IADD3 R2, R184, -0x1, RZ ;  /* 0xffffffffb8027810 */ /* 0x000fe60007ffe0ff */
[C---:B---3--:R-:W-:Y:S04]  /*f5e0*/  HMMA.16816.F32 R76, R16.reuse, R24, R76 ;  /* 0x00000018104c723c */ /* 0x048fe8000000184c */
[----:B------:R-:W-:Y:S02]  /*f5f0*/  FADD.FTZ R3, R220, R3 ;  /* 0x00000003dc037221 */ /* 0x000fe40000010000 */
[----:B------:R-:W-:Y:S02]  /*f600*/  IMAD.MOV.U32 R184, RZ, RZ, R2 ;  /* 0x000000ffffb87224 */ /* 0x000fe400078e0002 */
[C---:B------:R-:W-:Y:S01]  /*f610*/  HMMA.16816.F32 R80, R16.reuse, R26, R80 ;  /* 0x0000001a1050723c */ /* 0x040fe20000001850 */
[----:B------:R-:W3:Y:S03]  /*f620*/  LDSM.16.MT88.4 R24, [R204+0x2100] ;  /* 0x00210000cc18783b */ /* 0x000ee60000004200 */
[----:B------:R-:W-:Y:S04]  /*f630*/  IMAD.MOV.U32 R2, RZ, RZ, R12 ;  /* 0x000000ffff027224 */ /* 0x000fe800078e000c */
[C---:B----4-:R-:W-:Y:S08]  /*f640*/  HMMA.16816.F32 R84, R16.reuse, R28, R84 ;  /* 0x0000001c1054723c */ /* 0x050ff00000001854 */
[C---:B------:R-:W-:Y:S01]  /*f650*/  HMMA.16816.F32 R88, R16.reuse, R30, R88 ;  /* 0x0000001e1058723c */ /* 0x040fe20000001858 */
[----:B------:R-:W4:Y:S07]  /*f660*/  LDSM.16.MT88.4 R28, [R202+0x2100] ;  /* 0x00210000ca1c783b */ /* 0x000f2e0000004200 */
[C---:B-1----:R-:W-:Y:S08]  /*f670*/  HMMA.16816.F32 R92, R16.reuse, R32, R92 ;  /* 0x00000020105c723c */ /* 0x042ff0000000185c */
[C---:B------:R-:W-:Y:S01]  /*f680*/  HMMA.16816.F32 R96, R16.reuse, R34, R96 ;  /* 0x000000221060723c */ /* 0x040fe20000001860 */
[----:B------:R-:W-:Y:S07]  /*f690*/  LDSM.16.MT88.4 R32, [R200+0x2100] ;  /* 0x00210000c820783b */ /* 0x000fee0000004200 */
[C---:B-----5:R-:W-:Y:S08]  /*f6a0*/  HMMA.16816.F32 R100, R16.reuse, R20, R100 ;  /* 0x000000141064723c */ /* 0x060ff00000001864 */
        /* <DEDUP_REMOVED lines=13> */
[----:B------:R-:W-:Y:S03]  /*f780*/  F2FP.PACK_AB R19, R220, R139 ;  /* 0x0000008bdc13723e */ /* 0x000fe600000000ff */
[----:B------:R-:W-:Y:S04]  /*f790*/  FADD.FTZ R134, R134, R185 ;  /* 0x000000b986867221 */ /* 0x000fe80000010000 */
[C---:B---3--:R-:W-:Y:S03]  /*f7a0*/  HMMA.16816.F32 R4, R16.reuse, R24, R4 ;  /* 0x000000181004723c */ /* 0x048fe60000001804 */
[----:B------:R-:W-:Y:S05]  /*f7b0*/  FADD.FTZ R223, R223, R134 ;  /* 0x00000086dfdf7221 */ /* 0x000fea0000010000 */
[C---:B------:R-:W-:Y:S01]  /*f7c0*/  HMMA.16816.F32 R8, R16.reuse, R26, R8 ;  /* 0x0000001a1008723c */ /* 0x040fe20000001808 */
[----:B------:R-:W3:Y:S07]  /*f7d0*/  LDSM.16.MT88.4 R24, [R204+0x5100] ;  /* 0x00510000cc18783b */ /* 0x000eee0000004200 */
[C---:B----4-:R-:W-:Y:S08]  /*f7e0*/  HMMA.16816.F32 R68, R16.reuse, R28, R68 ;  /* 0x0000001c1044723c */ /* 0x050ff00000001844 */
[C---:B------:R-:W-:Y:S01]  /*f7f0*/  HMMA.16816.F32 R72, R16.reuse, R30, R72 ;  /* 0x0000001e1048723c */ /* 0x040fe20000001848 */
[----:B------:R-:W4:Y:S07]  /*f800*/  LDSM.16.MT88.4 R28, [R202+0x5100] ;  /* 0x00510000ca1c783b */ /* 0x000f2e0000004200 */
[C---:B-1----:R-:W-:Y:S08]  /*f810*/  HMMA.16816.F32 R76, R16.reuse, R20, R76 ;  /* 0x00000014104c723c */ /* 0x042ff0000000184c */
[C---:B------:R-:W-:Y:S01]  /*f820*/  HMMA.16816.F32 R80, R16.reuse, R22, R80 ;  /* 0x000000161050723c */ /* 0x040fe20000001850 */
[----:B------:R-:W1:Y:S07]  /*f830*/  LDSM.16.MT88.4 R20, [R200+0x5100] ;  /* 0x00510000c814783b */ /* 0x000e6e0000004200 */
[C---:B------:R-:W-:Y:S08]  /*f840*/  HMMA.16816.F32 R84, R16.reuse, R32, R84 ;  /* 0x000000201054723c */ /* 0x040ff00000001854 */
[C---:B------:R-:W-:Y:S01]  /*f850*/  HMMA.16816.F32 R88, R16.reuse, R34, R88 ;  /* 0x000000221058723c */ /* 0x040fe20000001858 */
[----:B------:R-:W5:Y:S07]  /*f860*/  LDSM.16.MT88.4 R32, [R202+0x2900] ;  /* 0x00290000ca20783b */ /* 0x000f6e0000004200 */
[C---:B---3--:R-:W-:Y:S08]  /*f870*/  HMMA.16816.F32 R92, R16.reuse, R24, R92 ;  /* 0x00000018105c723c */ /* 0x048ff0000000185c */
[C---:B------:R-:W-:Y:S01]  /*f880*/  HMMA.16816.F32 R96, R16.reuse, R26, R96 ;  /* 0x0000001a1060723c */ /* 0x040fe20000001860 */
[----:B------:R-:W3:Y:S07]  /*f890*/  LDSM.16.MT88.4 R24, [R200+0x2900] ;  /* 0x00290000c818783b */ /* 0x000eee0000004200 */
[C---:B----4-:R-:W-:Y:S08]  /*f8a0*/  HMMA.16816.F32 R100, R16.reuse, R28, R100 ;  /* 0x0000001c1064723c */ /* 0x050ff00000001864 */
        /* <DEDUP_REMOVED lines=8> */
[----:B------:R-:W-:Y:S03]  /*f930*/  F2FP.PACK_AB R18, R131, R118 ;  /* 0x000000768312723e */ /* 0x000fe600000000ff */
[----:B--2---:R-:W-:Y:S01]  /*f940*/  F2FP.PACK_AB R17, R119, R116 ;  /* 0x000000747711723e */ /* 0x004fe200000000ff */
[----:B------:R-:W-:Y:S01]  /*f950*/  FADD.FTZ R116, R116, R3 ;  /* 0x0000000374747221 */ /* 0x000fe20000010000 */
[----:B------:R-:W-:Y:S01]  /*f960*/  F2FP.PACK_AB R19, R50, R117 ;  /* 0x000000753213723e */ /* 0x000fe200000000ff */
[----:B------:R-:W-:Y:S02]  /*f970*/  FADD.FTZ R121, R121, R122 ;  /* 0x0000007a79797221 */ /* 0x000fe40000010000 */
[----:B------:R-:W-:Y:S02]  /*f980*/  FADD.FTZ R116, R119, R116 ;  /* 0x0000007477747221 */ /* 0x000fe40000010000 */
[----:B------:R-:W-:Y:S02]  /*f990*/  FADD.FTZ R118, R118, R121 ;  /* 0x0000007976767221 */ /* 0x000fe40000010000 */
[C---:B------:R-:W-:Y:S01]  /*f9a0*/  HMMA.16816.F32 R112, R16.reuse, R108, R4 ;  /* 0x0000006c1070723c */ /* 0x040fe20000001804 */
[----:B------:R-:W2:Y:S02]  /*f9b0*/  LDSM.16.MT88.4 R4, [R202+0x5900] ;  /* 0x00590000ca04783b */ /* 0x000ea40000004200 */
[----:B------:R-:W-:Y:S02]  /*f9c0*/  FADD.FTZ R117, R117, R116 ;  /* 0x0000007475757221 */ /* 0x000fe40000010000 */
[----:B------:R-:W-:Y:S02]  /*f9d0*/  FADD.FTZ R216, R131, R118 ;  /* 0x0000007683d87221 */ /* 0x000fe40000010000 */
[----:B------:R-:W-:Y:S01]  /*f9e0*/  FADD.FTZ R217, R50, R117 ;  /* 0x0000007532d97221 */ /* 0x000fe20000010000 */
[C---:B------:R-:W-:Y:S01]  /*f9f0*/  HMMA.16816.F32 R108, R16.reuse, R110, R8 ;  /* 0x0000006e106c723c */ /* 0x040fe20000001808 */
[----:B------:R-:W4:Y:S03]  /*fa00*/  LDSM.16.MT88.4 R8, [R201+0x5900] ;  /* 0x00590000c908783b */ /* 0x000f260000004200 */
[----:B------:R-:W-:Y:S04]  /*fa10*/  IMAD.MOV.U32 R3, RZ, RZ, R0 ;  /* 0x000000ffff037224 */ /* 0x000fe800078e0000 */
[C---:B-----5:R-:W-:Y:S08]  /*fa20*/  HMMA.16816.F32 R68, R16.reuse, R32, R68 ;  /* 0x000000201044723c */ /* 0x060ff00000001844 */
[C---:B------:R-:W-:Y:S08]  /*fa30*/  HMMA.16816.F32 R72, R16.reuse, R34, R72 ;  /* 0x000000221048723c */ /* 0x040ff00000001848 */
[C---:B------:R-:W-:Y:S08]  /*fa40*/  HMMA.16816.F32 R76, R16.reuse, R40, R76 ;  /* 0x00000028104c723c */ /* 0x040ff0000000184c */
[C---:B------:R-:W-:Y:S08]  /*fa50*/  HMMA.16816.F32 R80, R16.reuse, R42, R80 ;  /* 0x0000002a1050723c */ /* 0x040ff00000001850 */
[C---:B---3--:R-:W-:Y:S08]  /*fa60*/  HMMA.16816.F32 R84, R16.reuse, R24, R84 ;  /* 0x000000181054723c */ /* 0x048ff00000001854 */
[C---:B------:R-:W-:Y:S08]  /*fa70*/  HMMA.16816.F32 R88, R16.reuse, R26, R88 ;  /* 0x0000001a1058723c */ /* 0x040ff00000001858 */
[C---:B-1----:R-:W-:Y:S08]  /*fa80*/  HMMA.16816.F32 R92, R16.reuse, R20, R92 ;  /* 0x00000014105c723c */ /* 0x042ff0000000185c */
[C---:B------:R-:W-:Y:S01]  /*fa90*/  HMMA.16816.F32 R96, R16.reuse, R22, R96 ;  /* 0x000000161060723c */ /* 0x040fe20000001860 */
[----:B------:R-:W1:Y:S07]  /*faa0*/  LDSM.16.MT88.4 R20, [R200+0x5900] ;  /* 0x00590000c814783b */ /* 0x000e6e0000004200 */
[C---:B--2---:R-:W-:Y:S08]  /*fab0*/  HMMA.16816.F32 R100, R16.reuse, R4, R100 ;  /* 0x000000041064723c */ /* 0x044ff00000001864 */
[C---:B------:R-:W-:Y:S08]  /*fac0*/  HMMA.16816.F32 R104, R16.reuse, R6, R104 ;  /* 0x000000061068723c */ /* 0x040ff00000001868 */
[C---:B----4-:R-:W-:Y:S08]  /*fad0*/  HMMA.16816.F32 R52, R16.reuse, R8, R52 ;  /* 0x000000081034723c */ /* 0x050ff00000001834 */
[C---:B------:R-:W-:Y:S08]  /*fae0*/  HMMA.16816.F32 R56, R16.reuse, R10, R56 ;  /* 0x0000000a1038723c */ /* 0x040ff00000001838 */
[C---:B-1----:R-:W-:Y:S08]  /*faf0*/  HMMA.16816.F32 R60, R16.reuse, R20, R60 ;  /* 0x00000014103c723c */ /* 0x042ff0000000183c */
[----:B------:R-:W-:Y:S01]  /*fb00*/  HMMA.16816.F32 R64, R16, R22, R64 ;  /* 0x000000161040723c */ /* 0x000fe20000001840 */
[----:B------:R-:W-:-:S07]  /*fb10*/  @P0 BRA `(.L_x_57) ;  /* 0xffffc3f000000947 */ /* 0x000fce000383ffff */
.L_x_48:
[----:B------:R-:W1:Y:S01]  /*fb20*/  SHFL.BFLY PT, R7, R216, 0x2, 0x1f ;  /* 0x0c401f00d8077f89 */ /* 0x000e6200000e0000 */
[----:B------:R-:W-:-:S02]  /*fb30*/  MOV R5, RZ ;  /* 0x000000ff00057202 */ /* 0x000fc40000000f00 */
[----:B------:R-:W-:Y:S01]  /*fb40*/  MOV R2, RZ ;  /* 0x000000ff00027202 */ /* 0x000fe20000000f00 */
[----:B------:R-:W2:Y:S01]  /*fb50*/  SHFL.BFLY PT, R6, R217, 0x2, 0x1f ;  /* 0x0c401f00d9067f89 */ /* 0x000ea200000e0000 */
[----:B------:R-:W-:Y:S01]  /*fb60*/  PLOP3.LUT P2, PT, PT, PT, PT, 0x8, 0x0 ;  /* 0x000000000000781c */ /* 0x000fe20003f4e170 */
[----:B-1----:R-:W-:Y:S02]  /*fb70*/  FADD.FTZ R7, R7, R216 ;  /* 0x000000d807077221 */ /* 0x002fe40000010000 */
[----:B--2---:R-:W-:-:S03]  /*fb80*/  FADD.FTZ R6, R6, R217 ;  /* 0x000000d906067221 */ /* 0x004fc60000010000 */
[----:B------:R-:W1:Y:S04]  /*fb90*/  SHFL.BFLY PT, R4, R7, 0x1, 0x1f ;  /* 0x0c201f0007047f89 */ /* 0x000e6800000e0000 */
        /* <DEDUP_REMOVED lines=8> */
[----:B------:R-:W2:Y:S01]  /*fc20*/  @P1 MUFU.LG2 R4, R4 ;  /* 0x0000000400041308 */ /* 0x000ea20000000c00 */
[----:B------:R-:W-:-:S07]  /*fc30*/  @P0 FMUL.FTZ R9, R9, c[0x0][0x2d0] ;  /* 0x0000b40009090a20 */ /* 0x000fce0000410000 */
[----:B------:R-:W3:Y:S01]  /*fc40*/  @P0 MUFU.LG2 R6, R3 ;  /* 0x0000000300060308 */ /* 0x000ee20000000c00 */
[C---:B-1----:R-:W-:Y:S02]  /*fc50*/  FMUL.FTZ R112, R5.reuse, R112 ;  /* 0x0000007005707220 */ /* 0x042fe40000410000 */
[C---:B------:R-:W-:Y:S02]  /*fc60*/  FMUL.FTZ R113, R5.reuse, R113 ;  /* 0x0000007105717220 */ /* 0x040fe40000410000 */
[C---:B------:R-:W-:Y:S02]  /*fc70*/  FMUL.FTZ R108, R5.reuse, R108 ;  /* 0x0000006c056c7220 */ /* 0x040fe40000410000 */
[----:B------:R-:W-:Y:S01]  /*fc80*/  FMUL.FTZ R109, R5, R109 ;  /* 0x0000006d056d7220 */ /* 0x000fe20000410000 */
[----:B------:R1:W4:Y:S01]  /*fc90*/  @P0 MUFU.RCP R2, R3 ;  /* 0x0000000300020308 */ /* 0x0003220000001000 */
[----:B--2---:R-:W-:Y:S02]  /*fca0*/  @P1 FMUL.FTZ R7, R4, 0.69314718246459960938 ;  /* 0x3f31721804071820 */ /* 0x004fe40000410000 */
[----:B------:R-:W-:-:S02]  /*fcb0*/  @P1 FMUL.FTZ R4, R8, c[0x0][0x2d0] ;  /* 0x0000b40008041a20 */ /* 0x000fc40000410000 */
[C---:B------:R-:W-:Y:S02]  /*fcc0*/  FMUL.FTZ R68, R5.reuse, R68 ;  /* 0x0000004405447220 */ /* 0x040fe40000410000 */
[C---:B------:R-:W-:Y:S02]  /*fcd0*/  FMUL.FTZ R69, R5.reuse, R69 ;  /* 0x0000004505457220 */ /* 0x040fe40000410000 */
[----:B---3--:R-:W-:Y:S02]  /*fce0*/  @P0 FMUL.FTZ R6, R6, 0.69314718246459960938 ;  /* 0x3f31721806060820 */ /* 0x008fe40000410000 */
[C---:B------:R-:W-:Y:S02]  /*fcf0*/  FMUL.FTZ R72, R5.reuse, R72 ;  /* 0x0000004805487220 */ /* 0x040fe40000410000 */
[C---:B------:R-:W-:Y:S02]  /*fd00*/  FMUL.FTZ R73, R5.reuse, R73 ;  /* 0x0000004905497220 */ /* 0x040fe40000410000 */
[C---:B------:R-:W-:Y:S01]  /*fd10*/  FMUL.FTZ R76, R5.reuse, R76 ;  /* 0x0000004c054c7220 */ /* 0x040fe20000410000 */
[----:B-1----:R-:W-:Y:S01]  /*fd20*/  MOV R3, 0xff800000 ;  /* 0xff80000000037802 */ /* 0x002fe20000000f00 */
        /* <DEDUP_REMOVED lines=58> */
.L_x_20:
[----:B------:R-:W-:Y:S05]  /*100d0*/  @P2 BRA `(.L_x_58) ;  /* 0x0000137000002947 */ /* 0x000fea0003800000 */
[----:B------:R-:W1:Y:S01]  /*100e0*/  S2R R7, SR_CTAID.Y ;  /* 0x0000000000077919 */ /* 0x000e620000002600 */
[----:B------:R-:W-:Y:S01]  /*100f0*/  IMAD R6, RZ, RZ, -UR9 ;  /* 0x80000009ff067e24 */ /* 0x000fe2000f8e02ff */
[----:B------:R-:W-:Y:S01]  /*10100*/  USHF.R.S32.HI UR6, URZ, 0x1f, UR9 ;  /* 0x0000001f3f067899 */ /* 0x000fe20008011409 */
[----:B------:R-:W-:Y:S01]  /*10110*/  BSSY B0, `(.L_x_59) ;  /* 0x00000d1000007945 */ /* 0x000fe20003800000 */
[----:B------:R-:W2:Y:S01]  /*10120*/  S2R R2, SR_TID.X ;  /* 0x0000000000027919 */ /* 0x000ea20000002100 */
[----:B------:R-:W-:Y:S02]  /*10130*/  ULDC.64 UR4, c[0x0][0x4d0] ;  /* 0x0001340000047ab9 */ /* 0x000fe40000000a00 */
[----:B------:R-:W-:Y:S01]  /*10140*/  UIMAD UR7, UR6, UR4, URZ ;  /* 0x00000004060772a4 */ /* 0x000fe2000f8e023f */
[----:B------:R-:W3:Y:S01]  /*10150*/  S2R R9, SR_CTAID.Z ;  /* 0x0000000000097919 */ /* 0x000ee20000002700 */
[----:B------:R-:W-:-:S02]  /*10160*/  UIMAD.WIDE.U32 UR10, UR9, UR4, URZ ;  /* 0x00000004090a72a5 */ /* 0x000fc4000f8e003f */
[----:B------:R-:W-:Y:S01]  /*10170*/  UIMAD UR7, UR9, UR5, UR7 ;  /* 0x00000005090772a4 */ /* 0x000fe2000f8e0207 */
[----:B------:R-:W4:Y:S02]  /*10180*/  S2R R10, SR_CTAID.X ;  /* 0x00000000000a7919 */ /* 0x000f240000002500 */
[----:B------:R-:W-:Y:S01]  /*10190*/  ULDC.64 UR4, c[0x0][0x438] ;  /* 0x00010e0000047ab9 */ /* 0x000fe20000000a00 */
[----:B------:R-:W-:Y:S01]  /*101a0*/  MOV R17, UR11 ;  /* 0x0000000b00117c02 */ /* 0x000fe20008000f00 */
[----:B------:R-:W-:Y:S01]  /*101b0*/  UIMAD.WIDE.U32 UR12, UR9, UR4, URZ ;  /* 0x00000004090c72a5 */ /* 0x000fe2000f8e003f */
[----:B------:R-:W-:Y:S01]  /*101c0*/  IMAD.U32 R16, RZ, RZ, UR10 ;  /* 0x0000000aff107e24 */ /* 0x000fe2000f8e00ff */
[----:B------:R-:W-:Y:S02]  /*101d0*/  UIMAD UR4, UR6, UR4, URZ ;  /* 0x00000004060472a4 */ /* 0x000fe4000f8e023f */
[----:B------:R-:W-:Y:S02]  /*101e0*/  UIADD3 UR7, UR11, UR7, URZ ;  /* 0x000000070b077290 */ /* 0x000fe4000fffe03f */
[----:B------:R-:W-:Y:S01]  /*101f0*/  UIMAD UR4, UR9, UR5, UR4 ;  /* 0x00000005090472a4 */ /* 0x000fe2000f8e0204 */
[----:B------:R-:W-:Y:S01]  /*10200*/  MOV R14, UR12 ;  /* 0x0000000c000e7c02 */ /* 0x000fe20008000f00 */
[----:B-1----:R-:W-:-:S02]  /*10210*/  IMAD R6, R6, c[0x0][0x550], R7 ;  /* 0x0001540006067a24 */ /* 0x002fc400078e0207 */
[----:B------:R-:W-:Y:S01]  /*10220*/  UIADD3 UR4, UR13, UR4, URZ ;  /* 0x000000040d047290 */ /* 0x000fe2000fffe03f */
[----:B------:R-:W-:Y:S01]  /*10230*/  IMAD.U32 R15, RZ, RZ, UR13 ;  /* 0x0000000dff0f7e24 */ /* 0x000fe2000f8e00ff */
[----:B--2---:R-:W-:Y:S01]  /*10240*/  SHF.R.S32.HI R7, RZ, 0x1f, R2 ;  /* 0x0000001fff077819 */ /* 0x004fe20000011402 */
[----:B------:R-:W-:-:S03]  /*10250*/  IMAD.U32 R17, RZ, RZ, UR7 ;  /* 0x00000007ff117e24 */ /* 0x000fc6000f8e00ff */
[CC--:B------:R-:W-:Y:S01]  /*10260*/  LEA.HI R0, R7.reuse, R2.reuse, RZ, 0x5 ;  /* 0x0000000207007211 */ /* 0x0c0fe200078f28ff */
[----:B------:R-:W-:Y:S01]  /*10270*/  IMAD.U32 R15, RZ, RZ, UR4 ;  /* 0x00000004ff0f7e24 */ /* 0x000fe2000f8e00ff */
[-C--:B------:R-:W-:Y:S01]  /*10280*/  LEA.HI R7, R7, R2.reuse, RZ, 0x2 ;  /* 0x0000000207077211 */ /* 0x080fe200078f10ff */
[C---:B---3--:R-:W-:Y:S01]  /*10290*/  IMAD.WIDE.U32 R16, R9.reuse, c[0x0][0x4d8], R16 ;  /* 0x0001360009107a25 */ /* 0x048fe200078e0010 */
[----:B------:R-:W-:Y:S02]  /*102a0*/  LOP3.LUT R11, R0, 0xffffffe0, RZ, 0xc0, !PT ;  /* 0xffffffe0000b7812 */ /* 0x000fe400078ec0ff */
[----:B------:R-:W-:Y:S01]  /*102b0*/  SHF.R.S32.HI R13, RZ, 0x5, R0 ;  /* 0x00000005ff0d7819 */ /* 0x000fe20000011400 */
[----:B------:R-:W-:Y:S01]  /*102c0*/  IMAD.WIDE.U32 R14, R9, c[0x0][0x440], R14 ;  /* 0x00011000090e7a25 */ /* 0x000fe200078e000e */
[----:B------:R-:W-:Y:S02]  /*102d0*/  SHF.R.S32.HI R0, RZ, 0x1f, R0 ;  /* 0x0000001fff007819 */ /* 0x000fe40000011400 */
[----:B------:R-:W-:Y:S01]  /*102e0*/  LOP3.LUT R7, R7, 0xfffffffc, RZ, 0xc0, !PT ;  /* 0xfffffffc07077812 */ /* 0x000fe200078ec0ff */
[----:B------:R-:W-:Y:S01]  /*102f0*/  IMAD.IADD R4, R2, 0x1, -R11 ;  /* 0x0000000102047824 */ /* 0x000fe200078e0a0b */
[----:B------:R-:W-:Y:S01]  /*10300*/  LEA.HI R0, R0, R13, RZ, 0x3 ;  /* 0x0000000d00007211 */ /* 0x000fe200078f18ff */
[----:B------:R-:W-:Y:S01]  /*10310*/  IMAD.MOV.U32 R18, RZ, RZ, R16 ;  /* 0x000000ffff127224 */ /* 0x000fe200078e0010 */
[----:B------:R-:W-:-:S02]  /*10320*/  IADD3 R7, -R7, R2, RZ ;  /* 0x0000000207077210 */ /* 0x000fc40007ffe1ff */
[----:B------:R-:W-:Y:S02]  /*10330*/  LOP3.LUT R0, R0, 0xffffff8, RZ, 0xc0, !PT ;  /* 0x0ffffff800007812 */ /* 0x000fe400078ec0ff */
[----:B------:R-:W-:Y:S02]  /*10340*/  SHF.R.S32.HI R11, RZ, 0x1f, R4 ;  /* 0x0000001fff0b7819 */ /* 0x000fe40000011404 */
[----:B------:R-:W-:Y:S01]  /*10350*/  SHF.R.S32.HI R8, RZ, 0x1f, R9 ;  /* 0x0000001fff087819 */ /* 0x000fe20000011409 */
[----:B------:R-:W-:Y:S01]  /*10360*/  IMAD.IADD R13, R13, 0x1, -R0 ;  /* 0x000000010d0d7824 */ /* 0x000fe200078e0a00 */
[----:B------:R-:W-:Y:S02]  /*10370*/  LEA.HI R0, R7, R7, RZ, 0x1 ;  /* 0x0000000707007211 */ /* 0x000fe400078f08ff */
[----:B------:R-:W-:Y:S01]  /*10380*/  LEA.HI R2, R11, R4, RZ, 0x2 ;  /* 0x000000040b027211 */ /* 0x000fe200078f10ff */
[----:B------:R-:W-:Y:S01]  /*10390*/  IMAD.MOV.U32 R11, RZ, RZ, c[0x0][0x4e8] ;  /* 0x00013a00ff0b7624 */ /* 0x000fe200078e00ff */
[----:B------:R-:W-:-:S02]  /*103a0*/  LOP3.LUT R0, R0, 0x1ffffffe, RZ, 0xc0, !PT ;  /* 0x1ffffffe00007812 */ /* 0x000fc400078ec0ff */
[----:B------:R-:W-:Y:S02]  /*103b0*/  SHF.R.S32.HI R12, RZ, 0x2, R2 ;  /* 0x00000002ff0c7819 */ /* 0x000fe40000011402 */
[----:B------:R-:W-:Y:S01]  /*103c0*/  IADD3 R0, R7, -R0, RZ ;  /* 0x8000000007007210 */ /* 0x000fe20007ffe0ff */
[----:B------:R-:W-:Y:S01]  /*103d0*/  BAR.SYNC.DEFER_BLOCKING 0x1, 0x100 ;  /* 0x0044000000007b1d */ /* 0x000fe20000010000 */
[----:B------:R-:W-:Y:S01]  /*103e0*/  ISETP.NE.AND P1, PT, R11, 0x1, PT ;  /* 0x000000010b00780c */ /* 0x000fe20003f25270 */
[----:B------:R-:W-:Y:S01]  /*103f0*/  IMAD R13, R13, 0x10, R12 ;  /* 0x000000100d0d7824 */ /* 0x000fe200078e020c */
[----:B------:R-:W-:Y:S01]  /*10400*/  MOV R20, R14 ;  /* 0x0000000e00147202 */ /* 0x000fe20000000f00 */
[----:B------:R-:W-:Y:S02]  /*10410*/  IMAD R12, R8, c[0x0][0x4d8], RZ ;  /* 0x00013600080c7a24 */ /* 0x000fe400078e02ff */
[----:B------:R-:W-:Y:S01]  /*10420*/  IMAD R7, R0, 0x8, R13 ;  /* 0x0000000800077824 */ /* 0x000fe200078e020d */
[----:B------:R-:W-:Y:S01]  /*10430*/  SHF.R.S32.HI R0, RZ, 0x1f, R6 ;  /* 0x0000001fff007819 */ /* 0x000fe20000011406 */
[----:B------:R-:W-:-:S02]  /*10440*/  IMAD R8, R8, c[0x0][0x440], RZ ;  /* 0x0001100008087a24 */ /* 0x000fc400078e02ff */
[C---:B------:R-:W-:Y:S01]  /*10450*/  IMAD R12, R9.reuse, c[0x0][0x4dc], R12 ;  /* 0x00013700090c7a24 */ /* 0x040fe200078e020c */
[C---:B----4-:R-:W-:Y:S01]  /*10460*/  LEA R7, R10.reuse, R7, 0x7 ;  /* 0x000000070a077211 */ /* 0x050fe200078e38ff */
[----:B------:R-:W-:Y:S01]  /*10470*/  IMAD R8, R9, c[0x0][0x444], R8 ;  /* 0x0001110009087a24 */ /* 0x000fe200078e0208 */
[----:B------:R-:W-:Y:S01]  /*10480*/  LEA R10, R10, R13, 0x7 ;  /* 0x0000000d0a0a7211 */ /* 0x000fe200078e38ff */
[----:B------:R-:W-:Y:S01]  /*10490*/  IMAD.IADD R19, R17, 0x1, R12 ;  /* 0x0000000111137824 */ /* 0x000fe200078e020c */
[----:B------:R-:W-:Y:S01]  /*104a0*/  MOV R9, R7 ;  /* 0x0000000700097202 */ /* 0x000fe20000000f00 */
[----:B------:R-:W-:Y:S02]  /*104b0*/  IMAD.IADD R21, R15, 0x1, R8 ;  /* 0x000000010f157824 */ /* 0x000fe400078e0208 */
[----:B------:R-:W-:-:S04]  /*104c0*/  @P1 IMAD.HI.U32 R8, R7, c[0x0][0x4ec], RZ ;  /* 0x00013b0007081a27 */ /* 0x000fc800078e00ff */
        /* <DEDUP_REMOVED lines=11> */
[----:B------:R-:W-:-:S03]  /*10580*/  IADD3 R14, P0, R9, R18, RZ ;  /* 0x00000012090e7210 */ /* 0x000fc60007f1e0ff */
[----:B------:R-:W-:Y:S01]  /*10590*/  IMAD R0, R0, c[0x0][0x4e8], R7 ;  /* 0x00013a0000007a24 */ /* 0x000fe200078e0207 */
[----:B------:R-:W-:Y:S01]  /*105a0*/  @P1 SHF.R.U32.HI R8, RZ, c[0x0][0x4f0], R6 ;  /* 0x00013c00ff081a19 */ /* 0x000fe20000011606 */
[----:B------:R-:W-:Y:S01]  /*105b0*/  IMAD.IADD R21, R21, 0x1, R17 ;  /* 0x0000000115157824 */ /* 0x000fe200078e0211 */
[----:B------:R-:W-:Y:S01]  /*105c0*/  IADD3.X R15, R12, R19, R15, P0, !PT ;  /* 0x000000130c0f7210 */ /* 0x000fe200007fe40f */
[----:B------:R-:W-:Y:S01]  /*105d0*/  IMAD R11, R11, c[0x0][0x388], RZ ;  /* 0x0000e2000b0b7a24 */ /* 0x000fe200078e02ff */
[----:B------:R-:W-:Y:S01]  /*105e0*/  SHF.R.S32.HI R6, RZ, 0x1f, R0 ;  /* 0x0000001fff067819 */ /* 0x000fe20000011400 */
[C---:B------:R-:W-:Y:S01]  /*105f0*/  IMAD.WIDE.U32 R20, R8.reuse, c[0x0][0x430], R20 ;  /* 0x00010c0008147a25 */ /* 0x040fe200078e0014 */
[----:B------:R-:W-:Y:S02]  /*10600*/  IADD3 R12, -R8, RZ, RZ ;  /* 0x000000ff080c7210 */ /* 0x000fe40007ffe1ff */
        /* <DEDUP_REMOVED lines=10> */
[----:B------:R-:W-:Y:S01]  /*106b0*/  SHFL.IDX PT, R16, R0, 0x1, 0x1c1f ;  /* 0x003c1f0000107f89 */ /* 0x000fe200000e0000 */
[----:B------:R-:W-:Y:S02]  /*106c0*/  SHF.R.S32.HI R6, RZ, 0x1f, R12 ;  /* 0x0000001fff067819 */ /* 0x000fe4000001140c */
[----:B------:R-:W-:Y:S01]  /*106d0*/  LEA.HI.X R9, R14, c[0x0][0x4ac], R9, 0x2, P0 ;  /* 0x00012b000e097a11 */ /* 0x000fe200000f1409 */
[----:B------:R-:W-:Y:S01]  /*106e0*/  IMAD R7, R8, c[0x0][0x434], R7 ;  /* 0x00010d0008077a24 */ /* 0x000fe200078e0207 */
[----:B------:R-:W-:Y:S03]  /*106f0*/  SHFL.IDX PT, R14, R0, RZ, 0x1c1f ;  /* 0x001c1fff000e7589 */ /* 0x000fe600000e0000 */
[----:B------:R-:W-:Y:S01]  /*10700*/  IMAD.IADD R21, R21, 0x1, R7 ;  /* 0x0000000115157824 */ /* 0x000fe200078e0207 */
[----:B------:R-:W1:Y:S01]  /*10710*/  SHFL.IDX PT, R15, R9, RZ, 0x1c1f ;  /* 0x001c1fff090f7589 */ /* 0x000e6200000e0000 */
[----:B------:R-:W-:Y:S01]  /*10720*/  IMAD R7, R6, c[0x0][0x428], RZ ;  /* 0x00010a0006077a24 */ /* 0x000fe200078e02ff */
[----:B------:R-:W-:-:S02]  /*10730*/  IADD3 R6, R10, 0x8, RZ ;  /* 0x000000080a067810 */ /* 0x000fc40007ffe0ff */
[----:B------:R2:W3:Y:S01]  /*10740*/  SHFL.IDX PT, R17, R9, 0x1, 0x1c1f ;  /* 0x003c1f0009117f89 */ /* 0x0004e200000e0000 */
[----:B------:R-:W-:Y:S01]  /*10750*/  IMAD R7, R12, c[0x0][0x42c], R7 ;  /* 0x00010b000c077a24 */ /* 0x000fe200078e0207 */
[----:B------:R-:W-:Y:S01]  /*10760*/  ISETP.GE.OR P1, PT, R6, R11, P1 ;  /* 0x0000000b0600720c */ /* 0x000fe20000f26670 */
[----:B------:R-:W-:-:S05]  /*10770*/  IMAD.WIDE.U32 R12, R12, c[0x0][0x428], R20 ;  /* 0x00010a000c0c7a25 */ /* 0x000fca00078e0014 */
[----:B------:R-:W-:Y:S02]  /*10780*/  IADD3 R8, R13, R7, RZ ;  /* 0x000000070d087210 */ /* 0x000fe40007ffe0ff */
[----:B------:R-:W-:-:S04]  /*10790*/  LEA R7, P0, R12, c[0x0][0x400], 0x2 ;  /* 0x000100000c077a11 */ /* 0x000fc800078010ff */
[----:B------:R-:W-:Y:S02]  /*107a0*/  LEA.HI.X R8, R12, c[0x0][0x404], R8, 0x2, P0 ;  /* 0x000101000c087a11 */ /* 0x000fe400000f1408 */
[----:B------:R4:W4:Y:S01]  /*107b0*/  SHFL.IDX PT, R12, R7, RZ, 0x1c1f ;  /* 0x001c1fff070c7589 */ /* 0x00092200000e0000 */
[----:B------:R-:W-:-:S03]  /*107c0*/  ISETP.GE.AND P0, PT, R6, R11, PT ;  /* 0x0000000b0600720c */ /* 0x000fc60003f06270 */
[----:B-1----:R1:W-:Y:S01]  /*107d0*/  @!P2 ST.E [R14.64], R3 ;  /* 0x000000030e00a985 */ /* 0x0023e2000c10190e */
[----:B--2---:R-:W-:-:S03]  /*107e0*/  LOP3.LUT R9, R2, 0x7ffffffc, RZ, 0xc0, !PT ;  /* 0x7ffffffc02097812 */ /* 0x004fc600078ec0ff */
[----:B---3--:R1:W-:Y:S01]  /*107f0*/  @!P1 ST.E [R16.64], R5 ;  /* 0x0000000510009985 */ /* 0x0083e2000c10190e */
[----:B------:R-:W-:Y:S01]  /*10800*/  ISETP.GE.AND P1, PT, R10, R11, PT ;  /* 0x0000000b0a00720c */ /* 0x000fe20003f26270 */
[----:B------:R-:W-:Y:S02]  /*10810*/  IMAD.IADD R9, R4, 0x1, -R9 ;  /* 0x0000000104097824 */ /* 0x000fe400078e0a09 */
[----:B------:R1:W2:Y:S03]  /*10820*/  SHFL.IDX PT, R13, R8, RZ, 0x1c1f ;  /* 0x001c1fff080d7589 */ /* 0x0002a600000e0000 */
[----:B------:R-:W-:-:S07]  /*10830*/  SHF.L.U32 R9, R9, 0x1, RZ ;  /* 0x0000000109097819 */ /* 0x000fce00000006ff */
[----:B------:R-:W-:Y:S05]  /*10840*/  @P1 BRA `(.L_x_60) ;  /* 0x000005d000001947 */ /* 0x000fea0003800000 */
[C---:B-1----:R-:W-:Y:S02]  /*10850*/  IADD3 R5, R9.reuse, 0x8, RZ ;  /* 0x0000000809057810 */ /* 0x042fe40007ffe0ff */
[C---:B------:R-:W-:Y:S02]  /*10860*/  IADD3 R3, R9.reuse, 0x10, RZ ;  /* 0x0000001009037810 */ /* 0x040fe40007ffe0ff */
[----:B------:R-:W-:Y:S02]  /*10870*/  IADD3 R2, R9, 0x18, RZ ;  /* 0x0000001809027810 */ /* 0x000fe40007ffe0ff */
[----:B------:R-:W-:Y:S02]  /*10880*/  ISETP.GE.AND P3, PT, R5, c[0x0][0x3c8], PT ;  /* 0x0000f20005007a0c */ /* 0x000fe40003f66270 */
[----:B------:R-:W-:Y:S02]  /*10890*/  ISETP.GE.AND P2, PT, R3, c[0x0][0x3c8], PT ;  /* 0x0000f20003007a0c */ /* 0x000fe40003f46270 */
[----:B------:R-:W-:-:S02]  /*108a0*/  ISETP.GE.AND P1, PT, R2, c[0x0][0x3c8], PT ;  /* 0x0000f20002007a0c */ /* 0x000fc40003f26270 */
[C---:B------:R-:W-:Y:S02]  /*108b0*/  ISETP.GE.AND P4, PT, R9.reuse, c[0x0][0x3c8], PT ;  /* 0x0000f20009007a0c */ /* 0x040fe40003f86270 */
[C---:B------:R-:W-:Y:S02]  /*108c0*/  IADD3 R0, R9.reuse, 0x20, RZ ;  /* 0x0000002009007810 */ /* 0x040fe40007ffe0ff */
[----:B------:R-:W-:Y:S02]  /*108d0*/  IADD3 R16, R9, 0x28, RZ ;  /* 0x0000002809107810 */ /* 0x000fe40007ffe0ff */
[----:B------:R-:W-:Y:S02]  /*108e0*/  ISETP.GE.AND P6, PT, R0, c[0x0][0x3c8], PT ;  /* 0x0000f20000007a0c */ /* 0x000fe40003fc6270 */
[----:B------:R-:W-:Y:S02]  /*108f0*/  @!P3 LEA.HI R5, R5, R5, RZ, 0x1 ;  /* 0x000000050505b211 */ /* 0x000fe400078f08ff */
[----:B------:R-:W-:-:S02]  /*10900*/  @!P2 LEA.HI R3, R3, R3, RZ, 0x1 ;  /* 0x000000030303a211 */ /* 0x000fc400078f08ff */
[----:B------:R-:W-:Y:S01]  /*10910*/  @!P1 LEA.HI R2, R2, R2, RZ, 0x1 ;  /* 0x0000000202029211 */ /* 0x000fe200078f08ff */
[--C-:B--2-4-:R-:W-:Y:S01]  /*10920*/  @!P4 IMAD.WIDE R10, R9, 0x4, R12.reuse ;  /* 0x00000004090ac825 */ /* 0x114fe200078e020c */
[----:B------:R-:W-:Y:S02]  /*10930*/  @!P3 LOP3.LUT R5, R5, 0xfffffffe, RZ, 0xc0, !PT ;  /* 0xfffffffe0505b812 */ /* 0x000fe400078ec0ff */
[----:B------:R-:W-:Y:S02]  /*10940*/  @!P2 LOP3.LUT R3, R3, 0xfffffffe, RZ, 0xc0, !PT ;  /* 0xfffffffe0303a812 */ /* 0x000fe400078ec0ff */
[----:B------:R-:W-:Y:S01]  /*10950*/  @!P1 LOP3.LUT R19, R2, 0xfffffffe, RZ, 0xc0, !PT ;  /* 0xfffffffe02139812 */ /* 0x000fe200078ec0ff */
[--C-:B------:R-:W-:Y:S01]  /*10960*/  @!P3 IMAD.WIDE R4, R5, 0x4, R12.reuse ;  /* 0x000000040504b825 */ /* 0x100fe200078e020c */
[----:B------:R1:W-:Y:S01]  /*10970*/  @!P4 ST.E.64 [R10.64], R112 ;  /* 0x000000700a00c985 */ /* 0x0003e2000c101b0e */
[----:B------:R-:W-:Y:S02]  /*10980*/  IADD3 R6, R9, 0x30, RZ ;  /* 0x0000003009067810 */ /* 0x000fe40007ffe0ff */
[----:B------:R-:W-:Y:S01]  /*10990*/  @!P2 IMAD.WIDE R14, R3, 0x4, R12 ;  /* 0x00000004030ea825 */ /* 0x000fe200078e020c */
[C---:B------:R-:W-:Y:S01]  /*109a0*/  IADD3 R3, R9.reuse, 0x38, RZ ;  /* 0x0000003809037810 */ /* 0x040fe20007ffe0ff */
[----:B------:R2:W-:Y:S01]  /*109b0*/  @!P3 ST.E.64 [R4.64], R108 ;  /* 0x0000006c0400b985 */ /* 0x0005e2000c101b0e */
[----:B------:R-:W-:-:S02]  /*109c0*/  IADD3 R17, R9, 0x40, RZ ;  /* 0x0000004009117810 */ /* 0x000fc40007ffe0ff */
[----:B------:R-:W-:Y:S01]  /*109d0*/  ISETP.GE.AND P5, PT, R16, c[0x0][0x3c8], PT ;  /* 0x0000f20010007a0c */ /* 0x000fe20003fa6270 */
[----:B------:R3:W-:Y:S01]  /*109e0*/  @!P2 ST.E.64 [R14.64], R68 ;  /* 0x000000440e00a985 */ /* 0x0007e2000c101b0e */
[----:B------:R-:W-:Y:S02]  /*109f0*/  IADD3 R2, R9, 0x48, RZ ;  /* 0x0000004809027810 */ /* 0x000fe40007ffe0ff */
[----:B------:R-:W-:Y:S02]  /*10a00*/  ISETP.GE.AND P4, PT, R6, c[0x0][0x3c8], PT ;  /* 0x0000f20006007a0c */ /* 0x000fe40003f86270 */
[----:B------:R-:W-:Y:S02]  /*10a10*/  ISETP.GE.AND P3, PT, R3, c[0x0][0x3c8], PT ;  /* 0x0000f20003007a0c */ /* 0x000fe40003f66270 */
[----:B------:R-:W-:Y:S02]  /*10a20*/  ISETP.GE.AND P2, PT, R17, c[0x0][0x3c8], PT ;  /* 0x0000f20011007a0c */ /* 0x000fe40003f46270 */
[----:B------:R-:W-:-:S02]  /*10a30*/  @!P6 LEA.HI R0, R0, R0, RZ, 0x1 ;  /* 0x000000000000e211 */ /* 0x000fc400078f08ff */
[----:B------:R-:W-:Y:S02]  /*10a40*/  IADD3 R18, R9, 0x68, RZ ;  /* 0x0000006809127810 */ /* 0x000fe40007ffe0ff */
[----:B------:R-:W-:-:S03]  /*10a50*/  @!P5 LEA.HI R16, R16, R16, RZ, 0x1 ;  /* 0x000000101010d211 */ /* 0x000fc600078f08ff */
[----:B------:R-:W-:Y:S02]  /*10a60*/  @!P4 LEA.HI R6, R6, R6, RZ, 0x1 ;  /* 0x000000060606c211 */ /* 0x000fe400078f08ff */
[----:B------:R-:W-:Y:S01]  /*10a70*/  @!P3 LEA.HI R3, R3, R3, RZ, 0x1 ;  /* 0x000000030303b211 */ /* 0x000fe200078f08ff */
[----:B-1----:R-:W-:Y:S01]  /*10a80*/  @!P1 IMAD.WIDE R10, R19, 0x4, R12 ;  /* 0x00000004130a9825 */ /* 0x002fe200078e020c */
[----:B------:R-:W-:Y:S02]  /*10a90*/  @!P2 LEA.HI R17, R17, R17, RZ, 0x1 ;  /* 0x000000111111a211 */ /* 0x000fe400078f08ff */
[----:B------:R-:W-:Y:S02]  /*10aa0*/  @!P4 LOP3.LUT R19, R6, 0xfffffffe, RZ, 0xc0, !PT ;  /* 0xfffffffe0613c812 */ /* 0x000fe400078ec0ff */
[----:B------:R1:W-:Y:S01]  /*10ab0*/  @!P1 ST.E.64 [R10.64], R72 ;  /* 0x000000480a009985 */ /* 0x0003e2000c101b0e */
[----:B------:R-:W-:Y:S02]  /*10ac0*/  ISETP.GE.AND P1, PT, R2, c[0x0][0x3c8], PT ;  /* 0x0000f20002007a0c */ /* 0x000fe40003f26270 */
[----:B--2---:R-:W-:-:S02]  /*10ad0*/  @!P6 LOP3.LUT R5, R0, 0xfffffffe, RZ, 0xc0, !PT ;  /* 0xfffffffe0005e812 */ /* 0x004fc400078ec0ff */
[----:B---3--:R-:W-:Y:S02]  /*10ae0*/  @!P5 LOP3.LUT R15, R16, 0xfffffffe, RZ, 0xc0, !PT ;  /* 0xfffffffe100fd812 */ /* 0x008fe400078ec0ff */
[----:B------:R-:W-:Y:S01]  /*10af0*/  @!P3 LOP3.LUT R3, R3, 0xfffffffe, RZ, 0xc0, !PT ;  /* 0xfffffffe0303b812 */ /* 0x000fe200078ec0ff */
[--C-:B------:R-:W-:Y:S01]  /*10b00*/  @!P6 IMAD.WIDE R4, R5, 0x4, R12.reuse ;  /* 0x000000040504e825 */ /* 0x100fe200078e020c */
[----:B------:R-:W-:Y:S02]  /*10b10*/  @!P2 LOP3.LUT R17, R17, 0xfffffffe, RZ, 0xc0, !PT ;  /* 0xfffffffe1111a812 */ /* 0x000fe400078ec0ff */
[----:B------:R-:W-:Y:S02]  /*10b20*/  IADD3 R0, R9, 0x50, RZ ;  /* 0x0000005009007810 */ /* 0x000fe40007ffe0ff */
[----:B------:R2:W-:Y:S01]  /*10b30*/  @!P6 ST.E.64 [R4.64], R76 ;  /* 0x0000004c0400e985 */ /* 0x0005e2000c101b0e */
[----:B------:R-:W-:Y:S01]  /*10b40*/  @!P1 LEA.HI R2, R2, R2, RZ, 0x1 ;  /* 0x0000000202029211 */ /* 0x000fe200078f08ff */
[----:B------:R-:W-:Y:S01]  /*10b50*/  @!P2 IMAD.WIDE R16, R17, 0x4, R12 ;  /* 0x000000041110a825 */ /* 0x000fe200078e020c */
[----:B------:R-:W-:-:S02]  /*10b60*/  IADD3 R6, R9, 0x58, RZ ;  /* 0x0000005809067810 */ /* 0x000fc40007ffe0ff */
[----:B------:R-:W-:Y:S01]  /*10b70*/  ISETP.GE.AND P6, PT, R0, c[0x0][0x3c8], PT ;  /* 0x0000f20000007a0c */ /* 0x000fe20003fc6270 */
[----:B-1----:R-:W-:-:S12]  /*10b80*/  @!P5 IMAD.WIDE R10, R15, 0x4, R12 ;  /* 0x000000040f0ad825 */ /* 0x002fd800078e020c */
[----:B------:R-:W-:Y:S01]  /*10b90*/  @!P6 LEA.HI R0, R0, R0, RZ, 0x1 ;  /* 0x000000000000e211 */ /* 0x000fe200078f08ff */
[----:B------:R-:W-:Y:S01]  /*10ba0*/  @!P4 IMAD.WIDE R14, R19, 0x4, R12 ;  /* 0x00000004130ec825 */ /* 0x000fe200078e020c */
[----:B------:R-:W-:Y:S01]  /*10bb0*/  IADD3 R19, R9, 0x60, RZ ;  /* 0x0000006009137810 */ /* 0x000fe20007ffe0ff */
[----:B------:R1:W-:Y:S01]  /*10bc0*/  @!P5 ST.E.64 [R10.64], R80 ;  /* 0x000000500a00d985 */ /* 0x0003e2000c101b0e */
[----:B------:R-:W-:-:S03]  /*10bd0*/  ISETP.GE.AND P5, PT, R6, c[0x0][0x3c8], PT ;  /* 0x0000f20006007a0c */ /* 0x000fc60003fa6270 */
[----:B------:R3:W-:Y:S01]  /*10be0*/  @!P4 ST.E.64 [R14.64], R84 ;  /* 0x000000540e00c985 */ /* 0x0007e2000c101b0e */
[----:B------:R-:W-:Y:S02]  /*10bf0*/  ISETP.GE.AND P4, PT, R19, c[0x0][0x3c8], PT ;  /* 0x0000f20013007a0c */ /* 0x000fe40003f86270 */
[----:B--2---:R-:W-:Y:S01]  /*10c00*/  @!P1 LOP3.LUT R5, R2, 0xfffffffe, RZ, 0xc0, !PT ;  /* 0xfffffffe02059812 */ /* 0x004fe200078ec0ff */
[----:B------:R-:W-:-:S04]  /*10c10*/  @!P3 IMAD.WIDE R2, R3, 0x4, R12 ;  /* 0x000000040302b825 */ /* 0x000fc800078e020c */
[----:B------:R-:W-:Y:S01]  /*10c20*/  @!P1 IMAD.WIDE R4, R5, 0x4, R12 ;  /* 0x0000000405049825 */ /* 0x000fe200078e020c */
[----:B------:R2:W-:Y:S01]  /*10c30*/  @!P3 ST.E.64 [R2.64], R88 ;  /* 0x000000580200b985 */ /* 0x0005e2000c101b0e */
[----:B------:R-:W-:Y:S02]  /*10c40*/  ISETP.GE.AND P3, PT, R18, c[0x0][0x3c8], PT ;  /* 0x0000f20012007a0c */ /* 0x000fe40003f66270 */
[----:B------:R-:W-:Y:S01]  /*10c50*/  @!P5 LEA.HI R6, R6, R6, RZ, 0x1 ;  /* 0x000000060606d211 */ /* 0x000fe200078f08ff */
[----:B------:R-:W-:Y:S01]  /*10c60*/  @!P2 ST.E.64 [R16.64], R92 ;  /* 0x0000005c1000a985 */ /* 0x000fe2000c101b0e */
[----:B------:R-:W-:-:S03]  /*10c70*/  @!P4 LEA.HI R19, R19, R19, RZ, 0x1 ;  /* 0x000000131313c211 */ /* 0x000fc600078f08ff */
[----:B------:R4:W-:Y:S01]  /*10c80*/  @!P1 ST.E.64 [R4.64], R96 ;  /* 0x0000006004009985 */ /* 0x0009e2000c101b0e */
[----:B------:R-:W-:-:S05]  /*10c90*/  @!P4 LOP3.LUT R19, R19, 0xfffffffe, RZ, 0xc0, !PT ;  /* 0xfffffffe1313c812 */ /* 0x000fca00078ec0ff */
[----:B------:R-:W-:Y:S02]  /*10ca0*/  @!P3 LEA.HI R18, R18, R18, RZ, 0x1 ;  /* 0x000000121212b211 */ /* 0x000fe400078f08ff */
[C---:B-1----:R-:W-:Y:S02]  /*10cb0*/  IADD3 R11, R9.reuse, 0x70, RZ ;  /* 0x00000070090b7810 */ /* 0x042fe40007ffe0ff */
[----:B------:R-:W-:Y:S02]  /*10cc0*/  IADD3 R10, R9, 0x78, RZ ;  /* 0x00000078090a7810 */ /* 0x000fe40007ffe0ff */
[----:B------:R-:W-:Y:S02]  /*10cd0*/  ISETP.GE.AND P2, PT, R11, c[0x0][0x3c8], PT ;  /* 0x0000f2000b007a0c */ /* 0x000fe40003f46270 */
[----:B------:R-:W-:Y:S02]  /*10ce0*/  ISETP.GE.AND P1, PT, R10, c[0x0][0x3c8], PT ;  /* 0x0000f2000a007a0c */ /* 0x000fe40003f26270 */
[----:B---3--:R-:W-:Y:S01]  /*10cf0*/  @!P3 LOP3.LUT R15, R18, 0xfffffffe, RZ, 0xc0, !PT ;  /* 0xfffffffe120fb812 */ /* 0x008fe200078ec0ff */
[----:B------:R-:W-:Y:S01]  /*10d00*/  @!P4 IMAD.WIDE R18, R19, 0x4, R12 ;  /* 0x000000041312c825 */ /* 0x000fe200078e020c */
[----:B--2---:R-:W-:-:S03]  /*10d10*/  @!P6 LOP3.LUT R3, R0, 0xfffffffe, RZ, 0xc0, !PT ;  /* 0xfffffffe0003e812 */ /* 0x004fc600078ec0ff */
[----:B------:R-:W-:-:S04]  /*10d20*/  @!P3 IMAD.WIDE R14, R15, 0x4, R12 ;  /* 0x000000040f0eb825 */ /* 0x000fc800078e020c */
[----:B------:R-:W-:Y:S01]  /*10d30*/  @!P2 LEA.HI R11, R11, R11, RZ, 0x1 ;  /* 0x0000000b0b0ba211 */ /* 0x000fe200078f08ff */
[--C-:B------:R-:W-:Y:S01]  /*10d40*/  @!P6 IMAD.WIDE R2, R3, 0x4, R12.reuse ;  /* 0x000000040302e825 */ /* 0x100fe200078e020c */
[----:B------:R-:W-:Y:S02]  /*10d50*/  @!P1 LEA.HI R10, R10, R10, RZ, 0x1 ;  /* 0x0000000a0a0a9211 */ /* 0x000fe400078f08ff */
[----:B----4-:R-:W-:Y:S02]  /*10d60*/  @!P5 LOP3.LUT R5, R6, 0xfffffffe, RZ, 0xc0, !PT ;  /* 0xfffffffe0605d812 */ /* 0x010fe400078ec0ff */
        /* <DEDUP_REMOVED lines=11> */
.L_x_60:
[----:B------:R-:W-:Y:S05]  /*10e20*/  BSYNC B0 ;  /* 0x0000000000007941 */ /* 0x000fea0003800000 */
.L_x_59:
[----:B-1----:R1:W3:Y:S04]  /*10e30*/  SHFL.IDX PT, R5, R8, 0x1, 0x1c1f ;  /* 0x003c1f0008057f89 */ /* 0x0022e800000e0000 */
[----:B------:R1:W4:Y:S01]  /*10e40*/  SHFL.IDX PT, R4, R7, 0x1, 0x1c1f ;  /* 0x003c1f0007047f89 */ /* 0x00032200000e0000 */
[----:B------:R-:W-:Y:S05]  /*10e50*/  @P0 EXIT ;  /* 0x000000000000094d */ /* 0x000fea0003800000 */
[C---:B------:R-:W-:Y:S02]  /*10e60*/  ISETP.GE.AND P0, PT, R9.reuse, c[0x0][0x3c8], PT ;  /* 0x0000f20009007a0c */ /* 0x040fe40003f06270 */
[----:B------:R-:W-:-:S02]  /*10e70*/  IADD3 R2, R9, 0x8, RZ ;  /* 0x0000000809027810 */ /* 0x000fc40007ffe0ff */
[C---:B------:R-:W-:Y:S02]  /*10e80*/  IADD3 R0, R9.reuse, 0x10, RZ ;  /* 0x0000001009007810 */ /* 0x040fe40007ffe0ff */
[----:B------:R-:W-:Y:S02]  /*10e90*/  ISETP.GE.AND P6, PT, R2, c[0x0][0x3c8], PT ;  /* 0x0000f20002007a0c */ /* 0x000fe40003fc6270 */
[----:B------:R-:W-:Y:S02]  /*10ea0*/  ISETP.GE.AND P5, PT, R0, c[0x0][0x3c8], PT ;  /* 0x0000f20000007a0c */ /* 0x000fe40003fa6270 */
[C---:B------:R-:W-:Y:S02]  /*10eb0*/  IADD3 R10, R9.reuse, 0x18, RZ ;  /* 0x00000018090a7810 */ /* 0x040fe40007ffe0ff */
[C---:B-1----:R-:W-:Y:S01]  /*10ec0*/  IADD3 R8, R9.reuse, 0x20, RZ ;  /* 0x0000002009087810 */ /* 0x042fe20007ffe0ff */
[C---:B--234-:R-:W-:Y:S01]  /*10ed0*/  @!P0 IMAD.WIDE R12, R9.reuse, 0x4, R4 ;  /* 0x00000004090c8825 */ /* 0x05cfe200078e0204 */
        /* <DEDUP_REMOVED lines=8> */
[----:B------:R-:W-:Y:S02]  /*10f60*/  @!P6 LEA.HI R2, R2, R2, RZ, 0x1 ;  /* 0x000000020202e211 */ /* 0x000fe400078f08ff */
[----:B------:R-:W-:Y:S02]  /*10f70*/  ISETP.GE.AND P0, PT, R3, c[0x0][0x3c8], PT ;  /* 0x0000f20003007a0c */ /* 0x000fe40003f06270 */
        /* <DEDUP_REMOVED lines=11> */
[----:B------:R-:W-:Y:S01]  /*11030*/  IADD3 R2, R9, 0x40, RZ ;  /* 0x0000004009027810 */ /* 0x000fe20007ffe0ff */
[----:B------:R-:W-:Y:S01]  /*11040*/  @!P4 IMAD.WIDE R10, R11, 0x4, R4 ;  /* 0x000000040b0ac825 */ /* 0x000fe200078e0204 */
[----:B------:R-:W-:-:S02]  /*11050*/  @!P3 LOP3.LUT R17, R8, 0xfffffffe, RZ, 0xc0, !PT ;  /* 0xfffffffe0811b812 */ /* 0x000fc400078ec0ff */
[----:B------:R-:W-:Y:S01]  /*11060*/  IADD3 R0, R9, 0x48, RZ ;  /* 0x0000004809007810 */ /* 0x000fe20007ffe0ff */
[----:B------:R-:W-:Y:S01]  /*11070*/  @!P5 IMAD.WIDE R12, R13, 0x4, R4 ;  /* 0x000000040d0cd825 */ /* 0x000fe200078e0204 */
[----:B------:R-:W-:Y:S02]  /*11080*/  @!P2 LOP3.LUT R7, R7, 0xfffffffe, RZ, 0xc0, !PT ;  /* 0xfffffffe0707a812 */ /* 0x000fe400078ec0ff */
[----:B------:R-:W-:Y:S02]  /*11090*/  @!P0 LOP3.LUT R3, R3, 0xfffffffe, RZ, 0xc0, !PT ;  /* 0xfffffffe03038812 */ /* 0x000fe400078ec0ff */
[----:B------:R1:W-:Y:S01]  /*110a0*/  @!P5 ST.E.64 [R12.64], R70 ;  /* 0x000000460c00d985 */ /* 0x0003e2000c101b0e */
[----:B------:R-:W-:Y:S02]  /*110b0*/  ISETP.GE.AND P6, PT, R2, c[0x0][0x3c8], PT ;  /* 0x0000f20002007a0c */ /* 0x000fe40003fc6270 */
[----:B------:R-:W-:Y:S01]  /*110c0*/  ISETP.GE.AND P5, PT, R0, c[0x0][0x3c8], PT ;  /* 0x0000f20000007a0c */ /* 0x000fe20003fa6270 */
[----:B------:R3:W-:Y:S01]  /*110d0*/  @!P4 ST.E.64 [R10.64], R74 ;  /* 0x0000004a0a00c985 */ /* 0x0007e2000c101b0e */
[----:B------:R-:W-:-:S02]  /*110e0*/  IADD3 R20, R9, 0x50, RZ ;  /* 0x0000005009147810 */ /* 0x000fc40007ffe0ff */
[C---:B------:R-:W-:Y:S02]  /*110f0*/  IADD3 R19, R9.reuse, 0x58, RZ ;  /* 0x0000005809137810 */ /* 0x040fe40007ffe0ff */
[C---:B------:R-:W-:Y:S02]  /*11100*/  IADD3 R18, R9.reuse, 0x60, RZ ;  /* 0x0000006009127810 */ /* 0x040fe40007ffe0ff */
[----:B------:R-:W-:Y:S02]  /*11110*/  IADD3 R8, R9, 0x68, RZ ;  /* 0x0000006809087810 */ /* 0x000fe40007ffe0ff */
[----:B------:R-:W-:Y:S01]  /*11120*/  ISETP.GE.AND P4, PT, R20, c[0x0][0x3c8], PT ;  /* 0x0000f20014007a0c */ /* 0x000fe20003f86270 */
[--C-:B--2---:R-:W-:Y:S01]  /*11130*/  @!P3 IMAD.WIDE R14, R17, 0x4, R4.reuse ;  /* 0x00000004110eb825 */ /* 0x104fe200078e0204 */
[----:B------:R-:W-:Y:S02]  /*11140*/  @!P6 LEA.HI R2, R2, R2, RZ, 0x1 ;  /* 0x000000020202e211 */ /* 0x000fe400078f08ff */
[----:B------:R-:W-:Y:S01]  /*11150*/  @!P5 LEA.HI R0, R0, R0, RZ, 0x1 ;  /* 0x000000000000d211 */ /* 0x000fe200078f08ff */
[----:B------:R-:W-:Y:S01]  /*11160*/  @!P0 IMAD.WIDE R16, R3, 0x4, R4 ;  /* 0x0000000403108825 */ /* 0x000fe200078e0204 */
[----:B------:R2:W-:Y:S01]  /*11170*/  @!P3 ST.E.64 [R14.64], R78 ;  /* 0x0000004e0e00b985 */ /* 0x0005e2000c101b0e */
[----:B------:R-:W-:-:S02]  /*11180*/  IADD3 R3, R9, 0x70, RZ ;  /* 0x0000007009037810 */ /* 0x000fc40007ffe0ff */
[----:B------:R-:W-:Y:S02]  /*11190*/  ISETP.GE.AND P3, PT, R19, c[0x0][0x3c8], PT ;  /* 0x0000f20013007a0c */ /* 0x000fe40003f66270 */
[----:B------:R-:W-:Y:S02]  /*111a0*/  IADD3 R9, R9, 0x78, RZ ;  /* 0x0000007809097810 */ /* 0x000fe40007ffe0ff */
[----:B------:R-:W-:Y:S02]  /*111b0*/  @!P4 LEA.HI R20, R20, R20, RZ, 0x1 ;  /* 0x000000141414c211 */ /* 0x000fe400078f08ff */
[----:B-1----:R-:W-:Y:S01]  /*111c0*/  @!P1 LOP3.LUT R13, R6, 0xfffffffe, RZ, 0xc0, !PT ;  /* 0xfffffffe060d9812 */ /* 0x002fe200078ec0ff */
[----:B------:R-:W-:Y:S01]  /*111d0*/  @!P2 IMAD.WIDE R6, R7, 0x4, R4 ;  /* 0x000000040706a825 */ /* 0x000fe200078e0204 */
[----:B---3--:R-:W-:-:S03]  /*111e0*/  @!P5 LOP3.LUT R11, R0, 0xfffffffe, RZ, 0xc0, !PT ;  /* 0xfffffffe000bd812 */ /* 0x008fc600078ec0ff */
[--C-:B------:R-:W-:Y:S01]  /*111f0*/  @!P1 IMAD.WIDE R12, R13, 0x4, R4.reuse ;  /* 0x000000040d0c9825 */ /* 0x100fe200078e0204 */
[----:B------:R1:W-:Y:S01]  /*11200*/  @!P2 ST.E.64 [R6.64], R82 ;  /* 0x000000520600a985 */ /* 0x0003e2000c101b0e */
[----:B------:R-:W-:Y:S02]  /*11210*/  ISETP.GE.AND P2, PT, R18, c[0x0][0x3c8], PT ;  /* 0x0000f20012007a0c */ /* 0x000fe40003f46270 */
[----:B------:R-:W-:Y:S01]  /*11220*/  @!P3 LEA.HI R19, R19, R19, RZ, 0x1 ;  /* 0x000000131313b211 */ /* 0x000fe200078f08ff */
[----:B------:R3:W-:Y:S01]  /*11230*/  @!P1 ST.E.64 [R12.64], R86 ;  /* 0x000000560c009985 */ /* 0x0007e2000c101b0e */
[----:B------:R-:W-:Y:S01]  /*11240*/  ISETP.GE.AND P1, PT, R8, c[0x0][0x3c8], PT ;  /* 0x0000f20008007a0c */ /* 0x000fe20003f26270 */
[----:B------:R-:W-:Y:S01]  /*11250*/  @!P5 IMAD.WIDE R10, R11, 0x4, R4 ;  /* 0x000000040b0ad825 */ /* 0x000fe200078e0204 */
[----:B------:R-:W-:Y:S01]  /*11260*/  @!P3 LOP3.LUT R19, R19, 0xfffffffe, RZ, 0xc0, !PT ;  /* 0xfffffffe1313b812 */ /* 0x000fe200078ec0ff */
[----:B------:R4:W-:Y:S01]  /*11270*/  @!P0 ST.E.64 [R16.64], R90 ;  /* 0x0000005a10008985 */ /* 0x0009e2000c101b0e */
[----:B------:R-:W-:-:S05]  /*11280*/  ISETP.GE.AND P0, PT, R3, c[0x0][0x3c8], PT ;  /* 0x0000f20003007a0c */ /* 0x000fca0003f06270 */
[----:B------:R-:W-:-:S04]  /*11290*/  @!P2 LEA.HI R18, R18, R18, RZ, 0x1 ;  /* 0x000000121212a211 */ /* 0x000fc800078f08ff */
[----:B------:R-:W-:Y:S02]  /*112a0*/  @!P1 LEA.HI R8, R8, R8, RZ, 0x1 ;  /* 0x0000000808089211 */ /* 0x000fe400078f08ff */
[----:B--2---:R-:W-:Y:S02]  /*112b0*/  @!P2 LOP3.LUT R15, R18, 0xfffffffe, RZ, 0xc0, !PT ;  /* 0xfffffffe120fa812 */ /* 0x004fe400078ec0ff */
[----:B------:R-:W-:-:S04]  /*112c0*/  @!P0 LEA.HI R3, R3, R3, RZ, 0x1 ;  /* 0x0000000303038211 */ /* 0x000fc800078f08ff */
[----:B------:R-:W-:Y:S02]  /*112d0*/  @!P0 LOP3.LUT R3, R3, 0xfffffffe, RZ, 0xc0, !PT ;  /* 0xfffffffe03038812 */ /* 0x000fe400078ec0ff */
[----:B-1----:R-:W-:-:S03]  /*112e0*/  @!P6 LOP3.LUT R7, R2, 0xfffffffe, RZ, 0xc0, !PT ;  /* 0xfffffffe0207e812 */ /* 0x002fc600078ec0ff */
        /* <DEDUP_REMOVED lines=22> */
.L_x_58:
        /* <DEDUP_REMOVED lines=50> */
.L_x_61:
        /* <DEDUP_REMOVED lines=9> */
.L_x_1337:


//--------------------- .text._ZN7cutlass13device_kernelIN5flash19enable_sm80_to_sm89INS1_16FlashAttnFwdSm80INS1_25CollectiveMainloopFwdSm80ILi8ELi1ELb1EN4cute5tupleIJNS5_1CILi128EEES8_S8_EEELi128ENS_6half_tEfNS_4arch4Sm80ELb1ELb0ELb0ELb0ELb0ELb0ELb1ELb1EEENS1_21CollectiveEpilogueFwdIS9_NS6_IJNS7_ILi1EEESF_SF_EEESA_SC_Li256ELb0ELb1ELb1ELb0EEENS1_30DynamicPersistentTileSchedulerILi256ELi256ELb1ELb1ELb0EEEEEEEEEvNT_6ParamsE --------------------------
	.section	.text._ZN7cutlass13device_kernelIN5flash19enable_sm80_to_sm89INS1_16FlashAttnFwdSm80INS1_25CollectiveMainloopFwdSm80ILi8ELi1ELb1EN4cute5tupleIJNS5_1CILi128EEES8_S8_EEELi128ENS_6half_tEfNS_4arch4Sm80ELb1ELb0ELb0ELb0ELb0ELb0ELb1ELb1EEENS1_21CollectiveEpilogueFwdIS9_NS6_IJNS7_ILi1EEESF_SF_EEESA_SC_Li256ELb0ELb1ELb1ELb0EEENS1_30DynamicPersistentTileSchedulerILi256ELi256ELb1ELb1ELb0EEEEEEEEEvNT_6ParamsE,"ax",@progbits
	.sectioninfo	@"SHI_REGISTERS=255"
	.align	128
.text._ZN7cutlass13device_kernelIN5flash19enable_sm80_to_sm89INS1_16FlashAttnFwdSm80INS1_25CollectiveMainloopFwdSm80ILi8ELi1ELb1EN4cute5tupleIJNS5_1CILi128EEES8_S8_EEELi128ENS_6half_tEfNS_4arch4Sm80ELb1ELb0ELb0ELb0ELb0ELb0ELb1ELb1EEENS1_21CollectiveEpilogueFwdIS9_NS6_IJNS7_ILi1EEESF_SF_EEESA_SC_Li256ELb0ELb1ELb1ELb0EEENS1_30DynamicPersistentTileSchedulerILi256ELi256ELb1ELb1ELb0EEEEEEEEEvNT_6ParamsE:
        .type           _ZN7cutlass13device_kernelIN5flash19enable_sm80_to_sm89INS1_16FlashAttnFwdSm80INS1_25CollectiveMainloopFwdSm80ILi8ELi1ELb1EN4cute5tupleIJNS5_1CILi128EEES8_S8_EEELi128ENS_6half_tEfNS_4arch4Sm80ELb1ELb0ELb0ELb0ELb0ELb0ELb1ELb1EEENS1_21CollectiveEpilogueFwdIS9_NS6_IJNS7_ILi1EEESF_SF_EEESA_SC_Li256ELb0ELb1ELb1ELb0EEENS1_30DynamicPersistentTileSchedulerILi256ELi256ELb1ELb1ELb0EEEEEEEEEvNT_6ParamsE,@function
        .size           _ZN7cutlass13device_kernelIN5flash19enable_sm80_to_sm89INS1_16FlashAttnFwdSm80INS1_25CollectiveMainloopFwdSm80ILi8ELi1ELb1EN4cute5tupleIJNS5_1CILi128EEES8_S8_EEELi128ENS_6half_tEfNS_4arch4Sm80ELb1ELb0ELb0ELb0ELb0ELb0ELb1ELb1EEENS1_21CollectiveEpilogueFwdIS9_NS6_IJNS7_ILi1EEESF_SF_EEESA_SC_Li256ELb0ELb1ELb1ELb0EEENS1_30DynamicPersistentTileSchedulerILi256ELi256ELb1ELb1ELb0EEEEEEEEEvNT_6ParamsE,(.L_x_1338 - _ZN7cutlass13device_kernelIN5flash19enable_sm80_to_sm89INS1_16FlashAttnFwdSm80INS1_25CollectiveMainloopFwdSm80ILi8ELi1ELb1EN4cute5tupleIJNS5_1CILi128EEES8_S8_EEELi128ENS_6half_tEfNS_4arch4Sm80ELb1ELb0ELb0ELb0ELb0ELb0ELb1ELb1EEENS1_21CollectiveEpilogueFwdIS9_NS6_IJNS7_ILi1EEESF_SF_EEESA_SC_Li256ELb0ELb1ELb1ELb0EEENS1_30DynamicPersistentTileSchedulerILi256ELi256ELb1ELb1ELb0EEEEEEEEEvNT_6ParamsE)
        .other          _ZN7cutlass13device_kernelIN5flash19enable_sm80_to_sm89INS1_16FlashAttnFwdSm80INS1_25CollectiveMainloopFwdSm80ILi8ELi1ELb1EN4cute5tupleIJNS5_1CILi128EEES8_S8_EEELi128ENS_6half_tEfNS_4arch4Sm80ELb1ELb0ELb0ELb0ELb0ELb0ELb1ELb1EEENS1_21CollectiveEpilogueFwdIS9_NS6_IJNS7_ILi1EEESF_SF_EEESA_SC_Li256ELb0ELb1ELb1ELb0EEENS1_30DynamicPersistentTileSchedulerILi256ELi256ELb1ELb1ELb0EEEEEEEEEvNT_6ParamsE,@"STO_CUDA_ENTRY STV_DEFAULT"
_ZN7cutlass13device_kernelIN5flash19enable_sm80_to_sm89INS1_16FlashAttnFwdSm80INS1_25CollectiveMainloopFwdSm80ILi8ELi1ELb1EN4cute5tupleIJNS5_1CILi128EEES8_S8_EEELi128ENS_6half_tEfNS_4arch4Sm80ELb1ELb0ELb0ELb0ELb0ELb0ELb1ELb1EEENS1_21CollectiveEpilogueFwdIS9_NS6_IJNS7_ILi1EEESF_SF_EEESA_SC_Li256ELb0ELb1ELb1ELb0EEENS1_30DynamicPersistentTileSchedulerILi256ELi256ELb1ELb1ELb0EEEEEEEEEvNT_6ParamsE:
[----:B------:R-:W-:-:S03]  /*0000*/  MOV R1, c[0x0][0x28] ;  /* 0x00000a0000017a02 */ /* 0x000fc60000000f00 */
[----:B------:R-:W1:Y:S01]  /*0010*/  S2R R17, SR_TID.X ;  /* 0x0000000000117919 */ /* 0x000e620000002100 */
[----:B------:R-:W-:-:S03]  /*0020*/  IADD3 R1, R1, -0x60, RZ ;  /* 0xffffffa001017810 */ /* 0x000fc60007ffe0ff */
[----:B------:R-:W2:Y:S01]  /*0030*/  S2R R13, SR_CTAID.X ;  /* 0x00000000000d7919 */ /* 0x000ea20000002500 */
[----:B-1----:R-:W-:-:S05]  /*0040*/  SHF.R.U32.HI R2, RZ, 0x5, R17 ;  /* 0x00000005ff027819 */ /* 0x002fca0000011611 */
[----:B------:R-:W1:Y:S02]  /*0050*/  SHFL.IDX PT, R0, R2, RZ, 0x1f ;  /* 0x00001fff02007589 */ /* 0x000e6400000e0000 */
[----:B-1----:R-:W-:Y:S02]  /*0060*/  ISETP.GE.AND P0, PT, R0, 0x1, PT ;  /* 0x000000010000780c */ /* 0x002fe40003f06270 */
[----:B------:R1:W-:Y:S11]  /*0070*/  STL [R1+0x54], R0 ;  /* 0x0000540001007387 */ /* 0x0003f60000100800 */
[----:B------:R-:W-:Y:S06]  /*0080*/  @P0 BAR.ARV 0x4, 0x100 ;  /* 0x0104000000000b1d */ /* 0x000fec0000002000 */
[----:B--2---:R-:W-:-:S13]  /*0090*/  ISETP.GE.AND P0, PT, R13, c[0x0][0x538], PT ;  /* 0x00014e000d007a0c */ /* 0x004fda0003f06270 */
[----:B------:R-:W-:Y:S05]  /*00a0*/  @P0 EXIT ;  /* 0x000000000000094d */ /* 0x000fea0003800000 */
[----:B-1----:R-:W-:Y:S01]  /*00b0*/  SHF.R.S32.HI R11, RZ, 0x1f, R17 ;  /* 0x0000001fff0b7819 */ /* 0x002fe20000011411 */
[----:B------:R-:W-:Y:S01]  /*00c0*/  IMAD.MOV.U32 R206, RZ, RZ, 0x20 ;  /* 0x00000020ffce7424 */ /* 0x000fe200078e00ff */
[----:B------:R-:W-:Y:S01]  /*00d0*/  ULDC.64 UR6, c[0x0][0x118] ;  /* 0x0000460000067ab9 */ /* 0x000fe20000000a00 */
[----:B------:R-:W-:Y:S01]  /*00e0*/  IMAD.MOV.U32 R223, RZ, RZ, 0x10 ;  /* 0x00000010ffdf7424 */ /* 0x000fe200078e00ff */
[CC--:B------:R-:W-:Y:S02]  /*00f0*/  LEA.HI R2, R11.reuse, R17.reuse, RZ, 0x4 ;  /* 0x000000110b027211 */ /* 0x0c0fe400078f20ff */
[CC--:B------:R-:W-:Y:S02]  /*0100*/  LEA.HI R0, R11.reuse, R17.reuse, RZ, 0x2 ;  /* 0x000000110b007211 */ /* 0x0c0fe400078f10ff */
[----:B------:R-:W-:Y:S02]  /*0110*/  SHF.R.S32.HI R3, RZ, 0x4, R2 ;  /* 0x00000004ff037819 */ /* 0x000fe40000011402 */
[----:B------:R-:W-:-:S02]  /*0120*/  LEA.HI R10, R11, R17, RZ, 0x3 ;  /* 0x000000110b0a7211 */ /* 0x000fc400078f18ff */
[----:B------:R-:W-:Y:S02]  /*0130*/  LOP3.LUT R4, R0, 0xfffffffc, RZ, 0xc0, !PT ;  /* 0xfffffffc00047812 */ /* 0x000fe400078ec0ff */
[C---:B------:R-:W-:Y:S02]  /*0140*/  LOP3.LUT R0, R2.reuse, 0xfffffff0, RZ, 0xc0, !PT ;  /* 0xfffffff002007812 */ /* 0x040fe400078ec0ff */
[----:B------:R-:W-:Y:S01]  /*0150*/  LEA.HI R2, R2, R3, RZ, 0x1 ;  /* 0x0000000302027211 */ /* 0x000fe200078f08ff */
[C---:B------:R-:W-:Y:S01]  /*0160*/  IMAD.IADD R4, R17.reuse, 0x1, -R4 ;  /* 0x0000000111047824 */ /* 0x040fe200078e0a04 */
[----:B------:R-:W-:Y:S01]  /*0170*/  SHF.R.S32.HI R16, RZ, 0x3, R10 ;  /* 0x00000003ff107819 */ /* 0x000fe2000001140a */
[----:B------:R-:W-:Y:S01]  /*0180*/  IMAD.IADD R5, R17, 0x1, -R0 ;  /* 0x0000000111057824 */ /* 0x000fe200078e0a00 */
[----:B------:R-:W-:Y:S02]  /*0190*/  LOP3.LUT R6, R10, 0xfffffff8, RZ, 0xc0, !PT ;  /* 0xfffffff80a067812 */ /* 0x000fe400078ec0ff */
[----:B------:R-:W-:Y:S01]  /*01a0*/  LOP3.LUT R0, R2, 0xfffffffe, RZ, 0xc0, !PT ;  /* 0xfffffffe02007812 */ /* 0x000fe200078ec0ff */
[----:B------:R-:W-:-:S02]  /*01b0*/  IMAD.SHL.U32 R7, R16, 0x40, RZ ;  /* 0x0000004010077824 */ /* 0x000fc400078e00ff */
[----:B------:R-:W-:Y:S02]  /*01c0*/  IMAD.IADD R6, R17, 0x1, -R6 ;  /* 0x0000000111067824 */ /* 0x000fe400078e0a06 */
[----:B------:R-:W-:Y:S01]  /*01d0*/  IMAD.IADD R9, R3, 0x1, -R0 ;  /* 0x0000000103097824 */ /* 0x000fe200078e0a00 */
[----:B------:R-:W-:Y:S01]  /*01e0*/  LEA.HI R0, R4, R4, RZ, 0x1 ;  /* 0x0000000404007211 */ /* 0x000fe200078f08ff */
[C---:B------:R-:W-:Y:S01]  /*01f0*/  IMAD.SHL.U32 R14, R6.reuse, 0x8, RZ ;  /* 0x00000008060e7824 */ /* 0x040fe200078e00ff */
[----:B------:R-:W-:Y:S01]  /*0200*/  LOP3.LUT R2, R7, 0x1c0, RZ, 0xc0, !PT ;  /* 0x000001c007027812 */ /* 0x000fe200078ec0ff */
[----:B------:R-:W-:Y:S01]  /*0210*/  IMAD.SHL.U32 R8, R6, 0x40, RZ ;  /* 0x0000004006087824 */ /* 0x000fe200078e00ff */
[----:B------:R-:W-:Y:S02]  /*0220*/  SHF.R.S32.HI R7, RZ, 0x1f, R5 ;  /* 0x0000001fff077819 */ /* 0x000fe40000011405 */
[----:B------:R-:W-:Y:S01]  /*0230*/  LOP3.LUT R0, R0, 0x1ffffffe, RZ, 0xc0, !PT ;  /* 0x1ffffffe00007812 */ /* 0x000fe200078ec0ff */
[----:B------:R-:W-:Y:S01]  /*0240*/  STL [R1+0x40], R14 ;  /* 0x0000400e01007387 */ /* 0x000fe20000100800 */
[----:B------:R-:W-:-:S02]  /*0250*/  LOP3.LUT R3, R2, 0x38, R14, 0xf8, !PT ;  /* 0x0000003802037812 */ /* 0x000fc400078ef80e */
[----:B------:R-:W-:Y:S01]  /*0260*/  SHF.R.U32.HI R2, RZ, 0x3, R2 ;  /* 0x00000003ff027819 */ /* 0x000fe20000011602 */
[----:B------:R-:W-:Y:S01]  /*0270*/  IMAD.IADD R12, R4, 0x1, -R0 ;  /* 0x00000001040c7824 */ /* 0x000fe200078e0a00 */
[----:B------:R-:W-:Y:S02]  /*0280*/  LEA.HI R200, R7, R5, RZ, 0x3 ;  /* 0x0000000507c87211 */ /* 0x000fe400078f18ff */
[----:B------:R-:W-:Y:S02]  /*0290*/  LOP3.LUT R7, R3, R2, RZ, 0x3c, !PT ;  /* 0x0000000203077212 */ /* 0x000fe400078e3cff */
[C---:B------:R-:W-:Y:S01]  /*02a0*/  LOP3.LUT R0, R200.reuse, 0xfffffff8, RZ, 0xc0, !PT ;  /* 0xfffffff8c8007812 */ /* 0x040fe200078ec0ff */
[----:B------:R-:W-:Y:S01]  /*02b0*/  IMAD.SHL.U32 R200, R200, 0x40, RZ ;  /* 0x00000040c8c87824 */ /* 0x000fe200078e00ff */
[----:B------:R-:W-:Y:S02]  /*02c0*/  LOP3.LUT R2, R8, 0x1c0, RZ, 0xc0, !PT ;  /* 0x000001c008027812 */ /* 0x000fe400078ec0ff */
[----:B------:R-:W-:Y:S01]  /*02d0*/  LEA.HI R4, R11, R17, RZ, 0x6 ;  /* 0x000000110b047211 */ /* 0x000fe200078f30ff */
[----:B------:R-:W-:Y:S01]  /*02e0*/  IMAD.IADD R5, R5, 0x1, -R0 ;  /* 0x0000000105057824 */ /* 0x000fe200078e0a00 */
[----:B------:R-:W-:-:S02]  /*02f0*/  LOP3.LUT R3, R2, 0x8, R10, 0xf8, !PT ;  /* 0x0000000802037812 */ /* 0x000fc400078ef80a */
[----:B------:R-:W-:Y:S01]  /*0300*/  SHF.R.U32.HI R2, RZ, 0x3, R2 ;  /* 0x00000003ff027819 */ /* 0x000fe20000011602 */
[----:B------:R-:W-:Y:S01]  /*0310*/  IMAD.SHL.U32 R0, R4, 0x8, RZ ;  /* 0x0000000804007824 */ /* 0x000fe200078e00ff */
[----:B------:R-:W-:Y:S01]  /*0320*/  LEA.HI R8, R11, R17, RZ, 0x5 ;  /* 0x000000110b087211 */ /* 0x000fe200078f28ff */
[----:B------:R-:W-:Y:S01]  /*0330*/  IMAD.SHL.U32 R4, R5, 0x40, RZ ;  /* 0x0000004005047824 */ /* 0x000fe200078e00ff */
[----:B------:R-:W-:Y:S01]  /*0340*/  LOP3.LUT R201, R3, R2, RZ, 0x3c, !PT ;  /* 0x0000000203c97212 */ /* 0x000fe200078e3cff */
[----:B------:R-:W-:Y:S01]  /*0350*/  IMAD.SHL.U32 R3, R9, 0x8, RZ ;  /* 0x0000000809037824 */ /* 0x000fe200078e00ff */
[----:B------:R-:W-:Y:S02]  /*0360*/  LOP3.LUT R2, R8, 0xffffffe0, RZ, 0xc0, !PT ;  /* 0xffffffe008027812 */ /* 0x000fe400078ec0ff */
[----:B------:R-:W-:Y:S01]  /*0370*/  LOP3.LUT R228, R7, 0x7ffffe00, R0, 0xf8, !PT ;  /* 0x7ffffe0007e47812 */ /* 0x000fe200078ef800 */
[----:B------:R-:W-:Y:S01]  /*0380*/  IMAD R201, R9, 0x200, R201 ;  /* 0x0000020009c97824 */ /* 0x000fe200078e02c9 */
[----:B------:R-:W-:Y:S01]  /*0390*/  LOP3.LUT R0, R4, 0x1c0, RZ, 0xc0, !PT ;  /* 0x000001c004007812 */ /* 0x000fe200078ec0ff */
[----:B------:R-:W-:Y:S01]  /*03a0*/  IMAD.IADD R10, R17, 0x1, -R2 ;  /* 0x00000001110a7824 */ /* 0x000fe200078e0a02 */
[--C-:B------:R-:W-:Y:S01]  /*03b0*/  SHF.R.S32.HI R224, RZ, 0x5, R8.reuse ;  /* 0x00000005ffe07819 */ /* 0x100fe20000011408 */
[----:B------:R-:W-:Y:S01]  /*03c0*/  IMAD.SHL.U32 R228, R228, 0x2, RZ ;  /* 0x00000002e4e47824 */ /* 0x000fe200078e00ff */
[----:B------:R-:W-:-:S02]  /*03d0*/  SHF.R.S32.HI R4, RZ, 0x1f, R8 ;  /* 0x0000001fff047819 */ /* 0x000fc40000011408 */
[----:B------:R-:W-:Y:S02]  /*03e0*/  LOP3.LUT R3, R0, 0x8, R3, 0xf8, !PT ;  /* 0x0000000800037812 */ /* 0x000fe400078ef803 */
[----:B------:R-:W-:Y:S02]  /*03f0*/  SHF.R.U32.HI R2, RZ, 0x3, R0 ;  /* 0x00000003ff027819 */ /* 0x000fe40000011600 */
[----:B------:R-:W-:Y:S02]  /*0400*/  LEA.HI R0, R4, R224, RZ, 0x3 ;  /* 0x000000e004007211 */ /* 0x000fe400078f18ff */
[----:B------:R-:W-:Y:S02]  /*0410*/  SHF.R.S32.HI R7, RZ, 0x1f, R10 ;  /* 0x0000001fff077819 */ /* 0x000fe4000001140a */
[----:B------:R-:W-:Y:S02]  /*0420*/  LOP3.LUT R0, R0, 0xffffff8, RZ, 0xc0, !PT ;  /* 0x0ffffff800007812 */ /* 0x000fe400078ec0ff */
[----:B------:R-:W-:-:S02]  /*0430*/  LOP3.LUT R4, R3, R2, RZ, 0x3c, !PT ;  /* 0x0000000203047212 */ /* 0x000fc400078e3cff */
[----:B------:R-:W-:Y:S01]  /*0440*/  LEA.HI R3, R7, R10, RZ, 0x2 ;  /* 0x0000000a07037211 */ /* 0x000fe200078f10ff */
[----:B------:R-:W-:Y:S01]  /*0450*/  IMAD.IADD R2, R224, 0x1, -R0 ;  /* 0x00000001e0027824 */ /* 0x000fe200078e0a00 */
[----:B------:R-:W-:Y:S02]  /*0460*/  R2P PR, R5, 0x6 ;  /* 0x0000000605007804 */ /* 0x000fe40000000000 */
[----:B------:R-:W-:Y:S02]  /*0470*/  SHF.R.S32.HI R0, RZ, 0x2, R3 ;  /* 0x00000002ff007819 */ /* 0x000fe40000011403 */
[----:B------:R-:W-:Y:S02]  /*0480*/  LOP3.LUT R3, R3, 0x7ffffffc, RZ, 0xc0, !PT ;  /* 0x7ffffffc03037812 */ /* 0x000fe400078ec0ff */
[----:B------:R-:W-:Y:S01]  /*0490*/  LOP3.LUT R200, R4, 0x7ffffe00, R200, 0xf8, !PT ;  /* 0x7ffffe0004c87812 */ /* 0x000fe200078ef8c8 */
[----:B------:R-:W-:Y:S01]  /*04a0*/  IMAD R8, R2, 0x10, R0 ;  /* 0x0000001002087824 */ /* 0x000fe200078e0200 */
[----:B------:R-:W-:Y:S01]  /*04b0*/  IADD3 R0, R14, 0x40, RZ ;  /* 0x000000400e007810 */ /* 0x000fe20007ffe0ff */
[C---:B------:R-:W-:Y:S01]  /*04c0*/  IMAD R4, R6.reuse, 0x20, R16 ;  /* 0x0000002006047824 */ /* 0x040fe200078e0210 */
[----:B------:R-:W-:Y:S01]  /*04d0*/  LOP3.LUT P3, RZ, R6, 0x2, RZ, 0xc0, !PT ;  /* 0x0000000206ff7812 */ /* 0x000fe2000786c0ff */
[----:B------:R-:W-:Y:S01]  /*04e0*/  IMAD.IADD R3, R10, 0x1, -R3 ;  /* 0x000000010a037824 */ /* 0x000fe200078e0a03 */
[----:B------:R-:W-:Y:S01]  /*04f0*/  SHF.R.S32.HI R0, RZ, 0x1f, R0 ;  /* 0x0000001fff007819 */ /* 0x000fe20000011400 */
[----:B------:R-:W-:Y:S01]  /*0500*/  STL [R1+0x58], R8 ;  /* 0x0000580801007387 */ /* 0x000fe20000100800 */
[----:B------:R-:W-:Y:S01]  /*0510*/  LEA R200, R200, 0x100, 0x1 ;  /* 0x00000100c8c87811 */ /* 0x000fe200078e08ff */
[----:B------:R-:W-:Y:S01]  /*0520*/  IMAD.SHL.U32 R3, R3, 0x2, RZ ;  /* 0x0000000203037824 */ /* 0x000fe200078e00ff */
[----:B------:R-:W-:Y:S01]  /*0530*/  SEL R5, R206, 0xffffffe0, !P2 ;  /* 0xffffffe0ce057807 */ /* 0x000fe20005000000 */
[----:B------:R-:W-:Y:S01]  /*0540*/  STL [R1+0x48], R13 ;  /* 0x0000480d01007387 */ /* 0x000fe20000100800 */
[----:B------:R-:W-:Y:S01]  /*0550*/  IMAD.MOV.U32 R2, RZ, RZ, 0x40 ;  /* 0x00000040ff027424 */ /* 0x000fe200078e00ff */
[----:B------:R-:W-:Y:S01]  /*0560*/  LOP3.LUT P0, RZ, R6, 0x4, RZ, 0xc0, !PT ;  /* 0x0000000406ff7812 */ /* 0x000fe2000780c0ff */
[----:B------:R-:W-:Y:S01]  /*0570*/  IMAD R224, R224, 0x800, R200 ;  /* 0x00000800e0e07824 */ /* 0x000fe200078e02c8 */
[----:B------:R-:W-:Y:S01]  /*0580*/  STL [R1+0x5c], R4 ;  /* 0x00005c0401007387 */ /* 0x000fe20000100800 */
[----:B------:R-:W-:-:S02]  /*0590*/  LEA R201, R201, 0x8100, 0x1 ;  /* 0x00008100c9c97811 */ /* 0x000fc400078e08ff */
[----:B------:R-:W-:Y:S01]  /*05a0*/  SEL R223, R223, 0xfffffff0, !P1 ;  /* 0xfffffff0dfdf7807 */ /* 0x000fe20004800000 */
[----:B------:R1:W-:Y:S01]  /*05b0*/  STL [R1+0x4c], R0 ;  /* 0x00004c0001007387 */ /* 0x0003e20000100800 */
[----:B------:R-:W-:Y:S02]  /*05c0*/  SEL R206, R206, 0xffffffe0, !P1 ;  /* 0xffffffe0cece7807 */ /* 0x000fe40004800000 */
[----:B------:R-:W-:Y:S01]  /*05d0*/  SEL R202, R2, 0xffffffc0, !P0 ;  /* 0xffffffc002ca7807 */ /* 0x000fe20004000000 */
[----:B------:R-:W-:Y:S01]  /*05e0*/  STL [R1+0x2c], R3 ;  /* 0x00002c0301007387 */ /* 0x000fe20000100800 */
[----:B------:R-:W-:Y:S01]  /*05f0*/  IADD3 R207, R201, 0x20, RZ ;  /* 0x00000020c9cf7810 */ /* 0x000fe20007ffe0ff */
[----:B------:R-:W-:Y:S01]  /*0600*/  IMAD.IADD R223, R223, 0x1, R5 ;  /* 0x00000001dfdf7824 */ /* 0x000fe200078e0205 */
[C---:B------:R-:W-:Y:S01]  /*0610*/  @P3 IADD3 R207, R201.reuse, -0x20, RZ ;  /* 0xffffffe0c9cf3810 */ /* 0x040fe20007ffe0ff */
[----:B------:R-:W-:Y:S02]  /*0620*/  IMAD.IADD R225, R206, 0x1, R224 ;  /* 0x00000001cee17824 */ /* 0x000fe400078e02e0 */
[----:B------:R-:W-:Y:S01]  /*0630*/  IMAD.IADD R205, R201, 0x1, R202 ;  /* 0x00000001c9cd7824 */ /* 0x000fe200078e02ca */
[C---:B------:R-:W-:Y:S01]  /*0640*/  IADD3 R222, R207.reuse, 0x800, RZ ;  /* 0x00000800cfde7810 */ /* 0x040fe20007ffe0ff */
[----:B------:R-:W-:Y:S01]  /*0650*/  IMAD.IADD R204, R200, 0x1, R206 ;  /* 0x00000001c8cc7824 */ /* 0x000fe200078e02ce */
[C---:B------:R-:W-:Y:S01]  /*0660*/  IADD3 R221, R207.reuse, 0x1000, RZ ;  /* 0x00001000cfdd7810 */ /* 0x040fe20007ffe0ff */
[----:B------:R-:W-:Y:S01]  /*0670*/  IMAD.IADD R202, R202, 0x1, R207 ;  /* 0x00000001caca7824 */ /* 0x000fe200078e02cf */
[----:B------:R-:W-:Y:S01]  /*0680*/  IADD3 R220, R207, 0x1800, RZ ;  /* 0x00001800cfdc7810 */ /* 0x000fe20007ffe0ff */
[----:B------:R-:W-:Y:S01]  /*0690*/  IMAD R223, R223, 0x2, R200 ;  /* 0x00000002dfdf7824 */ /* 0x000fe200078e02c8 */
[----:B------:R-:W-:-:S02]  /*06a0*/  IADD3 R219, R207, 0x2000, RZ ;  /* 0x00002000cfdb7810 */ /* 0x000fc40007ffe0ff */
[C---:B------:R-:W-:Y:S02]  /*06b0*/  IADD3 R218, R207.reuse, 0x2800, RZ ;  /* 0x00002800cfda7810 */ /* 0x040fe40007ffe0ff */
[C---:B------:R-:W-:Y:S02]  /*06c0*/  IADD3 R217, R207.reuse, 0x3000, RZ ;  /* 0x00003000cfd97810 */ /* 0x040fe40007ffe0ff */
[C---:B------:R-:W-:Y:S01]  /*06d0*/  IADD3 R216, R207.reuse, 0x3800, RZ ;  /* 0x00003800cfd87810 */ /* 0x040fe20007ffe0ff */
[----:B-1----:R-:W-:Y:S01]  /*06e0*/  IMAD R0, R12, 0x8, R8 ;  /* 0x000000080c007824 */ /* 0x002fe200078e0208 */
[C---:B------:R-:W-:Y:S02]  /*06f0*/  IADD3 R215, R207.reuse, 0x4000, RZ ;  /* 0x00004000cfd77810 */ /* 0x040fe40007ffe0ff */
[C---:B------:R-:W-:Y:S02]  /*0700*/  IADD3 R214, R207.reuse, 0x4800, RZ ;  /* 0x00004800cfd67810 */ /* 0x040fe40007ffe0ff */
[----:B------:R1:W-:Y:S01]  /*0710*/  STL [R1+0x50], R0 ;  /* 0x0000500001007387 */ /* 0x0003e20000100800 */
[----:B------:R-:W-:-:S02]  /*0720*/  IADD3 R213, R207, 0x5000, RZ ;  /* 0x00005000cfd57810 */ /* 0x000fc40007ffe0ff */
[C---:B------:R-:W-:Y:S02]  /*0730*/  IADD3 R212, R207.reuse, 0x5800, RZ ;  /* 0x00005800cfd47810 */ /* 0x040fe40007ffe0ff */
[C---:B------:R-:W-:Y:S02]  /*0740*/  IADD3 R211, R207.reuse, 0x6000, RZ ;  /* 0x00006000cfd37810 */ /* 0x040fe40007ffe0ff */
[C---:B------:R-:W-:Y:S02]  /*0750*/  IADD3 R210, R207.reuse, 0x6800, RZ ;  /* 0x00006800cfd27810 */ /* 0x040fe40007ffe0ff */
[C---:B------:R-:W-:Y:S02]  /*0760*/  IADD3 R209, R207.reuse, 0x7000, RZ ;  /* 0x00007000cfd17810 */ /* 0x040fe40007ffe0ff */
[----:B------:R-:W-:Y:S02]  /*0770*/  IADD3 R208, R207, 0x7800, RZ ;  /* 0x00007800cfd07810 */ /* 0x000fe40007ffe0ff */
[----:B-1----:R-:W-:-:S04]  /*0780*/  SEL R0, R2, 0xffffffc0, !P2 ;  /* 0xffffffc002007807 */ /* 0x002fc80005000000 */
[----:B------:R-:W-:Y:S01]  /*0790*/  IADD3 R206, R0, R200, R206 ;  /* 0x000000c800ce7210 */ /* 0x000fe20007ffe0ce */
[----:B------:R-:W-:Y:S02]  /*07a0*/  IMAD.IADD R203, R200, 0x1, R0 ;  /* 0x00000001c8cb7824 */ /* 0x000fe400078e0200 */
[C---:B------:R-:W-:Y:S02]  /*07b0*/  IMAD.IADD R227, R0.reuse, 0x1, R224 ;  /* 0x0000000100e37824 */ /* 0x040fe400078e02e0 */
[----:B------:R-:W-:Y:S02]  /*07c0*/  IMAD.IADD R226, R0, 0x1, R225 ;  /* 0x0000000100e27824 */ /* 0x000fe400078e02e1 */
.L_x_87:
[----:B------:R-:W2:Y:S01]  /*07d0*/  LDL R4, [R1+0x48] ;  /* 0x0000480001047983 */ /* 0x000ea20000100800 */
[----:B------:R-:W-:Y:S01]  /*07e0*/  IMAD.MOV.U32 R0, RZ, RZ, c[0x0][0x560] ;  /* 0x00015800ff007624 */ /* 0x000fe200078e00ff */
[----:B------:R-:W-:Y:S01]  /*07f0*/  YIELD ;  /* 0x0000000000007946 */ /* 0x000fe20003800000 */
[----:B------:R-:W-:Y:S03]  /*0800*/  BSSY B0, `(.L_x_62) ;  /* 0x0000016000007945 */ /* 0x000fe60003800000 */
[----:B------:R-:W-:-:S13]  /*0810*/  ISETP.NE.AND P0, PT, R0, 0x1, PT ;  /* 0x000000010000780c */ /* 0x000fda0003f05270 */
[----:B--2---:R-:W-:Y:S01]  /*0820*/  @P0 IMAD.HI.U32 R0, R4, c[0x0][0x564], RZ ;  /* 0x0001590004000a27 */ /* 0x004fe200078e00ff */
[----:B------:R-:W-:-:S04]  /*0830*/  MOV R3, R4 ;  /* 0x0000000400037202 */ /* 0x000fc80000000f00 */
[----:B------:R-:W-:-:S04]  /*0840*/  @P0 SHF.R.U32.HI R3, RZ, c[0x0][0x568], R0 ;  /* 0x00015a00ff030a19 */ /* 0x000fc80000011600 */
[----:B------:R-:W-:Y:S01]  /*0850*/  ISETP.GE.AND P0, PT, R3, c[0x0][0x578], PT ;  /* 0x00015e0003007a0c */ /* 0x000fe20003f06270 */
[----:B------:R-:W-:-:S04]  /*0860*/  IMAD.MOV R2, RZ, RZ, -R3 ;  /* 0x000000ffff027224 */ /* 0x000fc800078e0a03 */
[----:B------:R-:W-:-:S08]  /*0870*/  IMAD R2, R2, c[0x0][0x560], R4 ;  /* 0x0001580002027a24 */ /* 0x000fd000078e0204 */
[----:B------:R-:W-:Y:S05]  /*0880*/  @!P0 BRA `(.L_x_63) ;  /* 0x0000007000008947 */ /* 0x000fea0003800000 */
[----:B------:R-:W-:-:S04]  /*0890*/  MOV R0, c[0x0][0x56c] ;  /* 0x00015b0000007a02 */ /* 0x000fc80000000f00 */
[----:B------:R-:W-:Y:S02]  /*08a0*/  ISETP.NE.AND P0, PT, R0, 0x1, PT ;  /* 0x000000010000780c */ /* 0x000fe40003f05270 */
[----:B------:R-:W-:-:S11]  /*08b0*/  MOV R0, R2 ;  /* 0x0000000200007202 */ /* 0x000fd60000000f00 */
[----:B------:R-:W-:-:S05]  /*08c0*/  @P0 IMAD.HI.U32 R4, R2, c[0x0][0x570], RZ ;  /* 0x00015c0002040a27 */ /* 0x000fca00078e00ff */
[----:B------:R-:W-:-:S05]  /*08d0*/  @P0 SHF.R.U32.HI R0, RZ, c[0x0][0x574], R4 ;  /* 0x00015d00ff000a19 */ /* 0x000fca0000011604 */
[----:B------:R-:W-:Y:S01]  /*08e0*/  IMAD R4, R0, c[0x0][0x56c], RZ ;  /* 0x00015b0000047a24 */ /* 0x000fe200078e02ff */
[----:B------:R-:W-:Y:S05]  /*08f0*/  BRA `(.L_x_64) ;  /* 0x0000006000007947 */ /* 0x000fea0003800000 */
.L_x_63:
[----:B------:R-:W-:-:S04]  /*0900*/  MOV R0, c[0x0][0x554] ;  /* 0x0001550000007a02 */ /* 0x000fc80000000f00 */
[----:B------:R-:W-:Y:S02]  /*0910*/  ISETP.NE.AND P0, PT, R0, 0x1, PT ;  /* 0x000000010000780c */ /* 0x000fe40003f05270 */
[----:B------:R-:W-:-:S11]  /*0920*/  MOV R0, R2 ;  /* 0x0000000200007202 */ /* 0x000fd60000000f00 */
[----:B------:R-:W-:-:S05]  /*0930*/  @P0 IMAD.HI.U32 R4, R2, c[0x0][0x558], RZ ;  /* 0x0001560002040a27 */ /* 0x000fca00078e00ff */
[----:B------:R-:W-:-:S05]  /*0940*/  @P0 SHF.R.U32.HI R0, RZ, c[0x0][0x55c], R4 ;  /* 0x00015700ff000a19 */ /* 0x000fca0000011604 */
[----:B------:R-:W-:Y:S02]  /*0950*/  IMAD R4, R0, c[0x0][0x554], RZ ;  /* 0x0001550000047a24 */ /* 0x000fe400078e02ff */
.L_x_64:
[----:B------:R-:W-:Y:S05]  /*0960*/  BSYNC B0 ;  /* 0x0000000000007941 */ /* 0x000fea0003800000 */
.L_x_62:
[----:B------:R-:W-:Y:S01]  /*0970*/  IMAD.MOV.U32 R5, RZ, RZ, c[0x0][0x53c] ;  /* 0x00014f00ff057624 */ /* 0x000fe200078e00ff */
[----:B------:R-:W-:Y:S01]  /*0980*/  ULDC UR5, c[0x0][0x1d0] ;  /* 0x0000740000057ab9 */ /* 0x000fe20000000800 */
[----:B------:R-:W-:Y:S01]  /*0990*/  IMAD.MOV.U32 R11, RZ, RZ, R0 ;  /* 0x000000ffff0b7224 */ /* 0x000fe200078e0000 */
[----:B------:R-:W-:Y:S01]  /*09a0*/  UIADD3 UR5, UR5, 0x7f, URZ ;  /* 0x0000007f05057890 */ /* 0x000fe2000fffe03f */
[----:B------:R-:W-:Y:S01]  /*09b0*/  IMAD.MOV.U32 R17, RZ, RZ, c[0x0][0x2c4] ;  /* 0x0000b100ff117624 */ /* 0x000fe200078e00ff */
[----:B------:R-:W-:Y:S01]  /*09c0*/  ISETP.NE.AND P0, PT, R5, 0x1, PT ;  /* 0x000000010500780c */ /* 0x000fe20003f05270 */
[----:B------:R-:W-:Y:S01]  /*09d0*/  IMAD.MOV.U32 R7, RZ, RZ, c[0x0][0x548] ;  /* 0x00015200ff077624 */ /* 0x000fe200078e00ff */
[----:B------:R-:W-:Y:S01]  /*09e0*/  LOP3.LUT R5, RZ, R0, RZ, 0x33, !PT ;  /* 0x00000000ff057212 */ /* 0x000fe200078e33ff */
[----:B------:R-:W-:Y:S01]  /*09f0*/  IMAD.IADD R4, R2, 0x1, -R4 ;  /* 0x0000000102047824 */ /* 0x000fe200078e0a04 */
[----:B------:R-:W-:Y:S01]  /*0a00*/  ISETP.NE.AND P5, PT, R17, 0x1, PT ;  /* 0x000000011100780c */ /* 0x000fe20003fa5270 */
[----:B------:R-:W-:Y:S01]  /*0a10*/  USHF.R.S32.HI UR4, URZ, 0x1f, UR5 ;  /* 0x0000001f3f047899 */ /* 0x000fe20008011405 */
[----:B------:R-:W-:Y:S01]  /*0a20*/  BSSY B0, `(.L_x_65) ;  /* 0x000003f000007945 */ /* 0x000fe20003800000 */
[----:B------:R-:W-:-:S02]  /*0a30*/  IMAD R3, R3, c[0x0][0x554], R4 ;  /* 0x0001550003037a24 */ /* 0x000fc400078e0204 */
[----:B------:R-:W-:Y:S01]  /*0a40*/  ULEA.HI UR4, UR4, UR5, URZ, 0x7 ;  /* 0x0000000504047291 */ /* 0x000fe2000f8f383f */
[----:B------:R-:W-:Y:S02]  /*0a50*/  IMAD.MOV.U32 R2, RZ, RZ, RZ ;  /* 0x000000ffff027224 */ /* 0x000fe400078e00ff */
[----:B------:R-:W-:Y:S01]  /*0a60*/  IMAD.MOV.U32 R20, RZ, RZ, R3 ;  /* 0x000000ffff147224 */ /* 0x000fe200078e0003 */
[----:B------:R-:W-:Y:S01]  /*0a70*/  USHF.R.S32.HI UR4, URZ, 0x7, UR4 ;  /* 0x000000073f047899 */ /* 0x000fe20008011404 */
[----:B------:R-:W-:Y:S01]  /*0a80*/  @P0 IMAD.HI.U32 R6, R0, c[0x0][0x540], RZ ;  /* 0x0001500000060a27 */ /* 0x000fe200078e00ff */
[----:B------:R-:W-:-:S04]  /*0a90*/  IADD3 R0, R5, c[0x0][0x53c], RZ ;  /* 0x00014f0005007a10 */ /* 0x000fc80007ffe0ff */
[----:B------:R-:W-:Y:S01]  /*0aa0*/  @P0 SHF.R.U32.HI R11, RZ, c[0x0][0x544], R6 ;  /* 0x00015100ff0b0a19 */ /* 0x000fe20000011606 */
[----:B------:R-:W-:Y:S01]  /*0ab0*/  IMAD.MOV.U32 R6, RZ, RZ, 0x80 ;  /* 0x00000080ff067424 */ /* 0x000fe200078e00ff */
[----:B------:R-:W-:-:S03]  /*0ac0*/  ISETP.NE.AND P0, PT, R7, 0x1, PT ;  /* 0x000000010700780c */ /* 0x000fc60003f05270 */
[----:B------:R-:W-:Y:S01]  /*0ad0*/  IMAD R0, R11, c[0x0][0x53c], R0 ;  /* 0x00014f000b007a24 */ /* 0x000fe200078e0200 */
[----:B------:R1:W-:Y:S03]  /*0ae0*/  STL [R1+0x38], R11 ;  /* 0x0000380b01007387 */ /* 0x0003e60000100800 */
[----:B------:R-:W-:-:S05]  /*0af0*/  IMAD.SHL.U32 R158, R0, 0x80, RZ ;  /* 0x00000080009e7824 */ /* 0x000fca00078e00ff */
[----:B------:R-:W-:Y:S01]  /*0b00*/  IADD3 R0, R158, 0x7f, RZ ;  /* 0x0000007f9e007810 */ /* 0x000fe20007ffe0ff */
[----:B------:R1:W-:Y:S04]  /*0b10*/  STL [R1+0x3c], R158 ;  /* 0x00003c9e01007387 */ /* 0x0003e80000100800 */
[----:B------:R-:W-:-:S05]  /*0b20*/  @P5 IMAD.HI.U32 R5, R0, c[0x0][0x2c8], RZ ;  /* 0x0000b20000055a27 */ /* 0x000fca00078e00ff */
[----:B------:R-:W-:Y:S02]  /*0b30*/  @P5 SHF.R.U32.HI R0, RZ, c[0x0][0x2cc], R5 ;  /* 0x0000b300ff005a19 */ /* 0x000fe40000011605 */
[----:B------:R-:W-:-:S04]  /*0b40*/  IADD3 R5, R6, -c[0x0][0x168], RZ ;  /* 0x80005a0006057a10 */ /* 0x000fc80007ffe0ff */
[----:B------:R-:W-:-:S04]  /*0b50*/  IADD3 R0, R0, c[0x0][0x1d0], R5 ;  /* 0x0000740000007a10 */ /* 0x000fc80007ffe005 */
[----:B------:R-:W-:-:S04]  /*0b60*/  SHF.R.S32.HI R6, RZ, 0x1f, R0 ;  /* 0x0000001fff067819 */ /* 0x000fc80000011400 */
[----:B------:R-:W-:Y:S01]  /*0b70*/  LEA.HI R6, R6, R0, RZ, 0x7 ;  /* 0x0000000006067211 */ /* 0x000fe200078f38ff */
[----:B------:R-:W-:-:S03]  /*0b80*/  @P0 IMAD.HI.U32 R0, R3, c[0x0][0x54c], RZ ;  /* 0x0001530003000a27 */ /* 0x000fc600078e00ff */
[----:B------:R-:W-:Y:S02]  /*0b90*/  SHF.R.S32.HI R6, RZ, 0x7, R6 ;  /* 0x00000007ff067819 */ /* 0x000fe40000011406 */
[----:B------:R-:W-:Y:S02]  /*0ba0*/  @P0 SHF.R.U32.HI R20, RZ, c[0x0][0x550], R0 ;  /* 0x00015400ff140a19 */ /* 0x000fe40000011600 */
[----:B------:R-:W-:-:S03]  /*0bb0*/  IMNMX R6, R6, UR4, PT ;  /* 0x0000000406067c17 */ /* 0x000fc6000b800200 */
[----:B------:R-:W-:Y:S01]  /*0bc0*/  IMAD.MOV R0, RZ, RZ, -R20 ;  /* 0x000000ffff007224 */ /* 0x000fe200078e0a14 */
[----:B------:R1:W-:Y:S01]  /*0bd0*/  STL [R1+0x34], R20 ;  /* 0x0000341401007387 */ /* 0x0003e20000100800 */
[----:B------:R-:W-:Y:S02]  /*0be0*/  ISETP.GE.AND P0, PT, R6, 0x1, PT ;  /* 0x000000010600780c */ /* 0x000fe40003f06270 */
[----:B------:R-:W-:-:S05]  /*0bf0*/  IMAD R12, R0, c[0x0][0x548], R3 ;  /* 0x00015200000c7a24 */ /* 0x000fca00078e0203 */
[----:B------:R1:W-:Y:S06]  /*0c00*/  STL [R1+0x30], R12 ;  /* 0x0000300c01007387 */ /* 0x0003ec0000100800 */
[----:B------:R-:W-:Y:S05]  /*0c10*/  @!P0 BRA `(.L_x_66) ;  /* 0x000001f000008947 */ /* 0x000fea0003800000 */
[----:B------:R-:W-:-:S04]  /*0c20*/  SHF.R.U32.HI R0, RZ, 0x10, R11 ;  /* 0x00000010ff007819 */ /* 0x000fc8000001160b */
[----:B------:R-:W-:-:S04]  /*0c30*/  ISETP.NE.AND P0, PT, R0, RZ, PT ;  /* 0x000000ff0000720c */ /* 0x000fc80003f05270 */
[----:B------:R-:W-:-:S04]  /*0c40*/  SEL R0, R0, c[0x0][0x338], P0 ;  /* 0x0000ce0000007a07 */ /* 0x000fc80000000000 */
[-C--:B------:R-:W-:Y:S02]  /*0c50*/  IABS R3, R0.reuse ;  /* 0x0000000000037213 */ /* 0x080fe40000000000 */
[----:B------:R-:W-:Y:S02]  /*0c60*/  IADD3 R7, R0, -0x1, R6 ;  /* 0xffffffff00077810 */ /* 0x000fe40007ffe006 */
[----:B------:R-:W2:Y:S02]  /*0c70*/  I2F.RP R4, R3 ;  /* 0x0000000300047306 */ /* 0x000ea40000209400 */
[----:B------:R-:W-:Y:S02]  /*0c80*/  IABS R10, R7 ;  /* 0x00000007000a7213 */ /* 0x000fe40000000000 */
[----:B------:R-:W-:-:S04]  /*0c90*/  LOP3.LUT R7, R7, R0, RZ, 0x3c, !PT ;  /* 0x0000000007077212 */ /* 0x000fc800078e3cff */
[----:B------:R-:W-:Y:S01]  /*0ca0*/  ISETP.GE.AND P0, PT, R7, RZ, PT ;  /* 0x000000ff0700720c */ /* 0x000fe20003f06270 */
[----:B--2---:R-:W2:Y:S02]  /*0cb0*/  MUFU.RCP R4, R4 ;  /* 0x0000000400047308 */ /* 0x004ea40000001000 */
[----:B--2---:R-:W-:-:S06]  /*0cc0*/  IADD3 R4, R4, 0xffffffe, RZ ;  /* 0x0ffffffe04047810 */ /* 0x004fcc0007ffe0ff */
[----:B------:R-:W2:Y:S02]  /*0cd0*/  F2I.FTZ.U32.TRUNC.NTZ R5, R4 ;  /* 0x0000000400057305 */ /* 0x000ea4000021f000 */
[----:B--2---:R-:W-:Y:S02]  /*0ce0*/  IMAD.MOV R2, RZ, RZ, -R5 ;  /* 0x000000ffff027224 */ /* 0x004fe400078e0a05 */
[----:B------:R-:W-:Y:S02]  /*0cf0*/  IMAD.MOV.U32 R4, RZ, RZ, RZ ;  /* 0x000000ffff047224 */ /* 0x000fe400078e00ff */
[----:B------:R-:W-:Y:S01]  /*0d00*/  IMAD.MOV.U32 R8, RZ, RZ, R2 ;  /* 0x000000ffff087224 */ /* 0x000fe200078e0002 */
[----:B------:R-:W-:-:S03]  /*0d10*/  IABS R2, R0 ;  /* 0x0000000000027213 */ /* 0x000fc60000000000 */
[----:B------:R-:W-:Y:S02]  /*0d20*/  IMAD R8, R8, R3, RZ ;  /* 0x0000000308087224 */ /* 0x000fe400078e02ff */
[----:B------:R-:W-:Y:S02]  /*0d30*/  IMAD.MOV R9, RZ, RZ, -R2 ;  /* 0x000000ffff097224 */ /* 0x000fe400078e0a02 */
[----:B------:R-:W-:-:S04]  /*0d40*/  IMAD.HI.U32 R2, R5, R8, R4 ;  /* 0x0000000805027227 */ /* 0x000fc800078e0004 */
[----:B------:R-:W-:Y:S02]  /*0d50*/  IMAD.MOV.U32 R4, RZ, RZ, R10 ;  /* 0x000000ffff047224 */ /* 0x000fe400078e000a */
[----:B------:R-:W-:Y:S02]  /*0d60*/  IMAD.MOV.U32 R5, RZ, RZ, R9 ;  /* 0x000000ffff057224 */ /* 0x000fe400078e0009 */
[----:B------:R-:W-:-:S04]  /*0d70*/  IMAD.HI.U32 R2, R2, R4, RZ ;  /* 0x0000000402027227 */ /* 0x000fc800078e00ff */
[----:B------:R-:W-:-:S05]  /*0d80*/  IMAD R4, R2, R5, R4 ;  /* 0x0000000502047224 */ /* 0x000fca00078e0204 */
[----:B------:R-:W-:-:S13]  /*0d90*/  ISETP.GT.U32.AND P1, PT, R3, R4, PT ;  /* 0x000000040300720c */ /* 0x000fda0003f24070 */
[----:B------:R-:W-:Y:S01]  /*0da0*/  @!P1 IMAD.IADD R4, R4, 0x1, -R3 ;  /* 0x0000000104049824 */ /* 0x000fe200078e0a03 */
[----:B------:R-:W-:Y:S02]  /*0db0*/  @!P1 IADD3 R2, R2, 0x1, RZ ;  /* 0x0000000102029810 */ /* 0x000fe40007ffe0ff */
[----:B------:R-:W-:Y:S02]  /*0dc0*/  ISETP.NE.AND P1, PT, R0, RZ, PT ;  /* 0x000000ff0000720c */ /* 0x000fe40003f25270 */
[----:B------:R-:W-:-:S13]  /*0dd0*/  ISETP.GE.U32.AND P2, PT, R4, R3, PT ;  /* 0x000000030400720c */ /* 0x000fda0003f46070 */
[----:B------:R-:W-:-:S05]  /*0de0*/  @P2 IADD3 R2, R2, 0x1, RZ ;  /* 0x0000000102022810 */ /* 0x000fca0007ffe0ff */
[----:B------:R-:W-:Y:S01]  /*0df0*/  @!P0 IMAD.MOV R2, RZ, RZ, -R2 ;  /* 0x000000ffff028224 */ /* 0x000fe200078e0a02 */
[----:B------:R-:W-:Y:S02]  /*0e00*/  @!P1 LOP3.LUT R2, RZ, R0, RZ, 0x33, !PT ;  /* 0x00000000ff029212 */ /* 0x000fe400078e33ff */
.L_x_66:
[----:B------:R-:W-:Y:S05]  /*0e10*/  BSYNC B0 ;  /* 0x0000000000007941 */ /* 0x000fea0003800000 */
.L_x_65:
[----:B------:R-:W-:Y:S01]  /*0e20*/  LOP3.LUT R0, R11, 0xffff, RZ, 0xc0, !PT ;  /* 0x0000ffff0b007812 */ /* 0x000fe200078ec0ff */
[----:B------:R-:W-:Y:S01]  /*0e30*/  IMAD.MOV.U32 R15, RZ, RZ, RZ ;  /* 0x000000ffff0f7224 */ /* 0x000fe200078e00ff */
[----:B------:R-:W-:Y:S01]  /*0e40*/  CS2R R114, SRZ ;  /* 0x0000000000727805 */ /* 0x000fe2000001ff00 */
[----:B------:R-:W-:Y:S01]  /*0e50*/  IMAD.MOV.U32 R16, RZ, RZ, RZ ;  /* 0x000000ffff107224 */ /* 0x000fe200078e00ff */
[----:B------:R-:W-:Y:S01]  /*0e60*/  CS2R R112, SRZ ;  /* 0x0000000000707805 */ /* 0x000fe2000001ff00 */
[----:B------:R-:W-:Y:S01]  /*0e70*/  IMAD R156, R0, R2, RZ ;  /* 0x00000002009c7224 */ /* 0x000fe200078e02ff */
[----:B------:R-:W-:Y:S01]  /*0e80*/  PRMT R0, RZ, 0x7610, R0 ;  /* 0x00007610ff007816 */ /* 0x000fe20000000000 */
[----:B------:R-:W-:Y:S01]  /*0e90*/  CS2R R134, SRZ ;  /* 0x0000000000867805 */ /* 0x000fe2000001ff00 */
[----:B------:R-:W-:Y:S01]  /*0ea0*/  CS2R R132, SRZ ;  /* 0x0000000000847805 */ /* 0x000fe2000001ff00 */
[----:B------:R-:W-:Y:S01]  /*0eb0*/  IMAD.IADD R2, R156, 0x1, R2 ;  /* 0x000000019c027824 */ /* 0x000fe200078e0202 */
[----:B------:R2:W-:Y:S01]  /*0ec0*/  STL [R1], R156 ;  /* 0x0000009c01007387 */ /* 0x0005e20000100800 */
[----:B------:R-:W-:Y:S01]  /*0ed0*/  CS2R R110, SRZ ;  /* 0x00000000006e7805 */ /* 0x000fe2000001ff00 */
[----:B------:R-:W-:Y:S01]  /*0ee0*/  CS2R R108, SRZ ;  /* 0x00000000006c7805 */ /* 0x000fe2000001ff00 */
[----:B------:R-:W-:Y:S01]  /*0ef0*/  CS2R R106, SRZ ;  /* 0x00000000006a7805 */ /* 0x000fe2000001ff00 */
[----:B------:R-:W-:Y:S01]  /*0f00*/  IMNMX R157, R6, R2, PT ;  /* 0x00000002069d7217 */ /* 0x000fe20003800200 */
        /* <DEDUP_REMOVED lines=27> */
[----:B--2---:R-:W2:Y:S01]  /*10c0*/  S2R R3, SR_TID.X ;  /* 0x0000000000037919 */ /* 0x004ea20000002100 */
[----:B------:R-:W-:-:S03]  /*10d0*/  ISETP.NE.U32.AND P0, PT, RZ, c[0x0][0x340], PT ;  /* 0x0000d000ff007a0c */ /* 0x000fc60003f05070 */
[----:B------:R-:W3:Y:S01]  /*10e0*/  LDL.64 R4, [R1+0x40] ;  /* 0x0000400001047983 */ /* 0x000ee20000100a00 */
[----:B------:R-:W-:-:S03]  /*10f0*/  ISETP.NE.AND.EX P0, PT, RZ, c[0x0][0x344], PT, P0 ;  /* 0x0000d100ff007a0c */ /* 0x000fc60003f05300 */
[----:B------:R4:W3:Y:S10]  /*1100*/  LDL.64 R18, [R1+0x40] ;  /* 0x0000400001127983 */ /* 0x0008f40000100a00 */
[----:B------:R-:W-:-:S02]  /*1110*/  @P0 MOV R2, 0x4 ;  /* 0x0000000400020802 */ /* 0x000fc40000000f00 */
[----:B--2---:R-:W-:-:S04]  /*1120*/  SHF.R.S32.HI R45, RZ, 0x1f, R3 ;  /* 0x0000001fff2d7819 */ /* 0x004fc80000011403 */
[----:B------:R-:W-:Y:S01]  /*1130*/  LEA.HI R45, R45, R3, RZ, 0x3 ;  /* 0x000000032d2d7211 */ /* 0x000fe200078f18ff */
[----:B------:R-:W-:-:S03]  /*1140*/  @P0 IMAD.WIDE R2, R20, R2, c[0x0][0x340] ;  /* 0x0000d00014020625 */ /* 0x000fc600078e0202 */
[----:B------:R-:W-:Y:S02]  /*1150*/  SHF.R.S32.HI R45, RZ, 0x3, R45 ;  /* 0x00000003ff2d7819 */ /* 0x000fe4000001142d */
[----:B------:R2:W5:Y:S01]  /*1160*/  @P0 LDG.E R10, [R2.64] ;  /* 0x00000006020a0981 */ /* 0x000562000c1e1900 */
[----:B-1----:R-:W-:Y:S01]  /*1170*/  SHF.R.S32.HI R11, RZ, 0x1f, R20 ;  /* 0x0000001fff0b7819 */ /* 0x002fe20000011414 */
[----:B------:R-:W-:Y:S01]  /*1180*/  WARPSYNC 0xffffffff ;  /* 0xffffffff00007948 */ /* 0x000fe20003800000 */
[----:B------:R-:W-:-:S05]  /*1190*/  SHF.R.S32.HI R0, RZ, 0x1f, R45 ;  /* 0x0000001fff007819 */ /* 0x000fca000001142d */
[C---:B--2---:R-:W-:Y:S02]  /*11a0*/  IMAD R2, R0.reuse, c[0x0][0x1e0], RZ ;  /* 0x0000780000027a24 */ /* 0x044fe400078e02ff */
[----:B------:R-:W-:Y:S02]  /*11b0*/  IMAD R0, R0, c[0x0][0x208], RZ ;  /* 0x0000820000007a24 */ /* 0x000fe400078e02ff */
[C---:B------:R-:W-:Y:S02]  /*11c0*/  IMAD R6, R45.reuse, c[0x0][0x1e4], R2 ;  /* 0x000079002d067a24 */ /* 0x040fe400078e0202 */
[----:B------:R-:W-:Y:S01]  /*11d0*/  IMAD R7, R45, c[0x0][0x20c], R0 ;  /* 0x000083002d077a24 */ /* 0x000fe200078e0200 */
[----:B------:R-:W-:-:S05]  /*11e0*/  SHF.R.S32.HI R0, RZ, 0x1f, R12 ;  /* 0x0000001fff007819 */ /* 0x000fca000001140c */
[C---:B------:R-:W-:Y:S02]  /*11f0*/  IMAD R8, R0.reuse, c[0x0][0x210], RZ ;  /* 0x0000840000087a24 */ /* 0x040fe400078e02ff */
[----:B------:R-:W-:Y:S02]  /*1200*/  IMAD R14, R0, c[0x0][0x1b8], RZ ;  /* 0x00006e00000e7a24 */ /* 0x000fe400078e02ff */
[C---:B------:R-:W-:Y:S02]  /*1210*/  IMAD R8, R12.reuse, c[0x0][0x214], R8 ;  /* 0x000085000c087a24 */ /* 0x040fe400078e0208 */
[----:B------:R-:W-:Y:S01]  /*1220*/  IMAD R14, R12, c[0x0][0x1bc], R14 ;  /* 0x00006f000c0e7a24 */ /* 0x000fe200078e020e */
[----:B---3--:R-:W-:-:S04]  /*1230*/  MOV R18, R4 ;  /* 0x0000000400127202 */ /* 0x008fc80000000f00 */
[--C-:B------:R-:W-:Y:S02]  /*1240*/  SHF.R.S32.HI R19, RZ, 0x1f, R18.reuse ;  /* 0x0000001fff137819 */ /* 0x100fe40000011412 */
[C---:B------:R-:W-:Y:S02]  /*1250*/  IADD3 R15, R18.reuse, 0x40, RZ ;  /* 0x00000040120f7810 */ /* 0x040fe40007ffe0ff */
[----:B------:R-:W-:Y:S01]  /*1260*/  ISETP.GE.AND P3, PT, R18, c[0x0][0x1d4], PT ;  /* 0x0000750012007a0c */ /* 0x000fe20003f66270 */
[--C-:B------:R-:W-:Y:S01]  /*1270*/  IMAD.WIDE.U32 R2, R45, c[0x0][0x208], R18.reuse ;  /* 0x000082002d027a25 */ /* 0x100fe200078e0012 */
[----:B------:R-:W-:Y:S01]  /*1280*/  ISETP.GE.AND P2, PT, R15, c[0x0][0x1d4], PT ;  /* 0x000075000f007a0c */ /* 0x000fe20003f46270 */
[----:B------:R4:W-:Y:S01]  /*1290*/  STL [R1+0x44], R19 ;  /* 0x0000441301007387 */ /* 0x0009e20000100800 */
[----:B------:R-:W-:Y:S01]  /*12a0*/  SEL R13, RZ, 0x1, P3 ;  /* 0x00000001ff0d7807 */ /* 0x000fe20001800000 */
[----:B------:R-:W-:Y:S01]  /*12b0*/  IMAD.WIDE.U32 R4, R45, c[0x0][0x1e0], R18 ;  /* 0x000078002d047a25 */ /* 0x000fe200078e0012 */
[----:B------:R-:W-:-:S03]  /*12c0*/  IADD3 R3, R3, R7, RZ ;  /* 0x0000000703037210 */ /* 0x000fc60007ffe0ff */
[----:B------:R-:W-:Y:S02]  /*12d0*/  IMAD.IADD R5, R5, 0x1, R6 ;  /* 0x0000000105057824 */ /* 0x000fe400078e0206 */
[----:B------:R-:W-:Y:S01]  /*12e0*/  IMAD R6, R0, c[0x0][0x1e8], RZ ;  /* 0x00007a0000067a24 */ /* 0x000fe200078e02ff */
[----:B------:R-:W-:Y:S01]  /*12f0*/  SEL R0, RZ, 0xffffffff, P2 ;  /* 0xffffffffff007807 */ /* 0x000fe20001000000 */
[----:B------:R-:W-:-:S04]  /*1300*/  IMAD.WIDE.U32 R4, R12, c[0x0][0x1e8], R4 ;  /* 0x00007a000c047a25 */ /* 0x000fc800078e0004 */
[C---:B------:R-:W-:Y:S02]  /*1310*/  IMAD R6, R12.reuse, c[0x0][0x1ec], R6 ;  /* 0x00007b000c067a24 */ /* 0x040fe400078e0206 */
[----:B------:R-:W-:-:S04]  /*1320*/  IMAD.WIDE.U32 R2, R12, c[0x0][0x210], R2 ;  /* 0x000084000c027a25 */ /* 0x000fc800078e0002 */
[----:B------:R-:W-:Y:S01]  /*1330*/  IMAD.IADD R7, R5, 0x1, R6 ;  /* 0x0000000105077824 */ /* 0x000fe200078e0206 */
[----:B------:R-:W-:Y:S01]  /*1340*/  IADD3 R5, R3, R8, RZ ;  /* 0x0000000803057210 */ /* 0x000fe20007ffe0ff */
[----:B------:R-:W-:Y:S01]  /*1350*/  IMAD.MOV.U32 R6, RZ, RZ, R4 ;  /* 0x000000ffff067224 */ /* 0x000fe200078e0004 */
[--C-:B-----5:R-:W-:Y:S01]  /*1360*/  @P0 SHF.R.S32.HI R3, RZ, 0x1f, R10.reuse ;  /* 0x0000001fff030819 */ /* 0x120fe2000001140a */
[----:B------:R-:W-:Y:S01]  /*1370*/  IMAD.WIDE.U32 R8, R12, c[0x0][0x1b8], RZ ;  /* 0x00006e000c087a25 */ /* 0x000fe200078e00ff */
[----:B------:R-:W-:Y:S02]  /*1380*/  @!P0 MOV R3, R11 ;  /* 0x0000000b00038202 */ /* 0x000fe40000000f00 */
[----:B------:R-:W-:Y:S01]  /*1390*/  MOV R4, R2 ;  /* 0x0000000200047202 */ /* 0x000fe20000000f00 */
[----:B------:R-:W-:Y:S01]  /*13a0*/  @P0 IMAD.MOV.U32 R2, RZ, RZ, R10 ;  /* 0x000000ffff020224 */ /* 0x000fe200078e000a */
[----:B------:R-:W-:Y:S01]  /*13b0*/  SHF.L.U32 R12, R0, 0x1, RZ ;  /* 0x00000001000c7819 */ /* 0x000fe200000006ff */
[C---:B------:R-:W-:Y:S01]  /*13c0*/  IMAD R0, R3.reuse, c[0x0][0x1f0], RZ ;  /* 0x00007c0003007a24 */ /* 0x040fe200078e02ff */
[----:B------:R-:W-:Y:S01]  /*13d0*/  @!P0 MOV R2, R20 ;  /* 0x0000001400028202 */ /* 0x000fe20000000f00 */
[----:B------:R-:W-:Y:S01]  /*13e0*/  IMAD R3, R3, c[0x0][0x218], RZ ;  /* 0x0000860003037a24 */ /* 0x000fe200078e02ff */
[----:B------:R-:W-:-:S02]  /*13f0*/  LOP3.LUT R44, R12, 0x2, R13, 0xe2, !PT ;  /* 0x000000020c2c7812 */ /* 0x000fc400078ee20d */
[----:B------:R-:W-:Y:S01]  /*1400*/  IADD3 R10, R157, -0x1, RZ ;  /* 0xffffffff9d0a7810 */ /* 0x000fe20007ffe0ff */
[----:B------:R-:W-:-:S04]  /*1410*/  IMAD.WIDE.U32 R160, R2, c[0x0][0x1f0], R6 ;  /* 0x00007c0002a07a25 */ /* 0x000fc800078e0006 */
[C---:B------:R-:W-:Y:S01]  /*1420*/  IMAD.WIDE.U32 R48, R2.reuse, c[0x0][0x218], R4 ;  /* 0x0000860002307a25 */ /* 0x040fe200078e0004 */
[----:B------:R4:W-:Y:S03]  /*1430*/  STL.64 [R1+0x10], R160 ;  /* 0x000010a001007387 */ /* 0x0009e60000100a00 */
[C---:B------:R-:W-:Y:S01]  /*1440*/  IMAD R0, R2.reuse, c[0x0][0x1f4], R0 ;  /* 0x00007d0002007a24 */ /* 0x040fe200078e0200 */
[----:B------:R4:W-:Y:S01]  /*1450*/  STL.64 [R1+0x18], R48 ;  /* 0x0000183001007387 */ /* 0x0009e20000100a00 */
[----:B------:R-:W-:Y:S02]  /*1460*/  IMAD R2, R2, c[0x0][0x21c], R3 ;  /* 0x0000870002027a24 */ /* 0x000fe400078e0203 */
[----:B------:R-:W-:Y:S01]  /*1470*/  IMAD.IADD R6, R9, 0x1, R14 ;  /* 0x0000000109067824 */ /* 0x000fe200078e020e */
[----:B------:R-:W-:Y:S02]  /*1480*/  IADD3 R159, R161, R0, RZ ;  /* 0x00000000a19f7210 */ /* 0x000fe40007ffe0ff */
[----:B------:R-:W-:-:S03]  /*1490*/  IADD3 R46, R49, R2, RZ ;  /* 0x00000002312e7210 */ /* 0x000fc60007ffe0ff */
[----:B------:R4:W-:Y:S04]  /*14a0*/  STL [R1+0x20], R159 ;  /* 0x0000209f01007387 */ /* 0x0009e80000100800 */
[----:B------:R4:W-:Y:S02]  /*14b0*/  STL [R1+0x24], R46 ;  /* 0x0000242e01007387 */ /* 0x0009e40000100800 */
[----:B------:R-:W2:Y:S04]  /*14c0*/  LDL R16, [R1+0x5c] ;  /* 0x00005c0001107983 */ /* 0x000ea80000100800 */
[----:B------:R-:W3:Y:S01]  /*14d0*/  LDL R14, [R1+0x4c] ;  /* 0x00004c00010e7983 */ /* 0x000ee20000100800 */
[----:B------:R-:W-:Y:S02]  /*14e0*/  IMAD.MOV.U32 R7, RZ, RZ, R6 ;  /* 0x000000ffff077224 */ /* 0x000fe400078e0006 */
[----:B------:R-:W-:-:S02]  /*14f0*/  IMAD R3, R11, c[0x0][0x1c0], RZ ;  /* 0x000070000b037a24 */ /* 0x000fc400078e02ff */
[----:B------:R-:W-:Y:S02]  /*1500*/  IMAD.MOV.U32 R6, RZ, RZ, R8 ;  /* 0x000000ffff067224 */ /* 0x000fe400078e0008 */
[C---:B------:R-:W-:Y:S02]  /*1510*/  IMAD R3, R20.reuse, c[0x0][0x1c4], R3 ;  /* 0x0000710014037a24 */ /* 0x040fe400078e0203 */
[----:B------:R-:W-:Y:S01]  /*1520*/  IMAD.WIDE.U32 R6, R20, c[0x0][0x1c0], R6 ;  /* 0x0000700014067a25 */ /* 0x000fe200078e0006 */
[----:B------:R-:W-:Y:S03]  /*1530*/  BAR.SYNC.DEFER_BLOCKING 0x0 ;  /* 0x0000000000007b1d */ /* 0x000fe60000010000 */
[----:B------:R-:W-:Y:S02]  /*1540*/  IMAD.IADD R3, R7, 0x1, R3 ;  /* 0x0000000107037824 */ /* 0x000fe400078e0203 */
[----:B------:R-:W-:-:S02]  /*1550*/  IMAD R11, R17, c[0x0][0x168], RZ ;  /* 0x00005a00110b7a24 */ /* 0x000fc400078e02ff */
[----:B------:R-:W-:-:S05]  /*1560*/  IMAD.IADD R9, R45, 0x1, R158 ;  /* 0x000000012d097824 */ /* 0x000fca00078e029e */
[----:B------:R-:W-:Y:S02]  /*1570*/  ISETP.GE.AND P1, PT, R9, R11, PT ;  /* 0x0000000b0900720c */ /* 0x000fe40003f26270 */
[----:B------:R-:W-:Y:S02]  /*1580*/  ISETP.GE.AND P6, PT, R18, c[0x0][0x198], PT ;  /* 0x0000660012007a0c */ /* 0x000fe40003fc6270 */
[----:B------:R-:W-:Y:S01]  /*1590*/  ISETP.GE.AND P4, PT, R15, c[0x0][0x198], PT ;  /* 0x000066000f007a0c */ /* 0x000fe20003f86270 */
[----:B------:R-:W-:Y:S02]  /*15a0*/  IMAD.MOV.U32 R153, RZ, RZ, c[0x0][0x1e0] ;  /* 0x00007800ff997624 */ /* 0x000fe400078e00ff */
[----:B------:R-:W-:Y:S02]  /*15b0*/  IMAD.MOV.U32 R154, RZ, RZ, c[0x0][0x1e4] ;  /* 0x00007900ff9a7624 */ /* 0x000fe400078e00ff */
[----:B--2---:R-:W-:-:S04]  /*15c0*/  IMAD.IADD R2, R16, 0x1, R158 ;  /* 0x0000000110027824 */ /* 0x004fc800078e029e */
[----:B------:R-:W-:-:S04]  /*15d0*/  @P5 IMAD.HI.U32 R4, R2, c[0x0][0x2c8], RZ ;  /* 0x0000b20002045a27 */ /* 0x000fc800078e00ff */
[----:B------:R-:W-:Y:S01]  /*15e0*/  IMAD.MOV.U32 R0, RZ, RZ, R2 ;  /* 0x000000ffff007224 */ /* 0x000fe200078e0002 */
[----:B------:R-:W-:-:S04]  /*15f0*/  @P5 SHF.R.U32.HI R0, RZ, c[0x0][0x2cc], R4 ;  /* 0x0000b300ff005a19 */ /* 0x000fc80000011604 */
[--C-:B------:R-:W-:Y:S01]  /*1600*/  SHF.R.S32.HI R5, RZ, 0x1f, R0.reuse ;  /* 0x0000001fff057819 */ /* 0x100fe20000011400 */
[----:B------:R-:W-:-:S04]  /*1610*/  IMAD.MOV R4, RZ, RZ, -R0 ;  /* 0x000000ffff047224 */ /* 0x000fc800078e0a00 */
[----:B------:R-:W-:Y:S02]  /*1620*/  IMAD R4, R4, c[0x0][0x2c4], R2 ;  /* 0x0000b10004047a24 */ /* 0x000fe400078e0202 */
[----:B------:R-:W-:Y:S02]  /*1630*/  IMAD.MOV.U32 R2, RZ, RZ, R6 ;  /* 0x000000ffff027224 */ /* 0x000fe400078e0006 */
[----:B------:R-:W-:Y:S02]  /*1640*/  IMAD R5, R5, c[0x0][0x1b0], RZ ;  /* 0x00006c0005057a24 */ /* 0x000fe400078e02ff */
[----:B------:R-:W-:-:S04]  /*1650*/  IMAD.WIDE.U32 R2, R0, c[0x0][0x1b0], R2 ;  /* 0x00006c0000027a25 */ /* 0x000fc800078e0002 */
[----:B------:R-:W-:Y:S01]  /*1660*/  IMAD R0, R0, c[0x0][0x1b4], R5 ;  /* 0x00006d0000007a24 */ /* 0x000fe200078e0205 */
[----:B------:R-:W-:-:S03]  /*1670*/  SHF.R.S32.HI R5, RZ, 0x1f, R4 ;  /* 0x0000001fff057819 */ /* 0x000fc60000011404 */
[----:B------:R-:W-:Y:S02]  /*1680*/  IMAD.IADD R3, R3, 0x1, R0 ;  /* 0x0000000103037824 */ /* 0x000fe400078e0200 */
[----:B------:R-:W-:Y:S02]  /*1690*/  IMAD R0, R5, c[0x0][0x1a8], RZ ;  /* 0x00006a0005007a24 */ /* 0x000fe400078e02ff */
[----:B------:R-:W-:-:S04]  /*16a0*/  IMAD.WIDE.U32 R2, R4, c[0x0][0x1a8], R2 ;  /* 0x00006a0004027a25 */ /* 0x000fc800078e0002 */
[----:B------:R-:W-:Y:S01]  /*16b0*/  IMAD R0, R4, c[0x0][0x1ac], R0 ;  /* 0x00006b0004007a24 */ /* 0x000fe200078e0200 */
[----:B------:R-:W-:-:S03]  /*16c0*/  LEA R8, P0, R2, c[0x0][0x160], 0x1 ;  /* 0x0000580002087a11 */ /* 0x000fc600078008ff */
[----:B------:R-:W-:-:S05]  /*16d0*/  IMAD.IADD R0, R3, 0x1, R0 ;  /* 0x0000000103007824 */ /* 0x000fca00078e0200 */
[----:B------:R-:W-:Y:S02]  /*16e0*/  LEA.HI.X R0, R2, c[0x0][0x164], R0, 0x1, P0 ;  /* 0x0000590002007a11 */ /* 0x000fe400000f0c00 */
[----:B------:R-:W1:Y:S04]  /*16f0*/  SHFL.IDX PT, R2, R8, RZ, 0x181f ;  /* 0x00181fff08027589 */ /* 0x000e6800000e0000 */
[----:B------:R-:W3:Y:S04]  /*1700*/  SHFL.IDX PT, R3, R0, RZ, 0x181f ;  /* 0x00181fff00037589 */ /* 0x000ee800000e0000 */
[----:B------:R-:W2:Y:S01]  /*1710*/  SHFL.IDX PT, R6, R8, 0x1, 0x181f ;  /* 0x00381f0008067f89 */ /* 0x000ea200000e0000 */
[----:B------:R-:W-:-:S03]  /*1720*/  IADD3 R4, R9, 0x20, RZ ;  /* 0x0000002009047810 */ /* 0x000fc60007ffe0ff */
[----:B------:R-:W5:Y:S01]  /*1730*/  SHFL.IDX PT, R7, R0, 0x1, 0x181f ;  /* 0x00381f0000077f89 */ /* 0x000f6200000e0000 */
[----:B-1----:R-:W-:-:S04]  /*1740*/  @!P1 LEA R12, P0, R15, R2, 0x1 ;  /* 0x000000020f0c9211 */ /* 0x002fc800078008ff */
[----:B---3--:R-:W-:Y:S02]  /*1750*/  @!P1 LEA.HI.X R13, R15, R3, R14, 0x1, P0 ;  /* 0x000000030f0d9211 */ /* 0x008fe400000f0c0e */
[----:B------:R-:W-:Y:S01]  /*1760*/  ISETP.GE.AND P0, PT, R4, R11, PT ;  /* 0x0000000b0400720c */ /* 0x000fe20003f06270 */
[----:B------:R-:W-:Y:S01]  /*1770*/  @!P1 IMAD.WIDE R2, R18, 0x2, R2 ;  /* 0x0000000212029825 */ /* 0x000fe200078e0202 */
[----:B------:R-:W1:Y:S04]  /*1780*/  SHFL.IDX PT, R4, R8, 0x2, 0x181f ;  /* 0x00581f0008047f89 */ /* 0x000e6800000e0000 */
[----:B------:R3:W-:Y:S04]  /*1790*/  @!P1 LDGSTS.E.BYPASS.LTC128B.128 [R228+0x100], [R2.64], !P6 ;  /* 0x0010000002e49fae */ /* 0x0007e8000f101d46 */
[----:B------:R-:W4:Y:S04]  /*17a0*/  SHFL.IDX PT, R5, R0, 0x2, 0x181f ;  /* 0x00581f0000057f89 */ /* 0x000f2800000e0000 */
[----:B------:R2:W-:Y:S01]  /*17b0*/  @!P1 LDGSTS.E.BYPASS.LTC128B.128 [R228+0x4100], [R12.64], !P4 ;  /* 0x041000000ce49fae */ /* 0x0005e2000e101d46 */
[----:B---3--:R-:W-:-:S02]  /*17c0*/  IADD3 R2, R9, 0x40, RZ ;  /* 0x0000004009027810 */ /* 0x008fc40007ffe0ff */
[----:B--2---:R-:W-:-:S04]  /*17d0*/  @!P0 LEA R12, P1, R15, R6, 0x1 ;  /* 0x000000060f0c8211 */ /* 0x004fc800078208ff */
[----:B-----5:R-:W-:Y:S02]  /*17e0*/  @!P0 LEA.HI.X R13, R15, R7, R14, 0x1, P1 ;  /* 0x000000070f0d8211 */ /* 0x020fe400008f0c0e */
[----:B------:R-:W-:Y:S01]  /*17f0*/  ISETP.GE.AND P1, PT, R2, R11, PT ;  /* 0x0000000b0200720c */ /* 0x000fe20003f26270 */
[----:B------:R-:W-:Y:S01]  /*1800*/  @!P0 IMAD.WIDE R6, R18, 0x2, R6 ;  /* 0x0000000212068825 */ /* 0x000fe200078e0206 */
[----:B------:R-:W-:Y:S04]  /*1810*/  SHFL.IDX PT, R2, R8, 0x3, 0x181f ;  /* 0x00781f0008027f89 */ /* 0x000fe800000e0000 */
[----:B------:R2:W3:Y:S01]  /*1820*/  SHFL.IDX PT, R3, R0, 0x3, 0x181f ;  /* 0x00781f0000037f89 */ /* 0x0004e200000e0000 */
[----:B------:R-:W-:-:S03]  /*1830*/  IADD3 R9, R9, 0x60, RZ ;  /* 0x0000006009097810 */ /* 0x000fc60007ffe0ff */
[----:B------:R1:W-:Y:S04]  /*1840*/  @!P0 LDGSTS.E.BYPASS.LTC128B.128 [R228+0x1100], [R6.64], !P6 ;  /* 0x0110000006e48fae */ /* 0x0003e8000f101d46 */
[----:B------:R5:W-:Y:S01]  /*1850*/  @!P0 LDGSTS.E.BYPASS.LTC128B.128 [R228+0x5100], [R12.64], !P4 ;  /* 0x051000000ce48fae */ /* 0x000be2000e101d46 */
[----:B-1----:R-:W-:-:S04]  /*1860*/  @!P1 LEA R6, P0, R15, R4, 0x1 ;  /* 0x000000040f069211 */ /* 0x002fc800078008ff */
[----:B----4-:R-:W-:Y:S02]  /*1870*/  @!P1 LEA.HI.X R7, R15, R5, R14, 0x1, P0 ;  /* 0x000000050f079211 */ /* 0x010fe400000f0c0e */
[----:B------:R-:W-:Y:S01]  /*1880*/  ISETP.GE.AND P0, PT, R9, R11, PT ;  /* 0x0000000b0900720c */ /* 0x000fe20003f06270 */
[----:B------:R-:W-:Y:S01]  /*1890*/  @!P1 IMAD.WIDE R4, R18, 0x2, R4 ;  /* 0x0000000212049825 */ /* 0x000fe200078e0204 */
[----:B--2---:R-:W-:Y:S02]  /*18a0*/  IADD3 R0, -R45, c[0x0][0x1d0], RZ ;  /* 0x000074002d007a10 */ /* 0x004fe40007ffe1ff */
[----:B------:R-:W-:Y:S02]  /*18b0*/  SHF.R.S32.HI R11, RZ, 0x1f, R10 ;  /* 0x0000001fff0b7819 */ /* 0x000fe4000001140a */
[----:B------:R3:W-:Y:S01]  /*18c0*/  @!P1 LDGSTS.E.BYPASS.LTC128B.128 [R228+0x2100], [R4.64], !P6 ;  /* 0x0210000004e49fae */ /* 0x0007e2000f101d46 */
[----:B------:R-:W-:Y:S02]  /*18d0*/  IMAD R0, R10, -0x80, R0 ;  /* 0xffffff800a007824 */ /* 0x000fe400078e0200 */
[----:B------:R-:W-:Y:S01]  /*18e0*/  IMAD R8, R11, c[0x0][0x1e0], RZ ;  /* 0x000078000b087a24 */ /* 0x000fe200078e02ff */
[----:B------:R1:W-:Y:S02]  /*18f0*/  @!P1 LDGSTS.E.BYPASS.LTC128B.128 [R228+0x6100], [R6.64], !P4 ;  /* 0x0610000006e49fae */ /* 0x0003e4000e101d46 */
[----:B------:R-:W-:Y:S01]  /*1900*/  ISETP.GE.AND P1, PT, R0, 0x1, PT ;  /* 0x000000010000780c */ /* 0x000fe20003f26270 */
[----:B------:R-:W-:-:S02]  /*1910*/  IMAD R8, R10, c[0x0][0x1e4], R8 ;  /* 0x000079000a087a24 */ /* 0x000fc400078e0208 */
[----:B---3--:R-:W-:-:S05]  /*1920*/  @!P0 IMAD.WIDE R4, R18, 0x2, R2 ;  /* 0x0000000212048825 */ /* 0x008fca00078e0202 */
[----:B------:R2:W-:Y:S01]  /*1930*/  @!P0 LDGSTS.E.BYPASS.LTC128B.128 [R228+0x3100], [R4.64], !P6 ;  /* 0x0310000004e48fae */ /* 0x0005e2000f101d46 */
[----:B-1----:R-:W-:-:S04]  /*1940*/  @!P0 LEA R6, P6, R15, R2, 0x1 ;  /* 0x000000020f068211 */ /* 0x002fc800078c08ff */
[----:B------:R-:W-:-:S05]  /*1950*/  @!P0 LEA.HI.X R7, R15, R3, R14, 0x1, P6 ;  /* 0x000000030f078211 */ /* 0x000fca00030f0c0e */
[----:B------:R1:W-:Y:S01]  /*1960*/  @!P0 LDGSTS.E.BYPASS.LTC128B.128 [R228+0x7100], [R6.64], !P4 ;  /* 0x0710000006e48fae */ /* 0x0003e2000e101d46 */
[----:B--2---:R-:W-:Y:S01]  /*1970*/  IMAD.WIDE.U32 R4, R10, c[0x0][0x1e0], RZ ;  /* 0x000078000a047a25 */ /* 0x004fe200078e00ff */
[----:B------:R-:W-:Y:S02]  /*1980*/  ISETP.GE.AND P4, PT, R0, 0x41, PT ;  /* 0x000000410000780c */ /* 0x000fe40003f86270 */
[----:B------:R-:W0:Y:S01]  /*1990*/  LDGDEPBAR ;  /* 0x00000000000079af */ /* 0x000e220000000000 */
[----:B------:R-:W-:Y:S01]  /*19a0*/  IMAD.IADD R8, R5, 0x1, R8 ;  /* 0x0000000105087824 */ /* 0x000fe200078e0208 */
[----:B------:R-:W-:-:S04]  /*19b0*/  LEA R2, P6, R4, R160, 0x7 ;  /* 0x000000a004027211 */ /* 0x000fc800078c38ff */
[----:B------:R-:W-:Y:S02]  /*19c0*/  LEA.HI.X R3, R4, R159, R8, 0x7, P6 ;  /* 0x0000009f04037211 */ /* 0x000fe400030f3c08 */
[----:B------:R-:W-:-:S04]  /*19d0*/  @P1 LEA R4, P6, R2, c[0x0][0x1c8], 0x1 ;  /* 0x0000720002041a11 */ /* 0x000fc800078c08ff */
[----:B------:R-:W-:Y:S02]  /*19e0*/  @P1 LEA.HI.X R5, R2, c[0x0][0x1cc], R3, 0x1, P6 ;  /* 0x0000730002051a11 */ /* 0x000fe400030f0c03 */
[----:B------:R-:W-:-:S03]  /*19f0*/  ISETP.GE.AND P6, PT, R0, 0x21, PT ;  /* 0x000000210000780c */ /* 0x000fc60003fc6270 */
[----:B------:R2:W-:Y:S04]  /*1a00*/  @P1 LDGSTS.E.BYPASS.LTC128B.128 [R228+0x8100], [R4.64], !P3 ;  /* 0x0810000004e41fae */ /* 0x0005e8000d901d46 */
[----:B------:R2:W-:Y:S01]  /*1a10*/  @P1 LDGSTS.E.BYPASS.LTC128B.128 [R228+0xc100], [R4.64+0x80], !P2 ;  /* 0x0c10008004e41fae */ /* 0x0005e2000d101d46 */
[----:B------:R-:W-:-:S05]  /*1a20*/  ISETP.GE.AND P1, PT, R0, 0x61, PT ;  /* 0x000000610000780c */ /* 0x000fca0003f26270 */
[----:B-1----:R-:W-:-:S04]  /*1a30*/  @P6 LEA R6, P0, R153, R2, 0x5 ;  /* 0x0000000299066211 */ /* 0x002fc800078028ff */
[----:B------:R-:W-:Y:S02]  /*1a40*/  @P6 LEA.HI.X R0, R153, R3, R154, 0x5, P0 ;  /* 0x0000000399006211 */ /* 0x000fe400000f2c9a */
[----:B------:R-:W-:-:S04]  /*1a50*/  @P6 LEA R8, P0, R6, c[0x0][0x1c8], 0x1 ;  /* 0x0000720006086a11 */ /* 0x000fc800078008ff */
[----:B------:R-:W-:Y:S01]  /*1a60*/  @P6 LEA.HI.X R9, R6, c[0x0][0x1cc], R0, 0x1, P0 ;  /* 0x0000730006096a11 */ /* 0x000fe200000f0c00 */
[----:B------:R-:W-:-:S04]  /*1a70*/  IMAD.SHL.U32 R6, R154, 0x40, RZ ;  /* 0x000000409a067824 */ /* 0x000fc800078e00ff */
[----:B------:R1:W-:Y:S04]  /*1a80*/  @P6 LDGSTS.E.BYPASS.LTC128B.128 [R228+0x9100], [R8.64], !P3 ;  /* 0x0910000008e46fae */ /* 0x0003e8000d901d46 */
[----:B------:R1:W-:Y:S01]  /*1a90*/  @P6 LDGSTS.E.BYPASS.LTC128B.128 [R228+0xd100], [R8.64+0x80], !P2 ;  /* 0x0d10008008e46fae */ /* 0x0003e2000d101d46 */
[----:B--2---:R-:W-:-:S05]  /*1aa0*/  IMAD.WIDE.U32 R4, R153, 0x40, RZ ;  /* 0x0000004099047825 */ /* 0x004fca00078e00ff */
[----:B------:R-:W-:Y:S01]  /*1ab0*/  @P4 IADD3 R0, P0, R2, R4, RZ ;  /* 0x0000000402004210 */ /* 0x000fe20007f1e0ff */
[----:B------:R-:W-:-:S03]  /*1ac0*/  @P1 IMAD R4, R154, 0x60, RZ ;  /* 0x000000609a041824 */ /* 0x000fc600078e02ff */
[----:B------:R-:W-:Y:S01]  /*1ad0*/  @P4 IADD3.X R5, R3, R5, R6, P0, !PT ;  /* 0x0000000503054210 */ /* 0x000fe200007fe406 */
[----:B------:R-:W-:Y:S01]  /*1ae0*/  @P1 IMAD.WIDE.U32 R2, R153, 0x60, R2 ;  /* 0x0000006099021825 */ /* 0x000fe200078e0002 */
[----:B------:R-:W-:-:S04]  /*1af0*/  @P4 LEA R6, P0, R0, c[0x0][0x1c8], 0x1 ;  /* 0x0000720000064a11 */ /* 0x000fc800078008ff */
[----:B------:R-:W-:Y:S01]  /*1b00*/  @P4 LEA.HI.X R7, R0, c[0x0][0x1cc], R5, 0x1, P0 ;  /* 0x0000730000074a11 */ /* 0x000fe200000f0c05 */
[----:B------:R-:W-:Y:S01]  /*1b10*/  @P1 IMAD.IADD R0, R3, 0x1, R4 ;  /* 0x0000000103001824 */ /* 0x000fe200078e0204 */
[----:B------:R-:W-:-:S03]  /*1b20*/  @P1 LEA R4, P0, R2, c[0x0][0x1c8], 0x1 ;  /* 0x0000720002041a11 */ /* 0x000fc600078008ff */
[----:B------:R2:W-:Y:S01]  /*1b30*/  @P4 LDGSTS.E.BYPASS.LTC128B.128 [R228+0xa100], [R6.64], !P3 ;  /* 0x0a10000006e44fae */ /* 0x0005e2000d901d46 */
[----:B------:R-:W-:-:S03]  /*1b40*/  @P1 LEA.HI.X R5, R2, c[0x0][0x1cc], R0, 0x1, P0 ;  /* 0x0000730002051a11 */ /* 0x000fc600000f0c00 */
[----:B------:R2:W-:Y:S04]  /*1b50*/  @P4 LDGSTS.E.BYPASS.LTC128B.128 [R228+0xe100], [R6.64+0x80], !P2 ;  /* 0x0e10008006e44fae */ /* 0x0005e8000d101d46 */
[----:B------:R2:W-:Y:S04]  /*1b60*/  @P1 LDGSTS.E.BYPASS.LTC128B.128 [R228+0xb100], [R4.64], !P3 ;  /* 0x0b10000004e41fae */ /* 0x0005e8000d901d46 */
[----:B------:R2:W-:Y:S04]  /*1b70*/  @P1 LDGSTS.E.BYPASS.LTC128B.128 [R228+0xf100], [R4.64+0x80], !P2 ;  /* 0x0f10008004e41fae */ /* 0x0005e8000d101d46 */
[----:B------:R-:W0:Y:S01]  /*1b80*/  LDGDEPBAR ;  /* 0x00000000000079af */ /* 0x000e220000000000 */
[----:B------:R-:W-:-:S04]  /*1b90*/  DEPBAR.LE SB0, 0x1 ;  /* 0x000080400000791a */ /* 0x000fc80000000000 */
[----:B------:R-:W-:Y:S06]  /*1ba0*/  BAR.SYNC.DEFER_BLOCKING 0x0 ;  /* 0x0000000000007b1d */ /* 0x000fec0000010000 */
[----:B------:R-:W-:Y:S04]  /*1bb0*/  LDSM.16.M88.4 R136, [R224] ;  /* 0x00000000e088783b */ /* 0x000fe80000000200 */
[----:B------:R-:W-:Y:S04]  /*1bc0*/  LDSM.16.M88.4 R140, [R225] ;  /* 0x00000000e18c783b */ /* 0x000fe80000000200 */
[----:B------:R-:W-:Y:S04]  /*1bd0*/  LDSM.16.M88.4 R168, [R227] ;  /* 0x00000000e3a8783b */ /* 0x000fe80000000200 */
[----:B------:R-:W-:Y:S04]  /*1be0*/  LDSM.16.M88.4 R172, [R226] ;  /* 0x00000000e2ac783b */ /* 0x000fe80000000200 */
[----:B------:R-:W-:Y:S04]  /*1bf0*/  LDSM.16.M88.4 R184, [R224+0x4000] ;  /* 0x00400000e0b8783b */ /* 0x000fe80000000200 */
[----:B------:R-:W-:Y:S04]  /*1c00*/  LDSM.16.M88.4 R188, [R225+0x4000] ;  /* 0x00400000e1bc783b */ /* 0x000fe80000000200 */
[----:B------:R-:W-:Y:S04]  /*1c10*/  LDSM.16.M88.4 R192, [R227+0x4000] ;  /* 0x00400000e3c0783b */ /* 0x000fe80000000200 */
[----:B------:R-:W-:Y:S04]  /*1c20*/  LDSM.16.M88.4 R196, [R226+0x4000] ;  /* 0x00400000e2c4783b */ /* 0x000fe80000000200 */
[----:B------:R-:W-:Y:S06]  /*1c30*/  BAR.SYNC.DEFER_BLOCKING 0x0 ;  /* 0x0000000000007b1d */ /* 0x000fec0000010000 */
[----:B------:R-:W-:-:S04]  /*1c40*/  DEPBAR.LE SB0, 0x0 ;  /* 0x000080000000791a */ /* 0x000fc80000000000 */
[----:B------:R-:W-:Y:S06]  /*1c50*/  BAR.SYNC.DEFER_BLOCKING 0x0 ;  /* 0x0000000000007b1d */ /* 0x000fec0000010000 */
[----:B--2---:R-:W5:Y:S04]  /*1c60*/  LDSM.16.M88.4 R4, [R201] ;  /* 0x00000000c904783b */ /* 0x004f680000000200 */
[----:B------:R-:W2:Y:S04]  /*1c70*/  LDSM.16.M88.4 R20, [R201+0x800] ;  /* 0x00080000c914783b */ /* 0x000ea80000000200 */
[----:B------:R-:W3:Y:S04]  /*1c80*/  LDSM.16.M88.4 R24, [R207] ;  /* 0x00000000cf18783b */ /* 0x000ee80000000200 */
[----:B------:R-:W4:Y:S04]  /*1c90*/  LDSM.16.M88.4 R32, [R201+0x1000] ;  /* 0x00100000c920783b */ /* 0x000f280000000200 */
[----:B------:R-:W1:Y:S04]  /*1ca0*/  LDSM.16.M88.4 R36, [R222] ;  /* 0x00000000de24783b */ /* 0x000e680000000200 */
[----:B------:R-:W1:Y:S04]  /*1cb0*/  LDSM.16.M88.4 R28, [R221] ;  /* 0x00000000dd1c783b */ /* 0x000e680000000200 */
[----:B------:R-:W1:Y:S01]  /*1cc0*/  LDSM.16.M88.4 R40, [R201+0x1800] ;  /* 0x00180000c928783b */ /* 0x000e620000000200 */
[C---:B-----5:R-:W-:Y:S08]  /*1cd0*/  HMMA.16816.F32 R12, R136.reuse, R4, RZ ;  /* 0x00000004880c723c */ /* 0x060ff000000018ff */
[C---:B------:R-:W-:Y:S08]  /*1ce0*/  HMMA.16816.F32 R4, R136.reuse, R6, RZ ;  /* 0x000000068804723c */ /* 0x040ff000000018ff */
[----:B--2---:R-:W-:Y:S08]  /*1cf0*/  HMMA.16816.F32 R16, R136, R20, RZ ;  /* 0x000000148810723c */ /* 0x004ff000000018ff */
[C---:B---3--:R-:W-:Y:S08]  /*1d00*/  HMMA.16816.F32 R108, R140.reuse, R24, R12 ;  /* 0x000000188c6c723c */ /* 0x048ff0000000180c */
[----:B------:R-:W-:Y:S01]  /*1d10*/  HMMA.16816.F32 R100, R140, R26, R4 ;  /* 0x0000001a8c64723c */ /* 0x000fe20000001804 */
[----:B------:R-:W2:Y:S07]  /*1d20*/  LDSM.16.M88.4 R24, [R220] ;  /* 0x00000000dc18783b */ /* 0x000eae0000000200 */
[C---:B----4-:R-:W-:Y:S08]  /*1d30*/  HMMA.16816.F32 R4, R136.reuse, R32, RZ ;  /* 0x000000208804723c */ /* 0x050ff000000018ff */
[----:B------:R-:W-:Y:S08]  /*1d40*/  HMMA.16816.F32 R12, R136, R22, RZ ;  /* 0x00000016880c723c */ /* 0x000ff000000018ff */
[----:B-1----:R-:W-:Y:S08]  /*1d50*/  HMMA.16816.F32 R96, R140, R36, R16 ;  /* 0x000000248c60723c */ /* 0x002ff00000001810 */
[----:B------:R-:W-:Y:S01]  /*1d60*/  HMMA.16816.F32 R16, R136, R34, RZ ;  /* 0x000000228810723c */ /* 0x000fe200000018ff */
[----:B------:R-:W1:Y:S01]  /*1d70*/  LDSM.16.M88.4 R32, [R201+0x2000] ;  /* 0x00200000c920783b */ /* 0x000e620000000200 */
[----:B------:R-:W-:-:S02]  /*1d80*/  IMAD R0, R11, c[0x0][0x208], RZ ;  /* 0x000082000b007a24 */ /* 0x000fc400078e02ff */
[----:B------:R-:W-:-:S04]  /*1d90*/  IMAD.WIDE.U32 R2, R10, c[0x0][0x208], RZ ;  /* 0x000082000a027a25 */ /* 0x000fc800078e00ff */
[----:B------:R-:W-:Y:S01]  /*1da0*/  HMMA.16816.F32 R64, R140, R28, R4 ;  /* 0x0000001c8c40723c */ /* 0x000fe20000001804 */
[----:B------:R-:W-:-:S06]  /*1db0*/  IMAD.MOV.U32 R11, RZ, RZ, c[0x0][0x208] ;  /* 0x00008200ff0b7624 */ /* 0x000fcc00078e00ff */
[----:B------:R-:W-:Y:S01]  /*1dc0*/  IMAD R4, R10, c[0x0][0x20c], R0 ;  /* 0x000083000a047a24 */ /* 0x000fe200078e0200 */
[----:B------:R-:W-:Y:S01]  /*1dd0*/  HMMA.16816.F32 R20, R136, R40, RZ ;  /* 0x000000288814723c */ /* 0x000fe200000018ff */
[----:B------:R-:W-:Y:S02]  /*1de0*/  LEA R0, P0, R2, R48, 0x7 ;  /* 0x0000003002007211 */ /* 0x000fe400078038ff */
[----:B------:R-:W-:-:S05]  /*1df0*/  IMAD.IADD R3, R3, 0x1, R4 ;  /* 0x0000000103037824 */ /* 0x000fca00078e0204 */
[----:B------:R-:W-:Y:S01]  /*1e00*/  HMMA.16816.F32 R92, R140, R38, R12 ;  /* 0x000000268c5c723c */ /* 0x000fe2000000180c */
[----:B------:R-:W3:Y:S01]  /*1e10*/  LDSM.16.M88.4 R36, [R201+0x2800] ;  /* 0x00280000c924783b */ /* 0x000ee20000000200 */
[----:B------:R-:W-:Y:S02]  /*1e20*/  IMAD.MOV.U32 R155, RZ, RZ, -0x80 ;  /* 0xffffff80ff9b7424 */ /* 0x000fe400078e00ff */
[----:B------:R-:W-:Y:S01]  /*1e30*/  IMAD.MOV.U32 R5, RZ, RZ, 0x6 ;  /* 0x00000006ff057424 */ /* 0x000fe200078e00ff */
[----:B------:R-:W-:Y:S03]  /*1e40*/  LDSM.16.M88.4 R48, [R216] ;  /* 0x00000000d830783b */ /* 0x000fe60000000200 */
[----:B------:R-:W-:Y:S01]  /*1e50*/  HMMA.16816.F32 R12, R136, R42, RZ ;  /* 0x0000002a880c723c */ /* 0x000fe200000018ff */
[----:B------:R-:W-:Y:S01]  /*1e60*/  LEA.HI.X R3, R2, R46, R3, 0x7, P0 ;  /* 0x0000002e02037211 */ /* 0x000fe200000f3c03 */
[C---:B------:R-:W-:Y:S01]  /*1e70*/  IMAD.SHL.U32 R52, R11.reuse, 0x40, RZ ;  /* 0x000000400b347824 */ /* 0x040fe200078e00ff */
[----:B------:R-:W-:Y:S01]  /*1e80*/  LEA R2, P0, R0, c[0x0][0x1f8], 0x1 ;  /* 0x00007e0000027a11 */ /* 0x000fe200078008ff */
[----:B------:R-:W-:Y:S01]  /*1e90*/  IMAD R152, R10, R155, c[0x0][0x1d0] ;  /* 0x000074000a987624 */ /* 0x000fe200078e029b */
[----:B------:R-:W-:Y:S01]  /*1ea0*/  LOP3.LUT R4, R44, 0x1, RZ, 0xc0, !PT ;  /* 0x000000012c047812 */ /* 0x000fe200078ec0ff */
[----:B------:R-:W-:Y:S01]  /*1eb0*/  LDSM.16.M88.4 R40, [R218] ;  /* 0x00000000da28783b */ /* 0x000fe20000000200 */
[----:B------:R-:W-:-:S02]  /*1ec0*/  SHF.L.U64.HI R11, R11, R5, c[0x0][0x20c] ;  /* 0x000083000b0b7619 */ /* 0x000fc40000010205 */
[----:B------:R-:W-:Y:S02]  /*1ed0*/  LEA.HI.X R3, R0, c[0x0][0x1fc], R3, 0x1, P0 ;  /* 0x00007f0000037a11 */ /* 0x000fe400000f0c03 */
[----:B------:R-:W-:Y:S01]  /*1ee0*/  IADD3 R6, P6, R52, R2, RZ ;  /* 0x0000000234067210 */ /* 0x000fe20007fde0ff */
[----:B------:R-:W-:Y:S01]  /*1ef0*/  IMAD.IADD R0, R152, 0x1, -R45 ;  /* 0x0000000198007824 */ /* 0x000fe200078e0a2d */
[----:B------:R-:W-:Y:S02]  /*1f00*/  IADD3 R8, P1, P0, R52, 0x80, R2 ;  /* 0x0000008034087810 */ /* 0x000fe4000783e002 */
[----:B------:R-:W-:Y:S01]  /*1f10*/  ISETP.NE.U32.AND P4, PT, R4, 0x1, PT ;  /* 0x000000010400780c */ /* 0x000fe20003f85070 */
[C-C-:B------:R-:W-:Y:S01]  /*1f20*/  IMAD.X R7, R11.reuse, 0x1, R3.reuse, P6 ;  /* 0x000000010b077824 */ /* 0x140fe200030e0603 */
[----:B------:R-:W-:Y:S02]  /*1f30*/  IADD3 R4, P6, R6, R52, RZ ;  /* 0x0000003406047210 */ /* 0x000fe40007fde0ff */
[----:B------:R-:W-:-:S02]  /*1f40*/  IADD3.X R9, R11, RZ, R3, P1, P0 ;  /* 0x000000ff0b097210 */ /* 0x000fc40000fe0403 */
[----:B------:R-:W-:Y:S02]  /*1f50*/  ISETP.LT.OR P0, PT, R0, 0x1, P4 ;  /* 0x000000010000780c */ /* 0x000fe40002701670 */
[----:B------:R-:W-:Y:S01]  /*1f60*/  LOP3.LUT P1, RZ, R44, 0x2, RZ, 0xc0, !PT ;  /* 0x000000022cff7812 */ /* 0x000fe2000782c0ff */
[----:B------:R-:W-:Y:S01]  /*1f70*/  IMAD.X R5, R7, 0x1, R11, P6 ;  /* 0x0000000107057824 */ /* 0x000fe200030e060b */
[----:B------:R-:W-:Y:S01]  /*1f80*/  HMMA.16816.F32 R72, R140, R30, R16 ;  /* 0x0000001e8c48723c */ /* 0x000fe20000001810 */
[----:B------:R-:W4:Y:S01]  /*1f90*/  LDSM.16.M88.4 R28, [R219] ;  /* 0x00000000db1c783b */ /* 0x000f220000000200 */
[----:B------:R-:W-:-:S03]  /*1fa0*/  ISETP.LT.OR P6, PT, R0, 0x1, !P1 ;  /* 0x000000010000780c */ /* 0x000fc60004fc1670 */
[----:B------:R-:W-:Y:S03]  /*1fb0*/  LDSM.16.M88.4 R44, [R217] ;  /* 0x00000000d92c783b */ /* 0x000fe60000000200 */
[C---:B--2---:R-:W-:Y:S08]  /*1fc0*/  HMMA.16816.F32 R80, R140.reuse, R24, R20 ;  /* 0x000000188c50723c */ /* 0x044ff00000001814 */
[----:B------:R-:W-:Y:S01]  /*1fd0*/  HMMA.16816.F32 R104, R140, R26, R12 ;  /* 0x0000001a8c68723c */ /* 0x000fe2000000180c */
[----:B------:R-:W2:Y:S07]  /*1fe0*/  LDSM.16.M88.4 R24, [R201+0x3000] ;  /* 0x00300000c918783b */ /* 0x000eae0000000200 */
[C---:B-1----:R-:W-:Y:S08]  /*1ff0*/  HMMA.16816.F32 R20, R136.reuse, R32, RZ ;  /* 0x000000208814723c */ /* 0x042ff000000018ff */
[----:B------:R-:W-:Y:S01]  /*2000*/  HMMA.16816.F32 R16, R136, R34, RZ ;  /* 0x000000228810723c */ /* 0x000fe200000018ff */
[----:B------:R-:W1:Y:S04]  /*2010*/  LDSM.16.M88.4 R32, [R201+0x3800] ;  /* 0x00380000c920783b */ /* 0x000e680000000200 */
[----:B------:R-:W-:Y:S01]  /*2020*/  @!PT LDS RZ, [RZ] ;  /* 0x00000000fffff984 */ /* 0x000fe20000000800 */
[----:B------:R-:W-:Y:S01]  /*2030*/  @!PT LDS RZ, [RZ] ;  /* 0x00000000fffff984 */ /* 0x000fe20000000800 */
[----:B------:R-:W-:Y:S01]  /*2040*/  @!PT LDS RZ, [RZ] ;  /* 0x00000000fffff984 */ /* 0x000fe20000000800 */
[----:B------:R5:W-:Y:S01]  /*2050*/  LDGSTS.E.BYPASS.LTC128B.128 [R228+0x100], [R2.64], !P0 ;  /* 0x0010000002e47fae */ /* 0x000be2000c101d46 */
[----:B------:R-:W-:-:S03]  /*2060*/  ISETP.LT.OR P0, PT, R0, 0x21, P4 ;  /* 0x000000210000780c */ /* 0x000fc60002701670 */
[----:B------:R5:W-:Y:S01]  /*2070*/  LDGSTS.E.BYPASS.LTC128B.128 [R228+0x4100], [R2.64+0x80], !P6 ;  /* 0x0410008002e47fae */ /* 0x000be2000f101d46 */
[C---:B------:R-:W-:Y:S01]  /*2080*/  ISETP.LT.OR P6, PT, R0.reuse, 0x21, !P1 ;  /* 0x000000210000780c */ /* 0x040fe20004fc1670 */
[----:B---3--:R-:W-:Y:S08]  /*2090*/  HMMA.16816.F32 R12, R136, R36, RZ ;  /* 0x00000024880c723c */ /* 0x008ff000000018ff */
[----:B------:R3:W-:Y:S04]  /*20a0*/  LDGSTS.E.BYPASS.LTC128B.128 [R228+0x1100], [R6.64], !P0 ;  /* 0x0110000006e47fae */ /* 0x0007e8000c101d46 */
[----:B------:R1:W-:Y:S01]  /*20b0*/  LDGSTS.E.BYPASS.LTC128B.128 [R228+0x5100], [R8.64], !P6 ;  /* 0x0510000008e47fae */ /* 0x0003e2000f101d46 */
[----:B------:R-:W-:-:S02]  /*20c0*/  ISETP.LT.OR P6, PT, R0, 0x41, P4 ;  /* 0x000000410000780c */ /* 0x000fc400027c1670 */
[----:B-----5:R-:W-:Y:S01]  /*20d0*/  IADD3 R2, P0, R4, R52, RZ ;  /* 0x0000003404027210 */ /* 0x020fe20007f1e0ff */
[C---:B----4-:R-:W-:Y:S10]  /*20e0*/  HMMA.16816.F32 R88, R140.reuse, R28, R20 ;  /* 0x0000001c8c58723c */ /* 0x050ff40000001814 */
[----:B------:R3:W-:Y:S01]  /*20f0*/  LDGSTS.E.BYPASS.LTC128B.128 [R228+0x2100], [R4.64], !P6 ;  /* 0x0210000004e47fae */ /* 0x0007e2000f101d46 */
[----:B------:R-:W-:Y:S01]  /*2100*/  IMAD.X R3, R5, 0x1, R11, P0 ;  /* 0x0000000105037824 */ /* 0x000fe200000e060b */
[C---:B------:R-:W-:Y:S01]  /*2110*/  ISETP.LT.OR P0, PT, R0.reuse, 0x41, !P1 ;  /* 0x000000410000780c */ /* 0x040fe20004f01670 */
[C---:B------:R-:W-:Y:S08]  /*2120*/  HMMA.16816.F32 R84, R140.reuse, R30, R16 ;  /* 0x0000001e8c54723c */ /* 0x040ff00000001810 */
[----:B------:R-:W-:Y:S04]  /*2130*/  HMMA.16816.F32 R76, R140, R40, R12 ;  /* 0x000000288c4c723c */ /* 0x000fe8000000180c */
[----:B------:R3:W-:Y:S04]  /*2140*/  LDGSTS.E.BYPASS.LTC128B.128 [R228+0x6100], [R4.64+0x80], !P0 ;  /* 0x0610008004e47fae */ /* 0x0007e8000c101d46 */
[C---:B------:R-:W-:Y:S08]  /*2150*/  HMMA.16816.F32 R28, R136.reuse, R38, RZ ;  /* 0x00000026881c723c */ /* 0x040ff000000018ff */
[C---:B--2---:R-:W-:Y:S08]  /*2160*/  HMMA.16816.F32 R16, R136.reuse, R26, RZ ;  /* 0x0000001a8810723c */ /* 0x044ff000000018ff */
[C---:B-1----:R-:W-:Y:S08]  /*2170*/  HMMA.16816.F32 R12, R136.reuse, R32, RZ ;  /* 0x00000020880c723c */ /* 0x042ff000000018ff */
[----:B---3--:R-:W-:Y:S01]  /*2180*/  HMMA.16816.F32 R4, R136, R34, RZ ;  /* 0x000000228804723c */ /* 0x008fe200000018ff */
[----:B------:R-:W-:-:S02]  /*2190*/  ISETP.LT.OR P4, PT, R0, 0x61, P4 ;  /* 0x000000610000780c */ /* 0x000fc40002781670 */
[----:B------:R-:W-:-:S05]  /*21a0*/  ISETP.LT.OR P1, PT, R0, 0x61, !P1 ;  /* 0x000000610000780c */ /* 0x000fca0004f21670 */
[C---:B------:R-:W-:Y:S06]  /*21b0*/  HMMA.16816.F32 R68, R140.reuse, R42, R28 ;  /* 0x0000002a8c44723c */ /* 0x040fec000000181c */
[----:B------:R1:W-:Y:S02]  /*21c0*/  LDGSTS.E.BYPASS.LTC128B.128 [R228+0x3100], [R2.64], !P4 ;  /* 0x0310000002e47fae */ /* 0x0003e4000e101d46 */
[C---:B------:R-:W-:Y:S02]  /*21d0*/  HMMA.16816.F32 R56, R140.reuse, R46, R16 ;  /* 0x0000002e8c38723c */ /* 0x040fe40000001810 */
[----:B------:R1:W-:Y:S04]  /*21e0*/  LDGSTS.E.BYPASS.LTC128B.128 [R228+0x7100], [R2.64+0x80], !P1 ;  /* 0x0710008002e47fae */ /* 0x0003e8000c901d46 */
[----:B------:R-:W2:Y:S02]  /*21f0*/  LDSM.16.M88.4 R36, [R205+0x800] ;  /* 0x00080000cd24783b */ /* 0x000ea40000000200 */
[----:B------:R-:W-:Y:S02]  /*2200*/  HMMA.16816.F32 R52, R140, R48, R12 ;  /* 0x000000308c34723c */ /* 0x000fe4000000180c */
[----:B------:R-:W3:Y:S04]  /*2210*/  LDSM.16.M88.4 R28, [R205+0x1000] ;  /* 0x00100000cd1c783b */ /* 0x000ee80000000200 */
[----:B------:R-:W4:Y:S02]  /*2220*/  LDSM.16.M88.4 R16, [R205+0x1800] ;  /* 0x00180000cd10783b */ /* 0x000f240000000200 */
[----:B------:R-:W-:Y:S02]  /*2230*/  HMMA.16816.F32 R20, R136, R24, RZ ;  /* 0x000000188814723c */ /* 0x000fe400000018ff */
[----:B------:R-:W-:Y:S04]  /*2240*/  LDSM.16.M88.4 R24, [R205] ;  /* 0x00000000cd18783b */ /* 0x000fe80000000200 */
[----:B------:R-:W-:Y:S02]  /*2250*/  LDSM.16.M88.4 R12, [R205+0x2800] ;  /* 0x00280000cd0c783b */ /* 0x000fe40000000200 */
[C---:B------:R-:W-:Y:S02]  /*2260*/  HMMA.16816.F32 R48, R140.reuse, R50, R4 ;  /* 0x000000328c30723c */ /* 0x040fe40000001804 */
[----:B------:R-:W5:Y:S04]  /*2270*/  LDSM.16.M88.4 R4, [R205+0x2000] ;  /* 0x00200000cd04783b */ /* 0x000f680000000200 */
[----:B------:R-:W-:Y:S04]  /*2280*/  LDSM.16.M88.4 R132, [R205+0x4000] ;  /* 0x00400000cd84783b */ /* 0x000fe80000000200 */
[----:B------:R-:W-:Y:S04]  /*2290*/  LDSM.16.M88.4 R148, [R202+0x7000] ;  /* 0x00700000ca94783b */ /* 0x000fe80000000200 */
[----:B------:R-:W0:Y:S02]  /*22a0*/  LDGDEPBAR ;  /* 0x00000000000079af */ /* 0x000e240000000000 */
[----:B------:R-:W-:Y:S02]  /*22b0*/  HMMA.16816.F32 R60, R140, R44, R20 ;  /* 0x0000002c8c3c723c */ /* 0x000fe40000001814 */
[----:B------:R-:W1:Y:S06]  /*22c0*/  LDSM.16.M88.4 R20, [R205+0x3000] ;  /* 0x00300000cd14783b */ /* 0x000e6c0000000200 */
[C---:B--2---:R-:W-:Y:S08]  /*22d0*/  HMMA.16816.F32 R40, R168.reuse, R36, R96 ;  /* 0x00000024a828723c */ /* 0x044ff00000001860 */
[C---:B---3--:R-:W-:Y:S08]  /*22e0*/  HMMA.16816.F32 R64, R168.reuse, R28, R64 ;  /* 0x0000001ca840723c */ /* 0x048ff00000001840 */
[C---:B------:R-:W-:Y:S01]  /*22f0*/  HMMA.16816.F32 R72, R168.reuse, R30, R72 ;  /* 0x0000001ea848723c */ /* 0x040fe20000001848 */
[----:B------:R-:W2:Y:S07]  /*2300*/  LDSM.16.M88.4 R28, [R205+0x3800] ;  /* 0x00380000cd1c783b */ /* 0x000eae0000000200 */
[C---:B----4-:R-:W-:Y:S08]  /*2310*/  HMMA.16816.F32 R80, R168.reuse, R16, R80 ;  /* 0x00000010a850723c */ /* 0x050ff00000001850 */
[C---:B------:R-:W-:Y:S01]  /*2320*/  HMMA.16816.F32 R104, R168.reuse, R18, R104 ;  /* 0x00000012a868723c */ /* 0x040fe20000001868 */
[----:B------:R-:W3:Y:S07]  /*2330*/  LDSM.16.M88.4 R16, [R202] ;  /* 0x00000000ca10783b */ /* 0x000eee0000000200 */
[C---:B-----5:R-:W-:Y:S08]  /*2340*/  HMMA.16816.F32 R88, R168.reuse, R4, R88 ;  /* 0x00000004a858723c */ /* 0x060ff00000001858 */
[C---:B------:R-:W-:Y:S01]  /*2350*/  HMMA.16816.F32 R96, R168.reuse, R6, R84 ;  /* 0x00000006a860723c */ /* 0x040fe20000001854 */
[----:B------:R-:W4:Y:S07]  /*2360*/  LDSM.16.M88.4 R4, [R202+0x800] ;  /* 0x00080000ca04783b */ /* 0x000f2e0000000200 */
[C---:B------:R-:W-:Y:S08]  /*2370*/  HMMA.16816.F32 R44, R168.reuse, R24, R108 ;  /* 0x00000018a82c723c */ /* 0x040ff0000000186c */
[C---:B------:R-:W-:Y:S01]  /*2380*/  HMMA.16816.F32 R32, R168.reuse, R26, R100 ;  /* 0x0000001aa820723c */ /* 0x040fe20000001864 */
[----:B------:R-:W5:Y:S07]  /*2390*/  LDSM.16.M88.4 R24, [R202+0x1800] ;  /* 0x00180000ca18783b */ /* 0x000f6e0000000200 */
[C---:B------:R-:W-:Y:S08]  /*23a0*/  HMMA.16816.F32 R36, R168.reuse, R38, R92 ;  /* 0x00000026a824723c */ /* 0x040ff0000000185c */
[C---:B-1----:R-:W-:Y:S08]  /*23b0*/  HMMA.16816.F32 R112, R168.reuse, R20, R60 ;  /* 0x00000014a870723c */ /* 0x042ff0000000183c */
[C---:B------:R-:W-:Y:S01]  /*23c0*/  HMMA.16816.F32 R92, R168.reuse, R22, R56 ;  /* 0x00000016a85c723c */ /* 0x040fe20000001838 */
[----:B------:R-:W1:Y:S04]  /*23d0*/  LDSM.16.M88.4 R20, [R202+0x2800] ;  /* 0x00280000ca14783b */ /* 0x000e680000000200 */
[----:B------:R-:W-:Y:S03]  /*23e0*/  LDSM.16.M88.4 R56, [R202+0x2000] ;  /* 0x00200000ca38783b */ /* 0x000fe60000000200 */
[C---:B------:R-:W-:Y:S08]  /*23f0*/  HMMA.16816.F32 R100, R168.reuse, R12, R76 ;  /* 0x0000000ca864723c */ /* 0x040ff0000000184c */
[C---:B------:R-:W-:Y:S01]  /*2400*/  HMMA.16816.F32 R108, R168.reuse, R14, R68 ;  /* 0x0000000ea86c723c */ /* 0x040fe20000001844 */
[----:B------:R-:W1:Y:S07]  /*2410*/  LDSM.16.M88.4 R12, [R202+0x1000] ;  /* 0x00100000ca0c783b */ /* 0x000e6e0000000200 */
[----:B--2---:R-:W-:Y:S08]  /*2420*/  HMMA.16816.F32 R76, R168, R30, R48 ;  /* 0x0000001ea84c723c */ /* 0x004ff00000001830 */
[C---:B---3--:R-:W-:Y:S08]  /*2430*/  HMMA.16816.F32 R68, R172.reuse, R16, R44 ;  /* 0x00000010ac44723c */ /* 0x048ff0000000182c */
[----:B------:R-:W-:Y:S01]  /*2440*/  HMMA.16816.F32 R60, R172, R18, R32 ;  /* 0x00000012ac3c723c */ /* 0x000fe20000001820 */
[----:B------:R-:W2:Y:S04]  /*2450*/  LDSM.16.M88.4 R16, [R202+0x3800] ;  /* 0x00380000ca10783b */ /* 0x000ea80000000200 */
[----:B------:R-:W-:Y:S03]  /*2460*/  LDSM.16.M88.4 R32, [R201+0x4000] ;  /* 0x00400000c920783b */ /* 0x000fe60000000200 */
[----:B------:R-:W-:Y:S08]  /*2470*/  HMMA.16816.F32 R84, R168, R28, R52 ;  /* 0x0000001ca854723c */ /* 0x000ff00000001834 */
[C---:B----4-:R-:W-:Y:S08]  /*2480*/  HMMA.16816.F32 R48, R172.reuse, R6, R36 ;  /* 0x00000006ac30723c */ /* 0x050ff00000001824 */
[C---:B------:R-:W-:Y:S01]  /*2490*/  HMMA.16816.F32 R52, R172.reuse, R4, R40 ;  /* 0x00000004ac34723c */ /* 0x040fe20000001828 */
[----:B------:R-:W3:Y:S07]  /*24a0*/  LDSM.16.M88.4 R4, [R202+0x3000] ;  /* 0x00300000ca04783b */ /* 0x000eee0000000200 */
[C---:B-----5:R-:W-:Y:S08]  /*24b0*/  HMMA.16816.F32 R36, R172.reuse, R24, R80 ;  /* 0x00000018ac24723c */ /* 0x060ff00000001850 */
[C---:B------:R-:W-:Y:S01]  /*24c0*/  HMMA.16816.F32 R28, R172.reuse, R26, R104 ;  /* 0x0000001aac1c723c */ /* 0x040fe20000001868 */
[----:B------:R-:W4:Y:S07]  /*24d0*/  LDSM.16.M88.4 R24, [R201+0x4800] ;  /* 0x00480000c918783b */ /* 0x000f2e0000000200 */
[C---:B-1----:R-:W-:Y:S08]  /*24e0*/  HMMA.16816.F32 R100, R172.reuse, R20, R100 ;  /* 0x00000014ac64723c */ /* 0x042ff00000001864 */
[C---:B------:R-:W-:Y:S01]  /*24f0*/  HMMA.16816.F32 R108, R172.reuse, R22, R108 ;  /* 0x00000016ac6c723c */ /* 0x040fe2000000186c */
[----:B------:R-:W1:Y:S07]  /*2500*/  LDSM.16.M88.4 R20, [R201+0x5000] ;  /* 0x00500000c914783b */ /* 0x000e6e0000000200 */
[C---:B------:R-:W-:Y:S01]  /*2510*/  HMMA.16816.F32 R44, R172.reuse, R12, R64 ;  /* 0x0000000cac2c723c */ /* 0x040fe20000001840 */
[----:B------:R-:W-:Y:S07]  /*2520*/  LDSM.16.M88.4 R64, [R215] ;  /* 0x00000000d740783b */ /* 0x000fee0000000200 */
[C---:B------:R-:W-:Y:S01]  /*2530*/  HMMA.16816.F32 R40, R172.reuse, R14, R72 ;  /* 0x0000000eac28723c */ /* 0x040fe20000001848 */
[----:B------:R-:W5:Y:S07]  /*2540*/  LDSM.16.M88.4 R12, [R201+0x5800] ;  /* 0x00580000c90c783b */ /* 0x000f6e0000000200 */
[C---:B------:R-:W-:Y:S08]  /*2550*/  HMMA.16816.F32 R72, R172.reuse, R56, R88 ;  /* 0x00000038ac48723c */ /* 0x040ff00000001858 */
[C---:B--2---:R-:W-:Y:S08]  /*2560*/  HMMA.16816.F32 R120, R172.reuse, R16, R84 ;  /* 0x00000010ac78723c */ /* 0x044ff00000001854 */
[C---:B------:R-:W-:Y:S01]  /*2570*/  HMMA.16816.F32 R116, R172.reuse, R18, R76 ;  /* 0x00000012ac74723c */ /* 0x040fe2000000184c */
[----:B------:R-:W2:Y:S07]  /*2580*/  LDSM.16.M88.4 R16, [R201+0x6800] ;  /* 0x00680000c910783b */ /* 0x000eae0000000200 */
[C---:B------:R-:W-:Y:S01]  /*2590*/  HMMA.16816.F32 R88, R172.reuse, R58, R96 ;  /* 0x0000003aac58723c */ /* 0x040fe20000001860 */
[----:B------:R-:W-:Y:S07]  /*25a0*/  LDSM.16.M88.4 R56, [R213] ;  /* 0x00000000d538783b */ /* 0x000fee0000000200 */
[C---:B---3--:R-:W-:Y:S08]  /*25b0*/  HMMA.16816.F32 R128, R172.reuse, R4, R112 ;  /* 0x00000004ac80723c */ /* 0x048ff00000001870 */
[----:B------:R-:W-:Y:S01]  /*25c0*/  HMMA.16816.F32 R124, R172, R6, R92 ;  /* 0x00000006ac7c723c */ /* 0x000fe2000000185c */
[----:B------:R-:W3:Y:S07]  /*25d0*/  LDSM.16.M88.4 R4, [R201+0x6000] ;  /* 0x00600000c904783b */ /* 0x000eee0000000200 */
[C---:B----4-:R-:W-:Y:S01]  /*25e0*/  HMMA.16816.F32 R96, R184.reuse, R26, R48 ;  /* 0x0000001ab860723c */ /* 0x050fe20000001830 */
[----:B------:R-:W4:Y:S07]  /*25f0*/  LDSM.16.M88.4 R48, [R201+0x7000] ;  /* 0x00700000c930783b */ /* 0x000f2e0000000200 */
[C---:B------:R-:W-:Y:S01]  /*2600*/  HMMA.16816.F32 R76, R184.reuse, R32, R68 ;  /* 0x00000020b84c723c */ /* 0x040fe20000001844 */
[----:B------:R-:W2:Y:S07]  /*2610*/  LDSM.16.M88.4 R68, [R201+0x7800] ;  /* 0x00780000c944783b */ /* 0x000eae0000000200 */
[C---:B------:R-:W-:Y:S01]  /*2620*/  HMMA.16816.F32 R112, R184.reuse, R34, R60 ;  /* 0x00000022b870723c */ /* 0x040fe2000000183c */
[----:B------:R-:W2:Y:S04]  /*2630*/  LDSM.16.M88.4 R60, [R214] ;  /* 0x00000000d63c783b */ /* 0x000ea80000000200 */
[----:B------:R-:W-:Y:S03]  /*2640*/  LDSM.16.M88.4 R32, [R210] ;  /* 0x00000000d220783b */ /* 0x000fe60000000200 */
[C---:B------:R-:W-:Y:S08]  /*2650*/  HMMA.16816.F32 R104, R184.reuse, R24, R52 ;  /* 0x00000018b868723c */ /* 0x040ff00000001834 */
[C---:B-1----:R-:W-:Y:S01]  /*2660*/  HMMA.16816.F32 R92, R184.reuse, R20, R44 ;  /* 0x00000014b85c723c */ /* 0x042fe2000000182c */
[----:B------:R-:W1:Y:S07]  /*2670*/  LDSM.16.M88.4 R44, [R212] ;  /* 0x00000000d42c783b */ /* 0x000e6e0000000200 */
[C---:B-----5:R-:W-:Y:S01]  /*2680*/  HMMA.16816.F32 R80, R184.reuse, R12, R36 ;  /* 0x0000000cb850723c */ /* 0x060fe20000001824 */
[----:B------:R-:W5:Y:S07]  /*2690*/  LDSM.16.M88.4 R36, [R211] ;  /* 0x00000000d324783b */ /* 0x000f6e0000000200 */
[C---:B------:R-:W-:Y:S01]  /*26a0*/  HMMA.16816.F32 R52, R184.reuse, R14, R28 ;  /* 0x0000000eb834723c */ /* 0x040fe2000000181c */
[----:B------:R-:W1:Y:S07]  /*26b0*/  LDSM.16.M88.4 R28, [R209] ;  /* 0x00000000d11c783b */ /* 0x000e6e0000000200 */
[C---:B------:R-:W-:Y:S08]  /*26c0*/  HMMA.16816.F32 R84, R184.reuse, R22, R40 ;  /* 0x00000016b854723c */ /* 0x040ff00000001828 */
[C---:B--2---:R-:W-:Y:S08]  /*26d0*/  HMMA.16816.F32 R20, R184.reuse, R16, R100 ;  /* 0x00000010b814723c */ /* 0x044ff00000001864 */
[C---:B------:R-:W-:Y:S08]  /*26e0*/  HMMA.16816.F32 R16, R184.reuse, R18, R108 ;  /* 0x00000012b810723c */ /* 0x040ff0000000186c */
[C---:B---3--:R-:W-:Y:S01]  /*26f0*/  HMMA.16816.F32 R24, R184.reuse, R6, R88 ;  /* 0x00000006b818723c */ /* 0x048fe20000001858 */
[----:B------:R-:W-:Y:S07]  /*2700*/  LDSM.16.M88.4 R88, [R205+0x5000] ;  /* 0x00500000cd58783b */ /* 0x000fee0000000200 */
[C---:B----4-:R-:W-:Y:S08]  /*2710*/  HMMA.16816.F32 R12, R184.reuse, R48, R128 ;  /* 0x00000030b80c723c */ /* 0x050ff00000001880 */
[----:B------:R-:W-:Y:S01]  /*2720*/  HMMA.16816.F32 R40, R184, R4, R72 ;  /* 0x00000004b828723c */ /* 0x000fe20000001848 */
[----:B------:R-:W2:Y:S07]  /*2730*/  LDSM.16.M88.4 R72, [R208] ;  /* 0x00000000d048783b */ /* 0x000eae0000000200 */
[----:B------:R-:W-:Y:S01]  /*2740*/  HMMA.16816.F32 R144, R188, R58, R84 ;  /* 0x0000003abc90723c */ /* 0x000fe20000001854 */
[----:B------:R-:W3:Y:S07]  /*2750*/  LDSM.16.M88.4 R84, [R205+0x4800] ;  /* 0x00480000cd54783b */ /* 0x000eee0000000200 */
[C---:B------:R-:W-:Y:S08]  /*2760*/  HMMA.16816.F32 R4, R184.reuse, R50, R124 ;  /* 0x00000032b804723c */ /* 0x040ff0000000187c */
[C---:B------:R-:W-:Y:S08]  /*2770*/  HMMA.16816.F32 R48, R184.reuse, R68, R120 ;  /* 0x00000044b830723c */ /* 0x040ff00000001878 */
[----:B------:R-:W-:Y:S08]  /*2780*/  HMMA.16816.F32 R68, R184, R70, R116 ;  /* 0x00000046b844723c */ /* 0x000ff00000001874 */
[C---:B------:R-:W-:Y:S08]  /*2790*/  HMMA.16816.F32 R120, R188.reuse, R60, R104 ;  /* 0x0000003cbc78723c */ /* 0x040ff00000001868 */
[C---:B------:R-:W-:Y:S01]  /*27a0*/  HMMA.16816.F32 R108, R188.reuse, R62, R96 ;  /* 0x0000003ebc6c723c */ /* 0x040fe20000001860 */
[----:B------:R-:W-:Y:S07]  /*27b0*/  LDSM.16.M88.4 R60, [R202+0x4800] ;  /* 0x00480000ca3c783b */ /* 0x000fee0000000200 */
[C---:B-1----:R-:W-:Y:S08]  /*27c0*/  HMMA.16816.F32 R128, R188.reuse, R44, R80 ;  /* 0x0000002cbc80723c */ /* 0x042ff00000001850 */
[C---:B------:R-:W-:Y:S01]  /*27d0*/  HMMA.16816.F32 R104, R188.reuse, R32, R20 ;  /* 0x00000020bc68723c */ /* 0x040fe20000001814 */
[----:B------:R-:W1:Y:S07]  /*27e0*/  LDSM.16.M88.4 R20, [R205+0x6000] ;  /* 0x00600000cd14783b */ /* 0x000e6e0000000200 */
[C---:B------:R-:W-:Y:S01]  /*27f0*/  HMMA.16816.F32 R100, R188.reuse, R34, R16 ;  /* 0x00000022bc64723c */ /* 0x040fe20000001810 */
[----:B------:R-:W4:Y:S04]  /*2800*/  LDSM.16.M88.4 R16, [R205+0x6800] ;  /* 0x00680000cd10783b */ /* 0x000f280000000200 */
[----:B------:R-:W-:Y:S03]  /*2810*/  LDSM.16.M88.4 R32, [R205+0x7800] ;  /* 0x00780000cd20783b */ /* 0x000fe60000000200 */
[C---:B------:R-:W-:Y:S08]  /*2820*/  HMMA.16816.F32 R92, R188.reuse, R56, R92 ;  /* 0x00000038bc5c723c */ /* 0x040ff0000000185c */
[C---:B-----5:R-:W-:Y:S01]  /*2830*/  HMMA.16816.F32 R96, R188.reuse, R38, R24 ;  /* 0x00000026bc60723c */ /* 0x060fe20000001818 */
[----:B------:R-:W5:Y:S07]  /*2840*/  LDSM.16.M88.4 R24, [R205+0x5800] ;  /* 0x00580000cd18783b */ /* 0x000f6e0000000200 */
[C---:B------:R-:W-:Y:S01]  /*2850*/  HMMA.16816.F32 R80, R188.reuse, R28, R12 ;  /* 0x0000001cbc50723c */ /* 0x040fe2000000180c */
[----:B------:R-:W1:Y:S07]  /*2860*/  LDSM.16.M88.4 R12, [R205+0x7000] ;  /* 0x00700000cd0c783b */ /* 0x000e6e0000000200 */
[C---:B------:R-:W-:Y:S08]  /*2870*/  HMMA.16816.F32 R76, R188.reuse, R64, R76 ;  /* 0x00000040bc4c723c */ /* 0x040ff0000000184c */
[C---:B------:R-:W-:Y:S01]  /*2880*/  HMMA.16816.F32 R112, R188.reuse, R66, R112 ;  /* 0x00000042bc70723c */ /* 0x040fe20000001870 */
[----:B------:R-:W1:Y:S07]  /*2890*/  LDSM.16.M88.4 R64, [R202+0x4000] ;  /* 0x00400000ca40783b */ /* 0x000e6e0000000200 */
[C---:B------:R-:W-:Y:S08]  /*28a0*/  HMMA.16816.F32 R116, R188.reuse, R36, R40 ;  /* 0x00000024bc74723c */ /* 0x040ff00000001828 */
[C---:B------:R-:W-:Y:S08]  /*28b0*/  HMMA.16816.F32 R4, R188.reuse, R30, R4 ;  /* 0x0000001ebc04723c */ /* 0x040ff00000001804 */
[C---:B------:R-:W-:Y:S08]  /*28c0*/  HMMA.16816.F32 R124, R188.reuse, R46, R52 ;  /* 0x0000002ebc7c723c */ /* 0x040ff00000001834 */
[C---:B--2---:R-:W-:Y:S08]  /*28d0*/  HMMA.16816.F32 R28, R188.reuse, R72, R48 ;  /* 0x00000048bc1c723c */ /* 0x044ff00000001830 */
[----:B------:R-:W-:Y:S01]  /*28e0*/  HMMA.16816.F32 R36, R188, R74, R68 ;  /* 0x0000004abc24723c */ /* 0x000fe20000001844 */
[----:B------:R-:W2:Y:S07]  /*28f0*/  LDSM.16.M88.4 R68, [R202+0x5000] ;  /* 0x00500000ca44783b */ /* 0x000eae0000000200 */
[C---:B------:R-:W-:Y:S01]  /*2900*/  HMMA.16816.F32 R40, R192.reuse, R88, R92 ;  /* 0x00000058c028723c */ /* 0x040fe2000000185c */
[----:B------:R-:W2:Y:S07]  /*2910*/  LDSM.16.M88.4 R92, [R202+0x5800] ;  /* 0x00580000ca5c783b */ /* 0x000eae0000000200 */
[C---:B------:R-:W-:Y:S08]  /*2920*/  HMMA.16816.F32 R56, R192.reuse, R132, R76 ;  /* 0x00000084c038723c */ /* 0x040ff0000000184c */
[C---:B------:R-:W-:Y:S01]  /*2930*/  HMMA.16816.F32 R52, R192.reuse, R134, R112 ;  /* 0x00000086c034723c */ /* 0x040fe20000001870 */
[----:B------:R-:W-:Y:S07]  /*2940*/  LDSM.16.M88.4 R132, [R202+0x6800] ;  /* 0x00680000ca84783b */ /* 0x000fee0000000200 */
[C---:B---3--:R-:W-:Y:S01]  /*2950*/  HMMA.16816.F32 R44, R192.reuse, R86, R108 ;  /* 0x00000056c02c723c */ /* 0x048fe2000000186c */
[----:B------:R-:W3:Y:S07]  /*2960*/  LDSM.16.M88.4 R108, [R202+0x6000] ;  /* 0x00600000ca6c783b */ /* 0x000eee0000000200 */
[----:B------:R-:W-:Y:S01]  /*2970*/  HMMA.16816.F32 R72, R192, R90, R144 ;  /* 0x0000005ac048723c */ /* 0x000fe20000001890 */
[----:B------:R-:W2:Y:S01]  /*2980*/  LDSM.16.M88.4 R144, [R202+0x7800] ;  /* 0x00780000ca90783b */ /* 0x000ea20000000200 */
[----:B------:R-:W-:Y:S01]  /*2990*/  ISETP.GT.AND P0, PT, R10, R156, PT ;  /* 0x0000009c0a00720c */ /* 0x000fe20003f04270 */
[----:B------:R-:W-:-:S05]  /*29a0*/  DEPBAR.LE SB0, 0x0 ;  /* 0x000080000000791a */ /* 0x000fca0000000000 */
[C---:B-1----:R-:W-:Y:S08]  /*29b0*/  HMMA.16816.F32 R88, R192.reuse, R20, R116 ;  /* 0x00000014c058723c */ /* 0x042ff00000001874 */
[C---:B------:R-:W-:Y:S08]  /*29c0*/  HMMA.16816.F32 R96, R192.reuse, R22, R96 ;  /* 0x00000016c060723c */ /* 0x040ff00000001860 */
[C---:B----4-:R-:W-:Y:S08]  /*29d0*/  HMMA.16816.F32 R104, R192.reuse, R16, R104 ;  /* 0x00000010c068723c */ /* 0x050ff00000001868 */
[C---:B------:R-:W-:Y:S08]  /*29e0*/  HMMA.16816.F32 R100, R192.reuse, R18, R100 ;  /* 0x00000012c064723c */ /* 0x040ff00000001864 */
[C---:B------:R-:W-:Y:S08]  /*29f0*/  HMMA.16816.F32 R48, R192.reuse, R84, R120 ;  /* 0x00000054c030723c */ /* 0x040ff00000001878 */
[C---:B-----5:R-:W-:Y:S08]  /*2a00*/  HMMA.16816.F32 R76, R192.reuse, R24, R128 ;  /* 0x00000018c04c723c */ /* 0x060ff00000001880 */
[C---:B------:R-:W-:Y:S08]  /*2a10*/  HMMA.16816.F32 R20, R192.reuse, R12, R80 ;  /* 0x0000000cc014723c */ /* 0x040ff00000001850 */
[C---:B------:R-:W-:Y:S08]  /*2a20*/  HMMA.16816.F32 R16, R192.reuse, R14, R4 ;  /* 0x0000000ec010723c */ /* 0x040ff00000001804 */
[C---:B------:R-:W-:Y:S08]  /*2a30*/  HMMA.16816.F32 R84, R192.reuse, R26, R124 ;  /* 0x0000001ac054723c */ /* 0x040ff0000000187c */
[C---:B------:R-:W-:Y:S08]  /*2a40*/  HMMA.16816.F32 R12, R192.reuse, R32, R28 ;  /* 0x00000020c00c723c */ /* 0x040ff0000000181c */
[----:B------:R-:W-:Y:S01]  /*2a50*/  HMMA.16816.F32 R4, R192, R34, R36 ;  /* 0x00000022c004723c */ /* 0x000fe20000001824 */
[----:B------:R-:W-:Y:S07]  /*2a60*/  BSSY B0, `(.L_x_68) ;  /* 0x0000033000007945 */ /* 0x000fee0003800000 */
[C---:B------:R-:W-:Y:S08]  /*2a70*/  HMMA.16816.F32 R120, R196.reuse, R64, R56 ;  /* 0x00000040c478723c */ /* 0x040ff00000001838 */
[C---:B------:R-:W-:Y:S08]  /*2a80*/  HMMA.16816.F32 R116, R196.reuse, R66, R52 ;  /* 0x00000042c474723c */ /* 0x040ff00000001834 */
[C---:B------:R-:W-:Y:S08]  /*2a90*/  HMMA.16816.F32 R112, R196.reuse, R60, R48 ;  /* 0x0000003cc470723c */ /* 0x040ff00000001830 */
[C---:B--2---:R-:W-:Y:S08]  /*2aa0*/  HMMA.16816.F32 R28, R196.reuse, R70, R72 ;  /* 0x00000046c41c723c */ /* 0x044ff00000001848 */
[C---:B------:R-:W-:Y:S08]  /*2ab0*/  HMMA.16816.F32 R24, R196.reuse, R92, R76 ;  /* 0x0000005cc418723c */ /* 0x040ff0000000184c */
[C---:B------:R-:W-:Y:S08]  /*2ac0*/  HMMA.16816.F32 R80, R196.reuse, R62, R44 ;  /* 0x0000003ec450723c */ /* 0x040ff0000000182c */
[C---:B------:R-:W-:Y:S08]  /*2ad0*/  HMMA.16816.F32 R40, R196.reuse, R68, R40 ;  /* 0x00000044c428723c */ /* 0x040ff00000001828 */
[C---:B------:R-:W-:Y:S08]  /*2ae0*/  HMMA.16816.F32 R32, R196.reuse, R94, R84 ;  /* 0x0000005ec420723c */ /* 0x040ff00000001854 */
[C---:B---3--:R-:W-:Y:S08]  /*2af0*/  HMMA.16816.F32 R36, R196.reuse, R108, R88 ;  /* 0x0000006cc424723c */ /* 0x048ff00000001858 */
[C---:B------:R-:W-:Y:S08]  /*2b00*/  HMMA.16816.F32 R48, R196.reuse, R110, R96 ;  /* 0x0000006ec430723c */ /* 0x040ff00000001860 */
[C---:B------:R-:W-:Y:S08]  /*2b10*/  HMMA.16816.F32 R52, R196.reuse, R132, R104 ;  /* 0x00000084c434723c */ /* 0x040ff00000001868 */
[C---:B------:R-:W-:Y:S08]  /*2b20*/  HMMA.16816.F32 R56, R196.reuse, R134, R100 ;  /* 0x00000086c438723c */ /* 0x040ff00000001864 */
[C---:B------:R-:W-:Y:S08]  /*2b30*/  HMMA.16816.F32 R64, R196.reuse, R148, R20 ;  /* 0x00000094c440723c */ /* 0x040ff00000001814 */
[C---:B------:R-:W-:Y:S08]  /*2b40*/  HMMA.16816.F32 R16, R196.reuse, R150, R16 ;  /* 0x00000096c410723c */ /* 0x040ff00000001810 */
[C---:B------:R-:W-:Y:S08]  /*2b50*/  HMMA.16816.F32 R72, R196.reuse, R144, R12 ;  /* 0x00000090c448723c */ /* 0x040ff0000000180c */
[----:B------:R-:W-:Y:S01]  /*2b60*/  HMMA.16816.F32 R76, R196, R146, R4 ;  /* 0x00000092c44c723c */ /* 0x000fe20000001804 */
[----:B------:R-:W-:Y:S06]  /*2b70*/  BAR.SYNC.DEFER_BLOCKING 0x0 ;  /* 0x0000000000007b1d */ /* 0x000fec0000010000 */
[----:B------:R-:W-:Y:S01]  /*2b80*/  @!UPT UIADD3 URZ, URZ, URZ, URZ ;  /* 0x0000003f3f3ff290 */ /* 0x000fe2000fffe03f */
[----:B------:R-:W-:Y:S11]  /*2b90*/  @!P0 BRA `(.L_x_69) ;  /* 0x000001f000008947 */ /* 0x000ff60003800000 */
[----:B------:R-:W-:Y:S01]  /*2ba0*/  IADD3 R0, R157, -0x2, RZ ;  /* 0xfffffffe9d007810 */ /* 0x000fe20007ffe0ff */
[C---:B------:R-:W-:Y:S01]  /*2bb0*/  IMAD.SHL.U32 R8, R153.reuse, 0x40, RZ ;  /* 0x0000004099087824 */ /* 0x040fe200078e00ff */
[----:B------:R-:W-:-:S02]  /*2bc0*/  SHF.L.U64.HI R9, R153, 0x6, R154 ;  /* 0x0000000699097819 */ /* 0x000fc4000001029a */
[----:B------:R-:W-:Y:S01]  /*2bd0*/  SHF.R.S32.HI R2, RZ, 0x1f, R0 ;  /* 0x0000001fff027819 */ /* 0x000fe20000011400 */
[----:B------:R-:W-:-:S04]  /*2be0*/  IMAD.WIDE.U32 R4, R0, c[0x0][0x1e0], RZ ;  /* 0x0000780000047a25 */ /* 0x000fc800078e00ff */
[----:B------:R-:W-:-:S04]  /*2bf0*/  IMAD R2, R2, c[0x0][0x1e0], RZ ;  /* 0x0000780002027a24 */ /* 0x000fc800078e02ff */
[----:B------:R-:W-:Y:S01]  /*2c00*/  IMAD R2, R0, c[0x0][0x1e4], R2 ;  /* 0x0000790000027a24 */ /* 0x000fe200078e0202 */
[----:B------:R-:W-:-:S03]  /*2c10*/  LEA R0, P1, R4, R160, 0x7 ;  /* 0x000000a004007211 */ /* 0x000fc600078238ff */
[----:B------:R-:W-:Y:S01]  /*2c20*/  IMAD.IADD R3, R5, 0x1, R2 ;  /* 0x0000000105037824 */ /* 0x000fe200078e0202 */
[----:B------:R-:W-:-:S04]  /*2c30*/  LEA R2, P0, R0, c[0x0][0x1c8], 0x1 ;  /* 0x0000720000027a11 */ /* 0x000fc800078008ff */
[----:B------:R-:W-:Y:S02]  /*2c40*/  LEA.HI.X R3, R4, R159, R3, 0x7, P1 ;  /* 0x0000009f04037211 */ /* 0x000fe400008f3c03 */
[----:B------:R-:W-:Y:S02]  /*2c50*/  IADD3 R6, P6, R8, R2, RZ ;  /* 0x0000000208067210 */ /* 0x000fe40007fde0ff */
[----:B------:R-:W-:Y:S02]  /*2c60*/  LEA.HI.X R3, R0, c[0x0][0x1cc], R3, 0x1, P0 ;  /* 0x0000730000037a11 */ /* 0x000fe400000f0c03 */
[----:B------:R-:W-:Y:S02]  /*2c70*/  IADD3 R12, P4, P1, R8, 0x80, R2 ;  /* 0x00000080080c7810 */ /* 0x000fe4000799e002 */
[-C--:B------:R-:W-:Y:S01]  /*2c80*/  IADD3 R4, P0, R6, R8.reuse, RZ ;  /* 0x0000000806047210 */ /* 0x080fe20007f1e0ff */
[C-C-:B------:R-:W-:Y:S01]  /*2c90*/  IMAD.X R7, R9.reuse, 0x1, R3.reuse, P6 ;  /* 0x0000000109077824 */ /* 0x140fe200030e0603 */
[----:B------:R-:W-:Y:S01]  /*2ca0*/  IADD3.X R13, R9, RZ, R3, P4, P1 ;  /* 0x000000ff090d7210 */ /* 0x000fe200027e2403 */
[----:B------:R-:W-:Y:S01]  /*2cb0*/  @!PT LDS RZ, [RZ] ;  /* 0x00000000fffff984 */ /* 0x000fe20000000800 */
[----:B------:R-:W-:Y:S01]  /*2cc0*/  @!PT LDS RZ, [RZ] ;  /* 0x00000000fffff984 */ /* 0x000fe20000000800 */
[----:B------:R-:W-:Y:S01]  /*2cd0*/  @!PT LDS RZ, [RZ] ;  /* 0x00000000fffff984 */ /* 0x000fe20000000800 */
[----:B------:R1:W-:Y:S01]  /*2ce0*/  LDGSTS.E.BYPASS.LTC128B.128 [R228+0x8100], [R2.64], !P3 ;  /* 0x0810000002e47fae */ /* 0x0003e2000d901d46 */
[----:B------:R-:W-:Y:S01]  /*2cf0*/  IADD3 R8, P1, R4, R8, RZ ;  /* 0x0000000804087210 */ /* 0x000fe20007f3e0ff */
[----:B------:R-:W-:-:S02]  /*2d00*/  IMAD.X R5, R7, 0x1, R9, P0 ;  /* 0x0000000107057824 */ /* 0x000fc400000e0609 */
[----:B------:R1:W-:Y:S02]  /*2d10*/  LDGSTS.E.BYPASS.LTC128B.128 [R228+0xc100], [R2.64+0x80], !P2 ;  /* 0x0c10008002e47fae */ /* 0x0003e4000d101d46 */
[----:B------:R-:W-:Y:S02]  /*2d20*/  IMAD.X R9, R5, 0x1, R9, P1 ;  /* 0x0000000105097824 */ /* 0x000fe400008e0609 */
[----:B------:R1:W-:Y:S04]  /*2d30*/  LDGSTS.E.BYPASS.LTC128B.128 [R228+0x9100], [R6.64], !P3 ;  /* 0x0910000006e47fae */ /* 0x0003e8000d901d46 */
[----:B------:R1:W-:Y:S04]  /*2d40*/  LDGSTS.E.BYPASS.LTC128B.128 [R228+0xd100], [R12.64], !P2 ;  /* 0x0d1000000ce47fae */ /* 0x0003e8000d101d46 */
[----:B------:R1:W-:Y:S04]  /*2d50*/  LDGSTS.E.BYPASS.LTC128B.128 [R228+0xa100], [R4.64], !P3 ;  /* 0x0a10000004e47fae */ /* 0x0003e8000d901d46 */
[----:B------:R1:W-:Y:S04]  /*2d60*/  LDGSTS.E.BYPASS.LTC128B.128 [R228+0xe100], [R4.64+0x80], !P2 ;  /* 0x0e10008004e47fae */ /* 0x0003e8000d101d46 */
[----:B------:R1:W-:Y:S04]  /*2d70*/  LDGSTS.E.BYPASS.LTC128B.128 [R228+0xb100], [R8.64], !P3 ;  /* 0x0b10000008e47fae */ /* 0x0003e8000d901d46 */
[----:B------:R1:W-:Y:S02]  /*2d80*/  LDGSTS.E.BYPASS.LTC128B.128 [R228+0xf100], [R8.64+0x80], !P2 ;  /* 0x0f10008008e47fae */ /* 0x0003e4000d101d46 */
.L_x_69:
[----:B------:R-:W-:Y:S05]  /*2d90*/  BSYNC B0 ;  /* 0x0000000000007941 */ /* 0x000fea0003800000 */
.L_x_68:
[----:B------:R-:W2:Y:S04]  /*2da0*/  LDL R0, [R1+0x50] ;  /* 0x0000500001007983 */ /* 0x000ea80000100800 */
[----:B-1----:R-:W3:Y:S04]  /*2db0*/  LDL R3, [R1+0x2c] ;  /* 0x00002c0001037983 */ /* 0x002ee80000100800 */
[----:B------:R-:W-:Y:S04]  /*2dc0*/  LDSM.16.MT88.4 R12, [R204] ;  /* 0x00000000cc0c783b */ /* 0x000fe80000004200 */
[----:B------:R-:W0:Y:S01]  /*2dd0*/  LDGDEPBAR ;  /* 0x00000000000079af */ /* 0x000e220000000000 */
[----:B--2---:R-:W-:-:S04]  /*2de0*/  IMAD.IADD R0, R0, 0x1, R158 ;  /* 0x0000000100007824 */ /* 0x004fc800078e029e */
[----:B------:R-:W-:Y:S01]  /*2df0*/  @P5 IMAD.HI.U32 R2, R0, c[0x0][0x2c8], RZ ;  /* 0x0000b20000025a27 */ /* 0x000fe200078e00ff */
[----:B------:R1:W-:Y:S04]  /*2e00*/  STL [R1+0xc], R0 ;  /* 0x00000c0001007387 */ /* 0x0003e80000100800 */
[----:B-1----:R-:W-:-:S05]  /*2e10*/  @P5 SHF.R.U32.HI R0, RZ, c[0x0][0x2cc], R2 ;  /* 0x0000b300ff005a19 */ /* 0x002fca0000011602 */
[----:B------:R-:W1:Y:S04]  /*2e20*/  SHFL.IDX PT, R2, R0, RZ, 0x1c1f ;  /* 0x001c1fff00027589 */ /* 0x000e6800000e0000 */
[----:B------:R2:W4:Y:S02]  /*2e30*/  SHFL.IDX PT, R4, R0, 0x1, 0x1c1f ;  /* 0x003c1f0000047f89 */ /* 0x00052400000e0000 */
[----:B--2---:R-:W-:-:S05]  /*2e40*/  IMAD R0, R10, R155, 0x1 ;  /* 0x000000010a007424 */ /* 0x004fca00078e029b */
[----:B---3--:R-:W-:Y:S01]  /*2e50*/  IADD3 R0, -R3, c[0x0][0x1d0], R0 ;  /* 0x0000740003007a10 */ /* 0x008fe20007ffe100 */
[----:B------:R-:W-:-:S03]  /*2e60*/  IMAD.IADD R3, R152, 0x1, -R3 ;  /* 0x0000000198037824 */ /* 0x000fc600078e0a03 */
[----:B------:R-:W-:-:S05]  /*2e70*/  IADD3 R0, R0, -c[0x0][0x168], RZ ;  /* 0x80005a0000007a10 */ /* 0x000fca0007ffe0ff */
[C---:B-1----:R-:W-:Y:S02]  /*2e80*/  IMAD.IADD R2, R0.reuse, 0x1, R2 ;  /* 0x0000000100027824 */ /* 0x042fe400078e0202 */
[----:B----4-:R-:W-:-:S03]  /*2e90*/  IMAD.IADD R0, R0, 0x1, R4 ;  /* 0x0000000100007824 */ /* 0x010fc600078e0204 */
[C---:B------:R-:W-:Y:S02]  /*2ea0*/  IMNMX R2, R3.reuse, R2, PT ;  /* 0x0000000203027217 */ /* 0x040fe40003800200 */
[----:B------:R-:W-:Y:S02]  /*2eb0*/  IMNMX R0, R3, R0, PT ;  /* 0x0000000003007217 */ /* 0x000fe40003800200 */
[----:B------:R-:W-:Y:S02]  /*2ec0*/  ISETP.GT.AND P1, PT, R2, RZ, PT ;  /* 0x000000ff0200720c */ /* 0x000fe40003f24270 */
[----:B------:R-:W-:Y:S02]  /*2ed0*/  ISETP.GT.AND P0, PT, R0, 0x1, PT ;  /* 0x000000010000780c */ /* 0x000fe40003f04270 */
[----:B------:R-:W-:Y:S02]  /*2ee0*/  ISETP.GT.AND P6, PT, R2, 0x1, PT ;  /* 0x000000010200780c */ /* 0x000fe40003fc4270 */
[----:B------:R-:W-:-:S02]  /*2ef0*/  FSEL R10, R123, -INF , P0 ;  /* 0xff8000007b0a7808 */ /* 0x000fc40000000000 */
[----:B------:R-:W-:Y:S02]  /*2f00*/  ISETP.GT.AND P0, PT, R2, 0x9, PT ;  /* 0x000000090200780c */ /* 0x000fe40003f04270 */
[----:B------:R-:W-:Y:S02]  /*2f10*/  FSEL R5, R120, -INF , P1 ;  /* 0xff80000078057808 */ /* 0x000fe40000800000 */
[----:B------:R-:W-:Y:S02]  /*2f20*/  FSEL R8, R117, -INF , P0 ;  /* 0xff80000075087808 */ /* 0x000fe40000000000 */
[C---:B------:R-:W-:Y:S02]  /*2f30*/  ISETP.GT.AND P1, PT, R2.reuse, 0x8, PT ;  /* 0x000000080200780c */ /* 0x040fe40003f24270 */
[----:B------:R-:W-:Y:S02]  /*2f40*/  FSEL R6, R121, -INF , P6 ;  /* 0xff80000079067808 */ /* 0x000fe40003000000 */
[----:B------:R-:W-:-:S02]  /*2f50*/  ISETP.GT.AND P0, PT, R2, 0x10, PT ;  /* 0x000000100200780c */ /* 0x000fc40003f04270 */
[----:B------:R-:W-:Y:S02]  /*2f60*/  FSEL R7, R116, -INF , P1 ;  /* 0xff80000074077808 */ /* 0x000fe40000800000 */
[----:B------:R-:W-:Y:S02]  /*2f70*/  FSEL R44, R112, -INF , P0 ;  /* 0xff800000702c7808 */ /* 0x000fe40000000000 */
[----:B------:R-:W-:Y:S02]  /*2f80*/  FMNMX.FTZ R3, R5, R6, !PT ;  /* 0x0000000605037209 */ /* 0x000fe40007810000 */
[C---:B------:R-:W-:Y:S02]  /*2f90*/  ISETP.GT.AND P0, PT, R0.reuse, 0x11, PT ;  /* 0x000000110000780c */ /* 0x040fe40003f04270 */
[C---:B------:R-:W-:Y:S02]  /*2fa0*/  ISETP.GT.AND P1, PT, R0.reuse, 0x9, PT ;  /* 0x000000090000780c */ /* 0x040fe40003f24270 */
[----:B------:R-:W-:-:S02]  /*2fb0*/  ISETP.GT.AND P4, PT, R0, RZ, PT ;  /* 0x000000ff0000720c */ /* 0x000fc40003f84270 */
[----:B------:R-:W-:Y:S02]  /*2fc0*/  FMNMX.FTZ R3, R7, R3, !PT ;  /* 0x0000000307037209 */ /* 0x000fe40007810000 */
[----:B------:R-:W-:Y:S02]  /*2fd0*/  FSEL R62, R115, -INF , P0 ;  /* 0xff800000733e7808 */ /* 0x000fe40000000000 */
[----:B------:R-:W-:Y:S02]  /*2fe0*/  FSEL R21, R119, -INF , P1 ;  /* 0xff80000077157808 */ /* 0x000fe40000800000 */
[----:B------:R-:W-:Y:S02]  /*2ff0*/  ISETP.GT.AND P0, PT, R2, 0x19, PT ;  /* 0x000000190200780c */ /* 0x000fe40003f04270 */
[----:B------:R-:W-:Y:S02]  /*3000*/  FSEL R9, R122, -INF , P4 ;  /* 0xff8000007a097808 */ /* 0x000fe40002000000 */
[----:B------:R-:W-:-:S02]  /*3010*/  ISETP.GT.AND P1, PT, R2, 0x11, PT ;  /* 0x000000110200780c */ /* 0x000fc40003f24270 */
[----:B------:R-:W-:Y:S02]  /*3020*/  ISETP.GT.AND P4, PT, R0, 0x8, PT ;  /* 0x000000080000780c */ /* 0x000fe40003f84270 */
[----:B------:R-:W-:Y:S02]  /*3030*/  FMNMX.FTZ R3, R8, R3, !PT ;  /* 0x0000000308037209 */ /* 0x000fe40007810000 */
[----:B------:R-:W-:Y:S02]  /*3040*/  FSEL R60, R81, -INF , P0 ;  /* 0xff800000513c7808 */ /* 0x000fe40000000000 */
[----:B------:R-:W-:Y:S02]  /*3050*/  FSEL R45, R113, -INF , P1 ;  /* 0xff800000712d7808 */ /* 0x000fe40000800000 */
[----:B------:R-:W-:Y:S02]  /*3060*/  ISETP.GT.AND P0, PT, R2, 0x20, PT ;  /* 0x000000200200780c */ /* 0x000fe40003f04270 */
[----:B------:R-:W-:-:S02]  /*3070*/  FSEL R20, R118, -INF , P4 ;  /* 0xff80000076147808 */ /* 0x000fc40002000000 */
[----:B------:R-:W-:Y:S02]  /*3080*/  ISETP.GT.AND P1, PT, R2, 0x18, PT ;  /* 0x000000180200780c */ /* 0x000fe40003f24270 */
[----:B------:R-:W-:Y:S02]  /*3090*/  FMNMX.FTZ R3, R44, R3, !PT ;  /* 0x000000032c037209 */ /* 0x000fe40007810000 */
[----:B------:R-:W-:Y:S02]  /*30a0*/  ISETP.GT.AND P4, PT, R0, 0x10, PT ;  /* 0x000000100000780c */ /* 0x000fe40003f84270 */
[----:B------:R-:W-:Y:S02]  /*30b0*/  FSEL R100, R40, -INF , P0 ;  /* 0xff80000028647808 */ /* 0x000fe40000000000 */
[----:B------:R-:W-:Y:S02]  /*30c0*/  FSEL R46, R80, -INF , P1 ;  /* 0xff800000502e7808 */ /* 0x000fe40000800000 */
[----:B------:R-:W-:-:S02]  /*30d0*/  ISETP.GT.AND P0, PT, R0, 0x21, PT ;  /* 0x000000210000780c */ /* 0x000fc40003f04270 */
[----:B------:R-:W-:Y:S02]  /*30e0*/  FMNMX.FTZ R3, R45, R3, !PT ;  /* 0x000000032d037209 */ /* 0x000fe40007810000 */
[----:B------:R-:W-:Y:S02]  /*30f0*/  FSEL R61, R114, -INF , P4 ;  /* 0xff800000723d7808 */ /* 0x000fe40002000000 */
[----:B------:R-:W-:Y:S02]  /*3100*/  FMNMX.FTZ R4, R9, R10, !PT ;  /* 0x0000000a09047209 */ /* 0x000fe40007810000 */
[----:B------:R-:W-:Y:S02]  /*3110*/  ISETP.GT.AND P4, PT, R0, 0x18, PT ;  /* 0x000000180000780c */ /* 0x000fe40003f84270 */
[----:B------:R-:W-:Y:S02]  /*3120*/  FSEL R109, R43, -INF , P0 ;  /* 0xff8000002b6d7808 */ /* 0x000fe40000000000 */
[----:B------:R-:W-:-:S02]  /*3130*/  FMNMX.FTZ R3, R46, R3, !PT ;  /* 0x000000032e037209 */ /* 0x000fc40007810000 */
[----:B------:R-:W-:Y:S02]  /*3140*/  ISETP.GT.AND P0, PT, R2, 0x29, PT ;  /* 0x000000290200780c */ /* 0x000fe40003f04270 */
[----:B------:R-:W-:Y:S02]  /*3150*/  FMNMX.FTZ R4, R20, R4, !PT ;  /* 0x0000000414047209 */ /* 0x000fe40007810000 */
[----:B------:R-:W-:Y:S02]  /*3160*/  FSEL R63, R82, -INF , P4 ;  /* 0xff800000523f7808 */ /* 0x000fe40002000000 */
[----:B------:R-:W-:Y:S02]  /*3170*/  ISETP.GT.AND P4, PT, R2, 0x21, PT ;  /* 0x000000210200780c */ /* 0x000fe40003f84270 */
[----:B------:R-:W-:Y:S02]  /*3180*/  FMNMX.FTZ R3, R60, R3, !PT ;  /* 0x000000033c037209 */ /* 0x000fe40007810000 */
[----:B------:R-:W-:-:S02]  /*3190*/  FSEL R103, R29, -INF , P0 ;  /* 0xff8000001d677808 */ /* 0x000fc40000000000 */
[----:B------:R-:W-:Y:S02]  /*31a0*/  FMNMX.FTZ R4, R21, R4, !PT ;  /* 0x0000000415047209 */ /* 0x000fe40007810000 */
[C---:B------:R-:W-:Y:S02]  /*31b0*/  ISETP.GT.AND P1, PT, R0.reuse, 0x19, PT ;  /* 0x000000190000780c */ /* 0x040fe40003f24270 */
[----:B------:R-:W-:Y:S02]  /*31c0*/  ISETP.GT.AND P0, PT, R0, 0x28, PT ;  /* 0x000000280000780c */ /* 0x000fe40003f04270 */
[----:B------:R-:W-:Y:S02]  /*31d0*/  FSEL R102, R41, -INF , P4 ;  /* 0xff80000029667808 */ /* 0x000fe40002000000 */
[----:B------:R-:W-:Y:S02]  /*31e0*/  ISETP.GT.AND P4, PT, R2, 0x28, PT ;  /* 0x000000280200780c */ /* 0x000fe40003f84270 */
[----:B------:R-:W-:-:S02]  /*31f0*/  FMNMX.FTZ R3, R100, R3, !PT ;  /* 0x0000000364037209 */ /* 0x000fc40007810000 */
[----:B------:R-:W-:Y:S02]  /*3200*/  FMNMX.FTZ R4, R61, R4, !PT ;  /* 0x000000043d047209 */ /* 0x000fe40007810000 */
[----:B------:R-:W-:Y:S02]  /*3210*/  FSEL R68, R83, -INF , P1 ;  /* 0xff80000053447808 */ /* 0x000fe40000800000 */
[----:B------:R-:W-:Y:S02]  /*3220*/  FSEL R111, R30, -INF , P0 ;  /* 0xff8000001e6f7808 */ /* 0x000fe40000000000 */
[C---:B------:R-:W-:Y:S02]  /*3230*/  ISETP.GT.AND P1, PT, R0.reuse, 0x20, PT ;  /* 0x000000200000780c */ /* 0x040fe40003f24270 */
[----:B------:R-:W-:Y:S02]  /*3240*/  ISETP.GT.AND P0, PT, R0, 0x31, PT ;  /* 0x000000310000780c */ /* 0x000fe40003f04270 */
[----:B------:R-:W-:-:S02]  /*3250*/  FSEL R101, R28, -INF , P4 ;  /* 0xff8000001c657808 */ /* 0x000fc40002000000 */
[----:B------:R-:W-:Y:S02]  /*3260*/  FMNMX.FTZ R3, R102, R3, !PT ;  /* 0x0000000366037209 */ /* 0x000fe40007810000 */
[----:B------:R-:W-:Y:S02]  /*3270*/  FMNMX.FTZ R4, R62, R4, !PT ;  /* 0x000000043e047209 */ /* 0x000fe40007810000 */
[----:B------:R-:W-:Y:S02]  /*3280*/  FSEL R108, R42, -INF , P1 ;  /* 0xff8000002a6c7808 */ /* 0x000fe40000800000 */
[----:B------:R-:W-:Y:S02]  /*3290*/  FSEL R124, R27, -INF , P0 ;  /* 0xff8000001b7c7808 */ /* 0x000fe40000000000 */
[C---:B------:R-:W-:Y:S02]  /*32a0*/  ISETP.GT.AND P1, PT, R2.reuse, 0x30, PT ;  /* 0x000000300200780c */ /* 0x040fe40003f24270 */
[----:B------:R-:W-:-:S02]  /*32b0*/  ISETP.GT.AND P0, PT, R2, 0x38, PT ;  /* 0x000000380200780c */ /* 0x000fc40003f04270 */
[----:B------:R-:W-:Y:S02]  /*32c0*/  FMNMX.FTZ R3, R101, R3, !PT ;  /* 0x0000000365037209 */ /* 0x000fe40007810000 */
[----:B------:R-:W-:Y:S02]  /*32d0*/  FMNMX.FTZ R4, R63, R4, !PT ;  /* 0x000000043f047209 */ /* 0x000fe40007810000 */
[----:B------:R-:W-:Y:S02]  /*32e0*/  ISETP.GT.AND P6, PT, R2, 0x31, PT ;  /* 0x000000310200780c */ /* 0x000fe40003fc4270 */
[----:B------:R-:W-:Y:S02]  /*32f0*/  FSEL R113, R24, -INF , P1 ;  /* 0xff80000018717808 */ /* 0x000fe40000800000 */
[----:B------:R-:W-:Y:S02]  /*3300*/  FSEL R112, R32, -INF , P0 ;  /* 0xff80000020707808 */ /* 0x000fe40000000000 */
[----:B------:R-:W-:-:S02]  /*3310*/  FMNMX.FTZ R3, R103, R3, !PT ;  /* 0x0000000367037209 */ /* 0x000fc40007810000 */
[----:B------:R-:W-:Y:S02]  /*3320*/  ISETP.GT.AND P0, PT, R0, 0x39, PT ;  /* 0x000000390000780c */ /* 0x000fe40003f04270 */
[----:B------:R-:W-:Y:S02]  /*3330*/  FMNMX.FTZ R4, R68, R4, !PT ;  /* 0x0000000444047209 */ /* 0x000fe40007810000 */
[----:B------:R-:W-:Y:S02]  /*3340*/  ISETP.GT.AND P4, PT, R0, 0x29, PT ;  /* 0x000000290000780c */ /* 0x000fe40003f84270 */
[----:B------:R-:W-:Y:S02]  /*3350*/  FSEL R114, R25, -INF , P6 ;  /* 0xff80000019727808 */ /* 0x000fe40003000000 */
[----:B------:R-:W-:Y:S02]  /*3360*/  FMNMX.FTZ R3, R113, R3, !PT ;  /* 0x0000000371037209 */ /* 0x000fe40007810000 */
[----:B------:R-:W-:-:S02]  /*3370*/  FSEL R119, R35, -INF , P0 ;  /* 0xff80000023777808 */ /* 0x000fc40000000000 */
[----:B------:R-:W-:Y:S02]  /*3380*/  FMNMX.FTZ R4, R108, R4, !PT ;  /* 0x000000046c047209 */ /* 0x000fe40007810000 */
[C---:B------:R-:W-:Y:S02]  /*3390*/  ISETP.GT.AND P0, PT, R2.reuse, 0x40, PT ;  /* 0x000000400200780c */ /* 0x040fe40003f04270 */
[----:B------:R-:W-:Y:S02]  /*33a0*/  FSEL R110, R31, -INF , P4 ;  /* 0xff8000001f6e7808 */ /* 0x000fe40002000000 */
[----:B------:R-:W-:Y:S02]  /*33b0*/  ISETP.GT.AND P4, PT, R2, 0x39, PT ;  /* 0x000000390200780c */ /* 0x000fe40003f84270 */
[----:B------:R-:W-:Y:S02]  /*33c0*/  FMNMX.FTZ R3, R114, R3, !PT ;  /* 0x0000000372037209 */ /* 0x000fe40007810000 */
[----:B------:R-:W-:-:S02]  /*33d0*/  FMNMX.FTZ R4, R109, R4, !PT ;  /* 0x000000046d047209 */ /* 0x000fc40007810000 */
[----:B------:R-:W-:Y:S02]  /*33e0*/  FSEL R127, R36, -INF , P0 ;  /* 0xff800000247f7808 */ /* 0x000fe40000000000 */
[----:B------:R-:W-:Y:S02]  /*33f0*/  ISETP.GT.AND P0, PT, R0, 0x41, PT ;  /* 0x000000410000780c */ /* 0x000fe40003f04270 */
[----:B------:R-:W-:Y:S02]  /*3400*/  FSEL R115, R33, -INF , P4 ;  /* 0xff80000021737808 */ /* 0x000fe40002000000 */
[----:B------:R-:W-:Y:S02]  /*3410*/  FMNMX.FTZ R3, R112, R3, !PT ;  /* 0x0000000370037209 */ /* 0x000fe40007810000 */
[----:B------:R-:W-:Y:S02]  /*3420*/  ISETP.GT.AND P1, PT, R0, 0x30, PT ;  /* 0x000000300000780c */ /* 0x000fe40003f24270 */
[----:B------:R-:W-:-:S02]  /*3430*/  FMNMX.FTZ R4, R111, R4, !PT ;  /* 0x000000046f047209 */ /* 0x000fc40007810000 */
[----:B------:R-:W-:Y:S02]  /*3440*/  FSEL R133, R39, -INF , P0 ;  /* 0xff80000027857808 */ /* 0x000fe40000000000 */
[C---:B------:R-:W-:Y:S02]  /*3450*/  ISETP.GT.AND P4, PT, R2.reuse, 0x41, PT ;  /* 0x000000410200780c */ /* 0x040fe40003f84270 */
[----:B------:R-:W-:Y:S02]  /*3460*/  ISETP.GT.AND P0, PT, R2, 0x48, PT ;  /* 0x000000480200780c */ /* 0x000fe40003f04270 */
[----:B------:R-:W-:Y:S02]  /*3470*/  FMNMX.FTZ R3, R115, R3, !PT ;  /* 0x0000000373037209 */ /* 0x000fe40007810000 */
[----:B------:R-:W-:Y:S02]  /*3480*/  FSEL R118, R26, -INF , P1 ;  /* 0xff8000001a767808 */ /* 0x000fe40000800000 */
[----:B------:R-:W-:Y:S01]  /*3490*/  FMNMX.FTZ R4, R110, R4, !PT ;  /* 0x000000046e047209 */ /* 0x000fe20007810000 */
[----:B------:R-:W-:Y:S01]  /*34a0*/  LDSM.16.MT88.4 R24, [R200+0x4000] ;  /* 0x00400000c818783b */ /* 0x000fe20000004200 */
[----:B------:R-:W-:-:S02]  /*34b0*/  ISETP.GT.AND P1, PT, R0, 0x38, PT ;  /* 0x000000380000780c */ /* 0x000fc40003f24270 */
[----:B------:R-:W-:Y:S02]  /*34c0*/  FSEL R129, R37, -INF , P4 ;  /* 0xff80000025817808 */ /* 0x000fe40002000000 */
[----:B------:R-:W-:Y:S02]  /*34d0*/  FSEL R126, R48, -INF , P0 ;  /* 0xff800000307e7808 */ /* 0x000fe40000000000 */
[----:B------:R-:W-:Y:S02]  /*34e0*/  FMNMX.FTZ R3, R127, R3, !PT ;  /* 0x000000037f037209 */ /* 0x000fe40007810000 */
[----:B------:R-:W-:Y:S02]  /*34f0*/  ISETP.GT.AND P0, PT, R0, 0x49, PT ;  /* 0x000000490000780c */ /* 0x000fe40003f04270 */
[----:B------:R-:W-:Y:S02]  /*3500*/  FMNMX.FTZ R4, R118, R4, !PT ;  /* 0x0000000476047209 */ /* 0x000fe40007810000 */
[----:B------:R-:W-:-:S02]  /*3510*/  FSEL R125, R34, -INF , P1 ;  /* 0xff800000227d7808 */ /* 0x000fc40000800000 */
[----:B------:R-:W-:Y:S02]  /*3520*/  ISETP.GT.AND P1, PT, R0, 0x40, PT ;  /* 0x000000400000780c */ /* 0x000fe40003f24270 */
[----:B------:R-:W-:Y:S02]  /*3530*/  ISETP.GT.AND P4, PT, R2, 0x49, PT ;  /* 0x000000490200780c */ /* 0x000fe40003f84270 */
[----:B------:R-:W-:Y:S02]  /*3540*/  FMNMX.FTZ R3, R129, R3, !PT ;  /* 0x0000000381037209 */ /* 0x000fe40007810000 */
[----:B------:R-:W-:Y:S02]  /*3550*/  FSEL R131, R51, -INF , P0 ;  /* 0xff80000033837808 */ /* 0x000fe40000000000 */
[----:B------:R-:W-:Y:S02]  /*3560*/  FMNMX.FTZ R4, R124, R4, !PT ;  /* 0x000000047c047209 */ /* 0x000fe40007810000 */
        /* <DEDUP_REMOVED lines=15> */
[----:B------:R-:W-:Y:S02]  /*3660*/  ISETP.GT.AND P0, PT, R2, 0x58, PT ;  /* 0x000000580200780c */ /* 0x000fe40003f04270 */
[----:B------:R-:W-:Y:S02]  /*3670*/  FMNMX.FTZ R3, R135, R3, !PT ;  /* 0x0000000387037209 */ /* 0x000fe40007810000 */
[----:B------:R-:W-:Y:S02]  /*3680*/  FMNMX.FTZ R4, R130, R4, !PT ;  /* 0x0000000482047209 */ /* 0x000fe40007810000 */
[----:B------:R-:W-:-:S02]  /*3690*/  FSEL R146, R54, -INF , P1 ;  /* 0xff80000036927808 */ /* 0x000fc40000800000 */
[----:B------:R-:W-:Y:S02]  /*36a0*/  ISETP.GT.AND P1, PT, R0, 0x58, PT ;  /* 0x000000580000780c */ /* 0x000fe40003f24270 */
[----:B------:R-:W-:Y:S02]  /*36b0*/  ISETP.GT.AND P4, PT, R2, 0x59, PT ;  /* 0x000000590200780c */ /* 0x000fe40003f84270 */
[----:B------:R-:W-:Y:S02]  /*36c0*/  FSEL R134, R56, -INF , P0 ;  /* 0xff80000038867808 */ /* 0x000fe40000000000 */
[----:B------:R-:W-:Y:S02]  /*36d0*/  FMNMX.FTZ R3, R145, R3, !PT ;  /* 0x0000000391037209 */ /* 0x000fe40007810000 */
        /* <DEDUP_REMOVED lines=9> */
[----:B------:R-:W-:Y:S02]  /*3770*/  FSEL R179, R64, -INF , P1 ;  /* 0xff80000040b37808 */ /* 0x000fe40000800000 */
[----:B------:R-:W-:Y:S02]  /*3780*/  FMNMX.FTZ R3, R144, R3, !PT ;  /* 0x0000000390037209 */ /* 0x000fe40007810000 */
[----:B------:R-:W-:Y:S02]  /*3790*/  FMNMX.FTZ R4, R131, R4, !PT ;  /* 0x0000000483047209 */ /* 0x000fe40007810000 */
[----:B------:R-:W-:Y:S02]  /*37a0*/  ISETP.GT.AND P4, PT, R2, 0x68, PT ;  /* 0x000000680200780c */ /* 0x000fe40003f84270 */
[----:B------:R-:W-:-:S02]  /*37b0*/  FSEL R180, R65, -INF , P0 ;  /* 0xff80000041b47808 */ /* 0x000fc40000000000 */
[----:B------:R-:W-:Y:S02]  /*37c0*/  FMNMX.FTZ R3, R179, R3, !PT ;  /* 0x00000003b3037209 */ /* 0x000fe40007810000 */
[----:B------:R-:W-:Y:S02]  /*37d0*/  ISETP.GT.AND P1, PT, R2, 0x69, PT ;  /* 0x000000690200780c */ /* 0x000fe40003f24270 */
[----:B------:R-:W-:Y:S02]  /*37e0*/  FMNMX.FTZ R4, R146, R4, !PT ;  /* 0x0000000492047209 */ /* 0x000fe40007810000 */
[----:B------:R-:W-:Y:S02]  /*37f0*/  FSEL R181, R16, -INF , P4 ;  /* 0xff80000010b57808 */ /* 0x000fe40002000000 */
[----:B------:R-:W-:Y:S02]  /*3800*/  FMNMX.FTZ R3, R180, R3, !PT ;  /* 0x00000003b4037209 */ /* 0x000fe40007810000 */
[----:B------:R-:W-:-:S02]  /*3810*/  FSEL R183, R17, -INF , P1 ;  /* 0xff80000011b77808 */ /* 0x000fc40000800000 */
[----:B------:R-:W-:Y:S02]  /*3820*/  FMNMX.FTZ R4, R163, R4, !PT ;  /* 0x00000004a3047209 */ /* 0x000fe40007810000 */
[----:B------:R-:W-:Y:S02]  /*3830*/  ISETP.GT.AND P1, PT, R0, 0x60, PT ;  /* 0x000000600000780c */ /* 0x000fe40003f24270 */
[----:B------:R-:W-:Y:S02]  /*3840*/  ISETP.GT.AND P0, PT, R2, 0x70, PT ;  /* 0x000000700200780c */ /* 0x000fe40003f04270 */
[----:B------:R-:W-:Y:S02]  /*3850*/  FMNMX.FTZ R3, R181, R3, !PT ;  /* 0x00000003b5037209 */ /* 0x000fe40007810000 */
[----:B------:R-:W-:Y:S02]  /*3860*/  FMNMX.FTZ R4, R161, R4, !PT ;  /* 0x00000004a1047209 */ /* 0x000fe40007810000 */
[----:B------:R-:W-:-:S02]  /*3870*/  FSEL R182, R66, -INF , P1 ;  /* 0xff80000042b67808 */ /* 0x000fc40000800000 */
[C---:B------:R-:W-:Y:S02]  /*3880*/  ISETP.GT.AND P6, PT, R2.reuse, 0x71, PT ;  /* 0x000000710200780c */ /* 0x040fe40003fc4270 */
[----:B------:R-:W-:Y:S02]  /*3890*/  ISETP.GT.AND P4, PT, R2, 0x78, PT ;  /* 0x000000780200780c */ /* 0x000fe40003f84270 */
[----:B------:R-:W-:Y:S02]  /*38a0*/  FSEL R240, R72, -INF , P0 ;  /* 0xff80000048f07808 */ /* 0x000fe40000000000 */
[----:B------:R-:W-:Y:S02]  /*38b0*/  ISETP.GT.AND P1, PT, R2, 0x79, PT ;  /* 0x000000790200780c */ /* 0x000fe40003f24270 */
[----:B------:R-:W-:Y:S02]  /*38c0*/  ISETP.GT.AND P0, PT, R0, 0x61, PT ;  /* 0x000000610000780c */ /* 0x000fe40003f04270 */
[----:B------:R-:W-:-:S02]  /*38d0*/  FMNMX.FTZ R2, R183, R3, !PT ;  /* 0x00000003b7027209 */ /* 0x000fc40007810000 */
[----:B------:R-:W-:Y:S02]  /*38e0*/  FMNMX.FTZ R3, R160, R4, !PT ;  /* 0x00000004a0037209 */ /* 0x000fe40007810000 */
[----:B------:R-:W-:Y:S02]  /*38f0*/  FSEL R231, R67, -INF , P0 ;  /* 0xff80000043e77808 */ /* 0x000fe40000000000 */
[----:B------:R-:W-:Y:S02]  /*3900*/  FSEL R239, R73, -INF , P6 ;  /* 0xff80000049ef7808 */ /* 0x000fe40003000000 */
[----:B------:R-:W-:Y:S02]  /*3910*/  FMNMX.FTZ R2, R240, R2, !PT ;  /* 0x00000002f0027209 */ /* 0x000fe40007810000 */
[----:B------:R-:W-:Y:S02]  /*3920*/  ISETP.GT.AND P0, PT, R0, 0x68, PT ;  /* 0x000000680000780c */ /* 0x000fe40003f04270 */
[----:B------:R-:W-:-:S02]  /*3930*/  FMNMX.FTZ R3, R182, R3, !PT ;  /* 0x00000003b6037209 */ /* 0x000fc40007810000 */
[----:B------:R-:W-:Y:S02]  /*3940*/  FSEL R238, R76, -INF , P4 ;  /* 0xff8000004cee7808 */ /* 0x000fe40002000000 */
[----:B------:R-:W-:Y:S02]  /*3950*/  FMNMX.FTZ R117, R239, R2, !PT ;  /* 0x00000002ef757209 */ /* 0x000fe40007810000 */
[----:B------:R-:W-:Y:S02]  /*3960*/  ISETP.GT.AND P4, PT, R0, 0x69, PT ;  /* 0x000000690000780c */ /* 0x000fe40003f84270 */
[----:B------:R-:W-:Y:S02]  /*3970*/  FSEL R230, R18, -INF , P0 ;  /* 0xff80000012e67808 */ /* 0x000fe40000000000 */
[----:B------:R-:W-:Y:S02]  /*3980*/  FMNMX.FTZ R2, R231, R3, !PT ;  /* 0x00000003e7027209 */ /* 0x000fe40007810000 */
[----:B------:R-:W-:-:S02]  /*3990*/  FSEL R242, R77, -INF , P1 ;  /* 0xff8000004df27808 */ /* 0x000fc40000800000 */
[----:B------:R-:W-:Y:S02]  /*39a0*/  FSEL R229, R19, -INF , P4 ;  /* 0xff80000013e57808 */ /* 0x000fe40002000000 */
[----:B------:R-:W-:Y:S01]  /*39b0*/  ISETP.GT.AND P1, PT, R0, 0x70, PT ;  /* 0x000000700000780c */ /* 0x000fe20003f24270 */
[----:B------:R-:W-:Y:S01]  /*39c0*/  LDSM.16.MT88.4 R16, [R200] ;  /* 0x00000000c810783b */ /* 0x000fe20000004200 */
[----:B------:R-:W-:Y:S02]  /*39d0*/  FMNMX.FTZ R2, R230, R2, !PT ;  /* 0x00000002e6027209 */ /* 0x000fe40007810000 */
[----:B------:R-:W-:Y:S02]  /*39e0*/  FMNMX.FTZ R117, R238, R117, !PT ;  /* 0x00000075ee757209 */ /* 0x000fe40007810000 */
[----:B------:R-:W-:Y:S02]  /*39f0*/  ISETP.GT.AND P0, PT, R0, 0x71, PT ;  /* 0x000000710000780c */ /* 0x000fe40003f04270 */
[----:B------:R-:W-:-:S02]  /*3a00*/  FSEL R241, R74, -INF , P1 ;  /* 0xff8000004af17808 */ /* 0x000fc40000800000 */
[----:B------:R-:W-:Y:S02]  /*3a10*/  FMNMX.FTZ R2, R229, R2, !PT ;  /* 0x00000002e5027209 */ /* 0x000fe40007810000 */
[----:B------:R-:W-:Y:S02]  /*3a20*/  FMNMX.FTZ R117, R242, R117, !PT ;  /* 0x00000075f2757209 */ /* 0x000fe40007810000 */
[----:B------:R-:W-:Y:S02]  /*3a30*/  FSEL R244, R75, -INF , P0 ;  /* 0xff8000004bf47808 */ /* 0x000fe40000000000 */
[C---:B------:R-:W-:Y:S01]  /*3a40*/  ISETP.GT.AND P1, PT, R0.reuse, 0x78, PT ;  /* 0x000000780000780c */ /* 0x040fe20003f24270 */
[----:B------:R-:W1:Y:S01]  /*3a50*/  SHFL.BFLY PT, R3, R117, 0x2, 0x1f ;  /* 0x0c401f0075037f89 */ /* 0x000e6200000e0000 */
[----:B------:R-:W-:Y:S02]  /*3a60*/  FMNMX.FTZ R2, R241, R2, !PT ;  /* 0x00000002f1027209 */ /* 0x000fe40007810000 */
[----:B------:R-:W-:-:S02]  /*3a70*/  ISETP.GT.AND P0, PT, R0, 0x79, PT ;  /* 0x000000790000780c */ /* 0x000fc40003f04270 */
[----:B------:R-:W-:Y:S02]  /*3a80*/  FSEL R243, R78, -INF , P1 ;  /* 0xff8000004ef37808 */ /* 0x000fe40000800000 */
[----:B------:R-:W-:Y:S02]  /*3a90*/  FMNMX.FTZ R0, R244, R2, !PT ;  /* 0x00000002f4007209 */ /* 0x000fe40007810000 */
[----:B------:R-:W-:Y:S02]  /*3aa0*/  FSEL R248, R79, -INF , P0 ;  /* 0xff8000004ff87808 */ /* 0x000fe40000000000 */
        /* <DEDUP_REMOVED lines=11> */
[----:B------:R-:W-:-:S04]  /*3b60*/  FFMA.FTZ R3, R5, c[0x0][0x2d0], -R2 ;  /* 0x0000b40005037a23 */ /* 0x000fc80000010802 */
[----:B------:R1:W-:Y:S01]  /*3b70*/  MUFU.EX2 R150, R3 ;  /* 0x0000000300967308 */ /* 0x0003e20000000800 */
[----:B--2---:R-:W-:Y:S01]  /*3b80*/  FMNMX.FTZ R116, R0, R116, !PT ;  /* 0x0000007400747209 */ /* 0x004fe20007810000 */
[----:B------:R-:W-:-:S03]  /*3b90*/  FFMA.FTZ R0, R6, c[0x0][0x2d0], -R2 ;  /* 0x0000b40006007a23 */ /* 0x000fc60000010802 */
[----:B------:R-:W-:-:S03]  /*3ba0*/  FSETP.NEU.FTZ.AND P0, PT, R116, -INF , PT ;  /* 0xff8000007400780b */ /* 0x000fc60003f1d000 */
[----:B------:R2:W3:Y:S01]  /*3bb0*/  MUFU.EX2 R152, R0 ;  /* 0x0000000000987308 */ /* 0x0004e20000000800 */
[----:B-1----:R-:W-:-:S07]  /*3bc0*/  FFMA.FTZ R3, R7, c[0x0][0x2d0], -R2 ;  /* 0x0000b40007037a23 */ /* 0x002fce0000010802 */
[----:B------:R1:W-:Y:S01]  /*3bd0*/  MUFU.EX2 R149, R3 ;  /* 0x0000000300957308 */ /* 0x0003e20000000800 */
[----:B--2---:R-:W-:Y:S01]  /*3be0*/  FMUL.FTZ R0, R116, c[0x0][0x2d0] ;  /* 0x0000b40074007a20 */ /* 0x004fe20000410000 */
[----:B---3--:R-:W-:-:S04]  /*3bf0*/  F2FP.PACK_AB R4, R152, R150 ;  /* 0x000000969804723e */ /* 0x008fc800000000ff */
[----:B------:R-:W-:Y:S01]  /*3c00*/  FSEL R0, R0, RZ, P0 ;  /* 0x000000ff00007208 */ /* 0x000fe20000000000 */
[----:B-1----:R-:W-:-:S04]  /*3c10*/  FFMA.FTZ R3, R8, c[0x0][0x2d0], -R2 ;  /* 0x0000b40008037a23 */ /* 0x002fc80000010802 */
[----:B------:R1:W2:Y:S02]  /*3c20*/  MUFU.EX2 R155, R3 ;  /* 0x00000003009b7308 */ /* 0x0002a40000000800 */
[----:B-1----:R-:W-:Y:S01]  /*3c30*/  FFMA.FTZ R3, R9, c[0x0][0x2d0], -R0 ;  /* 0x0000b40009037a23 */ /* 0x002fe20000010800 */
[----:B--2---:R-:W-:-:S05]  /*3c40*/  F2FP.PACK_AB R6, R155, R149 ;  /* 0x000000959b06723e */ /* 0x004fca00000000ff */
[----:B------:R1:W-:Y:S02]  /*3c50*/  MUFU.EX2 R151, R3 ;  /* 0x0000000300977308 */ /* 0x0003e40000000800 */
[--C-:B-1----:R-:W-:Y:S02]  /*3c60*/  FFMA.FTZ R3, R10, c[0x0][0x2d0], -R0.reuse ;  /* 0x0000b4000a037a23 */ /* 0x102fe40000010800 */
[----:B------:R-:W1:Y:S04]  /*3c70*/  LDSM.16.MT88.4 R8, [R203] ;  /* 0x00000000cb08783b */ /* 0x000e680000004200 */
[----:B------:R2:W3:Y:S02]  /*3c80*/  MUFU.EX2 R148, R3 ;  /* 0x0000000300947308 */ /* 0x0004e40000000800 */
[----:B--2---:R-:W-:Y:S01]  /*3c90*/  FFMA.FTZ R3, R20, c[0x0][0x2d0], -R0 ;  /* 0x0000b40014037a23 */ /* 0x004fe20000010800 */
[----:B---3--:R-:W-:-:S05]  /*3ca0*/  F2FP.PACK_AB R5, R148, R151 ;  /* 0x000000979405723e */ /* 0x008fca00000000ff */
[----:B------:R2:W-:Y:S02]  /*3cb0*/  MUFU.EX2 R147, R3 ;  /* 0x0000000300937308 */ /* 0x0005e40000000800 */
[----:B--2---:R-:W-:Y:S02]  /*3cc0*/  FFMA.FTZ R3, R21, c[0x0][0x2d0], -R0 ;  /* 0x0000b40015037a23 */ /* 0x004fe40000010800 */
[----:B------:R-:W2:Y:S04]  /*3cd0*/  LDSM.16.MT88.4 R20, [R223] ;  /* 0x00000000df14783b */ /* 0x000ea80000004200 */
[----:B------:R-:W3:Y:S02]  /*3ce0*/  MUFU.EX2 R153, R3 ;  /* 0x0000000300997308 */ /* 0x000ee40000000800 */
[----:B---3--:R-:W-:Y:S01]  /*3cf0*/  F2FP.PACK_AB R7, R153, R147 ;  /* 0x000000939907723e */ /* 0x008fe200000000ff */
[----:B------:R-:W-:-:S05]  /*3d00*/  FFMA.FTZ R3, R44, c[0x0][0x2d0], -R2 ;  /* 0x0000b4002c037a23 */ /* 0x000fca0000010802 */
[----:B------:R3:W-:Y:S01]  /*3d10*/  MUFU.EX2 R251, R3 ;  /* 0x0000000300fb7308 */ /* 0x0007e20000000800 */
[C---:B------:R-:W-:Y:S08]  /*3d20*/  HMMA.16816.F32 R32, R4.reuse, R16, RZ ;  /* 0x000000100420723c */ /* 0x040ff000000018ff */
[----:B------:R-:W-:Y:S01]  /*3d30*/  HMMA.16816.F32 R40, R4, R18, RZ ;  /* 0x000000120428723c */ /* 0x000fe200000018ff */
[----:B------:R-:W4:Y:S01]  /*3d40*/  LDSM.16.MT88.4 R16, [R204+0x4000] ;  /* 0x00400000cc10783b */ /* 0x000f220000004200 */
[----:B---3--:R-:W-:-:S06]  /*3d50*/  FFMA.FTZ R3, R45, c[0x0][0x2d0], -R2 ;  /* 0x0000b4002d037a23 */ /* 0x008fcc0000010802 */
[C---:B-1----:R-:W-:Y:S01]  /*3d60*/  HMMA.16816.F32 R28, R4.reuse, R8, RZ ;  /* 0x00000008041c723c */ /* 0x042fe200000018ff */
[----:B------:R1:W3:Y:S07]  /*3d70*/  MUFU.EX2 R252, R3 ;  /* 0x0000000300fc7308 */ /* 0x0002ee0000000800 */
[C---:B------:R-:W-:Y:S01]  /*3d80*/  HMMA.16816.F32 R56, R4.reuse, R10, RZ ;  /* 0x0000000a0438723c */ /* 0x040fe200000018ff */
[----:B------:R-:W5:Y:S07]  /*3d90*/  LDSM.16.MT88.4 R8, [R206+0x4000] ;  /* 0x00400000ce08783b */ /* 0x000f6e0000004200 */
[----:B------:R-:W-:Y:S01]  /*3da0*/  HMMA.16816.F32 R48, R4, R12, RZ ;  /* 0x0000000c0430723c */ /* 0x000fe200000018ff */
[----:B-1----:R-:W-:-:S04]  /*3db0*/  FFMA.FTZ R3, R46, c[0x0][0x2d0], -R2 ;  /* 0x0000b4002e037a23 */ /* 0x002fc80000010802 */
[----:B------:R1:W-:Y:S03]  /*3dc0*/  MUFU.EX2 R250, R3 ;  /* 0x0000000300fa7308 */ /* 0x0003e60000000800 */
[C---:B------:R-:W-:Y:S01]  /*3dd0*/  HMMA.16816.F32 R36, R4.reuse, R14, RZ ;  /* 0x0000000e0424723c */ /* 0x040fe200000018ff */
[----:B------:R-:W3:Y:S07]  /*3de0*/  LDSM.16.MT88.4 R12, [R203+0x4000] ;  /* 0x00400000cb0c783b */ /* 0x000eee0000004200 */
[----:B--2---:R-:W-:Y:S01]  /*3df0*/  HMMA.16816.F32 R52, R4, R20, RZ ;  /* 0x000000140434723c */ /* 0x004fe200000018ff */
[----:B-1----:R-:W-:-:S07]  /*3e00*/  FFMA.FTZ R3, R60, c[0x0][0x2d0], -R2 ;  /* 0x0000b4003c037a23 */ /* 0x002fce0000010802 */
[C---:B------:R-:W-:Y:S01]  /*3e10*/  HMMA.16816.F32 R44, R4.reuse, R22, RZ ;  /* 0x00000016042c723c */ /* 0x040fe200000018ff */
[----:B------:R-:W1:Y:S01]  /*3e20*/  LDSM.16.MT88.4 R20, [R204+0x800] ;  /* 0x00080000cc14783b */ /* 0x000e620000004200 */
[----:B------:R2:W-:Y:S06]  /*3e30*/  MUFU.EX2 R154, R3 ;  /* 0x00000003009a7308 */ /* 0x0005ec0000000800 */
[C---:B------:R-:W-:Y:S08]  /*3e40*/  HMMA.16816.F32 R64, R4.reuse, R24, RZ ;  /* 0x000000180440723c */ /* 0x040ff000000018ff */
[----:B------:R-:W-:Y:S01]  /*3e50*/  HMMA.16816.F32 R72, R4, R26, RZ ;  /* 0x0000001a0448723c */ /* 0x000fe200000018ff */
[----:B------:R-:W1:Y:S01]  /*3e60*/  LDSM.16.MT88.4 R24, [R200+0x800] ;  /* 0x00080000c818783b */ /* 0x000e620000004200 */
[----:B--2---:R-:W-:-:S04]  /*3e70*/  FFMA.FTZ R3, R61, c[0x0][0x2d0], -R0 ;  /* 0x0000b4003d037a23 */ /* 0x004fc80000010800 */
[----:B------:R2:W-:Y:S02]  /*3e80*/  MUFU.EX2 R247, R3 ;  /* 0x0000000300f77308 */ /* 0x0005e40000000800 */
[C---:B----4-:R-:W-:Y:S08]  /*3e90*/  HMMA.16816.F32 R76, R4.reuse, R16, RZ ;  /* 0x00000010044c723c */ /* 0x050ff000000018ff */
[----:B-----5:R-:W-:Y:S01]  /*3ea0*/  HMMA.16816.F32 R88, R4, R8, RZ ;  /* 0x000000080458723c */ /* 0x020fe200000018ff */
[----:B--2---:R-:W-:-:S07]  /*3eb0*/  FFMA.FTZ R3, R62, c[0x0][0x2d0], -R0 ;  /* 0x0000b4003e037a23 */ /* 0x004fce0000010800 */
[C---:B------:R-:W-:Y:S01]  /*3ec0*/  HMMA.16816.F32 R92, R4.reuse, R10, RZ ;  /* 0x0000000a045c723c */ /* 0x040fe200000018ff */
[----:B------:R-:W-:Y:S01]  /*3ed0*/  LDSM.16.MT88.4 R8, [R206+0x800] ;  /* 0x00080000ce08783b */ /* 0x000fe20000004200 */
[----:B------:R2:W4:Y:S06]  /*3ee0*/  MUFU.EX2 R245, R3 ;  /* 0x0000000300f57308 */ /* 0x00052c0000000800 */
[----:B---3--:R-:W-:Y:S01]  /*3ef0*/  HMMA.16816.F32 R84, R4, R14, RZ ;  /* 0x0000000e0454723c */ /* 0x008fe200000018ff */
[----:B--2---:R-:W-:-:S07]  /*3f00*/  FFMA.FTZ R3, R63, c[0x0][0x2d0], -R0 ;  /* 0x0000b4003f037a23 */ /* 0x004fce0000010800 */
[----:B------:R-:W-:Y:S01]  /*3f10*/  HMMA.16816.F32 R60, R4, R18, RZ ;  /* 0x00000012043c723c */ /* 0x000fe200000018ff */
[----:B------:R-:W2:Y:S01]  /*3f20*/  LDSM.16.MT88.4 R16, [R203+0x800] ;  /* 0x00080000cb10783b */ /* 0x000ea20000004200 */
[----:B------:R3:W-:Y:S02]  /*3f30*/  MUFU.EX2 R246, R3 ;  /* 0x0000000300f67308 */ /* 0x0007e40000000800 */
[----:B---3--:R-:W-:-:S04]  /*3f40*/  FFMA.FTZ R3, R68, c[0x0][0x2d0], -R0 ;  /* 0x0000b40044037a23 */ /* 0x008fc80000010800 */
[----:B------:R-:W-:Y:S01]  /*3f50*/  HMMA.16816.F32 R68, R4, R12, RZ ;  /* 0x0000000c0444723c */ /* 0x000fe200000018ff */
[----:B------:R-:W-:Y:S01]  /*3f60*/  LDSM.16.MT88.4 R12, [R200+0x4800] ;  /* 0x00480000c80c783b */ /* 0x000fe20000004200 */
[----:B------:R-:W3:Y:S05]  /*3f70*/  MUFU.EX2 R249, R3 ;  /* 0x0000000300f97308 */ /* 0x000eea0000000800 */
[----:B------:R-:W-:Y:S02]  /*3f80*/  F2FP.PACK_AB R4, R252, R251 ;  /* 0x000000fbfc04723e */ /* 0x000fe400000000ff */
[----:B----4-:R-:W-:Y:S02]  /*3f90*/  F2FP.PACK_AB R5, R245, R247 ;  /* 0x000000f7f505723e */ /* 0x010fe400000000ff */
[----:B------:R-:W-:-:S02]  /*3fa0*/  F2FP.PACK_AB R6, R154, R250 ;  /* 0x000000fa9a06723e */ /* 0x000fc400000000ff */
[----:B---3--:R-:W-:Y:S01]  /*3fb0*/  F2FP.PACK_AB R7, R249, R246 ;  /* 0x000000f6f907723e */ /* 0x008fe200000000ff */
[----:B------:R-:W-:-:S04]  /*3fc0*/  FFMA.FTZ R3, R100, c[0x0][0x2d0], -R2 ;  /* 0x0000b40064037a23 */ /* 0x000fc80000010802 */
[----:B------:R3:W-:Y:S02]  /*3fd0*/  MUFU.EX2 R237, R3 ;  /* 0x0000000300ed7308 */ /* 0x0007e40000000800 */
[C---:B-1----:R-:W-:Y:S08]  /*3fe0*/  HMMA.16816.F32 R104, R4.reuse, R20, R48 ;  /* 0x000000140468723c */ /* 0x042ff00000001830 */
[----:B------:R-:W-:Y:S01]  /*3ff0*/  HMMA.16816.F32 R80, R4, R22, R36 ;  /* 0x000000160450723c */ /* 0x000fe20000001824 */
[----:B------:R-:W1:Y:S01]  /*4000*/  LDSM.16.MT88.4 R20, [R204+0x4800] ;  /* 0x00480000cc14783b */ /* 0x000e620000004200 */
[----:B---3--:R-:W-:-:S06]  /*4010*/  FFMA.FTZ R3, R102, c[0x0][0x2d0], -R2 ;  /* 0x0000b40066037a23 */ /* 0x008fcc0000010802 */
[C---:B------:R-:W-:Y:S01]  /*4020*/  HMMA.16816.F32 R120, R4.reuse, R24, R32 ;  /* 0x000000180478723c */ /* 0x040fe20000001820 */
[----:B------:R3:W4:Y:S07]  /*4030*/  MUFU.EX2 R235, R3 ;  /* 0x0000000300eb7308 */ /* 0x00072e0000000800 */
[C---:B--2---:R-:W-:Y:S08]  /*4040*/  HMMA.16816.F32 R36, R4.reuse, R16, R28 ;  /* 0x000000100424723c */ /* 0x044ff0000000181c */
[----:B------:R-:W-:Y:S01]  /*4050*/  HMMA.16816.F32 R32, R4, R8, R52 ;  /* 0x000000080420723c */ /* 0x000fe20000001834 */
[----:B---3--:R-:W-:-:S04]  /*4060*/  FFMA.FTZ R3, R101, c[0x0][0x2d0], -R2 ;  /* 0x0000b40065037a23 */ /* 0x008fc80000010802 */
[----:B------:R2:W-:Y:S03]  /*4070*/  MUFU.EX2 R234, R3 ;  /* 0x0000000300ea7308 */ /* 0x0005e60000000800 */
[C---:B------:R-:W-:Y:S01]  /*4080*/  HMMA.16816.F32 R28, R4.reuse, R10, R44 ;  /* 0x0000000a041c723c */ /* 0x040fe2000000182c */
[----:B------:R-:W3:Y:S07]  /*4090*/  LDSM.16.MT88.4 R8, [R206+0x4800] ;  /* 0x00480000ce08783b */ /* 0x000eee0000004200 */
[----:B------:R-:W-:Y:S01]  /*40a0*/  HMMA.16816.F32 R96, R4, R26, R40 ;  /* 0x0000001a0460723c */ /* 0x000fe20000001828 */
[----:B------:R-:W-:Y:S01]  /*40b0*/  LDSM.16.MT88.4 R24, [R200+0x1000] ;  /* 0x00100000c818783b */ /* 0x000fe20000004200 */
[----:B--2---:R-:W-:-:S06]  /*40c0*/  FFMA.FTZ R3, R103, c[0x0][0x2d0], -R2 ;  /* 0x0000b40067037a23 */ /* 0x004fcc0000010802 */
[C---:B------:R-:W-:Y:S01]  /*40d0*/  HMMA.16816.F32 R40, R4.reuse, R18, R56 ;  /* 0x000000120428723c */ /* 0x040fe20000001838 */
[----:B------:R-:W2:Y:S01]  /*40e0*/  LDSM.16.MT88.4 R16, [R203+0x4800] ;  /* 0x00480000cb10783b */ /* 0x000ea20000004200 */
[----:B------:R5:W-:Y:S06]  /*40f0*/  MUFU.EX2 R236, R3 ;  /* 0x0000000300ec7308 */ /* 0x000bec0000000800 */
[C---:B-1----:R-:W-:Y:S08]  /*4100*/  HMMA.16816.F32 R52, R4.reuse, R20, R76 ;  /* 0x000000140434723c */ /* 0x042ff0000000184c */
[----:B------:R-:W-:Y:S01]  /*4110*/  HMMA.16816.F32 R56, R4, R22, R60 ;  /* 0x000000160438723c */ /* 0x000fe2000000183c */
[----:B------:R-:W1:Y:S01]  /*4120*/  LDSM.16.MT88.4 R20, [R204+0x1000] ;  /* 0x00100000cc14783b */ /* 0x000e620000004200 */
[----:B-----5:R-:W-:-:S04]  /*4130*/  FFMA.FTZ R3, R108, c[0x0][0x2d0], -R0 ;  /* 0x0000b4006c037a23 */ /* 0x020fc80000010800 */
[----:B------:R5:W-:Y:S02]  /*4140*/  MUFU.EX2 R233, R3 ;  /* 0x0000000300e97308 */ /* 0x000be40000000800 */
[C---:B------:R-:W-:Y:S08]  /*4150*/  HMMA.16816.F32 R44, R4.reuse, R12, R64 ;  /* 0x0000000c042c723c */ /* 0x040ff00000001840 */
[----:B------:R-:W-:Y:S01]  /*4160*/  HMMA.16816.F32 R48, R4, R14, R72 ;  /* 0x0000000e0430723c */ /* 0x000fe20000001848 */
[----:B------:R-:W1:Y:S01]  /*4170*/  LDSM.16.MT88.4 R12, [R203+0x1000] ;  /* 0x00100000cb0c783b */ /* 0x000e620000004200 */
[----:B-----5:R-:W-:-:S06]  /*4180*/  FFMA.FTZ R3, R109, c[0x0][0x2d0], -R0 ;  /* 0x0000b4006d037a23 */ /* 0x020fcc0000010800 */
[C---:B---3--:R-:W-:Y:S01]  /*4190*/  HMMA.16816.F32 R72, R4.reuse, R8, R88 ;  /* 0x000000080448723c */ /* 0x048fe20000001858 */
[----:B------:R3:W5:Y:S07]  /*41a0*/  MUFU.EX2 R109, R3 ;  /* 0x00000003006d7308 */ /* 0x00076e0000000800 */
[C---:B------:R-:W-:Y:S01]  /*41b0*/  HMMA.16816.F32 R76, R4.reuse, R10, R92 ;  /* 0x0000000a044c723c */ /* 0x040fe2000000185c */
[----:B------:R-:W1:Y:S07]  /*41c0*/  LDSM.16.MT88.4 R8, [R206+0x1000] ;  /* 0x00100000ce08783b */ /* 0x000e6e0000004200 */
[----:B--2---:R-:W-:Y:S01]  /*41d0*/  HMMA.16816.F32 R60, R4, R16, R68 ;  /* 0x00000010043c723c */ /* 0x004fe20000001844 */
[----:B---3--:R-:W-:-:S02]  /*41e0*/  FFMA.FTZ R3, R111, c[0x0][0x2d0], -R0 ;  /* 0x0000b4006f037a23 */ /* 0x008fc40000010800 */
[----:B------:R-:W-:Y:S02]  /*41f0*/  IMAD.MOV.U32 R111, RZ, RZ, R158 ;  /* 0x000000ffff6f7224 */ /* 0x000fe400078e009e */
[----:B------:R2:W-:Y:S03]  /*4200*/  MUFU.EX2 R108, R3 ;  /* 0x00000003006c7308 */ /* 0x0005e60000000800 */
[----:B------:R-:W-:Y:S01]  /*4210*/  HMMA.16816.F32 R64, R4, R18, R84 ;  /* 0x000000120440723c */ /* 0x000fe20000001854 */
[----:B------:R-:W3:Y:S06]  /*4220*/  LDSM.16.MT88.4 R16, [R200+0x5000] ;  /* 0x00500000c810783b */ /* 0x000eec0000004200 */
[----:B----4-:R-:W-:-:S02]  /*4230*/  F2FP.PACK_AB R4, R235, R237 ;  /* 0x000000edeb04723e */ /* 0x010fc400000000ff */
[----:B-----5:R-:W-:Y:S02]  /*4240*/  F2FP.PACK_AB R5, R109, R233 ;  /* 0x000000e96d05723e */ /* 0x020fe400000000ff */
[----:B------:R-:W-:Y:S01]  /*4250*/  F2FP.PACK_AB R6, R236, R234 ;  /* 0x000000eaec06723e */ /* 0x000fe200000000ff */
[----:B--2---:R-:W-:Y:S02]  /*4260*/  FFMA.FTZ R3, R110, c[0x0][0x2d0], -R0 ;  /* 0x0000b4006e037a23 */ /* 0x004fe40000010800 */
[----:B------:R-:W-:Y:S02]  /*4270*/  IMAD.MOV.U32 R110, RZ, RZ, R157 ;  /* 0x000000ffff6e7224 */ /* 0x000fe400078e009d */
[----:B------:R-:W2:Y:S02]  /*4280*/  MUFU.EX2 R232, R3 ;  /* 0x0000000300e87308 */ /* 0x000ea40000000800 */
[----:B--2---:R-:W-:Y:S01]  /*4290*/  F2FP.PACK_AB R7, R232, R108 ;  /* 0x0000006ce807723e */ /* 0x004fe200000000ff */
[----:B------:R-:W-:-:S05]  /*42a0*/  FFMA.FTZ R3, R113, c[0x0][0x2d0], -R2 ;  /* 0x0000b40071037a23 */ /* 0x000fca0000010802 */
[----:B------:R2:W-:Y:S01]  /*42b0*/  MUFU.EX2 R178, R3 ;  /* 0x0000000300b27308 */ /* 0x0005e20000000800 */
[C---:B-1----:R-:W-:Y:S07]  /*42c0*/  HMMA.16816.F32 R100, R4.reuse, R20, R104 ;  /* 0x000000140464723c */ /* 0x042fee0000001868 */
[----:B------:R-:W-:Y:S01]  /*42d0*/  IMAD.MOV.U32 R107, RZ, RZ, R148 ;  /* 0x000000ffff6b7224 */ /* 0x000fe200078e0094 */
[----:B------:R-:W-:Y:S01]  /*42e0*/  HMMA.16816.F32 R88, R4, R22, R80 ;  /* 0x000000160458723c */ /* 0x000fe20000001850 */
[----:B------:R-:W1:Y:S01]  /*42f0*/  LDSM.16.MT88.4 R20, [R204+0x5000] ;  /* 0x00500000cc14783b */ /* 0x000e620000004200 */
[----:B------:R-:W-:-:S02]  /*4300*/  IMAD.MOV.U32 R106, RZ, RZ, R147 ;  /* 0x000000ffff6a7224 */ /* 0x000fc400078e0093 */
[----:B------:R-:W-:Y:S02]  /*4310*/  IMAD.MOV.U32 R105, RZ, RZ, R107 ;  /* 0x000000ffff697224 */ /* 0x000fe400078e006b */
[--C-:B--2---:R-:W-:Y:S02]  /*4320*/  FFMA.FTZ R3, R114, c[0x0][0x2d0], -R2.reuse ;  /* 0x0000b40072037a23 */ /* 0x104fe40000010802 */
[C---:B------:R-:W-:Y:S02]  /*4330*/  HMMA.16816.F32 R84, R4.reuse, R12, R36 ;  /* 0x0000000c0454723c */ /* 0x040fe40000001824 */
[----:B------:R2:W4:Y:S06]  /*4340*/  MUFU.EX2 R177, R3 ;  /* 0x0000000300b17308 */ /* 0x00052c0000000800 */
[C---:B------:R-:W-:Y:S01]  /*4350*/  HMMA.16816.F32 R80, R4.reuse, R14, R40 ;  /* 0x0000000e0450723c */ /* 0x040fe20000001828 */
[----:B------:R-:W5:Y:S07]  /*4360*/  LDSM.16.MT88.4 R12, [R203+0x5000] ;  /* 0x00500000cb0c783b */ /* 0x000f6e0000004200 */
[----:B------:R-:W-:Y:S01]  /*4370*/  HMMA.16816.F32 R68, R4, R8, R32 ;  /* 0x000000080444723c */ /* 0x000fe20000001820 */
[----:B--2---:R-:W-:-:S04]  /*4380*/  FFMA.FTZ R3, R112, c[0x0][0x2d0], -R2 ;  /* 0x0000b40070037a23 */ /* 0x004fc80000010802 */
[----:B------:R2:W-:Y:S03]  /*4390*/  MUFU.EX2 R167, R3 ;  /* 0x0000000300a77308 */ /* 0x0005e60000000800 */
[C---:B------:R-:W-:Y:S01]  /*43a0*/  HMMA.16816.F32 R28, R4.reuse, R10, R28 ;  /* 0x0000000a041c723c */ /* 0x040fe2000000181c */
[----:B------:R-:W4:Y:S07]  /*43b0*/  LDSM.16.MT88.4 R8, [R206+0x5000] ;  /* 0x00500000ce08783b */ /* 0x000f2e0000004200 */
[----:B---3--:R-:W-:Y:S01]  /*43c0*/  HMMA.16816.F32 R40, R4, R16, R44 ;  /* 0x000000100428723c */ /* 0x008fe2000000182c */
[----:B--2---:R-:W-:-:S07]  /*43d0*/  FFMA.FTZ R3, R115, c[0x0][0x2d0], -R2 ;  /* 0x0000b40073037a23 */ /* 0x004fce0000010802 */
[C---:B------:R-:W-:Y:S01]  /*43e0*/  HMMA.16816.F32 R32, R4.reuse, R18, R48 ;  /* 0x000000120420723c */ /* 0x040fe20000001830 */
[----:B------:R-:W2:Y:S01]  /*43f0*/  LDSM.16.MT88.4 R16, [R200+0x1800] ;  /* 0x00180000c810783b */ /* 0x000ea20000004200 */
[----:B------:R3:W-:Y:S06]  /*4400*/  MUFU.EX2 R176, R3 ;  /* 0x0000000300b07308 */ /* 0x0007ec0000000800 */
[C---:B------:R-:W-:Y:S08]  /*4410*/  HMMA.16816.F32 R120, R4.reuse, R24, R120 ;  /* 0x000000180478723c */ /* 0x040ff00000001878 */
[----:B------:R-:W-:Y:S01]  /*4420*/  HMMA.16816.F32 R92, R4, R26, R96 ;  /* 0x0000001a045c723c */ /* 0x000fe20000001860 */
[----:B---3--:R-:W-:-:S04]  /*4430*/  FFMA.FTZ R3, R118, c[0x0][0x2d0], -R0 ;  /* 0x0000b40076037a23 */ /* 0x008fc80000010800 */
[----:B------:R3:W-:Y:S02]  /*4440*/  MUFU.EX2 R166, R3 ;  /* 0x0000000300a67308 */ /* 0x0007e40000000800 */
[----:B------:R-:W-:Y:S01]  /*4450*/  IMAD.MOV.U32 R99, RZ, RZ, R155 ;  /* 0x000000ffff637224 */ /* 0x000fe200078e009b */
[----:B-1----:R-:W-:Y:S01]  /*4460*/  HMMA.16816.F32 R36, R4, R20, R52 ;  /* 0x000000140424723c */ /* 0x002fe20000001834 */
[----:B------:R-:W-:Y:S02]  /*4470*/  IMAD.MOV.U32 R97, RZ, RZ, R150 ;  /* 0x000000ffff617224 */ /* 0x000fe400078e0096 */
[----:B------:R-:W-:Y:S02]  /*4480*/  IMAD.MOV.U32 R96, RZ, RZ, R149 ;  /* 0x000000ffff607224 */ /* 0x000fe400078e0095 */
[----:B------:R-:W-:-:S03]  /*4490*/  IMAD.MOV.U32 R98, RZ, RZ, R151 ;  /* 0x000000ffff627224 */ /* 0x000fc600078e0097 */
[----:B------:R-:W-:Y:S01]  /*44a0*/  HMMA.16816.F32 R24, R4, R22, R56 ;  /* 0x000000160418723c */ /* 0x000fe20000001838 */
[----:B------:R-:W1:Y:S01]  /*44b0*/  LDSM.16.MT88.4 R20, [R204+0x1800] ;  /* 0x00180000cc14783b */ /* 0x000e620000004200 */
[----:B---3--:R-:W-:-:S06]  /*44c0*/  FFMA.FTZ R3, R124, c[0x0][0x2d0], -R0 ;  /* 0x0000b4007c037a23 */ /* 0x008fcc0000010800 */
[C---:B-----5:R-:W-:Y:S01]  /*44d0*/  HMMA.16816.F32 R48, R4.reuse, R12, R60 ;  /* 0x0000000c0430723c */ /* 0x060fe2000000183c */
[----:B------:R3:W5:Y:S07]  /*44e0*/  MUFU.EX2 R165, R3 ;  /* 0x0000000300a57308 */ /* 0x00076e0000000800 */
[C---:B------:R-:W-:Y:S01]  /*44f0*/  HMMA.16816.F32 R56, R4.reuse, R14, R64 ;  /* 0x0000000e0438723c */ /* 0x040fe20000001840 */
[----:B------:R-:W1:Y:S07]  /*4500*/  LDSM.16.MT88.4 R12, [R203+0x1800] ;  /* 0x00180000cb0c783b */ /* 0x000e6e0000004200 */
[----:B----4-:R-:W-:Y:S01]  /*4510*/  HMMA.16816.F32 R60, R4, R8, R72 ;  /* 0x00000008043c723c */ /* 0x010fe20000001848 */
[----:B---3--:R-:W-:-:S04]  /*4520*/  FFMA.FTZ R3, R125, c[0x0][0x2d0], -R0 ;  /* 0x0000b4007d037a23 */ /* 0x008fc80000010800 */
[----:B------:R3:W-:Y:S03]  /*4530*/  MUFU.EX2 R164, R3 ;  /* 0x0000000300a47308 */ /* 0x0007e60000000800 */
[----:B------:R-:W-:Y:S01]  /*4540*/  HMMA.16816.F32 R64, R4, R10, R76 ;  /* 0x0000000a0440723c */ /* 0x000fe2000000184c */
[----:B------:R-:W4:Y:S06]  /*4550*/  LDSM.16.MT88.4 R8, [R206+0x1800] ;  /* 0x00180000ce08783b */ /* 0x000f2c0000004200 */
[----:B------:R-:W-:-:S02]  /*4560*/  F2FP.PACK_AB R4, R177, R178 ;  /* 0x000000b2b104723e */ /* 0x000fc400000000ff */
[----:B-----5:R-:W-:Y:S02]  /*4570*/  F2FP.PACK_AB R5, R165, R166 ;  /* 0x000000a6a505723e */ /* 0x020fe400000000ff */
[----:B------:R-:W-:Y:S01]  /*4580*/  F2FP.PACK_AB R6, R176, R167 ;  /* 0x000000a7b006723e */ /* 0x000fe200000000ff */
[----:B---3--:R-:W-:-:S04]  /*4590*/  FFMA.FTZ R3, R119, c[0x0][0x2d0], -R0 ;  /* 0x0000b40077037a23 */ /* 0x008fc80000010800 */
[----:B------:R-:W3:Y:S02]  /*45a0*/  MUFU.EX2 R162, R3 ;  /* 0x0000000300a27308 */ /* 0x000ee40000000800 */
[----:B---3--:R-:W-:Y:S01]  /*45b0*/  F2FP.PACK_AB R7, R162, R164 ;  /* 0x000000a4a207723e */ /* 0x008fe200000000ff */
[----:B------:R-:W-:-:S05]  /*45c0*/  FFMA.FTZ R3, R127, c[0x0][0x2d0], -R2 ;  /* 0x0000b4007f037a23 */ /* 0x000fca0000010802 */
[----:B------:R3:W-:Y:S01]  /*45d0*/  MUFU.EX2 R159, R3 ;  /* 0x00000003009f7308 */ /* 0x0007e20000000800 */
[C---:B--2---:R-:W-:Y:S08]  /*45e0*/  HMMA.16816.F32 R120, R4.reuse, R16, R120 ;  /* 0x000000100478723c */ /* 0x044ff00000001878 */
[----:B------:R-:W-:Y:S01]  /*45f0*/  HMMA.16816.F32 R92, R4, R18, R92 ;  /* 0x00000012045c723c */ /* 0x000fe2000000185c */
[----:B------:R-:W2:Y:S01]  /*4600*/  LDSM.16.MT88.4 R16, [R200+0x5800] ;  /* 0x00580000c810783b */ /* 0x000ea20000004200 */
[----:B---3--:R-:W-:-:S06]  /*4610*/  FFMA.FTZ R3, R129, c[0x0][0x2d0], -R2 ;  /* 0x0000b40081037a23 */ /* 0x008fcc0000010802 */
[C---:B-1----:R-:W-:Y:S01]  /*4620*/  HMMA.16816.F32 R100, R4.reuse, R20, R100 ;  /* 0x000000140464723c */ /* 0x042fe20000001864 */
[----:B------:R-:W-:Y:S01]  /*4630*/  IMAD.MOV.U32 R129, RZ, RZ, R156 ;  /* 0x000000ffff817224 */ /* 0x000fe200078e009c */
[----:B------:R1:W3:Y:S06]  /*4640*/  MUFU.EX2 R158, R3 ;  /* 0x00000003009e7308 */ /* 0x0002ec0000000800 */
[C---:B------:R-:W-:Y:S01]  /*4650*/  HMMA.16816.F32 R88, R4.reuse, R22, R88 ;  /* 0x000000160458723c */ /* 0x040fe20000001858 */
[----:B------:R-:W5:Y:S07]  /*4660*/  LDSM.16.MT88.4 R20, [R204+0x5800] ;  /* 0x00580000cc14783b */ /* 0x000f6e0000004200 */
[----:B------:R-:W-:Y:S01]  /*4670*/  HMMA.16816.F32 R84, R4, R12, R84 ;  /* 0x0000000c0454723c */ /* 0x000fe20000001854 */
[----:B-1----:R-:W-:-:S02]  /*4680*/  FFMA.FTZ R3, R126, c[0x0][0x2d0], -R2 ;  /* 0x0000b4007e037a23 */ /* 0x002fc40000010802 */
[----:B------:R-:W-:Y:S02]  /*4690*/  LDSM.16.MT88.4 R124, [R200+0x3800] ;  /* 0x00380000c87c783b */ /* 0x000fe40000004200 */
[----:B------:R1:W-:Y:S03]  /*46a0*/  MUFU.EX2 R156, R3 ;  /* 0x00000003009c7308 */ /* 0x0003e60000000800 */
[C---:B------:R-:W-:Y:S01]  /*46b0*/  HMMA.16816.F32 R80, R4.reuse, R14, R80 ;  /* 0x0000000e0450723c */ /* 0x040fe20000001850 */
[----:B------:R-:W3:Y:S07]  /*46c0*/  LDSM.16.MT88.4 R12, [R203+0x5800] ;  /* 0x00580000cb0c783b */ /* 0x000eee0000004200 */
[----:B----4-:R-:W-:Y:S01]  /*46d0*/  HMMA.16816.F32 R76, R4, R8, R68 ;  /* 0x00000008044c723c */ /* 0x010fe20000001844 */
[----:B-1----:R-:W-:-:S07]  /*46e0*/  FFMA.FTZ R3, R128, c[0x0][0x2d0], -R2 ;  /* 0x0000b40080037a23 */ /* 0x002fce0000010802 */
[----:B------:R-:W-:Y:S01]  /*46f0*/  HMMA.16816.F32 R72, R4, R10, R28 ;  /* 0x0000000a0448723c */ /* 0x000fe2000000181c */
[----:B------:R-:W1:Y:S01]  /*4700*/  LDSM.16.MT88.4 R8, [R206+0x5800] ;  /* 0x00580000ce08783b */ /* 0x000e620000004200 */
[----:B------:R4:W-:Y:S01]  /*4710*/  MUFU.EX2 R157, R3 ;  /* 0x00000003009d7308 */ /* 0x0009e20000000800 */
[----:B------:R-:W-:-:S05]  /*4720*/  IMAD.MOV.U32 R128, RZ, RZ, R154 ;  /* 0x000000ffff807224 */ /* 0x000fca00078e009a */
[C---:B--2---:R-:W-:Y:S08]  /*4730*/  HMMA.16816.F32 R68, R4.reuse, R16, R40 ;  /* 0x000000100444723c */ /* 0x044ff00000001828 */
[----:B------:R-:W-:Y:S01]  /*4740*/  HMMA.16816.F32 R52, R4, R18, R32 ;  /* 0x000000120434723c */ /* 0x000fe20000001820 */
[----:B------:R-:W2:Y:S01]  /*4750*/  LDSM.16.MT88.4 R16, [R200+0x2000] ;  /* 0x00200000c810783b */ /* 0x000ea20000004200 */
[----:B----4-:R-:W-:-:S02]  /*4760*/  FFMA.FTZ R3, R130, c[0x0][0x2d0], -R0 ;  /* 0x0000b40082037a23 */ /* 0x010fc40000010800 */
[----:B------:R-:W-:Y:S02]  /*4770*/  IMAD.MOV.U32 R130, RZ, RZ, R153 ;  /* 0x000000ffff827224 */ /* 0x000fe400078e0099 */
[----:B------:R4:W-:Y:S02]  /*4780*/  MUFU.EX2 R155, R3 ;  /* 0x00000003009b7308 */ /* 0x0009e40000000800 */
[C---:B-----5:R-:W-:Y:S08]  /*4790*/  HMMA.16816.F32 R44, R4.reuse, R20, R36 ;  /* 0x00000014042c723c */ /* 0x060ff00000001824 */
[----:B------:R-:W-:Y:S01]  /*47a0*/  HMMA.16816.F32 R32, R4, R22, R24 ;  /* 0x000000160420723c */ /* 0x000fe20000001818 */
[----:B------:R-:W5:Y:S01]  /*47b0*/  LDSM.16.MT88.4 R20, [R204+0x2000] ;  /* 0x00200000cc14783b */ /* 0x000f620000004200 */
[----:B----4-:R-:W-:-:S06]  /*47c0*/  FFMA.FTZ R3, R133, c[0x0][0x2d0], -R0 ;  /* 0x0000b40085037a23 */ /* 0x010fcc0000010800 */
[C---:B---3--:R-:W-:Y:S01]  /*47d0*/  HMMA.16816.F32 R40, R4.reuse, R12, R48 ;  /* 0x0000000c0428723c */ /* 0x048fe20000001830 */
[----:B------:R3:W4:Y:S07]  /*47e0*/  MUFU.EX2 R154, R3 ;  /* 0x00000003009a7308 */ /* 0x00072e0000000800 */
[C---:B------:R-:W-:Y:S01]  /*47f0*/  HMMA.16816.F32 R36, R4.reuse, R14, R56 ;  /* 0x0000000e0424723c */ /* 0x040fe20000001838 */
[----:B------:R-:W2:Y:S07]  /*4800*/  LDSM.16.MT88.4 R12, [R203+0x2000] ;  /* 0x00200000cb0c783b */ /* 0x000eae0000004200 */
[----:B-1----:R-:W-:Y:S01]  /*4810*/  HMMA.16816.F32 R28, R4, R8, R60 ;  /* 0x00000008041c723c */ /* 0x002fe2000000183c */
[----:B---3--:R-:W-:-:S04]  /*4820*/  FFMA.FTZ R3, R132, c[0x0][0x2d0], -R0 ;  /* 0x0000b40084037a23 */ /* 0x008fc80000010800 */
[----:B------:R1:W-:Y:S03]  /*4830*/  MUFU.EX2 R153, R3 ;  /* 0x0000000300997308 */ /* 0x0003e60000000800 */
[----:B------:R-:W-:Y:S01]  /*4840*/  HMMA.16816.F32 R24, R4, R10, R64 ;  /* 0x0000000a0418723c */ /* 0x000fe20000001840 */
[----:B------:R-:W3:Y:S06]  /*4850*/  LDSM.16.MT88.4 R8, [R206+0x2000] ;  /* 0x00200000ce08783b */ /* 0x000eec0000004200 */
[----:B------:R-:W-:-:S02]  /*4860*/  F2FP.PACK_AB R4, R158, R159 ;  /* 0x0000009f9e04723e */ /* 0x000fc400000000ff */
[----:B----4-:R-:W-:Y:S02]  /*4870*/  F2FP.PACK_AB R5, R154, R155 ;  /* 0x0000009b9a05723e */ /* 0x010fe400000000ff */
[----:B------:R-:W-:Y:S01]  /*4880*/  F2FP.PACK_AB R6, R157, R156 ;  /* 0x0000009c9d06723e */ /* 0x000fe200000000ff */
[----:B-1----:R-:W-:Y:S02]  /*4890*/  FFMA.FTZ R3, R131, c[0x0][0x2d0], -R0 ;  /* 0x0000b40083037a23 */ /* 0x002fe40000010800 */
[----:B------:R-:W-:Y:S02]  /*48a0*/  IMAD.MOV.U32 R131, RZ, RZ, R99 ;  /* 0x000000ffff837224 */ /* 0x000fe400078e0063 */
[----:B------:R-:W-:Y:S02]  /*48b0*/  IMAD.MOV.U32 R99, RZ, RZ, R152 ;  /* 0x000000ffff637224 */ /* 0x000fe400078e0098 */
[----:B------:R-:W1:Y:S02]  /*48c0*/  MUFU.EX2 R152, R3 ;  /* 0x0000000300987308 */ /* 0x000e640000000800 */
[----:B------:R-:W-:Y:S01]  /*48d0*/  IMAD.MOV.U32 R107, RZ, RZ, R99 ;  /* 0x000000ffff6b7224 */ /* 0x000fe200078e0063 */
[----:B-1----:R-:W-:Y:S01]  /*48e0*/  F2FP.PACK_AB R7, R152, R153 ;  /* 0x000000999807723e */ /* 0x002fe200000000ff */
[----:B------:R-:W-:-:S04]  /*48f0*/  FFMA.FTZ R3, R135, c[0x0][0x2d0], -R2 ;  /* 0x0000b40087037a23 */ /* 0x000fc80000010802 */
[----:B------:R1:W-:Y:S02]  /*4900*/  MUFU.EX2 R150, R3 ;  /* 0x0000000300967308 */ /* 0x0003e40000000800 */
[C---:B--2---:R-:W-:Y:S08]  /*4910*/  HMMA.16816.F32 R120, R4.reuse, R16, R120 ;  /* 0x000000100478723c */ /* 0x044ff00000001878 */
[----:B------:R-:W-:Y:S01]  /*4920*/  HMMA.16816.F32 R56, R4, R18, R92 ;  /* 0x000000120438723c */ /* 0x000fe2000000185c */
[----:B------:R-:W2:Y:S01]  /*4930*/  LDSM.16.MT88.4 R16, [R200+0x6000] ;  /* 0x00600000c810783b */ /* 0x000ea20000004200 */
[----:B-1----:R-:W-:-:S06]  /*4940*/  FFMA.FTZ R3, R145, c[0x0][0x2d0], -R2 ;  /* 0x0000b40091037a23 */ /* 0x002fcc0000010802 */
[C---:B-----5:R-:W-:Y:S01]  /*4950*/  HMMA.16816.F32 R100, R4.reuse, R20, R100 ;  /* 0x000000140464723c */ /* 0x060fe20000001864 */
[----:B------:R1:W4:Y:S07]  /*4960*/  MUFU.EX2 R149, R3 ;  /* 0x0000000300957308 */ /* 0x00032e0000000800 */
[C---:B------:R-:W-:Y:S01]  /*4970*/  HMMA.16816.F32 R88, R4.reuse, R22, R88 ;  /* 0x000000160458723c */ /* 0x040fe20000001858 */
[----:B------:R-:W5:Y:S07]  /*4980*/  LDSM.16.MT88.4 R20, [R204+0x6000] ;  /* 0x00600000cc14783b */ /* 0x000f6e0000004200 */
[----:B------:R-:W-:Y:S01]  /*4990*/  HMMA.16816.F32 R84, R4, R12, R84 ;  /* 0x0000000c0454723c */ /* 0x000fe20000001854 */
[----:B-1----:R-:W-:-:S04]  /*49a0*/  FFMA.FTZ R3, R134, c[0x0][0x2d0], -R2 ;  /* 0x0000b40086037a23 */ /* 0x002fc80000010802 */
[----:B------:R1:W-:Y:S03]  /*49b0*/  MUFU.EX2 R148, R3 ;  /* 0x0000000300947308 */ /* 0x0003e60000000800 */
[C---:B------:R-:W-:Y:S01]  /*49c0*/  HMMA.16816.F32 R80, R4.reuse, R14, R80 ;  /* 0x0000000e0450723c */ /* 0x040fe20000001850 */
[----:B------:R-:W4:Y:S07]  /*49d0*/  LDSM.16.MT88.4 R12, [R203+0x6000] ;  /* 0x00600000cb0c783b */ /* 0x000f2e0000004200 */
[----:B---3--:R-:W-:Y:S01]  /*49e0*/  HMMA.16816.F32 R76, R4, R8, R76 ;  /* 0x00000008044c723c */ /* 0x008fe2000000184c */
[----:B-1----:R-:W-:-:S07]  /*49f0*/  FFMA.FTZ R3, R144, c[0x0][0x2d0], -R2 ;  /* 0x0000b40090037a23 */ /* 0x002fce0000010802 */
[C---:B------:R-:W-:Y:S01]  /*4a00*/  HMMA.16816.F32 R72, R4.reuse, R10, R72 ;  /* 0x0000000a0448723c */ /* 0x040fe20000001848 */
[----:B------:R-:W1:Y:S01]  /*4a10*/  LDSM.16.MT88.4 R8, [R206+0x6000] ;  /* 0x00600000ce08783b */ /* 0x000e620000004200 */
[----:B------:R3:W-:Y:S06]  /*4a20*/  MUFU.EX2 R151, R3 ;  /* 0x0000000300977308 */ /* 0x0007ec0000000800 */
[C---:B--2---:R-:W-:Y:S08]  /*4a30*/  HMMA.16816.F32 R68, R4.reuse, R16, R68 ;  /* 0x000000100444723c */ /* 0x044ff00000001844 */
[----:B------:R-:W-:Y:S01]  /*4a40*/  HMMA.16816.F32 R52, R4, R18, R52 ;  /* 0x000000120434723c */ /* 0x000fe20000001834 */
[----:B------:R-:W2:Y:S01]  /*4a50*/  LDSM.16.MT88.4 R16, [R200+0x2800] ;  /* 0x00280000c810783b */ /* 0x000ea20000004200 */
[----:B---3--:R-:W-:-:S04]  /*4a60*/  FFMA.FTZ R3, R146, c[0x0][0x2d0], -R0 ;  /* 0x0000b40092037a23 */ /* 0x008fc80000010800 */
[----:B------:R3:W-:Y:S02]  /*4a70*/  MUFU.EX2 R147, R3 ;  /* 0x0000000300937308 */ /* 0x0007e40000000800 */
[C---:B-----5:R-:W-:Y:S08]  /*4a80*/  HMMA.16816.F32 R44, R4.reuse, R20, R44 ;  /* 0x00000014042c723c */ /* 0x060ff0000000182c */
[----:B------:R-:W-:Y:S01]  /*4a90*/  HMMA.16816.F32 R32, R4, R22, R32 ;  /* 0x000000160420723c */ /* 0x000fe20000001820 */
[----:B------:R-:W5:Y:S01]  /*4aa0*/  LDSM.16.MT88.4 R20, [R204+0x2800] ;  /* 0x00280000cc14783b */ /* 0x000f620000004200 */
[----:B---3--:R-:W-:-:S06]  /*4ab0*/  FFMA.FTZ R3, R163, c[0x0][0x2d0], -R0 ;  /* 0x0000b400a3037a23 */ /* 0x008fcc0000010800 */
[----:B----4-:R-:W-:Y:S01]  /*4ac0*/  HMMA.16816.F32 R40, R4, R12, R40 ;  /* 0x0000000c0428723c */ /* 0x010fe20000001828 */
[----:B------:R-:W-:Y:S01]  /*4ad0*/  IMAD.MOV.U32 R163, RZ, RZ, R106 ;  /* 0x000000ffffa37224 */ /* 0x000fe200078e006a */
[----:B------:R3:W4:Y:S01]  /*4ae0*/  MUFU.EX2 R135, R3 ;  /* 0x0000000300877308 */ /* 0x0007220000000800 */
[----:B------:R-:W-:-:S05]  /*4af0*/  IMAD.MOV.U32 R106, RZ, RZ, R97 ;  /* 0x000000ffff6a7224 */ /* 0x000fca00078e0061 */
[C---:B------:R-:W-:Y:S01]  /*4b00*/  HMMA.16816.F32 R36, R4.reuse, R14, R36 ;  /* 0x0000000e0424723c */ /* 0x040fe20000001824 */
[----:B------:R-:W2:Y:S07]  /*4b10*/  LDSM.16.MT88.4 R12, [R203+0x2800] ;  /* 0x00280000cb0c783b */ /* 0x000eae0000004200 */
[----:B-1----:R-:W-:Y:S01]  /*4b20*/  HMMA.16816.F32 R28, R4, R8, R28 ;  /* 0x00000008041c723c */ /* 0x002fe2000000181c */
[----:B---3--:R-:W-:Y:S02]  /*4b30*/  FFMA.FTZ R3, R161, c[0x0][0x2d0], -R0 ;  /* 0x0000b400a1037a23 */ /* 0x008fe40000010800 */
[----:B------:R-:W-:-:S02]  /*4b40*/  IMAD.MOV.U32 R161, RZ, RZ, R96 ;  /* 0x000000ffffa17224 */ /* 0x000fc400078e0060 */
        /* <DEDUP_REMOVED lines=8> */
[----:B------:R-:W1:Y:S02]  /*4bd0*/  MUFU.EX2 R133, R3 ;  /* 0x0000000300857308 */ /* 0x000e640000000800 */
[----:B-1----:R-:W-:Y:S01]  /*4be0*/  F2FP.PACK_AB R7, R133, R134 ;  /* 0x000000868507723e */ /* 0x002fe200000000ff */
[----:B------:R-:W-:-:S02]  /*4bf0*/  FFMA.FTZ R3, R179, c[0x0][0x2d0], -R2 ;  /* 0x0000b400b3037a23 */ /* 0x000fc40000010802 */
[----:B------:R-:W-:-:S03]  /*4c00*/  IMAD.MOV.U32 R179, RZ, RZ, R105 ;  /* 0x000000ffffb37224 */ /* 0x000fc600078e0069 */
[----:B------:R1:W-:Y:S01]  /*4c10*/  MUFU.EX2 R132, R3 ;  /* 0x0000000300847308 */ /* 0x0003e20000000800 */
[C---:B--2---:R-:W-:Y:S08]  /*4c20*/  HMMA.16816.F32 R120, R4.reuse, R16, R120 ;  /* 0x000000100478723c */ /* 0x044ff00000001878 */
[----:B------:R-:W-:Y:S01]  /*4c30*/  HMMA.16816.F32 R56, R4, R18, R56 ;  /* 0x000000120438723c */ /* 0x000fe20000001838 */
[----:B------:R-:W2:Y:S01]  /*4c40*/  LDSM.16.MT88.4 R16, [R200+0x6800] ;  /* 0x00680000c810783b */ /* 0x000ea20000004200 */
[----:B-1----:R-:W-:-:S06]  /*4c50*/  FFMA.FTZ R3, R180, c[0x0][0x2d0], -R2 ;  /* 0x0000b400b4037a23 */ /* 0x002fcc0000010802 */
[C---:B-----5:R-:W-:Y:S01]  /*4c60*/  HMMA.16816.F32 R100, R4.reuse, R20, R100 ;  /* 0x000000140464723c */ /* 0x060fe20000001864 */
[----:B------:R-:W-:Y:S01]  /*4c70*/  IMAD.MOV.U32 R180, RZ, RZ, R106 ;  /* 0x000000ffffb47224 */ /* 0x000fe200078e006a */
[----:B------:R1:W4:Y:S06]  /*4c80*/  MUFU.EX2 R145, R3 ;  /* 0x0000000300917308 */ /* 0x00032c0000000800 */
[C---:B------:R-:W-:Y:S01]  /*4c90*/  HMMA.16816.F32 R96, R4.reuse, R22, R88 ;  /* 0x000000160460723c */ /* 0x040fe20000001858 */
[----:B------:R-:W5:Y:S07]  /*4ca0*/  LDSM.16.MT88.4 R20, [R204+0x6800] ;  /* 0x00680000cc14783b */ /* 0x000f6e0000004200 */
[----:B------:R-:W-:Y:S01]  /*4cb0*/  HMMA.16816.F32 R88, R4, R12, R84 ;  /* 0x0000000c0458723c */ /* 0x000fe20000001854 */
[----:B-1----:R-:W-:-:S02]  /*4cc0*/  FFMA.FTZ R3, R181, c[0x0][0x2d0], -R2 ;  /* 0x0000b400b5037a23 */ /* 0x002fc40000010802 */
[----:B------:R-:W-:Y:S02]  /*4cd0*/  IMAD.MOV.U32 R181, RZ, RZ, R107 ;  /* 0x000000ffffb57224 */ /* 0x000fe400078e006b */
        /* <DEDUP_REMOVED lines=14> */
[----:B----4-:R-:W-:Y:S01]  /*4dc0*/  HMMA.16816.F32 R44, R4, R12, R40 ;  /* 0x0000000c042c723c */ /* 0x010fe20000001828 */
[----:B---3--:R-:W-:-:S07]  /*4dd0*/  FFMA.FTZ R3, R231, c[0x0][0x2d0], -R0 ;  /* 0x0000b400e7037a23 */ /* 0x008fce0000010800 */
[C---:B------:R-:W-:Y:S01]  /*4de0*/  HMMA.16816.F32 R40, R4.reuse, R14, R36 ;  /* 0x0000000e0428723c */ /* 0x040fe20000001824 */
[----:B------:R-:W3:Y:S01]  /*4df0*/  LDSM.16.MT88.4 R12, [R203+0x3000] ;  /* 0x00300000cb0c783b */ /* 0x000ee20000004200 */
[----:B------:R4:W5:Y:S06]  /*4e00*/  MUFU.EX2 R118, R3 ;  /* 0x0000000300767308 */ /* 0x00096c0000000800 */
[C---:B------:R-:W-:Y:S01]  /*4e10*/  HMMA.16816.F32 R48, R4.reuse, R22, R32 ;  /* 0x000000160430723c */ /* 0x040fe20000001820 */
[----:B------:R-:W2:Y:S07]  /*4e20*/  LDSM.16.MT88.4 R20, [R204+0x3000] ;  /* 0x00300000cc14783b */ /* 0x000eae0000004200 */
[----:B-1----:R-:W-:Y:S01]  /*4e30*/  HMMA.16816.F32 R32, R4, R8, R28 ;  /* 0x000000080420723c */ /* 0x002fe2000000181c */
[----:B----4-:R-:W-:-:S04]  /*4e40*/  FFMA.FTZ R3, R230, c[0x0][0x2d0], -R0 ;  /* 0x0000b400e6037a23 */ /* 0x010fc80000010800 */
[----:B------:R1:W-:Y:S03]  /*4e50*/  MUFU.EX2 R55, R3 ;  /* 0x0000000300377308 */ /* 0x0003e60000000800 */
[----:B------:R-:W-:Y:S01]  /*4e60*/  HMMA.16816.F32 R24, R4, R10, R24 ;  /* 0x0000000a0418723c */ /* 0x000fe20000001818 */
[----:B------:R-:W4:Y:S06]  /*4e70*/  LDSM.16.MT88.4 R8, [R206+0x3000] ;  /* 0x00300000ce08783b */ /* 0x000f2c0000004200 */
[----:B------:R-:W-:-:S02]  /*4e80*/  F2FP.PACK_AB R4, R145, R132 ;  /* 0x000000849104723e */ /* 0x000fc400000000ff */
[----:B-----5:R-:W-:Y:S02]  /*4e90*/  F2FP.PACK_AB R5, R118, R119 ;  /* 0x000000777605723e */ /* 0x020fe400000000ff */
[----:B------:R-:W-:Y:S01]  /*4ea0*/  F2FP.PACK_AB R6, R146, R144 ;  /* 0x000000909206723e */ /* 0x000fe200000000ff */
[----:B-1----:R-:W-:-:S04]  /*4eb0*/  FFMA.FTZ R3, R229, c[0x0][0x2d0], -R0 ;  /* 0x0000b400e5037a23 */ /* 0x002fc80000010800 */
[----:B------:R-:W1:Y:S02]  /*4ec0*/  MUFU.EX2 R54, R3 ;  /* 0x0000000300367308 */ /* 0x000e640000000800 */
[----:B-1----:R-:W-:Y:S01]  /*4ed0*/  F2FP.PACK_AB R7, R54, R55 ;  /* 0x000000373607723e */ /* 0x002fe200000000ff */
[----:B------:R-:W-:-:S05]  /*4ee0*/  FFMA.FTZ R3, R240, c[0x0][0x2d0], -R2 ;  /* 0x0000b400f0037a23 */ /* 0x000fca0000010802 */
[----:B------:R1:W-:Y:S01]  /*4ef0*/  MUFU.EX2 R53, R3 ;  /* 0x0000000300357308 */ /* 0x0003e20000000800 */
[C---:B--2---:R-:W-:Y:S08]  /*4f00*/  HMMA.16816.F32 R120, R4.reuse, R16, R120 ;  /* 0x000000100478723c */ /* 0x044ff00000001878 */
[----:B------:R-:W-:Y:S01]  /*4f10*/  HMMA.16816.F32 R28, R4, R18, R56 ;  /* 0x00000012041c723c */ /* 0x000fe20000001838 */
[----:B------:R-:W2:Y:S01]  /*4f20*/  LDSM.16.MT88.4 R16, [R200+0x7000] ;  /* 0x00700000c810783b */ /* 0x000ea20000004200 */
[----:B-1----:R-:W-:-:S06]  /*4f30*/  FFMA.FTZ R3, R239, c[0x0][0x2d0], -R2 ;  /* 0x0000b400ef037a23 */ /* 0x002fcc0000010802 */
[C---:B---3--:R-:W-:Y:S01]  /*4f40*/  HMMA.16816.F32 R76, R4.reuse, R12, R88 ;  /* 0x0000000c044c723c */ /* 0x048fe20000001858 */
[----:B------:R-:W-:Y:S01]  /*4f50*/  LDSM.16.MT88.4 R88, [R206+0x3800] ;  /* 0x00380000ce58783b */ /* 0x000fe20000004200 */
[----:B------:R1:W3:Y:S06]  /*4f60*/  MUFU.EX2 R52, R3 ;  /* 0x0000000300347308 */ /* 0x0002ec0000000800 */
[C---:B------:R-:W-:Y:S01]  /*4f70*/  HMMA.16816.F32 R56, R4.reuse, R14, R92 ;  /* 0x0000000e0438723c */ /* 0x040fe2000000185c */
[----:B------:R-:W5:Y:S07]  /*4f80*/  LDSM.16.MT88.4 R12, [R203+0x7000] ;  /* 0x00700000cb0c783b */ /* 0x000f6e0000004200 */
[----:B------:R-:W-:Y:S01]  /*4f90*/  HMMA.16816.F32 R68, R4, R20, R100 ;  /* 0x000000140444723c */ /* 0x000fe20000001864 */
[----:B------:R-:W-:Y:S01]  /*4fa0*/  LDSM.16.MT88.4 R100, [R204+0x7800] ;  /* 0x00780000cc64783b */ /* 0x000fe20000004200 */
[--C-:B-1----:R-:W-:Y:S01]  /*4fb0*/  FFMA.FTZ R3, R238, c[0x0][0x2d0], -R2.reuse ;  /* 0x0000b400ee037a23 */ /* 0x102fe20000010802 */
[----:B---3--:R-:W-:Y:S01]  /*4fc0*/  F2FP.PACK_AB R112, R52, R53 ;  /* 0x000000353470723e */ /* 0x008fe200000000ff */
[----:B------:R-:W-:-:S04]  /*4fd0*/  FFMA.FTZ R2, R242, c[0x0][0x2d0], -R2 ;  /* 0x0000b400f2027a23 */ /* 0x000fc80000010802 */
[C---:B------:R-:W-:Y:S01]  /*4fe0*/  HMMA.16816.F32 R36, R4.reuse, R22, R96 ;  /* 0x000000160424723c */ /* 0x040fe20000001860 */
[----:B------:R-:W1:Y:S04]  /*4ff0*/  LDSM.16.MT88.4 R20, [R204+0x7000] ;  /* 0x00700000cc14783b */ /* 0x000e680000004200 */
[----:B------:R-:W-:Y:S03]  /*5000*/  LDSM.16.MT88.4 R96, [R200+0x7800] ;  /* 0x00780000c860783b */ /* 0x000fe60000004200 */
[C---:B----4-:R-:W-:Y:S08]  /*5010*/  HMMA.16816.F32 R84, R4.reuse, R8, R84 ;  /* 0x000000080454723c */ /* 0x050ff00000001854 */
[C---:B--2---:R-:W-:Y:S01]  /*5020*/  HMMA.16816.F32 R64, R4.reuse, R18, R64 ;  /* 0x000000120440723c */ /* 0x044fe20000001840 */
[----:B------:R2:W-:Y:S07]  /*5030*/  MUFU.EX2 R18, R2 ;  /* 0x0000000200127308 */ /* 0x0005ee0000000800 */
[C---:B------:R-:W-:Y:S01]  /*5040*/  HMMA.16816.F32 R104, R4.reuse, R16, R72 ;  /* 0x000000100468723c */ /* 0x040fe20000001848 */
[----:B------:R-:W3:Y:S01]  /*5050*/  MUFU.EX2 R19, R3 ;  /* 0x0000000300137308 */ /* 0x000ee20000000800 */
[----:B------:R-:W-:Y:S06]  /*5060*/  LDSM.16.MT88.4 R72, [R204+0x3800] ;  /* 0x00380000cc48783b */ /* 0x000fec0000004200 */
[----:B-----5:R-:W-:Y:S01]  /*5070*/  HMMA.16816.F32 R44, R4, R12, R44 ;  /* 0x0000000c042c723c */ /* 0x020fe2000000182c */
[----:B--2---:R-:W-:-:S04]  /*5080*/  FFMA.FTZ R2, R241, c[0x0][0x2d0], -R0 ;  /* 0x0000b400f1027a23 */ /* 0x004fc80000010800 */
[----:B------:R2:W-:Y:S03]  /*5090*/  MUFU.EX2 R17, R2 ;  /* 0x0000000200117308 */ /* 0x0005e60000000800 */
[----:B------:R-:W-:Y:S01]  /*50a0*/  HMMA.16816.F32 R92, R4, R10, R80 ;  /* 0x0000000a045c723c */ /* 0x000fe20000001850 */
[----:B------:R-:W4:Y:S01]  /*50b0*/  LDSM.16.MT88.4 R8, [R206+0x7000] ;  /* 0x00700000ce08783b */ /* 0x000f220000004200 */
[----:B---3--:R-:W-:-:S03]  /*50c0*/  F2FP.PACK_AB R114, R18, R19 ;  /* 0x000000131272723e */ /* 0x008fc600000000ff */
[----:B------:R-:W3:Y:S03]  /*50d0*/  LDSM.16.MT88.4 R80, [R203+0x3800] ;  /* 0x00380000cb50783b */ /* 0x000ee60000004200 */
[----:B-1----:R-:W-:Y:S01]  /*50e0*/  HMMA.16816.F32 R60, R4, R20, R60 ;  /* 0x00000014043c723c */ /* 0x002fe2000000183c */
[----:B--2---:R-:W-:-:S07]  /*50f0*/  FFMA.FTZ R2, R244, c[0x0][0x2d0], -R0 ;  /* 0x0000b400f4027a23 */ /* 0x004fce0000010800 */
[C---:B------:R-:W-:Y:S01]  /*5100*/  HMMA.16816.F32 R48, R4.reuse, R22, R48 ;  /* 0x000000160430723c */ /* 0x040fe20000001830 */
[----:B------:R1:W2:Y:S07]  /*5110*/  MUFU.EX2 R16, R2 ;  /* 0x0000000200107308 */ /* 0x0002ae0000000800 */
[----:B------:R-:W-:Y:S01]  /*5120*/  HMMA.16816.F32 R40, R4, R14, R40 ;  /* 0x0000000e0428723c */ /* 0x000fe20000001828 */
[--C-:B-1----:R-:W-:Y:S01]  /*5130*/  FFMA.FTZ R2, R243, c[0x0][0x2d0], -R0.reuse ;  /* 0x0000b400f3027a23 */ /* 0x102fe20000010800 */
[----:B--2---:R-:W-:Y:S01]  /*5140*/  F2FP.PACK_AB R113, R16, R17 ;  /* 0x000000111071723e */ /* 0x004fe200000000ff */
[----:B------:R-:W-:-:S02]  /*5150*/  FFMA.FTZ R0, R248, c[0x0][0x2d0], -R0 ;  /* 0x0000b400f8007a23 */ /* 0x000fc40000010800 */
[----:B------:R1:W-:Y:S03]  /*5160*/  MUFU.EX2 R13, R2 ;  /* 0x00000002000d7308 */ /* 0x0003e60000000800 */
[C---:B----4-:R-:W-:Y:S05]  /*5170*/  HMMA.16816.F32 R32, R4.reuse, R8, R32 ;  /* 0x000000080420723c */ /* 0x050fea0000001820 */
[----:B------:R-:W2:Y:S03]  /*5180*/  MUFU.EX2 R12, R0 ;  /* 0x00000000000c7308 */ /* 0x000ea60000000800 */
[----:B------:R-:W-:Y:S01]  /*5190*/  HMMA.16816.F32 R24, R4, R10, R24 ;  /* 0x0000000a0418723c */ /* 0x000fe20000001818 */
[----:B------:R-:W-:Y:S01]  /*51a0*/  LDSM.16.MT88.4 R8, [R206+0x7800] ;  /* 0x00780000ce08783b */ /* 0x000fe20000004200 */
[----:B-1----:R-:W-:-:S05]  /*51b0*/  FADD.FTZ R2, R180, R181 ;  /* 0x000000b5b4027221 */ /* 0x002fca0000010000 */
[----:B------:R-:W-:Y:S02]  /*51c0*/  IMAD.MOV.U32 R5, RZ, RZ, c[0x0][0x168] ;  /* 0x00005a00ff057624 */ /* 0x000fe400078e00ff */
[----:B------:R-:W-:Y:S02]  /*51d0*/  FADD.FTZ R3, R161, R2 ;  /* 0x00000002a1037221 */ /* 0x000fe40000010000 */
[----:B------:R-:W-:Y:S01]  /*51e0*/  IMAD.MOV.U32 R161, RZ, RZ, R110 ;  /* 0x000000ffffa17224 */ /* 0x000fe200078e006e */
[----:B--2---:R-:W-:Y:S01]  /*51f0*/  F2FP.PACK_AB R115, R12, R13 ;  /* 0x0000000d0c73723e */ /* 0x004fe200000000ff */
[----:B------:R-:W-:Y:S02]  /*5200*/  FADD.FTZ R0, R160, R179 ;  /* 0x000000b3a0007221 */ /* 0x000fe40000010000 */
[----:B------:R-:W-:Y:S01]  /*5210*/  IMAD.MOV.U32 R160, RZ, RZ, R111 ;  /* 0x000000ffffa07224 */ /* 0x000fe200078e006f */
[----:B------:R-:W-:Y:S01]  /*5220*/  IADD3 R230, R161, -0x2, RZ ;  /* 0xfffffffea1e67810 */ /* 0x000fe20007ffe0ff */
[----:B------:R-:W-:-:S02]  /*5230*/  FADD.FTZ R2, R163, R0 ;  /* 0x00000000a3027221 */ /* 0x000fc40000010000 */
[----:B------:R-:W-:Y:S01]  /*5240*/  FADD.FTZ R0, R131, R3 ;  /* 0x0000000383007221 */ /* 0x000fe20000010000 */
[C---:B------:R-:W-:Y:S01]  /*5250*/  HMMA.16816.F32 R84, R112.reuse, R88, R84 ;  /* 0x000000587054723c */ /* 0x040fe20000001854 */
[----:B------:R-:W-:Y:S02]  /*5260*/  FADD.FTZ R2, R130, R2 ;  /* 0x0000000282027221 */ /* 0x000fe40000010000 */
[----:B------:R-:W-:Y:S02]  /*5270*/  FADD.FTZ R0, R251, R0 ;  /* 0x00000000fb007221 */ /* 0x000fe40000010000 */
[----:B------:R-:W-:Y:S02]  /*5280*/  FADD.FTZ R2, R247, R2 ;  /* 0x00000002f7027221 */ /* 0x000fe40000010000 */
[----:B------:R-:W-:Y:S01]  /*5290*/  FADD.FTZ R0, R252, R0 ;  /* 0x00000000fc007221 */ /* 0x000fe20000010000 */
[----:B------:R-:W-:Y:S01]  /*52a0*/  HMMA.16816.F32 R88, R112, R90, R92 ;  /* 0x0000005a7058723c */ /* 0x000fe2000000185c */
[----:B------:R-:W-:-:S02]  /*52b0*/  FADD.FTZ R2, R245, R2 ;  /* 0x00000002f5027221 */ /* 0x000fc40000010000 */
[----:B------:R-:W-:Y:S02]  /*52c0*/  FADD.FTZ R0, R250, R0 ;  /* 0x00000000fa007221 */ /* 0x000fe40000010000 */
[----:B------:R-:W-:Y:S02]  /*52d0*/  FADD.FTZ R2, R246, R2 ;  /* 0x00000002f6027221 */ /* 0x000fe40000010000 */
[----:B------:R-:W-:Y:S01]  /*52e0*/  FADD.FTZ R0, R128, R0 ;  /* 0x0000000080007221 */ /* 0x000fe20000010000 */
[----:B------:R-:W-:Y:S01]  /*52f0*/  HMMA.16816.F32 R92, R112, R96, R104 ;  /* 0x00000060705c723c */ /* 0x000fe20000001868 */
[----:B------:R-:W-:Y:S02]  /*5300*/  FADD.FTZ R2, R249, R2 ;  /* 0x00000002f9027221 */ /* 0x000fe40000010000 */
[----:B------:R-:W-:Y:S02]  /*5310*/  FADD.FTZ R0, R237, R0 ;  /* 0x00000000ed007221 */ /* 0x000fe40000010000 */
[----:B------:R-:W-:-:S02]  /*5320*/  FADD.FTZ R2, R233, R2 ;  /* 0x00000002e9027221 */ /* 0x000fc40000010000 */
[----:B------:R-:W-:Y:S01]  /*5330*/  FADD.FTZ R0, R235, R0 ;  /* 0x00000000eb007221 */ /* 0x000fe20000010000 */
[C---:B------:R-:W-:Y:S01]  /*5340*/  HMMA.16816.F32 R120, R112.reuse, R124, R120 ;  /* 0x0000007c7078723c */ /* 0x040fe20000001878 */
[----:B------:R-:W-:Y:S02]  /*5350*/  FADD.FTZ R2, R109, R2 ;  /* 0x000000026d027221 */ /* 0x000fe40000010000 */
[----:B------:R-:W-:Y:S02]  /*5360*/  FADD.FTZ R0, R234, R0 ;  /* 0x00000000ea007221 */ /* 0x000fe40000010000 */
[----:B------:R-:W-:Y:S02]  /*5370*/  FADD.FTZ R2, R108, R2 ;  /* 0x000000026c027221 */ /* 0x000fe40000010000 */
[----:B------:R-:W-:Y:S01]  /*5380*/  FADD.FTZ R0, R236, R0 ;  /* 0x00000000ec007221 */ /* 0x000fe20000010000 */
[----:B------:R-:W1:Y:S01]  /*5390*/  LDSM.16.MT88.4 R108, [R203+0x7800] ;  /* 0x00780000cb6c783b */ /* 0x000e620000004200 */
[----:B------:R-:W-:Y:S01]  /*53a0*/  FADD.FTZ R2, R232, R2 ;  /* 0x00000002e8027221 */ /* 0x000fe20000010000 */
[----:B------:R-:W-:Y:S01]  /*53b0*/  HMMA.16816.F32 R68, R112, R72, R68 ;  /* 0x000000487044723c */ /* 0x000fe20000001844 */
[----:B------:R-:W-:-:S02]  /*53c0*/  FADD.FTZ R0, R178, R0 ;  /* 0x00000000b2007221 */ /* 0x000fc40000010000 */
[----:B------:R-:W-:Y:S02]  /*53d0*/  FADD.FTZ R2, R166, R2 ;  /* 0x00000002a6027221 */ /* 0x000fe40000010000 */
[----:B------:R-:W-:Y:S02]  /*53e0*/  FADD.FTZ R0, R177, R0 ;  /* 0x00000000b1007221 */ /* 0x000fe40000010000 */
[----:B------:R-:W-:Y:S01]  /*53f0*/  FADD.FTZ R2, R165, R2 ;  /* 0x00000002a5027221 */ /* 0x000fe20000010000 */
[----:B---3--:R-:W-:Y:S01]  /*5400*/  HMMA.16816.F32 R76, R112, R80, R76 ;  /* 0x00000050704c723c */ /* 0x008fe2000000184c */
        /* <DEDUP_REMOVED lines=18> */
[----:B------:R-:W-:Y:S01]  /*5530*/  @P5 IMAD.HI.U32 R2, R160, c[0x0][0x2c8], RZ ;  /* 0x0000b200a0025a27 */ /* 0x000fe200078e00ff */
[C---:B-1----:R-:W-:Y:S03]  /*5540*/  HMMA.16816.F32 R104, R112.reuse, R108, R44 ;  /* 0x0000006c7068723c */ /* 0x042fe6000000182c */
[----:B------:R-:W-:Y:S02]  /*5550*/  FADD.FTZ R3, R135, R3 ;  /* 0x0000000387037221 */ /* 0x000fe40000010000 */
[----:B------:R-:W-:Y:S02]  /*5560*/  FADD.FTZ R4, R148, R4 ;  /* 0x0000000494047221 */ /* 0x000fe40000010000 */
[----:B------:R-:W-:Y:S01]  /*5570*/  IMAD.MOV.U32 R0, RZ, RZ, R160 ;  /* 0x000000ffff007224 */ /* 0x000fe200078e00a0 */
[----:B------:R-:W-:Y:S01]  /*5580*/  @P5 SHF.R.U32.HI R0, RZ, c[0x0][0x2cc], R2 ;  /* 0x0000b300ff005a19 */ /* 0x000fe20000011602 */
[----:B------:R-:W-:Y:S01]  /*5590*/  FADD.FTZ R3, R134, R3 ;  /* 0x0000000386037221 */ /* 0x000fe20000010000 */
[----:B------:R-:W-:Y:S01]  /*55a0*/  HMMA.16816.F32 R96, R112, R98, R64 ;  /* 0x000000627060723c */ /* 0x000fe20000001840 */
[----:B------:R-:W-:Y:S01]  /*55b0*/  FADD.FTZ R2, R151, R4 ;  /* 0x0000000497027221 */ /* 0x000fe20000010000 */
[----:B------:R-:W-:Y:S01]  /*55c0*/  IADD3 R0, R0, c[0x0][0x1d0], -R5 ;  /* 0x0000740000007a10 */ /* 0x000fe20007ffe805 */
[----:B------:R-:W-:-:S02]  /*55d0*/  FADD.FTZ R3, R133, R3 ;  /* 0x0000000385037221 */ /* 0x000fc40000010000 */
[----:B------:R-:W-:Y:S02]  /*55e0*/  FADD.FTZ R4, R132, R2 ;  /* 0x0000000284047221 */ /* 0x000fe40000010000 */
[----:B------:R-:W-:Y:S01]  /*55f0*/  FADD.FTZ R2, R119, R3 ;  /* 0x0000000377027221 */ /* 0x000fe20000010000 */
[C---:B------:R-:W-:Y:S01]  /*5600*/  HMMA.16816.F32 R108, R112.reuse, R110, R40 ;  /* 0x0000006e706c723c */ /* 0x040fe20000001828 */
[----:B------:R-:W-:Y:S01]  /*5610*/  FADD.FTZ R3, R145, R4 ;  /* 0x0000000491037221 */ /* 0x000fe20000010000 */
[----:B------:R-:W-:Y:S01]  /*5620*/  SHF.R.S32.HI R4, RZ, 0x1f, R0 ;  /* 0x0000001fff047819 */ /* 0x000fe20000011400 */
[----:B------:R-:W-:Y:S02]  /*5630*/  FADD.FTZ R2, R118, R2 ;  /* 0x0000000276027221 */ /* 0x000fe40000010000 */
[----:B------:R-:W-:Y:S01]  /*5640*/  FADD.FTZ R3, R144, R3 ;  /* 0x0000000390037221 */ /* 0x000fe20000010000 */
[----:B------:R-:W-:Y:S01]  /*5650*/  LEA.HI R4, R4, R0, RZ, 0x7 ;  /* 0x0000000004047211 */ /* 0x000fe200078f38ff */
[----:B------:R-:W-:Y:S01]  /*5660*/  FADD.FTZ R0, R55, R2 ;  /* 0x0000000237007221 */ /* 0x000fe20000010000 */
[----:B------:R-:W-:Y:S01]  /*5670*/  HMMA.16816.F32 R132, R112, R8, R32 ;  /* 0x000000087084723c */ /* 0x000fe20000001820 */
[----:B------:R-:W-:Y:S01]  /*5680*/  FADD.FTZ R2, R146, R3 ;  /* 0x0000000392027221 */ /* 0x000fe20000010000 */
[----:B------:R-:W-:Y:S01]  /*5690*/  SHF.R.S32.HI R3, RZ, 0x7, R4 ;  /* 0x00000007ff037819 */ /* 0x000fe20000011404 */
[----:B------:R-:W-:-:S02]  /*56a0*/  FADD.FTZ R0, R54, R0 ;  /* 0x0000000036007221 */ /* 0x000fc40000010000 */
[----:B------:R-:W-:Y:S02]  /*56b0*/  FADD.FTZ R2, R53, R2 ;  /* 0x0000000235027221 */ /* 0x000fe40000010000 */
[----:B------:R-:W-:Y:S02]  /*56c0*/  FADD.FTZ R0, R17, R0 ;  /* 0x0000000011007221 */ /* 0x000fe40000010000 */
[----:B------:R-:W-:Y:S02]  /*56d0*/  FADD.FTZ R2, R52, R2 ;  /* 0x0000000234027221 */ /* 0x000fe40000010000 */
[----:B------:R-:W-:Y:S02]  /*56e0*/  FADD.FTZ R0, R16, R0 ;  /* 0x0000000010007221 */ /* 0x000fe40000010000 */
[----:B------:R-:W-:Y:S02]  /*56f0*/  IMAD.MOV.U32 R163, RZ, RZ, R129 ;  /* 0x000000ffffa37224 */ /* 0x000fe400078e0081 */
[----:B------:R-:W-:Y:S01]  /*5700*/  FADD.FTZ R0, R13, R0 ;  /* 0x000000000d007221 */ /* 0x000fe20000010000 */
[----:B------:R-:W-:Y:S01]  /*5710*/  HMMA.16816.F32 R128, R112, R100, R60 ;  /* 0x000000647080723c */ /* 0x000fe2000000183c */
[----:B------:R-:W-:Y:S01]  /*5720*/  FADD.FTZ R2, R19, R2 ;  /* 0x0000000213027221 */ /* 0x000fe20000010000 */
[----:B------:R-:W-:Y:S01]  /*5730*/  IMNMX R3, R163, R3, !PT ;  /* 0x00000003a3037217 */ /* 0x000fe20007800200 */
[----:B------:R-:W-:-:S02]  /*5740*/  FADD.FTZ R0, R12, R0 ;  /* 0x000000000c007221 */ /* 0x000fc40000010000 */
[----:B------:R-:W-:Y:S01]  /*5750*/  FADD.FTZ R2, R18, R2 ;  /* 0x0000000212027221 */ /* 0x000fe20000010000 */
[----:B------:R-:W-:Y:S01]  /*5760*/  ISETP.GE.AND P0, PT, R230, R3, PT ;  /* 0x00000003e600720c */ /* 0x000fe20003f06270 */
[----:B------:R1:W-:Y:S01]  /*5770*/  STL [R1+0x28], R3 ;  /* 0x0000280301007387 */ /* 0x0003e20000100800 */
[C---:B------:R-:W-:Y:S03]  /*5780*/  HMMA.16816.F32 R100, R112.reuse, R102, R48 ;  /* 0x000000667064723c */ /* 0x040fe60000001830 */
[----:B------:R1:W-:Y:S04]  /*5790*/  STL [R1+0x8], R0 ;  /* 0x0000080001007387 */ /* 0x0003e80000100800 */
[----:B------:R1:W-:Y:S01]  /*57a0*/  STL [R1+0x4], R2 ;  /* 0x0000040201007387 */ /* 0x0003e20000100800 */
[----:B------:R-:W-:Y:S03]  /*57b0*/  HMMA.16816.F32 R112, R112, R10, R24 ;  /* 0x0000000a7070723c */ /* 0x000fe60000001818 */
[----:B------:R-:W-:Y:S10]  /*57c0*/  @!P0 BRA `(.L_x_70) ;  /* 0x0000421000008947 */ /* 0x000ff40003800000 */
[----:B------:R-:W-:Y:S02]  /*57d0*/  MOV R118, R116 ;  /* 0x0000007400767202 */ /* 0x000fe40000000f00 */
[----:B-1----:R-:W-:-:S02]  /*57e0*/  MOV R3, R117 ;  /* 0x0000007500037202 */ /* 0x002fc40000000f00 */
[----:B------:R-:W-:-:S07]  /*57f0*/  MOV R229, R230 ;  /* 0x000000e600e57202 */ /* 0x000fce0000000f00 */
.L_x_71:
[----:B------:R-:W2:Y:S01]  /*5800*/  LDL R230, [R1] ;  /* 0x0000000001e67983 */ /* 0x000ea20000100800 */
[----:B------:R-:W-:Y:S04]  /*5810*/  DEPBAR.LE SB0, 0x0 ;  /* 0x000080000000791a */ /* 0x000fe80000000000 */
[----:B------:R-:W3:Y:S01]  /*5820*/  LDL.64 R178, [R1+0x18] ;  /* 0x0000180001b27983 */ /* 0x000ee20000100a00 */
[----:B------:R-:W-:Y:S05]  /*5830*/  WARPSYNC 0xffffffff ;  /* 0xffffffff00007948 */ /* 0x000fea0003800000 */
[----:B------:R-:W3:Y:S04]  /*5840*/  LDL R181, [R1+0x24] ;  /* 0x0000240001b57983 */ /* 0x000ee80000100800 */
[----:B------:R-:W-:Y:S08]  /*5850*/  BAR.SYNC.DEFER_BLOCKING 0x0 ;  /* 0x0000000000007b1d */ /* 0x000ff00000010000 */
[----:B------:R-:W1:Y:S08]  /*5860*/  LDSM.16.M88.4 R8, [R201] ;  /* 0x00000000c908783b */ /* 0x000e700000000200 */
[----:B------:R-:W5:Y:S08]  /*5870*/  LDSM.16.M88.4 R16, [R201+0x800] ;  /* 0x00080000c910783b */ /* 0x000f700000000200 */
[----:B------:R-:W5:Y:S08]  /*5880*/  LDSM.16.M88.4 R24, [R201+0x1000] ;  /* 0x00100000c918783b */ /* 0x000f700000000200 */
[----:B------:R-:W5:Y:S08]  /*5890*/  LDSM.16.M88.4 R32, [R201+0x1800] ;  /* 0x00180000c920783b */ /* 0x000f700000000200 */
[----:B------:R-:W5:Y:S01]  /*58a0*/  LDSM.16.M88.4 R40, [R201+0x2000] ;  /* 0x00200000c928783b */ /* 0x000f620000000200 */
[C---:B-1----:R-:W-:Y:S07]  /*58b0*/  HMMA.16816.F32 R4, R136.reuse, R8, RZ ;  /* 0x000000088804723c */ /* 0x042fee00000018ff */
[----:B------:R-:W1:Y:S01]  /*58c0*/  LDSM.16.M88.4 R48, [R201+0x2800] ;  /* 0x00280000c930783b */ /* 0x000e620000000200 */
[C---:B------:R-:W-:Y:S07]  /*58d0*/  HMMA.16816.F32 R8, R136.reuse, R10, RZ ;  /* 0x0000000a8808723c */ /* 0x040fee00000018ff */
[----:B------:R-:W1:Y:S01]  /*58e0*/  LDSM.16.M88.4 R56, [R201+0x3000] ;  /* 0x00300000c938783b */ /* 0x000e620000000200 */
[C---:B-----5:R-:W-:Y:S07]  /*58f0*/  HMMA.16816.F32 R12, R136.reuse, R16, RZ ;  /* 0x00000010880c723c */ /* 0x060fee00000018ff */
[----:B------:R-:W5:Y:S01]  /*5900*/  LDSM.16.M88.4 R64, [R201+0x3800] ;  /* 0x00380000c940783b */ /* 0x000f620000000200 */
[C---:B------:R-:W-:Y:S07]  /*5910*/  HMMA.16816.F32 R16, R136.reuse, R18, RZ ;  /* 0x000000128810723c */ /* 0x040fee00000018ff */
[----:B------:R-:W1:Y:S01]  /*5920*/  LDSM.16.M88.4 R144, [R207] ;  /* 0x00000000cf90783b */ /* 0x000e620000000200 */
[C---:B------:R-:W-:Y:S07]  /*5930*/  HMMA.16816.F32 R20, R136.reuse, R24, RZ ;  /* 0x000000188814723c */ /* 0x040fee00000018ff */
[----:B------:R-:W1:Y:S01]  /*5940*/  LDSM.16.M88.4 R148, [R222] ;  /* 0x00000000de94783b */ /* 0x000e620000000200 */
[C---:B------:R-:W-:Y:S07]  /*5950*/  HMMA.16816.F32 R24, R136.reuse, R26, RZ ;  /* 0x0000001a8818723c */ /* 0x040fee00000018ff */
[----:B------:R-:W5:Y:S01]  /*5960*/  LDSM.16.M88.4 R152, [R221] ;  /* 0x00000000dd98783b */ /* 0x000f620000000200 */
[C---:B------:R-:W-:Y:S07]  /*5970*/  HMMA.16816.F32 R28, R136.reuse, R32, RZ ;  /* 0x00000020881c723c */ /* 0x040fee00000018ff */
[----:B------:R-:W-:Y:S01]  /*5980*/  LDSM.16.M88.4 R156, [R218] ;  /* 0x00000000da9c783b */ /* 0x000fe20000000200 */
[C---:B------:R-:W-:Y:S07]  /*5990*/  HMMA.16816.F32 R32, R136.reuse, R34, RZ ;  /* 0x000000228820723c */ /* 0x040fee00000018ff */
[----:B------:R-:W-:Y:S01]  /*59a0*/  LDSM.16.M88.4 R160, [R217] ;  /* 0x00000000d9a0783b */ /* 0x000fe20000000200 */
[C---:B------:R-:W-:Y:S07]  /*59b0*/  HMMA.16816.F32 R36, R136.reuse, R40, RZ ;  /* 0x000000288824723c */ /* 0x040fee00000018ff */
[----:B------:R-:W-:Y:S01]  /*59c0*/  LDSM.16.M88.4 R164, [R216] ;  /* 0x00000000d8a4783b */ /* 0x000fe20000000200 */
[C---:B------:R-:W-:Y:S07]  /*59d0*/  HMMA.16816.F32 R40, R136.reuse, R42, RZ ;  /* 0x0000002a8828723c */ /* 0x040fee00000018ff */
[----:B------:R-:W4:Y:S04]  /*59e0*/  LDL R232, [R1+0xc] ;  /* 0x00000c0001e87983 */ /* 0x000f280000100800 */
[----:B------:R-:W4:Y:S01]  /*59f0*/  LDL R231, [R1+0x2c] ;  /* 0x00002c0001e77983 */ /* 0x000f220000100800 */
[C---:B-1----:R-:W-:Y:S08]  /*5a00*/  HMMA.16816.F32 R44, R136.reuse, R48, RZ ;  /* 0x00000030882c723c */ /* 0x042ff000000018ff */
[C---:B------:R-:W-:Y:S08]  /*5a10*/  HMMA.16816.F32 R48, R136.reuse, R50, RZ ;  /* 0x000000328830723c */ /* 0x040ff000000018ff */
[C---:B------:R-:W-:Y:S08]  /*5a20*/  HMMA.16816.F32 R52, R136.reuse, R56, RZ ;  /* 0x000000388834723c */ /* 0x040ff000000018ff */
[C---:B------:R-:W-:Y:S08]  /*5a30*/  HMMA.16816.F32 R56, R136.reuse, R58, RZ ;  /* 0x0000003a8838723c */ /* 0x040ff000000018ff */
[C---:B-----5:R-:W-:Y:S08]  /*5a40*/  HMMA.16816.F32 R60, R136.reuse, R64, RZ ;  /* 0x00000040883c723c */ /* 0x060ff000000018ff */
[----:B------:R-:W-:Y:S08]  /*5a50*/  HMMA.16816.F32 R64, R136, R66, RZ ;  /* 0x000000428840723c */ /* 0x000ff000000018ff */
[C---:B------:R-:W-:Y:S08]  /*5a60*/  HMMA.16816.F32 R4, R140.reuse, R144, R4 ;  /* 0x000000908c04723c */ /* 0x040ff00000001804 */
[C---:B------:R-:W-:Y:S01]  /*5a70*/  HMMA.16816.F32 R8, R140.reuse, R146, R8 ;  /* 0x000000928c08723c */ /* 0x040fe20000001808 */
[----:B------:R-:W1:Y:S07]  /*5a80*/  LDSM.16.M88.4 R144, [R220] ;  /* 0x00000000dc90783b */ /* 0x000e6e0000000200 */
[C---:B------:R-:W-:Y:S08]  /*5a90*/  HMMA.16816.F32 R12, R140.reuse, R148, R12 ;  /* 0x000000948c0c723c */ /* 0x040ff0000000180c */
[C---:B------:R-:W-:Y:S01]  /*5aa0*/  HMMA.16816.F32 R16, R140.reuse, R150, R16 ;  /* 0x000000968c10723c */ /* 0x040fe20000001810 */
[----:B------:R-:W5:Y:S07]  /*5ab0*/  LDSM.16.M88.4 R148, [R219] ;  /* 0x00000000db94783b */ /* 0x000f6e0000000200 */
[C---:B------:R-:W-:Y:S08]  /*5ac0*/  HMMA.16816.F32 R20, R140.reuse, R152, R20 ;  /* 0x000000988c14723c */ /* 0x040ff00000001814 */
[C---:B------:R-:W-:Y:S08]  /*5ad0*/  HMMA.16816.F32 R24, R140.reuse, R154, R24 ;  /* 0x0000009a8c18723c */ /* 0x040ff00000001818 */
[C---:B-1----:R-:W-:Y:S08]  /*5ae0*/  HMMA.16816.F32 R28, R140.reuse, R144, R28 ;  /* 0x000000908c1c723c */ /* 0x042ff0000000181c */
[C---:B------:R-:W-:Y:S08]  /*5af0*/  HMMA.16816.F32 R32, R140.reuse, R146, R32 ;  /* 0x000000928c20723c */ /* 0x040ff00000001820 */
[C---:B-----5:R-:W-:Y:S08]  /*5b00*/  HMMA.16816.F32 R36, R140.reuse, R148, R36 ;  /* 0x000000948c24723c */ /* 0x060ff00000001824 */
[C---:B------:R-:W-:Y:S08]  /*5b10*/  HMMA.16816.F32 R40, R140.reuse, R150, R40 ;  /* 0x000000968c28723c */ /* 0x040ff00000001828 */
[C---:B------:R-:W-:Y:S08]  /*5b20*/  HMMA.16816.F32 R44, R140.reuse, R156, R44 ;  /* 0x0000009c8c2c723c */ /* 0x040ff0000000182c */
[C---:B------:R-:W-:Y:S03]  /*5b30*/  HMMA.16816.F32 R48, R140.reuse, R158, R48 ;  /* 0x0000009e8c30723c */ /* 0x040fe60000001830 */
[----:B--2---:R-:W-:Y:S05]  /*5b40*/  ISETP.GT.AND P6, PT, R230, R229, PT ;  /* 0x000000e5e600720c */ /* 0x004fea0003fc4270 */
[C---:B------:R-:W-:Y:S08]  /*5b50*/  HMMA.16816.F32 R52, R140.reuse, R160, R52 ;  /* 0x000000a08c34723c */ /* 0x040ff00000001834 */
[C---:B------:R-:W-:Y:S01]  /*5b60*/  HMMA.16816.F32 R56, R140.reuse, R162, R56 ;  /* 0x000000a28c38723c */ /* 0x040fe20000001838 */
[----:B------:R-:W-:Y:S03]  /*5b70*/  @!P6 IMAD.MOV.U32 R176, RZ, RZ, 0x6 ;  /* 0x00000006ffb0e424 */ /* 0x000fe600078e00ff */
[----:B------:R-:W-:Y:S01]  /*5b80*/  @!P6 SHF.R.S32.HI R0, RZ, 0x1f, R229 ;  /* 0x0000001fff00e819 */ /* 0x000fe200000114e5 */
[C---:B------:R-:W-:Y:S03]  /*5b90*/  @!P6 IMAD.WIDE.U32 R116, R229.reuse, c[0x0][0x208], RZ ;  /* 0x00008200e574ea25 */ /* 0x040fe600078e00ff */
[C---:B------:R-:W-:Y:S04]  /*5ba0*/  HMMA.16816.F32 R60, R140.reuse, R164, R60 ;  /* 0x000000a48c3c723c */ /* 0x040fe8000000183c */
[----:B------:R-:W-:Y:S02]  /*5bb0*/  @!P6 IMAD R0, R0, c[0x0][0x208], RZ ;  /* 0x000082000000ea24 */ /* 0x000fe400078e02ff */
[----:B------:R-:W-:Y:S02]  /*5bc0*/  @!P6 IMAD.SHL.U32 R2, R116, 0x80, RZ ;  /* 0x000000807402e824 */ /* 0x000fe400078e00ff */
[----:B------:R-:W-:Y:S04]  /*5bd0*/  HMMA.16816.F32 R64, R140, R166, R64 ;  /* 0x000000a68c40723c */ /* 0x000fe80000001840 */
[----:B------:R-:W-:Y:S04]  /*5be0*/  @!P6 IMAD R0, R229, c[0x0][0x20c], R0 ;  /* 0x00008300e500ea24 */ /* 0x000fe800078e0200 */
[----:B------:R-:W-:Y:S01]  /*5bf0*/  @!P6 IMAD.IADD R119, R117, 0x1, R0 ;  /* 0x000000017577e824 */ /* 0x000fe200078e0200 */
[----:B---3--:R-:W-:Y:S04]  /*5c00*/  @!P6 IADD3 R0, P1, R2, R178, RZ ;  /* 0x000000b20200e210 */ /* 0x008fe80007f3e0ff */
[----:B------:R-:W-:Y:S02]  /*5c10*/  @!P6 SHF.L.U64.HI R119, R116, 0x7, R119 ;  /* 0x000000077477e819 */ /* 0x000fe40000010277 */
[----:B------:R-:W-:Y:S03]  /*5c20*/  @!P6 LEA R116, P0, R0, c[0x0][0x1f8], 0x1 ;  /* 0x00007e000074ea11 */ /* 0x000fe600078008ff */
[C---:B------:R-:W-:Y:S01]  /*5c30*/  @!P6 IMAD.X R117, R119.reuse, 0x1, R181, P1 ;  /* 0x000000017775e824 */ /* 0x040fe200008e06b5 */
[----:B------:R-:W-:Y:S04]  /*5c40*/  @!P6 IADD3 R2, P4, P1, R2, 0x40, R178 ;  /* 0x000000400202e810 */ /* 0x000fe8000799e0b2 */
[----:B------:R-:W-:Y:S01]  /*5c50*/  @!P6 LEA.HI.X R117, R0, c[0x0][0x1fc], R117, 0x1, P0 ;  /* 0x00007f000075ea11 */ /* 0x000fe200000f0c75 */
[----:B------:R-:W-:Y:S01]  /*5c60*/  @!P6 IMAD.MOV.U32 R0, RZ, RZ, c[0x0][0x208] ;  /* 0x00008200ff00e624 */ /* 0x000fe200078e00ff */
[----:B------:R-:W-:Y:S02]  /*5c70*/  @!P6 IADD3.X R119, R119, RZ, R181, P4, P1 ;  /* 0x000000ff7777e210 */ /* 0x000fe400027e24b5 */
[----:B------:R-:W-:Y:S01]  /*5c80*/  @!P6 LEA R178, P0, R2, c[0x0][0x1f8], 0x1 ;  /* 0x00007e0002b2ea11 */ /* 0x000fe200078008ff */
[----:B------:R-:W-:Y:S01]  /*5c90*/  @!PT LDS RZ, [RZ] ;  /* 0x00000000fffff984 */ /* 0x000fe20000000800 */
[----:B------:R-:W-:Y:S01]  /*5ca0*/  @!PT LDS RZ, [RZ] ;  /* 0x00000000fffff984 */ /* 0x000fe20000000800 */
[----:B------:R-:W-:Y:S01]  /*5cb0*/  @!PT LDS RZ, [RZ] ;  /* 0x00000000fffff984 */ /* 0x000fe20000000800 */
[----:B------:R1:W-:Y:S01]  /*5cc0*/  @!P6 LDGSTS.E.BYPASS.LTC128B.128 [R228+0x100], [R116.64], !P3 ;  /* 0x0010000074e4efae */ /* 0x0003e2000d901d46 */
[C---:B------:R-:W-:Y:S01]  /*5cd0*/  @!P6 IMAD.SHL.U32 R180, R0.reuse, 0x40, RZ ;  /* 0x0000004000b4e824 */ /* 0x040fe200078e00ff */
[----:B------:R-:W-:Y:S02]  /*5ce0*/  @!P6 SHF.L.U64.HI R0, R0, R176, c[0x0][0x20c] ;  /* 0x000083000000e619 */ /* 0x000fe400000102b0 */
[----:B------:R-:W-:Y:S02]  /*5cf0*/  @!P6 LEA.HI.X R179, R2, c[0x0][0x1fc], R119, 0x1, P0 ;  /* 0x00007f0002b3ea11 */ /* 0x000fe400000f0c77 */
[----:B------:R-:W-:Y:S03]  /*5d00*/  @!P6 IADD3 R176, P1, R116, R180, RZ ;  /* 0x000000b474b0e210 */ /* 0x000fe60007f3e0ff */
[----:B------:R2:W-:Y:S01]  /*5d10*/  @!P6 LDGSTS.E.BYPASS.LTC128B.128 [R228+0x4100], [R178.64], !P2 ;  /* 0x04100000b2e4efae */ /* 0x0005e2000d101d46 */
[----:B------:R-:W-:Y:S07]  /*5d20*/  @!P6 IADD3.X R177, R117, R0, RZ, P1, !PT ;  /* 0x0000000075b1e210 */ /* 0x000fee0000ffe4ff */
[----:B------:R2:W-:Y:S08]  /*5d30*/  @!P6 LDGSTS.E.BYPASS.LTC128B.128 [R228+0x1100], [R176.64], !P3 ;  /* 0x01100000b0e4efae */ /* 0x0005f0000d901d46 */
[----:B------:R2:W-:Y:S01]  /*5d40*/  @!P6 LDGSTS.E.BYPASS.LTC128B.128 [R228+0x5100], [R176.64+0x80], !P2 ;  /* 0x05100080b0e4efae */ /* 0x0005e2000d101d46 */
[-C--:B-1----:R-:W-:Y:S04]  /*5d50*/  @!P6 IADD3 R116, P0, R176, R180.reuse, RZ ;  /* 0x000000b4b074e210 */ /* 0x082fe80007f1e0ff */
[----:B------:R-:W-:Y:S01]  /*5d60*/  @!P6 IADD3 R152, P1, R116, R180, RZ ;  /* 0x000000b47498e210 */ /* 0x000fe20007f3e0ff */
[--C-:B------:R-:W-:Y:S04]  /*5d70*/  @!P6 IMAD.X R117, R177, 0x1, R0.reuse, P0 ;  /* 0x00000001b175e824 */ /* 0x100fe800000e0600 */
[----:B------:R-:W-:Y:S01]  /*5d80*/  @!P6 IMAD.X R153, R117, 0x1, R0, P1 ;  /* 0x000000017599e824 */ /* 0x000fe200008e0600 */
[----:B------:R1:W-:Y:S08]  /*5d90*/  @!P6 LDGSTS.E.BYPASS.LTC128B.128 [R228+0x2100], [R116.64], !P3 ;  /* 0x0210000074e4efae */ /* 0x0003f0000d901d46 */
[----:B------:R1:W-:Y:S08]  /*5da0*/  @!P6 LDGSTS.E.BYPASS.LTC128B.128 [R228+0x6100], [R116.64+0x80], !P2 ;  /* 0x0610008074e4efae */ /* 0x0003f0000d101d46 */
[----:B------:R3:W-:Y:S08]  /*5db0*/  @!P6 LDGSTS.E.BYPASS.LTC128B.128 [R228+0x3100], [R152.64], !P3 ;  /* 0x0310000098e4efae */ /* 0x0007f0000d901d46 */
[----:B------:R3:W-:Y:S08]  /*5dc0*/  @!P6 LDGSTS.E.BYPASS.LTC128B.128 [R228+0x7100], [R152.64+0x80], !P2 ;  /* 0x0710008098e4efae */ /* 0x0007f0000d101d46 */
[----:B------:R-:W-:Y:S08]  /*5dd0*/  LDSM.16.M88.4 R144, [R205+0x800] ;  /* 0x00080000cd90783b */ /* 0x000ff00000000200 */
[----:B------:R-:W-:Y:S08]  /*5de0*/  LDSM.16.M88.4 R148, [R205+0x1000] ;  /* 0x00100000cd94783b */ /* 0x000ff00000000200 */
[----:B------:R-:W-:Y:S08]  /*5df0*/  LDSM.16.M88.4 R156, [R205+0x1800] ;  /* 0x00180000cd9c783b */ /* 0x000ff00000000200 */
[----:B---3--:R-:W3:Y:S01]  /*5e00*/  LDSM.16.M88.4 R152, [R205] ;  /* 0x00000000cd98783b */ /* 0x008ee20000000200 */
[----:B----4-:R-:W-:Y:S04]  /*5e10*/  @P5 IMAD.HI.U32 R2, R232, c[0x0][0x2c8], RZ ;  /* 0x0000b200e8025a27 */ /* 0x010fe800078e00ff */
[----:B------:R-:W-:Y:S03]  /*5e20*/  IMAD.MOV.U32 R0, RZ, RZ, R232 ;  /* 0x000000ffff007224 */ /* 0x000fe600078e00e8 */
[----:B------:R-:W0:Y:S01]  /*5e30*/  LDGDEPBAR ;  /* 0x00000000000079af */ /* 0x000e220000000000 */
[----:B------:R-:W-:Y:S07]  /*5e40*/  @P5 SHF.R.U32.HI R0, RZ, c[0x0][0x2cc], R2 ;  /* 0x0000b300ff005a19 */ /* 0x000fee0000011602 */
[----:B------:R-:W4:Y:S08]  /*5e50*/  LDSM.16.M88.4 R160, [R205+0x2000] ;  /* 0x00200000cda0783b */ /* 0x000f300000000200 */
[----:B------:R-:W5:Y:S08]  /*5e60*/  LDSM.16.M88.4 R164, [R205+0x2800] ;  /* 0x00280000cda4783b */ /* 0x000f700000000200 */
[----:B--2---:R-:W-:Y:S01]  /*5e70*/  LDSM.16.M88.4 R176, [R202+0x3000] ;  /* 0x00300000cab0783b */ /* 0x004fe20000000200 */
[C---:B---3--:R-:W-:Y:S07]  /*5e80*/  HMMA.16816.F32 R4, R168.reuse, R152, R4 ;  /* 0x00000098a804723c */ /* 0x048fee0000001804 */
[----:B------:R-:W-:Y:S01]  /*5e90*/  LDSM.16.M88.4 R180, [R202+0x3800] ;  /* 0x00380000cab4783b */ /* 0x000fe20000000200 */
[C---:B------:R-:W-:Y:S07]  /*5ea0*/  HMMA.16816.F32 R8, R168.reuse, R154, R8 ;  /* 0x0000009aa808723c */ /* 0x040fee0000001808 */
[----:B------:R-:W-:Y:S01]  /*5eb0*/  LDSM.16.M88.4 R152, [R205+0x3000] ;  /* 0x00300000cd98783b */ /* 0x000fe20000000200 */
[C---:B------:R-:W-:Y:S07]  /*5ec0*/  HMMA.16816.F32 R12, R168.reuse, R144, R12 ;  /* 0x00000090a80c723c */ /* 0x040fee000000180c */
[----:B-1----:R-:W-:Y:S01]  /*5ed0*/  SHFL.IDX PT, R116, R0, 0x1, 0x1c1f ;  /* 0x003c1f0000747f89 */ /* 0x002fe200000e0000 */
[C---:B------:R-:W-:Y:S07]  /*5ee0*/  HMMA.16816.F32 R16, R168.reuse, R146, R16 ;  /* 0x00000092a810723c */ /* 0x040fee0000001810 */
[----:B------:R-:W-:Y:S01]  /*5ef0*/  LDSM.16.M88.4 R144, [R205+0x3800] ;  /* 0x00380000cd90783b */ /* 0x000fe20000000200 */
[C---:B------:R-:W-:Y:S07]  /*5f00*/  HMMA.16816.F32 R20, R168.reuse, R148, R20 ;  /* 0x00000094a814723c */ /* 0x040fee0000001814 */
[----:B------:R1:W2:Y:S01]  /*5f10*/  SHFL.IDX PT, R2, R0, RZ, 0x1c1f ;  /* 0x001c1fff00027589 */ /* 0x0002a200000e0000 */
[C---:B------:R-:W-:Y:S07]  /*5f20*/  HMMA.16816.F32 R24, R168.reuse, R150, R24 ;  /* 0x00000096a818723c */ /* 0x040fee0000001818 */
[----:B------:R-:W3:Y:S01]  /*5f30*/  LDSM.16.M88.4 R148, [R202] ;  /* 0x00000000ca94783b */ /* 0x000ee20000000200 */
[C---:B------:R-:W-:Y:S08]  /*5f40*/  HMMA.16816.F32 R28, R168.reuse, R156, R28 ;  /* 0x0000009ca81c723c */ /* 0x040ff0000000181c */
[C---:B------:R-:W-:Y:S01]  /*5f50*/  HMMA.16816.F32 R32, R168.reuse, R158, R32 ;  /* 0x0000009ea820723c */ /* 0x040fe20000001820 */
[----:B------:R-:W3:Y:S03]  /*5f60*/  LDSM.16.M88.4 R156, [R202+0x800] ;  /* 0x00080000ca9c783b */ /* 0x000ee60000000200 */
[----:B-1----:R-:W-:Y:S04]  /*5f70*/  IMAD.MOV.U32 R0, RZ, RZ, -0x80 ;  /* 0xffffff80ff007424 */ /* 0x002fe800078e00ff */
[C---:B----4-:R-:W-:Y:S04]  /*5f80*/  HMMA.16816.F32 R36, R168.reuse, R160, R36 ;  /* 0x000000a0a824723c */ /* 0x050fe80000001824 */
[----:B------:R-:W-:Y:S04]  /*5f90*/  IMAD R0, R229, R0, 0x1 ;  /* 0x00000001e5007424 */ /* 0x000fe800078e0200 */
[C---:B------:R-:W-:Y:S01]  /*5fa0*/  HMMA.16816.F32 R40, R168.reuse, R162, R40 ;  /* 0x000000a2a828723c */ /* 0x040fe20000001828 */
[----:B------:R-:W1:Y:S03]  /*5fb0*/  LDSM.16.M88.4 R160, [R202+0x1000] ;  /* 0x00100000caa0783b */ /* 0x000e660000000200 */
[----:B------:R-:W-:Y:S04]  /*5fc0*/  IADD3 R0, R0, c[0x0][0x1d0], -R231 ;  /* 0x0000740000007a10 */ /* 0x000fe80007ffe8e7 */
[C---:B-----5:R-:W-:Y:S04]  /*5fd0*/  HMMA.16816.F32 R44, R168.reuse, R164, R44 ;  /* 0x000000a4a82c723c */ /* 0x060fe8000000182c */
[----:B------:R-:W-:Y:S04]  /*5fe0*/  IADD3 R0, R0, -c[0x0][0x168], RZ ;  /* 0x80005a0000007a10 */ /* 0x000fe80007ffe0ff */
[C---:B------:R-:W-:Y:S01]  /*5ff0*/  HMMA.16816.F32 R48, R168.reuse, R166, R48 ;  /* 0x000000a6a830723c */ /* 0x040fe20000001830 */
[----:B------:R-:W-:Y:S03]  /*6000*/  LDSM.16.M88.4 R164, [R202+0x2800] ;  /* 0x00280000caa4783b */ /* 0x000fe60000000200 */
[C---:B--2---:R-:W-:Y:S02]  /*6010*/  IMAD.IADD R2, R0.reuse, 0x1, R2 ;  /* 0x0000000100027824 */ /* 0x044fe400078e0202 */
[----:B------:R-:W-:Y:S02]  /*6020*/  IMAD.IADD R0, R0, 0x1, R116 ;  /* 0x0000000100007824 */ /* 0x000fe400078e0274 */
[C---:B------:R-:W-:Y:S03]  /*6030*/  HMMA.16816.F32 R52, R168.reuse, R152, R52 ;  /* 0x00000098a834723c */ /* 0x040fe60000001834 */
[C---:B------:R-:W-:Y:S02]  /*6040*/  ISETP.GT.AND P1, PT, R0.reuse, RZ, PT ;  /* 0x000000ff0000720c */ /* 0x040fe40003f24270 */
[----:B------:R-:W-:Y:S02]  /*6050*/  ISETP.GT.AND P0, PT, R0, 0x1, PT ;  /* 0x000000010000780c */ /* 0x000fe40003f04270 */
[C---:B------:R-:W-:Y:S01]  /*6060*/  ISETP.GT.AND P4, PT, R2.reuse, 0x1, PT ;  /* 0x000000010200780c */ /* 0x040fe20003f84270 */
[C---:B------:R-:W-:Y:S01]  /*6070*/  HMMA.16816.F32 R56, R168.reuse, R154, R56 ;  /* 0x0000009aa838723c */ /* 0x040fe20000001838 */
[----:B------:R-:W2:Y:S02]  /*6080*/  LDSM.16.M88.4 R152, [R202+0x1800] ;  /* 0x00180000ca98783b */ /* 0x000ea40000000200 */
[----:B------:R-:W-:Y:S05]  /*6090*/  ISETP.GT.AND P6, PT, R2, RZ, PT ;  /* 0x000000ff0200720c */ /* 0x000fea0003fc4270 */
[C---:B------:R-:W-:Y:S08]  /*60a0*/  HMMA.16816.F32 R60, R168.reuse, R144, R60 ;  /* 0x00000090a83c723c */ /* 0x040ff0000000183c */
[----:B------:R-:W-:Y:S01]  /*60b0*/  HMMA.16816.F32 R64, R168, R146, R64 ;  /* 0x00000092a840723c */ /* 0x000fe20000001840 */
[----:B------:R-:W4:Y:S07]  /*60c0*/  LDSM.16.M88.4 R144, [R202+0x2000] ;  /* 0x00200000ca90783b */ /* 0x000f2e0000000200 */
[C---:B---3--:R-:W-:Y:S08]  /*60d0*/  HMMA.16816.F32 R4, R172.reuse, R148, R4 ;  /* 0x00000094ac04723c */ /* 0x048ff00000001804 */
[C---:B------:R-:W-:Y:S01]  /*60e0*/  HMMA.16816.F32 R8, R172.reuse, R150, R8 ;  /* 0x00000096ac08723c */ /* 0x040fe20000001808 */
[----:B------:R-:W3:Y:S07]  /*60f0*/  LDSM.16.M88.4 R148, [R201+0x4000] ;  /* 0x00400000c994783b */ /* 0x000eee0000000200 */
[C---:B------:R-:W-:Y:S08]  /*6100*/  HMMA.16816.F32 R12, R172.reuse, R156, R12 ;  /* 0x0000009cac0c723c */ /* 0x040ff0000000180c */
[C---:B------:R-:W-:Y:S01]  /*6110*/  HMMA.16816.F32 R16, R172.reuse, R158, R16 ;  /* 0x0000009eac10723c */ /* 0x040fe20000001810 */
[----:B------:R-:W5:Y:S07]  /*6120*/  LDSM.16.M88.4 R156, [R201+0x4800] ;  /* 0x00480000c99c783b */ /* 0x000f6e0000000200 */
[C---:B-1----:R-:W-:Y:S08]  /*6130*/  HMMA.16816.F32 R20, R172.reuse, R160, R20 ;  /* 0x000000a0ac14723c */ /* 0x042ff00000001814 */
[C---:B------:R-:W-:Y:S01]  /*6140*/  HMMA.16816.F32 R24, R172.reuse, R162, R24 ;  /* 0x000000a2ac18723c */ /* 0x040fe20000001818 */
[----:B------:R-:W1:Y:S07]  /*6150*/  LDSM.16.M88.4 R160, [R201+0x5000] ;  /* 0x00500000c9a0783b */ /* 0x000e6e0000000200 */
[C---:B--2---:R-:W-:Y:S08]  /*6160*/  HMMA.16816.F32 R28, R172.reuse, R152, R28 ;  /* 0x00000098ac1c723c */ /* 0x044ff0000000181c */
[C---:B------:R-:W-:Y:S01]  /*6170*/  HMMA.16816.F32 R32, R172.reuse, R154, R32 ;  /* 0x0000009aac20723c */ /* 0x040fe20000001820 */
[----:B------:R-:W-:Y:S07]  /*6180*/  LDSM.16.M88.4 R152, [R201+0x6000] ;  /* 0x00600000c998783b */ /* 0x000fee0000000200 */
[C---:B----4-:R-:W-:Y:S08]  /*6190*/  HMMA.16816.F32 R36, R172.reuse, R144, R36 ;  /* 0x00000090ac24723c */ /* 0x050ff00000001824 */
[C---:B------:R-:W-:Y:S01]  /*61a0*/  HMMA.16816.F32 R40, R172.reuse, R146, R40 ;  /* 0x00000092ac28723c */ /* 0x040fe20000001828 */
[----:B------:R-:W2:Y:S07]  /*61b0*/  LDSM.16.M88.4 R144, [R201+0x5800] ;  /* 0x00580000c990783b */ /* 0x000eae0000000200 */
[C---:B------:R-:W-:Y:S08]  /*61c0*/  HMMA.16816.F32 R44, R172.reuse, R164, R44 ;  /* 0x000000a4ac2c723c */ /* 0x040ff0000000182c */
[C---:B------:R-:W-:Y:S01]  /*61d0*/  HMMA.16816.F32 R48, R172.reuse, R166, R48 ;  /* 0x000000a6ac30723c */ /* 0x040fe20000001830 */
[----:B------:R-:W4:Y:S07]  /*61e0*/  LDSM.16.M88.4 R164, [R201+0x6800] ;  /* 0x00680000c9a4783b */ /* 0x000f2e0000000200 */
[C---:B------:R-:W-:Y:S08]  /*61f0*/  HMMA.16816.F32 R52, R172.reuse, R176, R52 ;  /* 0x000000b0ac34723c */ /* 0x040ff00000001834 */
[C---:B------:R-:W-:Y:S01]  /*6200*/  HMMA.16816.F32 R56, R172.reuse, R178, R56 ;  /* 0x000000b2ac38723c */ /* 0x040fe20000001838 */
[----:B------:R-:W-:Y:S07]  /*6210*/  LDSM.16.M88.4 R176, [R209] ;  /* 0x00000000d1b0783b */ /* 0x000fee0000000200 */
[C---:B------:R-:W-:Y:S08]  /*6220*/  HMMA.16816.F32 R60, R172.reuse, R180, R60 ;  /* 0x000000b4ac3c723c */ /* 0x040ff0000000183c */
[----:B------:R-:W-:Y:S01]  /*6230*/  HMMA.16816.F32 R64, R172, R182, R64 ;  /* 0x000000b6ac40723c */ /* 0x000fe20000001840 */
[----:B------:R-:W-:Y:S07]  /*6240*/  LDSM.16.M88.4 R180, [R208] ;  /* 0x00000000d0b4783b */ /* 0x000fee0000000200 */
[C---:B---3--:R-:W-:Y:S08]  /*6250*/  HMMA.16816.F32 R4, R184.reuse, R148, R4 ;  /* 0x00000094b804723c */ /* 0x048ff00000001804 */
[C---:B------:R-:W-:Y:S01]  /*6260*/  HMMA.16816.F32 R8, R184.reuse, R150, R8 ;  /* 0x00000096b808723c */ /* 0x040fe20000001808 */
[----:B------:R-:W3:Y:S07]  /*6270*/  LDSM.16.M88.4 R148, [R201+0x7000] ;  /* 0x00700000c994783b */ /* 0x000eee0000000200 */
[C---:B-----5:R-:W-:Y:S08]  /*6280*/  HMMA.16816.F32 R12, R184.reuse, R156, R12 ;  /* 0x0000009cb80c723c */ /* 0x060ff0000000180c */
[C---:B------:R-:W-:Y:S01]  /*6290*/  HMMA.16816.F32 R16, R184.reuse, R158, R16 ;  /* 0x0000009eb810723c */ /* 0x040fe20000001810 */
[----:B------:R-:W5:Y:S07]  /*62a0*/  LDSM.16.M88.4 R156, [R201+0x7800] ;  /* 0x00780000c99c783b */ /* 0x000f6e0000000200 */
        /* <DEDUP_REMOVED lines=9> */
[C---:B----4-:R-:W-:Y:S08]  /*6340*/  HMMA.16816.F32 R44, R184.reuse, R164, R44 ;  /* 0x000000a4b82c723c */ /* 0x050ff0000000182c */
[C---:B------:R-:W-:Y:S01]  /*6350*/  HMMA.16816.F32 R48, R184.reuse, R166, R48 ;  /* 0x000000a6b830723c */ /* 0x040fe20000001830 */
[----:B------:R-:W-:Y:S07]  /*6360*/  LDSM.16.M88.4 R164, [R210] ;  /* 0x00000000d2a4783b */ /* 0x000fee0000000200 */
[C---:B---3--:R-:W-:Y:S08]  /*6370*/  HMMA.16816.F32 R52, R184.reuse, R148, R52 ;  /* 0x00000094b834723c */ /* 0x048ff00000001834 */
[C---:B------:R-:W-:Y:S01]  /*6380*/  HMMA.16816.F32 R56, R184.reuse, R150, R56 ;  /* 0x00000096b838723c */ /* 0x040fe20000001838 */
[----:B------:R-:W3:Y:S07]  /*6390*/  LDSM.16.M88.4 R148, [R212] ;  /* 0x00000000d494783b */ /* 0x000eee0000000200 */
[C---:B-----5:R-:W-:Y:S08]  /*63a0*/  HMMA.16816.F32 R60, R184.reuse, R156, R60 ;  /* 0x0000009cb83c723c */ /* 0x060ff0000000183c */
[----:B------:R-:W-:Y:S01]  /*63b0*/  HMMA.16816.F32 R64, R184, R158, R64 ;  /* 0x0000009eb840723c */ /* 0x000fe20000001840 */
[----:B------:R-:W4:Y:S07]  /*63c0*/  LDSM.16.M88.4 R156, [R211] ;  /* 0x00000000d39c783b */ /* 0x000f2e0000000200 */
        /* <DEDUP_REMOVED lines=8> */
[----:B------:R-:W-:Y:S07]  /*6450*/  LDSM.16.M88.4 R152, [R205+0x5800] ;  /* 0x00580000cd98783b */ /* 0x000fee0000000200 */
        /* <DEDUP_REMOVED lines=8> */
[----:B------:R-:W5:Y:S07]  /*64e0*/  LDSM.16.M88.4 R164, [R205+0x6800] ;  /* 0x00680000cda4783b */ /* 0x000f6e0000000200 */
[C---:B------:R-:W-:Y:S08]  /*64f0*/  HMMA.16816.F32 R52, R188.reuse, R176, R52 ;  /* 0x000000b0bc34723c */ /* 0x040ff00000001834 */
[C---:B------:R-:W-:Y:S01]  /*6500*/  HMMA.16816.F32 R56, R188.reuse, R178, R56 ;  /* 0x000000b2bc38723c */ /* 0x040fe20000001838 */
[----:B------:R-:W3:Y:S07]  /*6510*/  LDSM.16.M88.4 R176, [R205+0x7000] ;  /* 0x00700000cdb0783b */ /* 0x000eee0000000200 */
[C---:B------:R-:W-:Y:S08]  /*6520*/  HMMA.16816.F32 R60, R188.reuse, R180, R60 ;  /* 0x000000b4bc3c723c */ /* 0x040ff0000000183c */
[----:B------:R-:W-:Y:S01]  /*6530*/  HMMA.16816.F32 R64, R188, R182, R64 ;  /* 0x000000b6bc40723c */ /* 0x000fe20000001840 */
[----:B------:R-:W-:Y:S07]  /*6540*/  LDSM.16.M88.4 R180, [R202+0x4000] ;  /* 0x00400000cab4783b */ /* 0x000fee0000000200 */
[C---:B-1----:R-:W-:Y:S08]  /*6550*/  HMMA.16816.F32 R4, R192.reuse, R160, R4 ;  /* 0x000000a0c004723c */ /* 0x042ff00000001804 */
[C---:B------:R-:W-:Y:S01]  /*6560*/  HMMA.16816.F32 R8, R192.reuse, R162, R8 ;  /* 0x000000a2c008723c */ /* 0x040fe20000001808 */
[----:B------:R-:W1:Y:S07]  /*6570*/  LDSM.16.M88.4 R160, [R205+0x7800] ;  /* 0x00780000cda0783b */ /* 0x000e6e0000000200 */
[C---:B--2---:R-:W-:Y:S08]  /*6580*/  HMMA.16816.F32 R12, R192.reuse, R144, R12 ;  /* 0x00000090c00c723c */ /* 0x044ff0000000180c */
[C---:B------:R-:W-:Y:S01]  /*6590*/  HMMA.16816.F32 R16, R192.reuse, R146, R16 ;  /* 0x00000092c010723c */ /* 0x040fe20000001810 */
[----:B------:R-:W2:Y:S07]  /*65a0*/  LDSM.16.M88.4 R144, [R202+0x4800] ;  /* 0x00480000ca90783b */ /* 0x000eae0000000200 */
[C---:B---3--:R-:W-:Y:S08]  /*65b0*/  HMMA.16816.F32 R20, R192.reuse, R148, R20 ;  /* 0x00000094c014723c */ /* 0x048ff00000001814 */
[C---:B------:R-:W-:Y:S01]  /*65c0*/  HMMA.16816.F32 R24, R192.reuse, R150, R24 ;  /* 0x00000096c018723c */ /* 0x040fe20000001818 */
[----:B------:R-:W3:Y:S07]  /*65d0*/  LDSM.16.M88.4 R148, [R202+0x5000] ;  /* 0x00500000ca94783b */ /* 0x000eee0000000200 */
[C---:B------:R-:W-:Y:S08]  /*65e0*/  HMMA.16816.F32 R28, R192.reuse, R152, R28 ;  /* 0x00000098c01c723c */ /* 0x040ff0000000181c */
[C---:B------:R-:W-:Y:S01]  /*65f0*/  HMMA.16816.F32 R32, R192.reuse, R154, R32 ;  /* 0x0000009ac020723c */ /* 0x040fe20000001820 */
[----:B------:R-:W1:Y:S07]  /*6600*/  LDSM.16.M88.4 R152, [R202+0x5800] ;  /* 0x00580000ca98783b */ /* 0x000e6e0000000200 */
[C---:B----4-:R-:W-:Y:S08]  /*6610*/  HMMA.16816.F32 R36, R192.reuse, R156, R36 ;  /* 0x0000009cc024723c */ /* 0x050ff00000001824 */
[C---:B------:R-:W-:Y:S08]  /*6620*/  HMMA.16816.F32 R40, R192.reuse, R158, R40 ;  /* 0x0000009ec028723c */ /* 0x040ff00000001828 */
[C---:B-----5:R-:W-:Y:S08]  /*6630*/  HMMA.16816.F32 R44, R192.reuse, R164, R44 ;  /* 0x000000a4c02c723c */ /* 0x060ff0000000182c */
[C---:B------:R-:W-:Y:S08]  /*6640*/  HMMA.16816.F32 R48, R192.reuse, R166, R48 ;  /* 0x000000a6c030723c */ /* 0x040ff00000001830 */
[C---:B------:R-:W-:Y:S08]  /*6650*/  HMMA.16816.F32 R52, R192.reuse, R176, R52 ;  /* 0x000000b0c034723c */ /* 0x040ff00000001834 */
[C---:B------:R-:W-:Y:S08]  /*6660*/  HMMA.16816.F32 R56, R192.reuse, R178, R56 ;  /* 0x000000b2c038723c */ /* 0x040ff00000001838 */
[C---:B-1----:R-:W-:Y:S08]  /*6670*/  HMMA.16816.F32 R60, R192.reuse, R160, R60 ;  /* 0x000000a0c03c723c */ /* 0x042ff0000000183c */
[----:B------:R-:W-:Y:S08]  /*6680*/  HMMA.16816.F32 R64, R192, R162, R64 ;  /* 0x000000a2c040723c */ /* 0x000ff00000001840 */
[C---:B------:R-:W-:Y:S08]  /*6690*/  HMMA.16816.F32 R4, R196.reuse, R180, R4 ;  /* 0x000000b4c404723c */ /* 0x040ff00000001804 */
[C---:B------:R-:W-:Y:S08]  /*66a0*/  HMMA.16816.F32 R8, R196.reuse, R182, R8 ;  /* 0x000000b6c408723c */ /* 0x040ff00000001808 */
[C---:B--2---:R-:W-:Y:S08]  /*66b0*/  HMMA.16816.F32 R12, R196.reuse, R144, R12 ;  /* 0x00000090c40c723c */ /* 0x044ff0000000180c */
[C---:B------:R-:W-:Y:S01]  /*66c0*/  HMMA.16816.F32 R16, R196.reuse, R146, R16 ;  /* 0x00000092c410723c */ /* 0x040fe20000001810 */
[----:B------:R-:W1:Y:S03]  /*66d0*/  LDSM.16.M88.4 R144, [R202+0x6000] ;  /* 0x00600000ca90783b */ /* 0x000e660000000200 */
[----:B------:R-:W-:Y:S02]  /*66e0*/  FSEL R157, R6, -INF , P1 ;  /* 0xff800000069d7808 */ /* 0x000fe40000800000 */
[----:B------:R-:W-:Y:S02]  /*66f0*/  FSEL R159, R7, -INF , P0 ;  /* 0xff800000079f7808 */ /* 0x000fe40000000000 */
[C---:B---3--:R-:W-:Y:S03]  /*6700*/  HMMA.16816.F32 R20, R196.reuse, R148, R20 ;  /* 0x00000094c414723c */ /* 0x048fe60000001814 */
[----:B------:R-:W-:Y:S02]  /*6710*/  ISETP.GT.AND P1, PT, R0, 0x8, PT ;  /* 0x000000080000780c */ /* 0x000fe40003f24270 */
[----:B------:R-:W-:Y:S02]  /*6720*/  FSEL R156, R5, -INF , P4 ;  /* 0xff800000059c7808 */ /* 0x000fe40002000000 */
[----:B------:R-:W-:Y:S01]  /*6730*/  FSEL R116, R4, -INF , P6 ;  /* 0xff80000004747808 */ /* 0x000fe20003000000 */
[C---:B------:R-:W-:Y:S01]  /*6740*/  HMMA.16816.F32 R24, R196.reuse, R150, R24 ;  /* 0x00000096c418723c */ /* 0x040fe20000001818 */
[----:B------:R-:W2:Y:S02]  /*6750*/  LDSM.16.M88.4 R4, [R202+0x6800] ;  /* 0x00680000ca04783b */ /* 0x000ea40000000200 */
[----:B------:R-:W-:Y:S02]  /*6760*/  ISETP.GT.AND P0, PT, R0, 0x9, PT ;  /* 0x000000090000780c */ /* 0x000fe40003f04270 */
[----:B------:R-:W-:Y:S02]  /*6770*/  ISETP.GT.AND P4, PT, R2, 0x9, PT ;  /* 0x000000090200780c */ /* 0x000fe40003f84270 */
[----:B------:R-:W-:Y:S01]  /*6780*/  FSEL R151, R10, -INF , P1 ;  /* 0xff8000000a977808 */ /* 0x000fe20000800000 */
[C---:B------:R-:W-:Y:S03]  /*6790*/  HMMA.16816.F32 R28, R196.reuse, R152, R28 ;  /* 0x00000098c41c723c */ /* 0x040fe6000000181c */
[C---:B------:R-:W-:Y:S02]  /*67a0*/  ISETP.GT.AND P1, PT, R0.reuse, 0x10, PT ;  /* 0x000000100000780c */ /* 0x040fe40003f24270 */
[----:B------:R-:W-:Y:S02]  /*67b0*/  FSEL R158, R11, -INF , P0 ;  /* 0xff8000000b9e7808 */ /* 0x000fe40000000000 */
[----:B------:R-:W-:Y:S01]  /*67c0*/  ISETP.GT.AND P0, PT, R0, 0x11, PT ;  /* 0x000000110000780c */ /* 0x000fe20003f04270 */
[C---:B------:R-:W-:Y:S03]  /*67d0*/  HMMA.16816.F32 R32, R196.reuse, R154, R32 ;  /* 0x0000009ac420723c */ /* 0x040fe60000001820 */
[----:B------:R-:W-:Y:S02]  /*67e0*/  ISETP.GT.AND P6, PT, R2, 0x8, PT ;  /* 0x000000080200780c */ /* 0x000fe40003fc4270 */
[----:B------:R-:W-:Y:S02]  /*67f0*/  FSEL R150, R9, -INF , P4 ;  /* 0xff80000009967808 */ /* 0x000fe40002000000 */
[----:B------:R-:W-:Y:S01]  /*6800*/  FSEL R160, R14, -INF , P1 ;  /* 0xff8000000ea07808 */ /* 0x000fe20000800000 */
[C---:B-1----:R-:W-:Y:S04]  /*6810*/  HMMA.16816.F32 R36, R196.reuse, R144, R36 ;  /* 0x00000090c424723c */ /* 0x042fe80000001824 */
[----:B------:R-:W-:Y:S02]  /*6820*/  FSEL R161, R15, -INF , P0 ;  /* 0xff8000000fa17808 */ /* 0x000fe40000000000 */
[C---:B------:R-:W-:Y:S02]  /*6830*/  ISETP.GT.AND P1, PT, R0.reuse, 0x18, PT ;  /* 0x000000180000780c */ /* 0x040fe40003f24270 */
[----:B------:R-:W-:Y:S01]  /*6840*/  ISETP.GT.AND P0, PT, R0, 0x19, PT ;  /* 0x000000190000780c */ /* 0x000fe20003f04270 */
[C---:B------:R-:W-:Y:S03]  /*6850*/  HMMA.16816.F32 R40, R196.reuse, R146, R40 ;  /* 0x00000092c428723c */ /* 0x040fe60000001828 */
[----:B------:R-:W-:Y:S02]  /*6860*/  ISETP.GT.AND P4, PT, R2, 0x11, PT ;  /* 0x000000110200780c */ /* 0x000fe40003f84270 */
[----:B------:R-:W-:Y:S02]  /*6870*/  FSEL R162, R18, -INF , P1 ;  /* 0xff80000012a27808 */ /* 0x000fe40000800000 */
[----:B------:R-:W-:Y:S01]  /*6880*/  FSEL R163, R19, -INF , P0 ;  /* 0xff80000013a37808 */ /* 0x000fe20000000000 */
[C---:B--2---:R-:W-:Y:S01]  /*6890*/  HMMA.16816.F32 R44, R196.reuse, R4, R44 ;  /* 0x00000004c42c723c */ /* 0x044fe2000000182c */
[----:B------:R-:W2:Y:S02]  /*68a0*/  LDL.64 R18, [R1+0x10] ;  /* 0x0000100001127983 */ /* 0x000ea40000100a00 */
[----:B------:R-:W-:Y:S02]  /*68b0*/  ISETP.GT.AND P1, PT, R0, 0x20, PT ;  /* 0x000000200000780c */ /* 0x000fe40003f24270 */
[----:B------:R-:W-:Y:S02]  /*68c0*/  FSEL R153, R13, -INF , P4 ;  /* 0xff8000000d997808 */ /* 0x000fe40002000000 */
[----:B------:R-:W-:Y:S01]  /*68d0*/  ISETP.GT.AND P4, PT, R2, 0x19, PT ;  /* 0x000000190200780c */ /* 0x000fe20003f84270 */
[C---:B------:R-:W-:Y:S01]  /*68e0*/  HMMA.16816.F32 R48, R196.reuse, R6, R48 ;  /* 0x00000006c430723c */ /* 0x040fe20000001830 */
[----:B------:R-:W-:Y:S02]  /*68f0*/  LDSM.16.M88.4 R4, [R202+0x7800] ;  /* 0x00780000ca04783b */ /* 0x000fe40000000200 */
[----:B------:R-:W-:Y:S02]  /*6900*/  ISETP.GT.AND P0, PT, R0, 0x21, PT ;  /* 0x000000210000780c */ /* 0x000fe40003f04270 */
[----:B------:R-:W-:Y:S02]  /*6910*/  FSEL R155, R17, -INF , P4 ;  /* 0xff800000119b7808 */ /* 0x000fe40002000000 */
[----:B------:R-:W-:Y:S02]  /*6920*/  FSEL R148, R8, -INF , P6 ;  /* 0xff80000008947808 */ /* 0x000fe40003000000 */
[----:B------:R-:W3:Y:S01]  /*6930*/  LDL R17, [R1+0x20] ;  /* 0x0000200001117983 */ /* 0x000ee20000100800 */
[C---:B------:R-:W-:Y:S02]  /*6940*/  ISETP.GT.AND P6, PT, R2.reuse, 0x10, PT ;  /* 0x000000100200780c */ /* 0x040fe40003fc4270 */
[----:B------:R-:W-:Y:S01]  /*6950*/  ISETP.GT.AND P4, PT, R2, 0x21, PT ;  /* 0x000000210200780c */ /* 0x000fe20003f84270 */
[----:B------:R-:W1:Y:S01]  /*6960*/  LDSM.16.M88.4 R8, [R202+0x7000] ;  /* 0x00700000ca08783b */ /* 0x000e620000000200 */
[----:B------:R-:W-:Y:S01]  /*6970*/  FSEL R152, R12, -INF , P6 ;  /* 0xff8000000c987808 */ /* 0x000fe20003000000 */
[----:B------:R-:W-:Y:S04]  /*6980*/  DEPBAR.LE SB0, 0x0 ;  /* 0x000080000000791a */ /* 0x000fe80000000000 */
[----:B------:R-:W-:Y:S02]  /*6990*/  FMNMX.FTZ R12, R116, R3, !PT ;  /* 0x00000003740c7209 */ /* 0x000fe40007810000 */
[----:B------:R-:W-:Y:S01]  /*69a0*/  BAR.SYNC.DEFER_BLOCKING 0x0 ;  /* 0x0000000000007b1d */ /* 0x000fe20000010000 */
[----:B------:R-:W-:Y:S02]  /*69b0*/  FSEL R165, R21, -INF , P4 ;  /* 0xff80000015a57808 */ /* 0x000fe40002000000 */
[----:B------:R-:W-:Y:S02]  /*69c0*/  FMNMX.FTZ R12, R156, R12, !PT ;  /* 0x0000000c9c0c7209 */ /* 0x000fe40007810000 */
[----:B------:R-:W-:Y:S02]  /*69d0*/  FSEL R166, R22, -INF , P1 ;  /* 0xff80000016a67808 */ /* 0x000fe40000800000 */
[----:B------:R-:W-:Y:S02]  /*69e0*/  FMNMX.FTZ R12, R148, R12, !PT ;  /* 0x0000000c940c7209 */ /* 0x000fe40007810000 */
[----:B------:R-:W-:Y:S02]  /*69f0*/  FSEL R176, R23, -INF , P0 ;  /* 0xff80000017b07808 */ /* 0x000fe40000000000 */
[----:B------:R-:W-:Y:S02]  /*6a00*/  FMNMX.FTZ R12, R150, R12, !PT ;  /* 0x0000000c960c7209 */ /* 0x000fe40007810000 */
[----:B------:R-:W-:Y:S02]  /*6a10*/  ISETP.GT.AND P1, PT, R0, 0x28, PT ;  /* 0x000000280000780c */ /* 0x000fe40003f24270 */
[----:B------:R-:W-:Y:S02]  /*6a20*/  FMNMX.FTZ R12, R152, R12, !PT ;  /* 0x0000000c980c7209 */ /* 0x000fe40007810000 */
[----:B------:R-:W-:Y:S02]  /*6a30*/  ISETP.GT.AND P0, PT, R0, 0x29, PT ;  /* 0x000000290000780c */ /* 0x000fe40003f04270 */
[----:B------:R-:W-:Y:S02]  /*6a40*/  FSEL R178, R26, -INF , P1 ;  /* 0xff8000001ab27808 */ /* 0x000fe40000800000 */
[----:B------:R-:W-:Y:S02]  /*6a50*/  FSEL R179, R27, -INF , P0 ;  /* 0xff8000001bb37808 */ /* 0x000fe40000000000 */
[C---:B------:R-:W-:Y:S02]  /*6a60*/  ISETP.GT.AND P1, PT, R0.reuse, 0x30, PT ;  /* 0x000000300000780c */ /* 0x040fe40003f24270 */
[----:B------:R-:W-:Y:S02]  /*6a70*/  ISETP.GT.AND P0, PT, R0, 0x31, PT ;  /* 0x000000310000780c */ /* 0x000fe40003f04270 */
[----:B------:R-:W-:Y:S02]  /*6a80*/  FSEL R182, R30, -INF , P1 ;  /* 0xff8000001eb67808 */ /* 0x000fe40000800000 */
[----:B------:R-:W-:Y:S02]  /*6a90*/  FSEL R231, R31, -INF , P0 ;  /* 0xff8000001fe77808 */ /* 0x000fe40000000000 */
[----:B------:R-:W-:Y:S01]  /*6aa0*/  ISETP.GT.AND P1, PT, R0, 0x38, PT ;  /* 0x000000380000780c */ /* 0x000fe20003f24270 */
[C---:B-1----:R-:W-:Y:S05]  /*6ab0*/  HMMA.16816.F32 R52, R196.reuse, R8, R52 ;  /* 0x00000008c434723c */ /* 0x042fea0000001834 */
[C---:B------:R-:W-:Y:S02]  /*6ac0*/  ISETP.GT.AND P6, PT, R2.reuse, 0x18, PT ;  /* 0x000000180200780c */ /* 0x040fe40003fc4270 */
[----:B------:R-:W-:Y:S01]  /*6ad0*/  FMNMX.FTZ R8, R153, R12, !PT ;  /* 0x0000000c99087209 */ /* 0x000fe20007810000 */
[C---:B------:R-:W-:Y:S03]  /*6ae0*/  HMMA.16816.F32 R56, R196.reuse, R10, R56 ;  /* 0x0000000ac438723c */ /* 0x040fe60000001838 */
[----:B------:R-:W-:Y:S02]  /*6af0*/  ISETP.GT.AND P4, PT, R2, 0x29, PT ;  /* 0x000000290200780c */ /* 0x000fe40003f84270 */
[----:B------:R-:W-:Y:S02]  /*6b00*/  FSEL R154, R16, -INF , P6 ;  /* 0xff800000109a7808 */ /* 0x000fe40003000000 */
[----:B------:R-:W-:Y:S01]  /*6b10*/  ISETP.GT.AND P6, PT, R2, 0x20, PT ;  /* 0x000000200200780c */ /* 0x000fe20003fc4270 */
[C---:B------:R-:W-:Y:S03]  /*6b20*/  HMMA.16816.F32 R60, R196.reuse, R4, R60 ;  /* 0x00000004c43c723c */ /* 0x040fe6000000183c */
[----:B------:R-:W-:Y:S02]  /*6b30*/  ISETP.GT.AND P0, PT, R0, 0x39, PT ;  /* 0x000000390000780c */ /* 0x000fe40003f04270 */
[----:B------:R-:W-:Y:S02]  /*6b40*/  FMNMX.FTZ R8, R154, R8, !PT ;  /* 0x000000089a087209 */ /* 0x000fe40007810000 */
[----:B------:R-:W-:Y:S01]  /*6b50*/  FSEL R164, R20, -INF , P6 ;  /* 0xff80000014a47808 */ /* 0x000fe20003000000 */
[----:B------:R-:W-:Y:S03]  /*6b60*/  HMMA.16816.F32 R64, R196, R6, R64 ;  /* 0x00000006c440723c */ /* 0x000fe60000001840 */
[----:B------:R-:W-:Y:S02]  /*6b70*/  ISETP.GT.AND P6, PT, R2, 0x28, PT ;  /* 0x000000280200780c */ /* 0x000fe40003fc4270 */
[----:B------:R-:W-:Y:S02]  /*6b80*/  FMNMX.FTZ R9, R157, R118, !PT ;  /* 0x000000769d097209 */ /* 0x000fe40007810000 */
[----:B------:R-:W-:Y:S02]  /*6b90*/  FMNMX.FTZ R8, R155, R8, !PT ;  /* 0x000000089b087209 */ /* 0x000fe40007810000 */
[----:B------:R-:W-:Y:S03]  /*6ba0*/  FMNMX.FTZ R9, R159, R9, !PT ;  /* 0x000000099f097209 */ /* 0x000fe60007810000 */
[----:B------:R-:W-:Y:S02]  /*6bb0*/  FMNMX.FTZ R8, R164, R8, !PT ;  /* 0x00000008a4087209 */ /* 0x000fe40007810000 */
[----:B------:R-:W-:Y:S02]  /*6bc0*/  FMNMX.FTZ R9, R151, R9, !PT ;  /* 0x0000000997097209 */ /* 0x000fe40007810000 */
[----:B------:R-:W-:Y:S02]  /*6bd0*/  FSEL R167, R24, -INF , P6 ;  /* 0xff80000018a77808 */ /* 0x000fe40003000000 */
[----:B------:R-:W-:Y:S02]  /*6be0*/  FMNMX.FTZ R8, R165, R8, !PT ;  /* 0x00000008a5087209 */ /* 0x000fe40007810000 */
[----:B------:R-:W-:Y:S02]  /*6bf0*/  FSEL R177, R25, -INF , P4 ;  /* 0xff80000019b17808 */ /* 0x000fe40002000000 */
[----:B------:R-:W-:Y:S02]  /*6c00*/  ISETP.GT.AND P6, PT, R2, 0x30, PT ;  /* 0x000000300200780c */ /* 0x000fe40003fc4270 */
[----:B------:R-:W-:Y:S02]  /*6c10*/  FMNMX.FTZ R9, R158, R9, !PT ;  /* 0x000000099e097209 */ /* 0x000fe40007810000 */
[----:B------:R-:W-:Y:S02]  /*6c20*/  FMNMX.FTZ R8, R167, R8, !PT ;  /* 0x00000008a7087209 */ /* 0x000fe40007810000 */
[----:B------:R-:W-:Y:S02]  /*6c30*/  FSEL R180, R28, -INF , P6 ;  /* 0xff8000001cb47808 */ /* 0x000fe40003000000 */
[----:B------:R-:W-:Y:S02]  /*6c40*/  ISETP.GT.AND P4, PT, R2, 0x31, PT ;  /* 0x000000310200780c */ /* 0x000fe40003f84270 */
[----:B------:R-:W-:Y:S02]  /*6c50*/  FMNMX.FTZ R8, R177, R8, !PT ;  /* 0x00000008b1087209 */ /* 0x000fe40007810000 */
[----:B------:R-:W-:Y:S02]  /*6c60*/  FMNMX.FTZ R9, R160, R9, !PT ;  /* 0x00000009a0097209 */ /* 0x000fe40007810000 */
[----:B------:R-:W-:Y:S02]  /*6c70*/  FSEL R181, R29, -INF , P4 ;  /* 0xff8000001db57808 */ /* 0x000fe40002000000 */
[----:B------:R-:W-:Y:S02]  /*6c80*/  FMNMX.FTZ R8, R180, R8, !PT ;  /* 0x00000008b4087209 */ /* 0x000fe40007810000 */
[----:B------:R-:W-:Y:S02]  /*6c90*/  ISETP.GT.AND P6, PT, R2, 0x38, PT ;  /* 0x000000380200780c */ /* 0x000fe40003fc4270 */
[----:B------:R-:W-:Y:S02]  /*6ca0*/  FMNMX.FTZ R9, R161, R9, !PT ;  /* 0x00000009a1097209 */ /* 0x000fe40007810000 */
[----:B------:R-:W-:Y:S02]  /*6cb0*/  FSEL R183, R32, -INF , P6 ;  /* 0xff80000020b77808 */ /* 0x000fe40003000000 */
[----:B------:R-:W-:Y:S02]  /*6cc0*/  FMNMX.FTZ R4, R181, R8, !PT ;  /* 0x00000008b5047209 */ /* 0x000fe40007810000 */
[----:B------:R-:W-:Y:S02]  /*6cd0*/  ISETP.GT.AND P4, PT, R2, 0x39, PT ;  /* 0x000000390200780c */ /* 0x000fe40003f84270 */
[----:B------:R-:W-:Y:S02]  /*6ce0*/  FMNMX.FTZ R5, R162, R9, !PT ;  /* 0x00000009a2057209 */ /* 0x000fe40007810000 */
[----:B------:R-:W-:Y:S02]  /*6cf0*/  ISETP.GT.AND P6, PT, R2, 0x40, PT ;  /* 0x000000400200780c */ /* 0x000fe40003fc4270 */
[----:B------:R-:W-:Y:S02]  /*6d00*/  FSEL R232, R33, -INF , P4 ;  /* 0xff80000021e87808 */ /* 0x000fe40002000000 */
        /* <DEDUP_REMOVED lines=8> */
[----:B------:R-:W-:Y:S02]  /*6d90*/  FMNMX.FTZ R4, R235, R4, !PT ;  /* 0x00000004eb047209 */ /* 0x000fe40007810000 */
        /* <DEDUP_REMOVED lines=10> */
[----:B------:R-:W-:Y:S02]  /*6e40*/  FSEL R234, R35, -INF , P0 ;  /* 0xff80000023ea7808 */ /* 0x000fe40000000000 */
[----:B------:R-:W-:Y:S02]  /*6e50*/  FMNMX.FTZ R4, R233, R4, !PT ;  /* 0x00000004e9047209 */ /* 0x000fe40007810000 */
[----:B------:R-:W-:Y:S02]  /*6e60*/  ISETP.GT.AND P6, PT, R2, 0x50, PT ;  /* 0x000000500200780c */ /* 0x000fe40003fc4270 */
[----:B------:R-:W-:Y:S02]  /*6e70*/  FSEL R240, R41, -INF , P4 ;  /* 0xff80000029f07808 */ /* 0x000fe40002000000 */
[----:B------:R-:W-:Y:S02]  /*6e80*/  FMNMX.FTZ R117, R239, R117, !PT ;  /* 0x00000075ef757209 */ /* 0x000fe40007810000 */
[----:B------:R-:W-:Y:S02]  /*6e90*/  FSEL R237, R38, -INF , P1 ;  /* 0xff80000026ed7808 */ /* 0x000fe40000800000 */
[C---:B------:R-:W-:Y:S02]  /*6ea0*/  ISETP.GT.AND P0, PT, R0.reuse, 0x41, PT ;  /* 0x000000410000780c */ /* 0x040fe40003f04270 */
[----:B------:R-:W-:Y:S02]  /*6eb0*/  ISETP.GT.AND P1, PT, R0, 0x48, PT ;  /* 0x000000480000780c */ /* 0x000fe40003f24270 */
[----:B------:R-:W-:Y:S02]  /*6ec0*/  FMNMX.FTZ R4, R234, R4, !PT ;  /* 0x00000004ea047209 */ /* 0x000fe40007810000 */
[----:B------:R-:W-:Y:S02]  /*6ed0*/  FSEL R243, R44, -INF , P6 ;  /* 0xff8000002cf37808 */ /* 0x000fe40003000000 */
[----:B------:R-:W-:Y:S02]  /*6ee0*/  ISETP.GT.AND P4, PT, R2, 0x51, PT ;  /* 0x000000510200780c */ /* 0x000fe40003f84270 */
[----:B------:R-:W-:Y:S02]  /*6ef0*/  FMNMX.FTZ R117, R240, R117, !PT ;  /* 0x00000075f0757209 */ /* 0x000fe40007810000 */
[----:B------:R-:W-:Y:S02]  /*6f00*/  FSEL R238, R39, -INF , P0 ;  /* 0xff80000027ee7808 */ /* 0x000fe40000000000 */
[----:B------:R-:W-:Y:S02]  /*6f10*/  ISETP.GT.AND P0, PT, R0, 0x49, PT ;  /* 0x000000490000780c */ /* 0x000fe40003f04270 */
[----:B------:R-:W-:Y:S02]  /*6f20*/  FSEL R241, R42, -INF , P1 ;  /* 0xff8000002af17808 */ /* 0x000fe40000800000 */
[----:B------:R-:W-:Y:S02]  /*6f30*/  ISETP.GT.AND P1, PT, R0, 0x50, PT ;  /* 0x000000500000780c */ /* 0x000fe40003f24270 */
[----:B------:R-:W-:Y:S02]  /*6f40*/  FMNMX.FTZ R4, R237, R4, !PT ;  /* 0x00000004ed047209 */ /* 0x000fe40007810000 */
[----:B------:R-:W-:Y:S02]  /*6f50*/  FSEL R244, R45, -INF , P4 ;  /* 0xff8000002df47808 */ /* 0x000fe40002000000 */
[----:B------:R-:W-:Y:S02]  /*6f60*/  ISETP.GT.AND P6, PT, R2, 0x58, PT ;  /* 0x000000580200780c */ /* 0x000fe40003fc4270 */
[----:B------:R-:W-:Y:S02]  /*6f70*/  FMNMX.FTZ R117, R243, R117, !PT ;  /* 0x00000075f3757209 */ /* 0x000fe40007810000 */
[----:B------:R-:W-:Y:S02]  /*6f80*/  FSEL R245, R46, -INF , P1 ;  /* 0xff8000002ef57808 */ /* 0x000fe40000800000 */
[C---:B------:R-:W-:Y:S02]  /*6f90*/  ISETP.GT.AND P1, PT, R0.reuse, 0x58, PT ;  /* 0x000000580000780c */ /* 0x040fe40003f24270 */
[----:B------:R-:W-:Y:S02]  /*6fa0*/  FSEL R242, R43, -INF , P0 ;  /* 0xff8000002bf27808 */ /* 0x000fe40000000000 */
[----:B------:R-:W-:Y:S02]  /*6fb0*/  ISETP.GT.AND P0, PT, R0, 0x51, PT ;  /* 0x000000510000780c */ /* 0x000fe40003f04270 */
[----:B------:R-:W-:Y:S02]  /*6fc0*/  ISETP.GT.AND P4, PT, R2, 0x59, PT ;  /* 0x000000590200780c */ /* 0x000fe40003f84270 */
[----:B------:R-:W-:Y:S02]  /*6fd0*/  FMNMX.FTZ R4, R238, R4, !PT ;  /* 0x00000004ee047209 */ /* 0x000fe40007810000 */
[----:B------:R-:W-:Y:S02]  /*6fe0*/  FSEL R247, R48, -INF , P6 ;  /* 0xff80000030f77808 */ /* 0x000fe40003000000 */
[----:B------:R-:W-:Y:S02]  /*6ff0*/  FMNMX.FTZ R117, R244, R117, !PT ;  /* 0x00000075f4757209 */ /* 0x000fe40007810000 */
[----:B------:R-:W-:Y:S02]  /*7000*/  FSEL R246, R47, -INF , P0 ;  /* 0xff8000002ff67808 */ /* 0x000fe40000000000 */
[C---:B------:R-:W-:Y:S02]  /*7010*/  ISETP.GT.AND P0, PT, R2.reuse, 0x60, PT ;  /* 0x000000600200780c */ /* 0x040fe40003f04270 */
[C---:B------:R-:W-:Y:S02]  /*7020*/  ISETP.GT.AND P6, PT, R2.reuse, 0x61, PT ;  /* 0x000000610200780c */ /* 0x040fe40003fc4270 */
[----:B------:R-:W-:Y:S02]  /*7030*/  FSEL R249, R49, -INF , P4 ;  /* 0xff80000031f97808 */ /* 0x000fe40002000000 */
[----:B------:R-:W-:Y:S02]  /*7040*/  ISETP.GT.AND P4, PT, R2, 0x68, PT ;  /* 0x000000680200780c */ /* 0x000fe40003f84270 */
[----:B------:R-:W-:Y:S02]  /*7050*/  FSEL R250, R50, -INF , P1 ;  /* 0xff80000032fa7808 */ /* 0x000fe40000800000 */
[----:B------:R-:W-:Y:S02]  /*7060*/  ISETP.GT.AND P1, PT, R2, 0x69, PT ;  /* 0x000000690200780c */ /* 0x000fe40003f24270 */
[----:B------:R-:W-:Y:S02]  /*7070*/  FMNMX.FTZ R4, R241, R4, !PT ;  /* 0x00000004f1047209 */ /* 0x000fe40007810000 */
[----:B------:R-:W-:Y:S02]  /*7080*/  FMNMX.FTZ R117, R247, R117, !PT ;  /* 0x00000075f7757209 */ /* 0x000fe40007810000 */
[----:B------:R-:W-:Y:S02]  /*7090*/  FSEL R15, R52, -INF , P0 ;  /* 0xff800000340f7808 */ /* 0x000fe40000000000 */
[----:B------:R-:W-:Y:S02]  /*70a0*/  FSEL R53, R53, -INF , P6 ;  /* 0xff80000035357808 */ /* 0x000fe40003000000 */
[C---:B------:R-:W-:Y:S02]  /*70b0*/  ISETP.GT.AND P6, PT, R2.reuse, 0x71, PT ;  /* 0x000000710200780c */ /* 0x040fe40003fc4270 */
[----:B------:R-:W-:Y:S02]  /*70c0*/  ISETP.GT.AND P0, PT, R2, 0x70, PT ;  /* 0x000000700200780c */ /* 0x000fe40003f04270 */
[----:B------:R-:W-:Y:S02]  /*70d0*/  FSEL R251, R56, -INF , P4 ;  /* 0xff80000038fb7808 */ /* 0x000fe40002000000 */
[C---:B------:R-:W-:Y:S02]  /*70e0*/  ISETP.GT.AND P4, PT, R2.reuse, 0x78, PT ;  /* 0x000000780200780c */ /* 0x040fe40003f84270 */
[----:B------:R-:W-:Y:S02]  /*70f0*/  FSEL R57, R57, -INF , P1 ;  /* 0xff80000039397808 */ /* 0x000fe40000800000 */
[----:B------:R-:W-:Y:S02]  /*7100*/  ISETP.GT.AND P1, PT, R2, 0x79, PT ;  /* 0x000000790200780c */ /* 0x000fe40003f24270 */
[----:B------:R-:W-:Y:S02]  /*7110*/  FMNMX.FTZ R2, R242, R4, !PT ;  /* 0x00000004f2027209 */ /* 0x000fe40007810000 */
[----:B------:R-:W-:Y:S02]  /*7120*/  FMNMX.FTZ R117, R249, R117, !PT ;  /* 0x00000075f9757209 */ /* 0x000fe40007810000 */
[----:B------:R-:W-:Y:S02]  /*7130*/  FMNMX.FTZ R2, R245, R2, !PT ;  /* 0x00000002f5027209 */ /* 0x000fe40007810000 */
        /* <DEDUP_REMOVED lines=10> */
[----:B------:R-:W-:Y:S02]  /*71e0*/  FSEL R32, R54, -INF , P0 ;  /* 0xff80000036207808 */ /* 0x000fe40000000000 */
[----:B------:R-:W-:Y:S02]  /*71f0*/  ISETP.GT.AND P1, PT, R0, 0x61, PT ;  /* 0x000000610000780c */ /* 0x000fe40003f24270 */
[----:B------:R-:W-:Y:S02]  /*7200*/  FMNMX.FTZ R2, R248, R2, !PT ;  /* 0x00000002f8027209 */ /* 0x000fe40007810000 */
[----:B------:R-:W-:Y:S02]  /*7210*/  FMNMX.FTZ R117, R57, R117, !PT ;  /* 0x0000007539757209 */ /* 0x000fe40007810000 */
[----:B------:R-:W-:Y:S02]  /*7220*/  FSEL R34, R55, -INF , P1 ;  /* 0xff80000037227808 */ /* 0x000fe40000800000 */
[----:B------:R-:W-:Y:S02]  /*7230*/  ISETP.GT.AND P1, PT, R0, 0x68, PT ;  /* 0x000000680000780c */ /* 0x000fe40003f24270 */
[----:B------:R-:W-:Y:S02]  /*7240*/  FMNMX.FTZ R2, R32, R2, !PT ;  /* 0x0000000220027209 */ /* 0x000fe40007810000 */
[----:B------:R-:W-:Y:S02]  /*7250*/  FSEL R16, R61, -INF , P6 ;  /* 0xff8000003d107808 */ /* 0x000fe40003000000 */
[----:B------:R-:W-:Y:S02]  /*7260*/  FMNMX.FTZ R117, R252, R117, !PT ;  /* 0x00000075fc757209 */ /* 0x000fe40007810000 */
[----:B------:R-:W-:Y:S02]  /*7270*/  ISETP.GT.AND P0, PT, R0, 0x69, PT ;  /* 0x000000690000780c */ /* 0x000fe40003f04270 */
[----:B------:R-:W-:Y:S02]  /*7280*/  FSEL R58, R58, -INF , P1 ;  /* 0xff8000003a3a7808 */ /* 0x000fe40000800000 */
        /* <DEDUP_REMOVED lines=12> */
[----:B------:R-:W-:Y:S01]  /*7350*/  FMNMX.FTZ R2, R62, R2, !PT ;  /* 0x000000023e027209 */ /* 0x000fe20007810000 */
[----:B------:R-:W1:Y:S01]  /*7360*/  SHFL.BFLY PT, R4, R117, 0x2, 0x1f ;  /* 0x0c401f0075047f89 */ /* 0x000e6200000e0000 */
[C---:B------:R-:W-:Y:S02]  /*7370*/  ISETP.GT.AND P1, PT, R0.reuse, 0x78, PT ;  /* 0x000000780000780c */ /* 0x040fe40003f24270 */
[----:B------:R-:W-:Y:S02]  /*7380*/  ISETP.GT.AND P0, PT, R0, 0x79, PT ;  /* 0x000000790000780c */ /* 0x000fe40003f04270 */
[----:B------:R-:W-:Y:S02]  /*7390*/  FMNMX.FTZ R0, R63, R2, !PT ;  /* 0x000000023f007209 */ /* 0x000fe40007810000 */
[----:B------:R-:W-:Y:S02]  /*73a0*/  FSEL R66, R66, -INF , P1 ;  /* 0xff80000042427808 */ /* 0x000fe40000800000 */
[----:B------:R-:W-:Y:S02]  /*73b0*/  FSEL R119, R67, -INF , P0 ;  /* 0xff80000043777808 */ /* 0x000fe40000000000 */
[----:B------:R-:W-:Y:S02]  /*73c0*/  FMNMX.FTZ R0, R66, R0, !PT ;  /* 0x0000000042007209 */ /* 0x000fe40007810000 */
[----:B------:R-:W-:Y:S02]  /*73d0*/  ISETP.GT.AND P6, PT, R229, R230, PT ;  /* 0x000000e6e500720c */ /* 0x000fe40003fc4270 */
[----:B------:R-:W-:Y:S02]  /*73e0*/  FMNMX.FTZ R0, R119, R0, !PT ;  /* 0x0000000077007209 */ /* 0x000fe40007810000 */
[----:B------:R-:W-:Y:S03]  /*73f0*/  IADD3 R230, R229, -0x1, RZ ;  /* 0xffffffffe5e67810 */ /* 0x000fe60007ffe0ff */
[----:B------:R-:W4:Y:S01]  /*7400*/  SHFL.BFLY PT, R2, R0, 0x2, 0x1f ;  /* 0x0c401f0000027f89 */ /* 0x000f2200000e0000 */
[----:B-1----:R-:W-:Y:S05]  /*7410*/  FMNMX.FTZ R117, R117, R4, !PT ;  /* 0x0000000475757209 */ /* 0x002fea0007810000 */
[----:B------:R-:W-:Y:S01]  /*7420*/  @P6 SHF.R.S32.HI R6, RZ, 0x1f, R230 ;  /* 0x0000001fff066819 */ /* 0x000fe200000114e6 */
[----:B------:R-:W-:Y:S01]  /*7430*/  @P6 IMAD.MOV.U32 R11, RZ, RZ, c[0x0][0x1e0] ;  /* 0x00007800ff0b6624 */ /* 0x000fe200078e00ff */
[----:B------:R-:W1:Y:S03]  /*7440*/  SHFL.BFLY PT, R4, R117, 0x1, 0x1f ;  /* 0x0c201f0075047f89 */ /* 0x000e6600000e0000 */
[----:B------:R-:W-:Y:S02]  /*7450*/  @P6 IMAD R6, R6, c[0x0][0x1e0], RZ ;  /* 0x0000780006066a24 */ /* 0x000fe400078e02ff */
[----:B------:R-:W-:Y:S02]  /*7460*/  @P6 IMAD.SHL.U32 R10, R11, 0x40, RZ ;  /* 0x000000400b0a6824 */ /* 0x000fe400078e00ff */
[----:B------:R-:W-:Y:S01]  /*7470*/  @P6 IMAD R6, R230, c[0x0][0x1e4], R6 ;  /* 0x00007900e6066a24 */ /* 0x000fe200078e0206 */
[----:B----4-:R-:W-:Y:S05]  /*7480*/  FMNMX.FTZ R0, R0, R2, !PT ;  /* 0x0000000200007209 */ /* 0x010fea0007810000 */
[----:B------:R-:W4:Y:S01]  /*7490*/  SHFL.BFLY PT, R2, R0, 0x1, 0x1f ;  /* 0x0c201f0000027f89 */ /* 0x000f2200000e0000 */
[----:B-1----:R-:W-:Y:S04]  /*74a0*/  FMNMX.FTZ R117, R117, R4, !PT ;  /* 0x0000000475757209 */ /* 0x002fe80007810000 */
[C---:B------:R-:W-:Y:S01]  /*74b0*/  FSETP.NEU.FTZ.AND P1, PT, R117.reuse, -INF , PT ;  /* 0xff8000007500780b */ /* 0x040fe20003f3d000 */
[----:B------:R-:W-:Y:S05]  /*74c0*/  FMUL.FTZ R149, R117, c[0x0][0x2d0] ;  /* 0x0000b40075957a20 */ /* 0x000fea0000410000 */
[----:B------:R-:W-:Y:S05]  /*74d0*/  FSEL R149, R149, RZ, P1 ;  /* 0x000000ff95957208 */ /* 0x000fea0000800000 */
[--C-:B------:R-:W-:Y:S02]  /*74e0*/  FFMA.FTZ R4, R116, c[0x0][0x2d0], -R149.reuse ;  /* 0x0000b40074047a23 */ /* 0x100fe40000010895 */
[--C-:B------:R-:W-:Y:S02]  /*74f0*/  FFMA.FTZ R7, R156, c[0x0][0x2d0], -R149.reuse ;  /* 0x0000b4009c077a23 */ /* 0x100fe40000010895 */
[----:B------:R1:W-:Y:S01]  /*7500*/  MUFU.EX2 R49, R4 ;  /* 0x0000000400317308 */ /* 0x0003e20000000800 */
[----:B----4-:R-:W-:Y:S01]  /*7510*/  FMNMX.FTZ R116, R0, R2, !PT ;  /* 0x0000000200747209 */ /* 0x010fe20007810000 */
[----:B------:R-:W-:Y:S02]  /*7520*/  FFMA.FTZ R0, R148, c[0x0][0x2d0], -R149 ;  /* 0x0000b40094007a23 */ /* 0x000fe40000010895 */
[----:B------:R-:W-:Y:S02]  /*7530*/  IMAD.MOV.U32 R156, RZ, RZ, R15 ;  /* 0x000000ffff9c7224 */ /* 0x000fe400078e000f */
[----:B------:R-:W-:Y:S04]  /*7540*/  FMUL.FTZ R148, R116, c[0x0][0x2d0] ;  /* 0x0000b40074947a20 */ /* 0x000fe80000410000 */
[----:B------:R4:W-:Y:S10]  /*7550*/  MUFU.EX2 R12, R0 ;  /* 0x00000000000c7308 */ /* 0x0009f40000000800 */
[----:B------:R-:W5:Y:S01]  /*7560*/  MUFU.EX2 R48, R7 ;  /* 0x0000000700307308 */ /* 0x000f620000000800 */
[----:B-1----:R-:W-:Y:S05]  /*7570*/  @P6 IMAD.WIDE.U32 R4, R230, c[0x0][0x1e0], RZ ;  /* 0x00007800e6046a25 */ /* 0x002fea00078e00ff */
[----:B------:R-:W-:Y:S01]  /*7580*/  @P6 IADD3 R5, R5, R6, RZ ;  /* 0x0000000605056210 */ /* 0x000fe20007ffe0ff */
[C---:B------:R-:W-:Y:S03]  /*7590*/  @P6 IMAD.SHL.U32 R6, R4.reuse, 0x80, RZ ;  /* 0x0000008004066824 */ /* 0x040fe600078e00ff */
[----:B------:R-:W-:Y:S01]  /*75a0*/  @P6 SHF.L.U64.HI R4, R4, 0x7, R5 ;  /* 0x0000000704046819 */ /* 0x000fe20000010205 */
[----:B----4-:R-:W-:Y:S01]  /*75b0*/  FFMA.FTZ R0, R150, c[0x0][0x2d0], -R149 ;  /* 0x0000b40096007a23 */ /* 0x010fe20000010895 */
[----:B--2---:R-:W-:Y:S02]  /*75c0*/  @P6 IADD3 R5, P4, P0, R6, 0x40, R18 ;  /* 0x0000004006056810 */ /* 0x004fe4000789e012 */
[----:B------:R-:W-:Y:S01]  /*75d0*/  MOV R150, R57 ;  /* 0x0000003900967202 */ /* 0x000fe20000000f00 */
[----:B------:R1:W-:Y:S01]  /*75e0*/  MUFU.EX2 R40, R0 ;  /* 0x0000000000287308 */ /* 0x0003e20000000800 */
[--C-:B---3--:R-:W-:Y:S02]  /*75f0*/  @P6 IADD3.X R9, R4, RZ, R17.reuse, P4, P0 ;  /* 0x000000ff04096210 */ /* 0x108fe400027e0411 */
[----:B------:R-:W-:Y:S02]  /*7600*/  FSETP.NEU.FTZ.AND P0, PT, R116, -INF , PT ;  /* 0xff8000007400780b */ /* 0x000fe40003f1d000 */
[----:B-----5:R-:W-:Y:S02]  /*7610*/  F2FP.PACK_AB R144, R48, R49 ;  /* 0x000000313090723e */ /* 0x020fe400000000ff */
[----:B------:R-:W-:Y:S05]  /*7620*/  FSEL R148, R148, RZ, P0 ;  /* 0x000000ff94947208 */ /* 0x000fea0000000000 */
[----:B------:R-:W-:Y:S01]  /*7630*/  FFMA.FTZ R2, R157, c[0x0][0x2d0], -R148 ;  /* 0x0000b4009d027a23 */ /* 0x000fe20000010894 */
[----:B------:R-:W-:Y:S03]  /*7640*/  MOV R157, R16 ;  /* 0x00000010009d7202 */ /* 0x000fe60000000f00 */
[----:B------:R2:W-:Y:S01]  /*7650*/  MUFU.EX2 R42, R2 ;  /* 0x00000002002a7308 */ /* 0x0005e20000000800 */
[----:B-1----:R-:W-:Y:S05]  /*7660*/  @P6 IADD3 R0, P4, R6, R18, RZ ;  /* 0x0000001206006210 */ /* 0x002fea0007f9e0ff */
[----:B------:R-:W-:Y:S01]  /*7670*/  @P6 IMAD.X R4, R4, 0x1, R17, P4 ;  /* 0x0000000104046824 */ /* 0x000fe200020e0611 */
[C---:B------:R-:W-:Y:S04]  /*7680*/  @P6 LEA R6, P4, R0.reuse, c[0x0][0x1c8], 0x1 ;  /* 0x0000720000066a11 */ /* 0x040fe800078808ff */
[----:B------:R-:W-:Y:S01]  /*7690*/  @P6 LEA.HI.X R7, R0, c[0x0][0x1cc], R4, 0x1, P4 ;  /* 0x0000730000076a11 */ /* 0x000fe200020f0c04 */
[----:B------:R-:W-:Y:S01]  /*76a0*/  FFMA.FTZ R0, R159, c[0x0][0x2d0], -R148 ;  /* 0x0000b4009f007a23 */ /* 0x000fe20000010894 */
[C---:B------:R-:W-:Y:S01]  /*76b0*/  @P6 LEA R8, P4, R5.reuse, c[0x0][0x1c8], 0x1 ;  /* 0x0000720005086a11 */ /* 0x040fe200078808ff */
[----:B------:R-:W-:Y:S02]  /*76c0*/  IMAD.MOV.U32 R159, RZ, RZ, R14 ;  /* 0x000000ffff9f7224 */ /* 0x000fe400078e000e */
[----:B------:R1:W3:Y:S01]  /*76d0*/  MUFU.EX2 R43, R0 ;  /* 0x00000000002b7308 */ /* 0x0002e20000000800 */
[----:B------:R4:W-:Y:S01]  /*76e0*/  @P6 LDGSTS.E.BYPASS.LTC128B.128 [R228+0x8100], [R6.64], !P3 ;  /* 0x0810000006e46fae */ /* 0x0009e2000d901d46 */
[----:B------:R-:W-:Y:S01]  /*76f0*/  @P6 LEA.HI.X R9, R5, c[0x0][0x1cc], R9, 0x1, P4 ;  /* 0x0000730005096a11 */ /* 0x000fe200020f0c09 */
[----:B--2---:R-:W-:Y:S01]  /*7700*/  @P6 IMAD.MOV.U32 R2, RZ, RZ, 0x6 ;  /* 0x00000006ff026424 */ /* 0x004fe200078e00ff */
[----:B------:R-:W-:Y:S04]  /*7710*/  @P6 IADD3 R4, P4, R6, R10, RZ ;  /* 0x0000000a06046210 */ /* 0x000fe80007f9e0ff */
[----:B------:R-:W-:Y:S01]  /*7720*/  @P6 SHF.L.U64.HI R2, R11, R2, c[0x0][0x1e4] ;  /* 0x000079000b026619 */ /* 0x000fe20000010202 */
[----:B------:R2:W-:Y:S04]  /*7730*/  @P6 LDGSTS.E.BYPASS.LTC128B.128 [R228+0xc100], [R8.64], !P2 ;  /* 0x0c10000008e46fae */ /* 0x0005e8000d101d46 */
[----:B------:R-:W-:Y:S05]  /*7740*/  @P6 IMAD.X R5, R2, 0x1, R7, P4 ;  /* 0x0000000102056824 */ /* 0x000fea00020e0607 */
[----:B------:R5:W-:Y:S01]  /*7750*/  @P6 LDGSTS.E.BYPASS.LTC128B.128 [R228+0x9100], [R4.64], !P3 ;  /* 0x0910000004e46fae */ /* 0x000be2000d901d46 */
[----:B-1----:R-:W-:Y:S01]  /*7760*/  FFMA.FTZ R0, R151, c[0x0][0x2d0], -R148 ;  /* 0x0000b40097007a23 */ /* 0x002fe20000010894 */
[----:B---3--:R-:W-:Y:S06]  /*7770*/  F2FP.PACK_AB R145, R43, R42 ;  /* 0x0000002a2b91723e */ /* 0x008fec00000000ff */
[----:B------:R5:W-:Y:S01]  /*7780*/  @P6 LDGSTS.E.BYPASS.LTC128B.128 [R228+0xd100], [R4.64+0x80], !P2 ;  /* 0x0d10008004e46fae */ /* 0x000be2000d101d46 */
[----:B------:R-:W-:Y:S01]  /*7790*/  IMAD.MOV.U32 R151, RZ, RZ, R12 ;  /* 0x000000ffff977224 */ /* 0x000fe200078e000c */
[----:B------:R1:W-:Y:S01]  /*77a0*/  MUFU.EX2 R35, R0 ;  /* 0x0000000000237308 */ /* 0x0003e20000000800 */
[-C--:B----4-:R-:W-:Y:S03]  /*77b0*/  @P6 IADD3 R6, P4, R4, R10.reuse, RZ ;  /* 0x0000000a04066210 */ /* 0x090fe60007f9e0ff */
[----:B------:R-:W-:Y:S02]  /*77c0*/  F2FP.PACK_AB R146, R40, R151 ;  /* 0x000000972892723e */ /* 0x000fe400000000ff */
[----:B------:R-:W-:Y:S02]  /*77d0*/  @P6 IMAD.X R7, R5, 0x1, R2, P4 ;  /* 0x0000000105076824 */ /* 0x000fe400020e0602 */
[----:B--2---:R-:W-:Y:S02]  /*77e0*/  FFMA.FTZ R9, R158, c[0x0][0x2d0], -R148 ;  /* 0x0000b4009e097a23 */ /* 0x004fe40000010894 */
[----:B------:R-:W-:Y:S01]  /*77f0*/  IMAD.MOV.U32 R158, RZ, RZ, R13 ;  /* 0x000000ffff9e7224 */ /* 0x000fe200078e000d */
[----:B------:R2:W-:Y:S01]  /*7800*/  @P6 LDGSTS.E.BYPASS.LTC128B.128 [R228+0xa100], [R6.64], !P3 ;  /* 0x0a10000006e46fae */ /* 0x0005e2000d901d46 */
[----:B------:R3:W4:Y:S07]  /*7810*/  MUFU.EX2 R41, R9 ;  /* 0x0000000900297308 */ /* 0x00072e0000000800 */
[----:B------:R2:W-:Y:S01]  /*7820*/  @P6 LDGSTS.E.BYPASS.LTC128B.128 [R228+0xe100], [R6.64+0x80], !P2 ;  /* 0x0e10008006e46fae */ /* 0x0005e2000d101d46 */
[----:B-1----:R-:W-:Y:S02]  /*7830*/  FSEL R0, R117, RZ, P1 ;  /* 0x000000ff75007208 */ /* 0x002fe40000800000 */
[----:B------:R-:W-:Y:S03]  /*7840*/  @P6 IADD3 R8, P1, R6, R10, RZ ;  /* 0x0000000a06086210 */ /* 0x000fe60007f3e0ff */
[----:B------:R-:W-:Y:S04]  /*7850*/  FADD.FTZ R0, -R0, R3 ;  /* 0x0000000300007221 */ /* 0x000fe80000010100 */
[----:B------:R-:W-:Y:S01]  /*7860*/  FMUL.FTZ R0, R0, c[0x0][0x2d0] ;  /* 0x0000b40000007a20 */ /* 0x000fe20000410000 */
[----:B---3--:R-:W-:Y:S03]  /*7870*/  @P6 IADD3.X R9, R7, R2, RZ, P1, !PT ;  /* 0x0000000207096210 */ /* 0x008fe60000ffe4ff */
[----:B------:R1:W5:Y:S01]  /*7880*/  MUFU.EX2 R3, R0 ;  /* 0x0000000000037308 */ /* 0x0003620000000800 */
[----:B------:R-:W-:Y:S02]  /*7890*/  FSEL R2, R116, RZ, P0 ;  /* 0x000000ff74027208 */ /* 0x000fe40000000000 */
[----:B----4-:R-:W-:Y:S01]  /*78a0*/  F2FP.PACK_AB R147, R41, R35 ;  /* 0x000000232993723e */ /* 0x010fe200000000ff */
[----:B------:R3:W-:Y:S08]  /*78b0*/  @P6 LDGSTS.E.BYPASS.LTC128B.128 [R228+0xb100], [R8.64], !P3 ;  /* 0x0b10000008e46fae */ /* 0x0007f0000d901d46 */
[----:B------:R3:W-:Y:S08]  /*78c0*/  @P6 LDGSTS.E.BYPASS.LTC128B.128 [R228+0xf100], [R8.64+0x80], !P2 ;  /* 0x0f10008008e46fae */ /* 0x0007f0000d101d46 */
[----:B------:R-:W4:Y:S01]  /*78d0*/  LDSM.16.MT88.4 R12, [R200] ;  /* 0x00000000c80c783b */ /* 0x000f220000004200 */
[----:B-1----:R-:W-:Y:S02]  /*78e0*/  FADD.FTZ R0, -R2, R118 ;  /* 0x0000007602007221 */ /* 0x002fe40000010100 */
[----:B------:R-:W-:Y:S02]  /*78f0*/  FFMA.FTZ R2, R152, c[0x0][0x2d0], -R149 ;  /* 0x0000b40098027a23 */ /* 0x000fe40000010895 */
[----:B------:R-:W-:Y:S03]  /*7900*/  FMUL.FTZ R0, R0, c[0x0][0x2d0] ;  /* 0x0000b40000007a20 */ /* 0x000fe60000410000 */
[----:B------:R-:W1:Y:S01]  /*7910*/  LDSM.16.MT88.4 R20, [R204] ;  /* 0x00000000cc14783b */ /* 0x000e620000004200 */
[----:B------:R-:W-:Y:S02]  /*7920*/  IMAD.MOV.U32 R118, RZ, RZ, R66 ;  /* 0x000000ffff767224 */ /* 0x000fe400078e0042 */
[C---:B-----5:R-:W-:Y:S01]  /*7930*/  FMUL.FTZ R4, R3.reuse, R120 ;  /* 0x0000007803047220 */ /* 0x060fe20000410000 */
[----:B------:R-:W5:Y:S01]  /*7940*/  MUFU.EX2 R0, R0 ;  /* 0x0000000000007308 */ /* 0x000f620000000800 */
[C---:B------:R-:W-:Y:S01]  /*7950*/  FMUL.FTZ R5, R3.reuse, R121 ;  /* 0x0000007903057220 */ /* 0x040fe20000410000 */
[----:B------:R-:W-:Y:S01]  /*7960*/  MOV R121, R40 ;  /* 0x0000002800797202 */ /* 0x000fe20000000f00 */
[C---:B------:R-:W-:Y:S01]  /*7970*/  FMUL.FTZ R24, R3.reuse, R80 ;  /* 0x0000005003187220 */ /* 0x040fe20000410000 */
[----:B------:R-:W1:Y:S01]  /*7980*/  LDSM.16.MT88.4 R28, [R203] ;  /* 0x00000000cb1c783b */ /* 0x000e620000004200 */
[C---:B---3--:R-:W-:Y:S02]  /*7990*/  FMUL.FTZ R8, R3.reuse, R124 ;  /* 0x0000007c03087220 */ /* 0x048fe40000410000 */
[C---:B------:R-:W-:Y:S02]  /*79a0*/  FMUL.FTZ R9, R3.reuse, R125 ;  /* 0x0000007d03097220 */ /* 0x040fe40000410000 */
[C---:B------:R-:W-:Y:S02]  /*79b0*/  FMUL.FTZ R16, R3.reuse, R72 ;  /* 0x0000004803107220 */ /* 0x040fe40000410000 */
[C---:B------:R-:W-:Y:S01]  /*79c0*/  FMUL.FTZ R17, R3.reuse, R73 ;  /* 0x0000004903117220 */ /* 0x040fe20000410000 */
[----:B------:R-:W3:Y:S01]  /*79d0*/  LDSM.16.MT88.4 R36, [R223] ;  /* 0x00000000df24783b */ /* 0x000ee20000004200 */
[C---:B------:R-:W-:Y:S02]  /*79e0*/  FMUL.FTZ R25, R3.reuse, R81 ;  /* 0x0000005103197220 */ /* 0x040fe40000410000 */
[----:B------:R-:W-:Y:S02]  /*79f0*/  IMAD.MOV.U32 R152, RZ, RZ, R32 ;  /* 0x000000ffff987224 */ /* 0x000fe400078e0020 */
[C---:B------:R-:W-:Y:S02]  /*7a00*/  FMUL.FTZ R32, R3.reuse, R88 ;  /* 0x0000005803207220 */ /* 0x040fe40000410000 */
[----:B------:R-:W-:Y:S01]  /*7a10*/  IMAD.MOV.U32 R88, RZ, RZ, R33 ;  /* 0x000000ffff587224 */ /* 0x000fe200078e0021 */
[----:B------:R-:W1:Y:S01]  /*7a20*/  LDSM.16.MT88.4 R44, [R200+0x4000] ;  /* 0x00400000c82c783b */ /* 0x000e620000004200 */
[C---:B------:R-:W-:Y:S02]  /*7a30*/  FMUL.FTZ R33, R3.reuse, R89 ;  /* 0x0000005903217220 */ /* 0x040fe40000410000 */
[----:B------:R-:W-:Y:S02]  /*7a40*/  IMAD.MOV.U32 R89, RZ, RZ, R34 ;  /* 0x000000ffff597224 */ /* 0x000fe400078e0022 */
[C---:B-----5:R-:W-:Y:S02]  /*7a50*/  FMUL.FTZ R11, R0.reuse, R127 ;  /* 0x0000007f000b7220 */ /* 0x060fe40000410000 */
[----:B------:R5:W-:Y:S01]  /*7a60*/  MUFU.EX2 R127, R2 ;  /* 0x00000002007f7308 */ /* 0x000be20000000800 */
[C---:B--2---:R-:W-:Y:S01]  /*7a70*/  FMUL.FTZ R6, R0.reuse, R122 ;  /* 0x0000007a00067220 */ /* 0x044fe20000410000 */
[----:B------:R-:W0:Y:S01]  /*7a80*/  LDGDEPBAR ;  /* 0x00000000000079af */ /* 0x000e220000000000 */
[C---:B------:R-:W-:Y:S02]  /*7a90*/  FMUL.FTZ R7, R0.reuse, R123 ;  /* 0x0000007b00077220 */ /* 0x040fe40000410000 */
[C---:B------:R-:W-:Y:S02]  /*7aa0*/  FMUL.FTZ R18, R0.reuse, R74 ;  /* 0x0000004a00127220 */ /* 0x040fe40000410000 */
[C---:B------:R-:W-:Y:S02]  /*7ab0*/  FMUL.FTZ R19, R0.reuse, R75 ;  /* 0x0000004b00137220 */ /* 0x040fe40000410000 */
[C---:B------:R-:W-:Y:S01]  /*7ac0*/  FMUL.FTZ R26, R0.reuse, R82 ;  /* 0x00000052001a7220 */ /* 0x040fe20000410000 */
[C---:B----4-:R-:W-:Y:S01]  /*7ad0*/  HMMA.16816.F32 R4, R144.reuse, R12, R4 ;  /* 0x0000000c9004723c */ /* 0x050fe20000001804 */
[----:B------:R-:W-:Y:S04]  /*7ae0*/  LDSM.16.MT88.4 R72, [R200+0x800] ;  /* 0x00080000c848783b */ /* 0x000fe80000004200 */
[C---:B------:R-:W-:Y:S02]  /*7af0*/  FMUL.FTZ R10, R0.reuse, R126 ;  /* 0x0000007e000a7220 */ /* 0x040fe40000410000 */
[C---:B------:R-:W-:Y:S02]  /*7b00*/  FMUL.FTZ R12, R3.reuse, R68 ;  /* 0x00000044030c7220 */ /* 0x040fe40000410000 */
[----:B------:R-:W-:Y:S03]  /*7b10*/  FMUL.FTZ R13, R3, R69 ;  /* 0x00000045030d7220 */ /* 0x000fe60000410000 */
[C---:B------:R-:W-:Y:S03]  /*7b20*/  HMMA.16816.F32 R8, R144.reuse, R14, R8 ;  /* 0x0000000e9008723c */ /* 0x040fe60000001808 */
[----:B-----5:R-:W-:Y:S02]  /*7b30*/  FFMA.FTZ R2, R153, c[0x0][0x2d0], -R149 ;  /* 0x0000b40099027a23 */ /* 0x020fe40000010895 */
[----:B------:R-:W-:Y:S02]  /*7b40*/  IMAD.MOV.U32 R122, RZ, RZ, R35 ;  /* 0x000000ffff7a7224 */ /* 0x000fe400078e0023 */
[----:B------:R2:W-:Y:S01]  /*7b50*/  MUFU.EX2 R66, R2 ;  /* 0x0000000200427308 */ /* 0x0005e20000000800 */
[C---:B------:R-:W-:Y:S04]  /*7b60*/  FMUL.FTZ R14, R0.reuse, R70 ;  /* 0x00000046000e7220 */ /* 0x040fe80000410000 */
[C---:B------:R-:W-:Y:S02]  /*7b70*/  FMUL.FTZ R15, R0.reuse, R71 ;  /* 0x00000047000f7220 */ /* 0x040fe40000410000 */
[----:B------:R-:W-:Y:S01]  /*7b80*/  LDSM.16.MT88.4 R68, [R206+0x4000] ;  /* 0x00400000ce44783b */ /* 0x000fe20000004200 */
[C---:B------:R-:W-:Y:S02]  /*7b90*/  FMUL.FTZ R27, R0.reuse, R83 ;  /* 0x00000053001b7220 */ /* 0x040fe40000410000 */
[----:B------:R-:W-:Y:S02]  /*7ba0*/  IMAD.MOV.U32 R126, RZ, RZ, R43 ;  /* 0x000000ffff7e7224 */ /* 0x000fe400078e002b */
[C---:B-1----:R-:W-:Y:S03]  /*7bb0*/  HMMA.16816.F32 R12, R144.reuse, R20, R12 ;  /* 0x00000014900c723c */ /* 0x042fe6000000180c */
[----:B------:R-:W-:Y:S02]  /*7bc0*/  FMUL.FTZ R35, R0, R91 ;  /* 0x0000005b00237220 */ /* 0x000fe40000410000 */
[----:B------:R-:W-:Y:S02]  /*7bd0*/  IMAD.MOV.U32 R125, RZ, RZ, R48 ;  /* 0x000000ffff7d7224 */ /* 0x000fe400078e0030 */
[C---:B------:R-:W-:Y:S01]  /*7be0*/  FMUL.FTZ R20, R3.reuse, R76 ;  /* 0x0000004c03147220 */ /* 0x040fe20000410000 */
[C---:B------:R-:W-:Y:S04]  /*7bf0*/  HMMA.16816.F32 R16, R144.reuse, R22, R16 ;  /* 0x000000169010723c */ /* 0x040fe80000001810 */
[----:B--2---:R-:W-:Y:S02]  /*7c00*/  FFMA.FTZ R2, R160, c[0x0][0x2d0], -R148 ;  /* 0x0000b400a0027a23 */ /* 0x004fe40000010894 */
[C---:B------:R-:W-:Y:S02]  /*7c10*/  FMUL.FTZ R21, R3.reuse, R77 ;  /* 0x0000004d03157220 */ /* 0x040fe40000410000 */
[----:B------:R1:W2:Y:S01]  /*7c20*/  MUFU.EX2 R65, R2 ;  /* 0x0000000200417308 */ /* 0x0002a20000000800 */
[C---:B------:R-:W-:Y:S03]  /*7c30*/  FMUL.FTZ R22, R0.reuse, R78 ;  /* 0x0000004e00167220 */ /* 0x040fe60000410000 */
[C---:B------:R-:W-:Y:S02]  /*7c40*/  FMUL.FTZ R23, R0.reuse, R79 ;  /* 0x0000004f00177220 */ /* 0x040fe40000410000 */
[----:B------:R-:W-:Y:S01]  /*7c50*/  LDSM.16.MT88.4 R76, [R204+0x800] ;  /* 0x00080000cc4c783b */ /* 0x000fe20000004200 */
[C---:B------:R-:W-:Y:S02]  /*7c60*/  FMUL.FTZ R34, R0.reuse, R90 ;  /* 0x0000005a00227220 */ /* 0x040fe40000410000 */
[C---:B------:R-:W-:Y:S02]  /*7c70*/  FMUL.FTZ R51, R0.reuse, R103 ;  /* 0x0000006700337220 */ /* 0x040fe40000410000 */
[C---:B------:R-:W-:Y:S03]  /*7c80*/  HMMA.16816.F32 R20, R144.reuse, R28, R20 ;  /* 0x0000001c9014723c */ /* 0x040fe60000001814 */
[----:B------:R-:W-:Y:S02]  /*7c90*/  IMAD.MOV.U32 R123, RZ, RZ, R42 ;  /* 0x000000ffff7b7224 */ /* 0x000fe400078e002a */
[----:B------:R-:W-:Y:S02]  /*7ca0*/  IMAD.MOV.U32 R120, RZ, RZ, R41 ;  /* 0x000000ffff787224 */ /* 0x000fe400078e0029 */
[C---:B------:R-:W-:Y:S01]  /*7cb0*/  FMUL.FTZ R28, R3.reuse, R84 ;  /* 0x00000054031c7220 */ /* 0x040fe20000410000 */
[C---:B------:R-:W-:Y:S04]  /*7cc0*/  HMMA.16816.F32 R24, R144.reuse, R30, R24 ;  /* 0x0000001e9018723c */ /* 0x040fe80000001818 */
[----:B------:R-:W-:Y:S02]  /*7cd0*/  FMUL.FTZ R29, R3, R85 ;  /* 0x00000055031d7220 */ /* 0x000fe40000410000 */
[----:B-1----:R-:W-:Y:S02]  /*7ce0*/  FFMA.FTZ R2, R161, c[0x0][0x2d0], -R148 ;  /* 0x0000b400a1027a23 */ /* 0x002fe40000010894 */
[C---:B------:R-:W-:Y:S02]  /*7cf0*/  FMUL.FTZ R30, R0.reuse, R86 ;  /* 0x00000056001e7220 */ /* 0x040fe40000410000 */
[----:B------:R1:W4:Y:S02]  /*7d00*/  MUFU.EX2 R67, R2 ;  /* 0x0000000200437308 */ /* 0x0003240000000800 */
[----:B------:R-:W-:Y:S02]  /*7d10*/  FMUL.FTZ R31, R0, R87 ;  /* 0x00000057001f7220 */ /* 0x000fe40000410000 */
[----:B------:R-:W-:Y:S02]  /*7d20*/  IMAD.MOV.U32 R87, RZ, RZ, R53 ;  /* 0x000000ffff577224 */ /* 0x000fe400078e0035 */
[----:B------:R-:W5:Y:S01]  /*7d30*/  LDSM.16.MT88.4 R52, [R204+0x4000] ;  /* 0x00400000cc34783b */ /* 0x000f620000004200 */
[----:B------:R-:W-:Y:S02]  /*7d40*/  IMAD.MOV.U32 R84, RZ, RZ, R62 ;  /* 0x000000ffff547224 */ /* 0x000fe400078e003e */
[C---:B---3--:R-:W-:Y:S03]  /*7d50*/  HMMA.16816.F32 R28, R144.reuse, R36, R28 ;  /* 0x00000024901c723c */ /* 0x048fe6000000181c */
[----:B------:R-:W-:Y:S02]  /*7d60*/  IMAD.MOV.U32 R85, RZ, RZ, R63 ;  /* 0x000000ffff557224 */ /* 0x000fe400078e003f */
[----:B------:R-:W3:Y:S01]  /*7d70*/  LDSM.16.MT88.4 R60, [R203+0x4000] ;  /* 0x00400000cb3c783b */ /* 0x000ee20000004200 */
[----:B------:R-:W-:Y:S02]  /*7d80*/  IMAD.MOV.U32 R86, RZ, RZ, R49 ;  /* 0x000000ffff567224 */ /* 0x000fe400078e0031 */
[C---:B------:R-:W-:Y:S04]  /*7d90*/  HMMA.16816.F32 R32, R144.reuse, R38, R32 ;  /* 0x000000269020723c */ /* 0x040fe80000001820 */
[C---:B------:R-:W-:Y:S02]  /*7da0*/  FMUL.FTZ R36, R3.reuse, R92 ;  /* 0x0000005c03247220 */ /* 0x040fe40000410000 */
[C---:B------:R-:W-:Y:S02]  /*7db0*/  FMUL.FTZ R37, R3.reuse, R93 ;  /* 0x0000005d03257220 */ /* 0x040fe40000410000 */
[----:B-1----:R-:W-:Y:S04]  /*7dc0*/  FFMA.FTZ R2, R154, c[0x0][0x2d0], -R149 ;  /* 0x0000b4009a027a23 */ /* 0x002fe80000010895 */
[----:B------:R1:W1:Y:S01]  /*7dd0*/  MUFU.EX2 R80, R2 ;  /* 0x0000000200507308 */ /* 0x0002620000000800 */
[C---:B------:R-:W-:Y:S02]  /*7de0*/  FMUL.FTZ R38, R0.reuse, R94 ;  /* 0x0000005e00267220 */ /* 0x040fe40000410000 */
[C---:B------:R-:W-:Y:S02]  /*7df0*/  FMUL.FTZ R39, R0.reuse, R95 ;  /* 0x0000005f00277220 */ /* 0x040fe40000410000 */
[----:B------:R-:W-:Y:S01]  /*7e00*/  LDSM.16.MT88.4 R92, [R204+0x1000] ;  /* 0x00100000cc5c783b */ /* 0x000fe20000004200 */
[C---:B------:R-:W-:Y:S02]  /*7e10*/  FMUL.FTZ R40, R3.reuse, R96 ;  /* 0x0000006003287220 */ /* 0x040fe40000410000 */
[----:B------:R-:W-:Y:S02]  /*7e20*/  FMUL.FTZ R41, R3, R97 ;  /* 0x0000006103297220 */ /* 0x000fe40000410000 */
[C---:B------:R-:W-:Y:S03]  /*7e30*/  HMMA.16816.F32 R36, R144.reuse, R44, R36 ;  /* 0x0000002c9024723c */ /* 0x040fe60000001824 */
[C---:B------:R-:W-:Y:S02]  /*7e40*/  FMUL.FTZ R42, R0.reuse, R98 ;  /* 0x00000062002a7220 */ /* 0x040fe40000410000 */
[C---:B------:R-:W-:Y:S02]  /*7e50*/  FMUL.FTZ R43, R0.reuse, R99 ;  /* 0x00000063002b7220 */ /* 0x040fe40000410000 */
[----:B------:R-:W-:Y:S02]  /*7e60*/  IMAD.MOV.U32 R98, RZ, RZ, R85 ;  /* 0x000000ffff627224 */ /* 0x000fe400078e0055 */
[----:B------:R-:W-:Y:S03]  /*7e70*/  IMAD.MOV.U32 R97, RZ, RZ, R84 ;  /* 0x000000ffff617224 */ /* 0x000fe600078e0054 */
[C---:B------:R-:W-:Y:S03]  /*7e80*/  HMMA.16816.F32 R40, R144.reuse, R46, R40 ;  /* 0x0000002e9028723c */ /* 0x040fe60000001828 */
[----:B-1----:R-:W-:Y:S02]  /*7e90*/  FFMA.FTZ R2, R155, c[0x0][0x2d0], -R149 ;  /* 0x0000b4009b027a23 */ /* 0x002fe40000010895 */
[C---:B------:R-:W-:Y:S02]  /*7ea0*/  FMUL.FTZ R44, R3.reuse, R128 ;  /* 0x00000080032c7220 */ /* 0x040fe40000410000 */
[----:B------:R1:W1:Y:S01]  /*7eb0*/  MUFU.EX2 R91, R2 ;  /* 0x00000002005b7308 */ /* 0x0002620000000800 */
[----:B------:R-:W-:Y:S04]  /*7ec0*/  FMUL.FTZ R45, R3, R129 ;  /* 0x00000081032d7220 */ /* 0x000fe80000410000 */
[C---:B------:R-:W-:Y:S02]  /*7ed0*/  FMUL.FTZ R46, R0.reuse, R130 ;  /* 0x00000082002e7220 */ /* 0x040fe40000410000 */
[----:B------:R-:W-:Y:S02]  /*7ee0*/  FMUL.FTZ R47, R0, R131 ;  /* 0x00000083002f7220 */ /* 0x000fe40000410000 */
[--C-:B------:R-:W-:Y:S02]  /*7ef0*/  FFMA.FTZ R97, R97, c[0x0][0x2d0], -R148.reuse ;  /* 0x0000b40061617a23 */ /* 0x100fe40000010894 */
[--C-:B------:R-:W-:Y:S02]  /*7f00*/  FFMA.FTZ R98, R98, c[0x0][0x2d0], -R148.reuse ;  /* 0x0000b40062627a23 */ /* 0x100fe40000010894 */
[C---:B------:R-:W-:Y:S01]  /*7f10*/  FMUL.FTZ R48, R3.reuse, R100 ;  /* 0x0000006403307220 */ /* 0x040fe20000410000 */
[C---:B-----5:R-:W-:Y:S03]  /*7f20*/  HMMA.16816.F32 R44, R144.reuse, R52, R44 ;  /* 0x00000034902c723c */ /* 0x060fe6000000182c */
[C---:B------:R-:W-:Y:S01]  /*7f30*/  FMUL.FTZ R49, R3.reuse, R101 ;  /* 0x0000006503317220 */ /* 0x040fe20000410000 */
[----:B------:R-:W-:Y:S01]  /*7f40*/  MOV R100, R158 ;  /* 0x0000009e00647202 */ /* 0x000fe20000000f00 */
[----:B------:R-:W-:Y:S02]  /*7f50*/  FMUL.FTZ R50, R0, R102 ;  /* 0x0000006600327220 */ /* 0x000fe40000410000 */
[C---:B------:R-:W-:Y:S02]  /*7f60*/  FMUL.FTZ R52, R3.reuse, R104 ;  /* 0x0000006803347220 */ /* 0x040fe40000410000 */
[C---:B------:R-:W-:Y:S03]  /*7f70*/  FMUL.FTZ R53, R3.reuse, R105 ;  /* 0x0000006903357220 */ /* 0x040fe60000410000 */
[C---:B------:R-:W-:Y:S03]  /*7f80*/  HMMA.16816.F32 R48, R144.reuse, R54, R48 ;  /* 0x000000369030723c */ /* 0x040fe60000001830 */
[----:B-1----:R-:W-:Y:S02]  /*7f90*/  FFMA.FTZ R2, R162, c[0x0][0x2d0], -R148 ;  /* 0x0000b400a2027a23 */ /* 0x002fe40000010894 */
[----:B------:R-:W-:Y:S02]  /*7fa0*/  IMAD.MOV.U32 R124, RZ, RZ, R58 ;  /* 0x000000ffff7c7224 */ /* 0x000fe400078e003a */
[----:B------:R1:W5:Y:S01]  /*7fb0*/  MUFU.EX2 R90, R2 ;  /* 0x00000002005a7308 */ /* 0x0003620000000800 */
[C---:B------:R-:W-:Y:S04]  /*7fc0*/  FMUL.FTZ R54, R0.reuse, R106 ;  /* 0x0000006a00367220 */ /* 0x040fe80000410000 */
[C---:B------:R-:W-:Y:S02]  /*7fd0*/  FMUL.FTZ R55, R0.reuse, R107 ;  /* 0x0000006b00377220 */ /* 0x040fe40000410000 */
[C---:B------:R-:W-:Y:S02]  /*7fe0*/  FMUL.FTZ R56, R3.reuse, R108 ;  /* 0x0000006c03387220 */ /* 0x040fe40000410000 */
[C---:B------:R-:W-:Y:S02]  /*7ff0*/  FMUL.FTZ R57, R3.reuse, R109 ;  /* 0x0000006d03397220 */ /* 0x040fe40000410000 */
[C---:B------:R-:W-:Y:S01]  /*8000*/  FMUL.FTZ R58, R0.reuse, R110 ;  /* 0x0000006e003a7220 */ /* 0x040fe20000410000 */
[C---:B---3--:R-:W-:Y:S03]  /*8010*/  HMMA.16816.F32 R52, R144.reuse, R60, R52 ;  /* 0x0000003c9034723c */ /* 0x048fe60000001834 */
[C---:B------:R-:W-:Y:S02]  /*8020*/  FMUL.FTZ R59, R0.reuse, R111 ;  /* 0x0000006f003b7220 */ /* 0x040fe40000410000 */
[C---:B------:R-:W-:Y:S02]  /*8030*/  FMUL.FTZ R64, R3.reuse, R112 ;  /* 0x0000007003407220 */ /* 0x040fe40000410000 */
[----:B------:R-:W-:Y:S02]  /*8040*/  FMUL.FTZ R61, R3, R133 ;  /* 0x00000085033d7220 */ /* 0x000fe40000410000 */
[----:B------:R-:W-:Y:S01]  /*8050*/  IMAD.MOV.U32 R133, RZ, RZ, R252 ;  /* 0x000000ffff857224 */ /* 0x000fe200078e00fc */
[C---:B------:R-:W-:Y:S03]  /*8060*/  HMMA.16816.F32 R56, R144.reuse, R62, R56 ;  /* 0x0000003e9038723c */ /* 0x040fe60000001838 */
[----:B-1----:R-:W-:Y:S02]  /*8070*/  FFMA.FTZ R2, R163, c[0x0][0x2d0], -R148 ;  /* 0x0000b400a3027a23 */ /* 0x002fe40000010894 */
[C---:B------:R-:W-:Y:S02]  /*8080*/  FMUL.FTZ R60, R3.reuse, R132 ;  /* 0x00000084033c7220 */ /* 0x040fe40000410000 */
[----:B------:R1:W3:Y:S01]  /*8090*/  MUFU.EX2 R103, R2 ;  /* 0x0000000200677308 */ /* 0x0002e20000000800 */
[C---:B------:R-:W-:Y:S04]  /*80a0*/  FMUL.FTZ R62, R0.reuse, R134 ;  /* 0x00000086003e7220 */ /* 0x040fe80000410000 */
[C---:B------:R-:W-:Y:S01]  /*80b0*/  FMUL.FTZ R63, R0.reuse, R135 ;  /* 0x00000087003f7220 */ /* 0x040fe20000410000 */
[----:B------:R-:W-:Y:S01]  /*80c0*/  MOV R135, R88 ;  /* 0x0000005800877202 */ /* 0x000fe20000000f00 */
[----:B------:R-:W-:Y:S02]  /*80d0*/  IMAD.MOV.U32 R132, RZ, RZ, R87 ;  /* 0x000000ffff847224 */ /* 0x000fe400078e0057 */
[----:B------:R-:W-:Y:S02]  /*80e0*/  IMAD.MOV.U32 R134, RZ, RZ, R89 ;  /* 0x000000ffff867224 */ /* 0x000fe400078e0059 */
[----:B--2---:R-:W-:Y:S01]  /*80f0*/  IMAD.MOV.U32 R112, RZ, RZ, R65 ;  /* 0x000000ffff707224 */ /* 0x004fe200078e0041 */
[C---:B------:R-:W-:Y:S03]  /*8100*/  HMMA.16816.F32 R60, R144.reuse, R68, R60 ;  /* 0x00000044903c723c */ /* 0x040fe6000000183c */
[----:B------:R-:W-:Y:S01]  /*8110*/  FMUL.FTZ R65, R3, R113 ;  /* 0x0000007103417220 */ /* 0x000fe20000410000 */
[----:B------:R-:W-:Y:S01]  /*8120*/  MOV R113, R66 ;  /* 0x0000004200717202 */ /* 0x000fe20000000f00 */
[C---:B------:R-:W-:Y:S02]  /*8130*/  FMUL.FTZ R66, R0.reuse, R114 ;  /* 0x0000007200427220 */ /* 0x040fe40000410000 */
[----:B----4-:R-:W-:Y:S01]  /*8140*/  IMAD.MOV.U32 R114, RZ, RZ, R67 ;  /* 0x000000ffff727224 */ /* 0x010fe200078e0043 */
[----:B------:R-:W-:Y:S01]  /*8150*/  F2FP.PACK_AB R68, R113, R127 ;  /* 0x0000007f7144723e */ /* 0x000fe200000000ff */
[----:B------:R-:W-:Y:S03]  /*8160*/  FMUL.FTZ R67, R0, R115 ;  /* 0x0000007300437220 */ /* 0x000fe60000410000 */
[----:B-1----:R-:W-:Y:S01]  /*8170*/  FFMA.FTZ R2, R164, c[0x0][0x2d0], -R149 ;  /* 0x0000b400a4027a23 */ /* 0x002fe20000010895 */
[----:B------:R-:W-:Y:S01]  /*8180*/  F2FP.PACK_AB R69, R114, R112 ;  /* 0x000000707245723e */ /* 0x000fe200000000ff */
[----:B------:R-:W-:Y:S02]  /*8190*/  IMAD.MOV.U32 R115, RZ, RZ, R80 ;  /* 0x000000ffff737224 */ /* 0x000fe400078e0050 */
[----:B------:R-:W-:Y:S01]  /*81a0*/  HMMA.16816.F32 R64, R144, R70, R64 ;  /* 0x000000469040723c */ /* 0x000fe20000001840 */
[----:B------:R1:W-:Y:S01]  /*81b0*/  MUFU.EX2 R102, R2 ;  /* 0x0000000200667308 */ /* 0x0003e20000000800 */
[----:B------:R-:W2:Y:S01]  /*81c0*/  LDSM.16.MT88.4 R80, [R203+0x800] ;  /* 0x00080000cb50783b */ /* 0x000ea20000004200 */
[----:B------:R-:W-:Y:S02]  /*81d0*/  IMAD.MOV.U32 R99, RZ, RZ, R159 ;  /* 0x000000ffff637224 */ /* 0x000fe400078e009f */
[----:B------:R-:W-:Y:S02]  /*81e0*/  IMAD.MOV.U32 R96, RZ, RZ, R157 ;  /* 0x000000ffff607224 */ /* 0x000fe400078e009d */
[----:B------:R-:W-:Y:S02]  /*81f0*/  IMAD.MOV.U32 R144, RZ, RZ, R251 ;  /* 0x000000ffff907224 */ /* 0x000fe400078e00fb */
[----:B------:R-:W-:Y:S03]  /*8200*/  IMAD.MOV.U32 R145, RZ, RZ, R91 ;  /* 0x000000ffff917224 */ /* 0x000fe600078e005b */
[----:B-----5:R-:W-:Y:S02]  /*8210*/  IMAD.MOV.U32 R146, RZ, RZ, R90 ;  /* 0x000000ffff927224 */ /* 0x020fe400078e005a */
[----:B------:R-:W-:Y:S01]  /*8220*/  F2FP.PACK_AB R70, R145, R115 ;  /* 0x000000739146723e */ /* 0x000fe200000000ff */
[----:B------:R-:W-:Y:S01]  /*8230*/  IMAD.MOV.U32 R147, RZ, RZ, R152 ;  /* 0x000000ffff937224 */ /* 0x000fe200078e0098 */
[----:B------:R-:W-:Y:S01]  /*8240*/  LDSM.16.MT88.4 R88, [R206+0x4800] ;  /* 0x00480000ce58783b */ /* 0x000fe20000004200 */
[----:B---3--:R-:W-:Y:S01]  /*8250*/  F2FP.PACK_AB R71, R103, R146 ;  /* 0x000000926747723e */ /* 0x008fe200000000ff */
[----:B------:R-:W-:Y:S02]  /*8260*/  IMAD.MOV.U32 R152, RZ, RZ, R86 ;  /* 0x000000ffff987224 */ /* 0x000fe400078e0056 */
[--C-:B------:R-:W-:Y:S02]  /*8270*/  FFMA.FTZ R96, R96, c[0x0][0x2d0], -R149.reuse ;  /* 0x0000b40060607a23 */ /* 0x100fe40000010895 */
[--C-:B------:R-:W-:Y:S02]  /*8280*/  FFMA.FTZ R99, R99, c[0x0][0x2d0], -R149.reuse ;  /* 0x0000b40063637a23 */ /* 0x100fe40000010895 */
[C---:B------:R-:W-:Y:S01]  /*8290*/  HMMA.16816.F32 R4, R68.reuse, R72, R4 ;  /* 0x000000484404723c */ /* 0x040fe20000001804 */
[----:B------:R-:W3:Y:S04]  /*82a0*/  LDSM.16.MT88.4 R84, [R206+0x800] ;  /* 0x00080000ce54783b */ /* 0x000ee80000004200 */
[--C-:B-1----:R-:W-:Y:S02]  /*82b0*/  FFMA.FTZ R2, R165, c[0x0][0x2d0], -R149.reuse ;  /* 0x0000b400a5027a23 */ /* 0x102fe40000010895 */
[--C-:B------:R-:W-:Y:S01]  /*82c0*/  FFMA.FTZ R118, R118, c[0x0][0x2d0], -R148.reuse ;  /* 0x0000b40076767a23 */ /* 0x100fe20000010894 */
[C---:B------:R-:W-:Y:S01]  /*82d0*/  HMMA.16816.F32 R8, R68.reuse, R74, R8 ;  /* 0x0000004a4408723c */ /* 0x040fe20000001808 */
[----:B------:R1:W4:Y:S01]  /*82e0*/  MUFU.EX2 R252, R2 ;  /* 0x0000000200fc7308 */ /* 0x0003220000000800 */
[----:B------:R-:W5:Y:S06]  /*82f0*/  LDSM.16.MT88.4 R72, [R200+0x4800] ;  /* 0x00480000c848783b */ /* 0x000f6c0000004200 */
[C---:B------:R-:W-:Y:S03]  /*8300*/  HMMA.16816.F32 R12, R68.reuse, R76, R12 ;  /* 0x0000004c440c723c */ /* 0x040fe6000000180c */
[----:B------:R-:W-:Y:S05]  /*8310*/  MUFU.EX2 R118, R118 ;  /* 0x0000007600767308 */ /* 0x000fea0000000800 */
[C---:B------:R-:W-:Y:S01]  /*8320*/  HMMA.16816.F32 R16, R68.reuse, R78, R16 ;  /* 0x0000004e4410723c */ /* 0x040fe20000001810 */
[----:B------:R-:W4:Y:S07]  /*8330*/  LDSM.16.MT88.4 R76, [R204+0x4800] ;  /* 0x00480000cc4c783b */ /* 0x000f2e0000004200 */
[C---:B--2---:R-:W-:Y:S04]  /*8340*/  HMMA.16816.F32 R20, R68.reuse, R80, R20 ;  /* 0x000000504414723c */ /* 0x044fe80000001814 */
[--C-:B-1----:R-:W-:Y:S04]  /*8350*/  FFMA.FTZ R2, R166, c[0x0][0x2d0], -R148.reuse ;  /* 0x0000b400a6027a23 */ /* 0x102fe80000010894 */
[C---:B------:R-:W-:Y:S01]  /*8360*/  HMMA.16816.F32 R24, R68.reuse, R82, R24 ;  /* 0x000000524418723c */ /* 0x040fe20000001818 */
[----:B------:R1:W-:Y:S01]  /*8370*/  MUFU.EX2 R101, R2 ;  /* 0x0000000200657308 */ /* 0x0003e20000000800 */
[----:B------:R-:W2:Y:S06]  /*8380*/  LDSM.16.MT88.4 R80, [R203+0x4800] ;  /* 0x00480000cb50783b */ /* 0x000eac0000004200 */
[C---:B---3--:R-:W-:Y:S08]  /*8390*/  HMMA.16816.F32 R28, R68.reuse, R84, R28 ;  /* 0x00000054441c723c */ /* 0x048ff0000000181c */
[C---:B------:R-:W-:Y:S01]  /*83a0*/  HMMA.16816.F32 R32, R68.reuse, R86, R32 ;  /* 0x000000564420723c */ /* 0x040fe20000001820 */
[----:B------:R-:W3:Y:S07]  /*83b0*/  LDSM.16.MT88.4 R84, [R200+0x1000] ;  /* 0x00100000c854783b */ /* 0x000eee0000004200 */
[C---:B-----5:R-:W-:Y:S04]  /*83c0*/  HMMA.16816.F32 R36, R68.reuse, R72, R36 ;  /* 0x000000484424723c */ /* 0x060fe80000001824 */
[----:B-1----:R-:W-:Y:S04]  /*83d0*/  FFMA.FTZ R2, R176, c[0x0][0x2d0], -R148 ;  /* 0x0000b400b0027a23 */ /* 0x002fe80000010894 */
[C---:B------:R-:W-:Y:S01]  /*83e0*/  HMMA.16816.F32 R40, R68.reuse, R74, R40 ;  /* 0x0000004a4428723c */ /* 0x040fe20000001828 */
[----:B------:R1:W5:Y:S01]  /*83f0*/  MUFU.EX2 R251, R2 ;  /* 0x0000000200fb7308 */ /* 0x0003620000000800 */
[----:B------:R-:W3:Y:S06]  /*8400*/  LDSM.16.MT88.4 R72, [R203+0x1000] ;  /* 0x00100000cb48783b */ /* 0x000eec0000004200 */
[C---:B----4-:R-:W-:Y:S08]  /*8410*/  HMMA.16816.F32 R44, R68.reuse, R76, R44 ;  /* 0x0000004c442c723c */ /* 0x050ff0000000182c */
[C---:B------:R-:W-:Y:S01]  /*8420*/  HMMA.16816.F32 R48, R68.reuse, R78, R48 ;  /* 0x0000004e4430723c */ /* 0x040fe20000001830 */
[----:B------:R-:W4:Y:S07]  /*8430*/  LDSM.16.MT88.4 R76, [R206+0x1000] ;  /* 0x00100000ce4c783b */ /* 0x000f2e0000004200 */
[C---:B--2---:R-:W-:Y:S04]  /*8440*/  HMMA.16816.F32 R52, R68.reuse, R80, R52 ;  /* 0x000000504434723c */ /* 0x044fe80000001834 */
[--C-:B-1----:R-:W-:Y:S04]  /*8450*/  FFMA.FTZ R2, R167, c[0x0][0x2d0], -R149.reuse ;  /* 0x0000b400a7027a23 */ /* 0x102fe80000010895 */
[C---:B------:R-:W-:Y:S01]  /*8460*/  HMMA.16816.F32 R56, R68.reuse, R82, R56 ;  /* 0x000000524438723c */ /* 0x040fe20000001838 */
[----:B------:R1:W-:Y:S01]  /*8470*/  MUFU.EX2 R176, R2 ;  /* 0x0000000200b07308 */ /* 0x0003e20000000800 */
[----:B------:R-:W2:Y:S06]  /*8480*/  LDSM.16.MT88.4 R80, [R200+0x5000] ;  /* 0x00500000c850783b */ /* 0x000eac0000004200 */
[C---:B------:R-:W-:Y:S07]  /*8490*/  HMMA.16816.F32 R60, R68.reuse, R88, R60 ;  /* 0x00000058443c723c */ /* 0x040fee000000183c */
[--C-:B------:R-:W-:Y:S01]  /*84a0*/  FFMA.FTZ R88, R183, c[0x0][0x2d0], -R149.reuse ;  /* 0x0000b400b7587a23 */ /* 0x100fe20000010895 */
[----:B------:R-:W-:Y:S03]  /*84b0*/  HMMA.16816.F32 R64, R68, R90, R64 ;  /* 0x0000005a4440723c */ /* 0x000fe60000001840 */
[----:B------:R2:W-:Y:S04]  /*84c0*/  MUFU.EX2 R164, R88 ;  /* 0x0000005800a47308 */ /* 0x0005e80000000800 */
[----:B------:R-:W-:Y:S01]  /*84d0*/  F2FP.PACK_AB R68, R252, R102 ;  /* 0x00000066fc44723e */ /* 0x000fe200000000ff */
[--C-:B-1----:R-:W-:Y:S01]  /*84e0*/  FFMA.FTZ R2, R177, c[0x0][0x2d0], -R149.reuse ;  /* 0x0000b400b1027a23 */ /* 0x102fe20000010895 */
[----:B-----5:R-:W-:Y:S04]  /*84f0*/  F2FP.PACK_AB R69, R251, R101 ;  /* 0x00000065fb45723e */ /* 0x020fe800000000ff */
[----:B------:R1:W5:Y:S01]  /*8500*/  MUFU.EX2 R167, R2 ;  /* 0x0000000200a77308 */ /* 0x0003620000000800 */
[----:B------:R-:W-:Y:S01]  /*8510*/  IMAD.MOV.U32 R177, RZ, RZ, R156 ;  /* 0x000000ffffb17224 */ /* 0x000fe200078e009c */
[----:B--2---:R-:W-:Y:S01]  /*8520*/  LDSM.16.MT88.4 R88, [R206+0x5800] ;  /* 0x00580000ce58783b */ /* 0x004fe20000004200 */
[----:B-1----:R-:W-:Y:S01]  /*8530*/  FFMA.FTZ R2, R178, c[0x0][0x2d0], -R148 ;  /* 0x0000b400b2027a23 */ /* 0x002fe20000010894 */
[----:B-----5:R-:W-:Y:S01]  /*8540*/  F2FP.PACK_AB R70, R167, R176 ;  /* 0x000000b0a746723e */ /* 0x020fe200000000ff */
[----:B------:R-:W-:Y:S05]  /*8550*/  IMAD.MOV.U32 R178, RZ, RZ, R146 ;  /* 0x000000ffffb27224 */ /* 0x000fea00078e0092 */
[----:B------:R1:W-:Y:S02]  /*8560*/  MUFU.EX2 R111, R2 ;  /* 0x00000002006f7308 */ /* 0x0003e40000000800 */
[----:B-1----:R-:W-:Y:S01]  /*8570*/  FFMA.FTZ R2, R179, c[0x0][0x2d0], -R148 ;  /* 0x0000b400b3027a23 */ /* 0x002fe20000010894 */
[----:B------:R-:W-:Y:S07]  /*8580*/  MOV R179, R115 ;  /* 0x0000007300b37202 */ /* 0x000fee0000000f00 */
[----:B------:R1:W2:Y:S02]  /*8590*/  MUFU.EX2 R110, R2 ;  /* 0x00000002006e7308 */ /* 0x0002a40000000800 */
[--C-:B-1----:R-:W-:Y:S01]  /*85a0*/  FFMA.FTZ R2, R180, c[0x0][0x2d0], -R149.reuse ;  /* 0x0000b400b4027a23 */ /* 0x102fe20000010895 */
[----:B--2---:R-:W-:Y:S01]  /*85b0*/  F2FP.PACK_AB R71, R110, R111 ;  /* 0x0000006f6e47723e */ /* 0x004fe200000000ff */
[----:B------:R-:W-:Y:S06]  /*85c0*/  IMAD.MOV.U32 R180, RZ, RZ, R114 ;  /* 0x000000ffffb47224 */ /* 0x000fec00078e0072 */
[----:B------:R1:W-:Y:S01]  /*85d0*/  MUFU.EX2 R109, R2 ;  /* 0x00000002006d7308 */ /* 0x0003e20000000800 */
[C---:B---3--:R-:W-:Y:S08]  /*85e0*/  HMMA.16816.F32 R4, R68.reuse, R84, R4 ;  /* 0x000000544404723c */ /* 0x048ff00000001804 */
[C---:B------:R-:W-:Y:S01]  /*85f0*/  HMMA.16816.F32 R8, R68.reuse, R86, R8 ;  /* 0x000000564408723c */ /* 0x040fe20000001808 */
[----:B------:R-:W2:Y:S07]  /*8600*/  LDSM.16.MT88.4 R84, [R204+0x5000] ;  /* 0x00500000cc54783b */ /* 0x000eae0000004200 */
[C---:B------:R-:W-:Y:S04]  /*8610*/  HMMA.16816.F32 R12, R68.reuse, R92, R12 ;  /* 0x0000005c440c723c */ /* 0x040fe8000000180c */
[----:B-1----:R-:W-:Y:S02]  /*8620*/  FFMA.FTZ R2, R181, c[0x0][0x2d0], -R149 ;  /* 0x0000b400b5027a23 */ /* 0x002fe40000010895 */
[----:B------:R-:W-:Y:S01]  /*8630*/  IMAD.MOV.U32 R181, RZ, RZ, R113 ;  /* 0x000000ffffb57224 */ /* 0x000fe200078e0071 */
[----:B------:R-:W-:Y:S01]  /*8640*/  MOV R113, R125 ;  /* 0x0000007d00717202 */ /* 0x000fe20000000f00 */
[C---:B------:R-:W-:Y:S01]  /*8650*/  HMMA.16816.F32 R16, R68.reuse, R94, R16 ;  /* 0x0000005e4410723c */ /* 0x040fe20000001810 */
[----:B------:R1:W3:Y:S01]  /*8660*/  MUFU.EX2 R166, R2 ;  /* 0x0000000200a67308 */ /* 0x0002e20000000800 */
[----:B------:R-:W-:Y:S06]  /*8670*/  LDSM.16.MT88.4 R92, [R204+0x2000] ;  /* 0x00200000cc5c783b */ /* 0x000fec0000004200 */
[C---:B------:R-:W-:Y:S08]  /*8680*/  HMMA.16816.F32 R20, R68.reuse, R72, R20 ;  /* 0x000000484414723c */ /* 0x040ff00000001814 */
[C---:B------:R-:W-:Y:S01]  /*8690*/  HMMA.16816.F32 R24, R68.reuse, R74, R24 ;  /* 0x0000004a4418723c */ /* 0x040fe20000001818 */
[----:B------:R-:W5:Y:S07]  /*86a0*/  LDSM.16.MT88.4 R72, [R203+0x5000] ;  /* 0x00500000cb48783b */ /* 0x000f6e0000004200 */
[C---:B----4-:R-:W-:Y:S04]  /*86b0*/  HMMA.16816.F32 R28, R68.reuse, R76, R28 ;  /* 0x0000004c441c723c */ /* 0x050fe8000000181c */
[----:B-1----:R-:W-:Y:S02]  /*86c0*/  FFMA.FTZ R2, R182, c[0x0][0x2d0], -R148 ;  /* 0x0000b400b6027a23 */ /* 0x002fe40000010894 */
[----:B------:R-:W-:Y:S02]  /*86d0*/  IMAD.MOV.U32 R182, RZ, RZ, R112 ;  /* 0x000000ffffb67224 */ /* 0x000fe400078e0070 */
[C---:B------:R-:W-:Y:S01]  /*86e0*/  HMMA.16816.F32 R32, R68.reuse, R78, R32 ;  /* 0x0000004e4420723c */ /* 0x040fe20000001820 */
[----:B------:R1:W-:Y:S01]  /*86f0*/  MUFU.EX2 R108, R2 ;  /* 0x00000002006c7308 */ /* 0x0003e20000000800 */
[----:B------:R-:W4:Y:S02]  /*8700*/  LDSM.16.MT88.4 R76, [R206+0x5000] ;  /* 0x00500000ce4c783b */ /* 0x000f240000004200 */
[----:B------:R-:W-:Y:S04]  /*8710*/  IMAD.MOV.U32 R112, RZ, RZ, R126 ;  /* 0x000000ffff707224 */ /* 0x000fe800078e007e */
[C---:B------:R-:W-:Y:S08]  /*8720*/  HMMA.16816.F32 R36, R68.reuse, R80, R36 ;  /* 0x000000504424723c */ /* 0x040ff00000001824 */
[C---:B------:R-:W-:Y:S01]  /*8730*/  HMMA.16816.F32 R40, R68.reuse, R82, R40 ;  /* 0x000000524428723c */ /* 0x040fe20000001828 */
[----:B------:R-:W3:Y:S07]  /*8740*/  LDSM.16.MT88.4 R80, [R200+0x1800] ;  /* 0x00180000c850783b */ /* 0x000eee0000004200 */
[C---:B--2---:R-:W-:Y:S04]  /*8750*/  HMMA.16816.F32 R44, R68.reuse, R84, R44 ;  /* 0x00000054442c723c */ /* 0x044fe8000000182c */
[--C-:B-1----:R-:W-:Y:S02]  /*8760*/  FFMA.FTZ R2, R231, c[0x0][0x2d0], -R148.reuse ;  /* 0x0000b400e7027a23 */ /* 0x102fe40000010894 */
[----:B------:R-:W-:Y:S02]  /*8770*/  IMAD.MOV.U32 R231, RZ, RZ, R127 ;  /* 0x000000ffffe77224 */ /* 0x000fe400078e007f */
[C---:B------:R-:W-:Y:S01]  /*8780*/  HMMA.16816.F32 R48, R68.reuse, R86, R48 ;  /* 0x000000564430723c */ /* 0x040fe20000001830 */
[----:B------:R1:W2:Y:S01]  /*8790*/  MUFU.EX2 R165, R2 ;  /* 0x0000000200a57308 */ /* 0x0002a20000000800 */
[----:B------:R-:W2:Y:S06]  /*87a0*/  LDSM.16.MT88.4 R84, [R204+0x1800] ;  /* 0x00180000cc54783b */ /* 0x000eac0000004200 */
[C---:B-----5:R-:W-:Y:S08]  /*87b0*/  HMMA.16816.F32 R52, R68.reuse, R72, R52 ;  /* 0x000000484434723c */ /* 0x060ff00000001834 */
[C---:B------:R-:W-:Y:S01]  /*87c0*/  HMMA.16816.F32 R56, R68.reuse, R74, R56 ;  /* 0x0000004a4438723c */ /* 0x040fe20000001838 */
[----:B------:R-:W5:Y:S07]  /*87d0*/  LDSM.16.MT88.4 R72, [R203+0x1800] ;  /* 0x00180000cb48783b */ /* 0x000f6e0000004200 */
[C---:B----4-:R-:W-:Y:S04]  /*87e0*/  HMMA.16816.F32 R60, R68.reuse, R76, R60 ;  /* 0x0000004c443c723c */ /* 0x050fe8000000183c */
[--C-:B-1----:R-:W-:Y:S04]  /*87f0*/  FFMA.FTZ R2, R232, c[0x0][0x2d0], -R149.reuse ;  /* 0x0000b400e8027a23 */ /* 0x102fe80000010895 */
[----:B------:R-:W-:Y:S01]  /*8800*/  HMMA.16816.F32 R64, R68, R78, R64 ;  /* 0x0000004e4440723c */ /* 0x000fe20000001840 */
[----:B------:R1:W4:Y:S01]  /*8810*/  MUFU.EX2 R163, R2 ;  /* 0x0000000200a37308 */ /* 0x0003220000000800 */
[----:B------:R-:W5:Y:S05]  /*8820*/  LDSM.16.MT88.4 R76, [R206+0x1800] ;  /* 0x00180000ce4c783b */ /* 0x000f6a0000004200 */
[----:B---3--:R-:W-:Y:S02]  /*8830*/  F2FP.PACK_AB R68, R166, R109 ;  /* 0x0000006da644723e */ /* 0x008fe400000000ff */
[----:B--2---:R-:W-:Y:S03]  /*8840*/  F2FP.PACK_AB R69, R165, R108 ;  /* 0x0000006ca545723e */ /* 0x004fe600000000ff */
[--C-:B-1----:R-:W-:Y:S01]  /*8850*/  FFMA.FTZ R2, R233, c[0x0][0x2d0], -R148.reuse ;  /* 0x0000b400e9027a23 */ /* 0x102fe20000010894 */
[----:B----4-:R-:W-:Y:S03]  /*8860*/  F2FP.PACK_AB R70, R163, R164 ;  /* 0x000000a4a346723e */ /* 0x010fe600000000ff */
[----:B------:R1:W-:Y:S02]  /*8870*/  MUFU.EX2 R162, R2 ;  /* 0x0000000200a27308 */ /* 0x0003e40000000800 */
[--C-:B-1----:R-:W-:Y:S08]  /*8880*/  FFMA.FTZ R2, R234, c[0x0][0x2d0], -R148.reuse ;  /* 0x0000b400ea027a23 */ /* 0x102ff00000010894 */
[----:B------:R1:W2:Y:S02]  /*8890*/  MUFU.EX2 R161, R2 ;  /* 0x0000000200a17308 */ /* 0x0002a40000000800 */
[--C-:B-1----:R-:W-:Y:S01]  /*88a0*/  FFMA.FTZ R2, R235, c[0x0][0x2d0], -R149.reuse ;  /* 0x0000b400eb027a23 */ /* 0x102fe20000010895 */
[----:B--2---:R-:W-:Y:S07]  /*88b0*/  F2FP.PACK_AB R71, R161, R162 ;  /* 0x000000a2a147723e */ /* 0x004fee00000000ff */
[----:B------:R1:W-:Y:S01]  /*88c0*/  MUFU.EX2 R159, R2 ;  /* 0x00000002009f7308 */ /* 0x0003e20000000800 */
[C---:B------:R-:W-:Y:S08]  /*88d0*/  HMMA.16816.F32 R4, R68.reuse, R80, R4 ;  /* 0x000000504404723c */ /* 0x040ff00000001804 */
[C---:B------:R-:W-:Y:S01]  /*88e0*/  HMMA.16816.F32 R8, R68.reuse, R82, R8 ;  /* 0x000000524408723c */ /* 0x040fe20000001808 */
[----:B------:R-:W2:Y:S07]  /*88f0*/  LDSM.16.MT88.4 R80, [R200+0x5800] ;  /* 0x00580000c850783b */ /* 0x000eae0000004200 */
[C---:B------:R-:W-:Y:S04]  /*8900*/  HMMA.16816.F32 R12, R68.reuse, R84, R12 ;  /* 0x00000054440c723c */ /* 0x040fe8000000180c */
[--C-:B-1----:R-:W-:Y:S04]  /*8910*/  FFMA.FTZ R2, R236, c[0x0][0x2d0], -R149.reuse ;  /* 0x0000b400ec027a23 */ /* 0x102fe80000010895 */
[C---:B------:R-:W-:Y:S01]  /*8920*/  HMMA.16816.F32 R16, R68.reuse, R86, R16 ;  /* 0x000000564410723c */ /* 0x040fe20000001810 */
[----:B------:R1:W3:Y:S01]  /*8930*/  MUFU.EX2 R160, R2 ;  /* 0x0000000200a07308 */ /* 0x0002e20000000800 */
[----:B------:R-:W4:Y:S06]  /*8940*/  LDSM.16.MT88.4 R84, [R204+0x5800] ;  /* 0x00580000cc54783b */ /* 0x000f2c0000004200 */
[C---:B-----5:R-:W-:Y:S08]  /*8950*/  HMMA.16816.F32 R20, R68.reuse, R72, R20 ;  /* 0x000000484414723c */ /* 0x060ff00000001814 */
[C---:B------:R-:W-:Y:S01]  /*8960*/  HMMA.16816.F32 R24, R68.reuse, R74, R24 ;  /* 0x0000004a4418723c */ /* 0x040fe20000001818 */
[----:B------:R-:W5:Y:S07]  /*8970*/  LDSM.16.MT88.4 R72, [R203+0x5800] ;  /* 0x00580000cb48783b */ /* 0x000f6e0000004200 */
[C---:B------:R-:W-:Y:S04]  /*8980*/  HMMA.16816.F32 R28, R68.reuse, R76, R28 ;  /* 0x0000004c441c723c */ /* 0x040fe8000000181c */
[--C-:B-1----:R-:W-:Y:S04]  /*8990*/  FFMA.FTZ R2, R237, c[0x0][0x2d0], -R148.reuse ;  /* 0x0000b400ed027a23 */ /* 0x102fe80000010894 */
[C---:B------:R-:W-:Y:S01]  /*89a0*/  HMMA.16816.F32 R32, R68.reuse, R78, R32 ;  /* 0x0000004e4420723c */ /* 0x040fe20000001820 */
[----:B------:R1:W-:Y:S01]  /*89b0*/  MUFU.EX2 R131, R2 ;  /* 0x0000000200837308 */ /* 0x0003e20000000800 */
[----:B------:R-:W3:Y:S06]  /*89c0*/  LDSM.16.MT88.4 R76, [R200+0x2000] ;  /* 0x00200000c84c783b */ /* 0x000eec0000004200 */
[C---:B--2---:R-:W-:Y:S08]  /*89d0*/  HMMA.16816.F32 R36, R68.reuse, R80, R36 ;  /* 0x000000504424723c */ /* 0x044ff00000001824 */
[C---:B------:R-:W-:Y:S01]  /*89e0*/  HMMA.16816.F32 R40, R68.reuse, R82, R40 ;  /* 0x000000524428723c */ /* 0x040fe20000001828 */
[----:B------:R-:W2:Y:S07]  /*89f0*/  LDSM.16.MT88.4 R80, [R203+0x2000] ;  /* 0x00200000cb50783b */ /* 0x000eae0000004200 */
[C---:B----4-:R-:W-:Y:S04]  /*8a00*/  HMMA.16816.F32 R44, R68.reuse, R84, R44 ;  /* 0x00000054442c723c */ /* 0x050fe8000000182c */
[--C-:B-1----:R-:W-:Y:S04]  /*8a10*/  FFMA.FTZ R2, R238, c[0x0][0x2d0], -R148.reuse ;  /* 0x0000b400ee027a23 */ /* 0x102fe80000010894 */
[C---:B------:R-:W-:Y:S01]  /*8a20*/  HMMA.16816.F32 R48, R68.reuse, R86, R48 ;  /* 0x000000564430723c */ /* 0x040fe20000001830 */
[----:B------:R1:W4:Y:S01]  /*8a30*/  MUFU.EX2 R130, R2 ;  /* 0x0000000200827308 */ /* 0x0003220000000800 */
[----:B------:R-:W-:Y:S06]  /*8a40*/  LDSM.16.MT88.4 R84, [R204+0x6000] ;  /* 0x00600000cc54783b */ /* 0x000fec0000004200 */
[C---:B-----5:R-:W-:Y:S08]  /*8a50*/  HMMA.16816.F32 R52, R68.reuse, R72, R52 ;  /* 0x000000484434723c */ /* 0x060ff00000001834 */
[C---:B------:R-:W-:Y:S01]  /*8a60*/  HMMA.16816.F32 R56, R68.reuse, R74, R56 ;  /* 0x0000004a4438723c */ /* 0x040fe20000001838 */
[----:B------:R-:W5:Y:S07]  /*8a70*/  LDSM.16.MT88.4 R72, [R206+0x2000] ;  /* 0x00200000ce48783b */ /* 0x000f6e0000004200 */
[C---:B------:R-:W-:Y:S04]  /*8a80*/  HMMA.16816.F32 R60, R68.reuse, R88, R60 ;  /* 0x00000058443c723c */ /* 0x040fe8000000183c */
[--C-:B-1----:R-:W-:Y:S04]  /*8a90*/  FFMA.FTZ R2, R239, c[0x0][0x2d0], -R149.reuse ;  /* 0x0000b400ef027a23 */ /* 0x102fe80000010895 */
[----:B------:R-:W-:Y:S01]  /*8aa0*/  HMMA.16816.F32 R64, R68, R90, R64 ;  /* 0x0000005a4440723c */ /* 0x000fe20000001840 */
[----:B------:R1:W-:Y:S01]  /*8ab0*/  MUFU.EX2 R129, R2 ;  /* 0x0000000200817308 */ /* 0x0003e20000000800 */
[----:B------:R-:W-:Y:S05]  /*8ac0*/  LDSM.16.MT88.4 R88, [R206+0x6000] ;  /* 0x00600000ce58783b */ /* 0x000fea0000004200 */
[----:B---3--:R-:W-:Y:S02]  /*8ad0*/  F2FP.PACK_AB R68, R160, R159 ;  /* 0x0000009fa044723e */ /* 0x008fe400000000ff */
[----:B----4-:R-:W-:Y:S03]  /*8ae0*/  F2FP.PACK_AB R69, R130, R131 ;  /* 0x000000838245723e */ /* 0x010fe600000000ff */
[--C-:B-1----:R-:W-:Y:S04]  /*8af0*/  FFMA.FTZ R2, R240, c[0x0][0x2d0], -R149.reuse ;  /* 0x0000b400f0027a23 */ /* 0x102fe80000010895 */
[----:B------:R1:W3:Y:S02]  /*8b00*/  MUFU.EX2 R158, R2 ;  /* 0x00000002009e7308 */ /* 0x0002e40000000800 */
[--C-:B-1----:R-:W-:Y:S01]  /*8b10*/  FFMA.FTZ R2, R241, c[0x0][0x2d0], -R148.reuse ;  /* 0x0000b400f1027a23 */ /* 0x102fe20000010894 */
[----:B---3--:R-:W-:Y:S07]  /*8b20*/  F2FP.PACK_AB R70, R158, R129 ;  /* 0x000000819e46723e */ /* 0x008fee00000000ff */
[----:B------:R1:W-:Y:S02]  /*8b30*/  MUFU.EX2 R128, R2 ;  /* 0x0000000200807308 */ /* 0x0003e40000000800 */
[--C-:B-1----:R-:W-:Y:S08]  /*8b40*/  FFMA.FTZ R2, R242, c[0x0][0x2d0], -R148.reuse ;  /* 0x0000b400f2027a23 */ /* 0x102ff00000010894 */
[----:B------:R1:W3:Y:S02]  /*8b50*/  MUFU.EX2 R157, R2 ;  /* 0x00000002009d7308 */ /* 0x0002e40000000800 */
[--C-:B-1----:R-:W-:Y:S01]  /*8b60*/  FFMA.FTZ R2, R243, c[0x0][0x2d0], -R149.reuse ;  /* 0x0000b400f3027a23 */ /* 0x102fe20000010895 */
[----:B---3--:R-:W-:Y:S07]  /*8b70*/  F2FP.PACK_AB R71, R157, R128 ;  /* 0x000000809d47723e */ /* 0x008fee00000000ff */
[----:B------:R1:W-:Y:S01]  /*8b80*/  MUFU.EX2 R156, R2 ;  /* 0x00000002009c7308 */ /* 0x0003e20000000800 */
[C---:B------:R-:W-:Y:S08]  /*8b90*/  HMMA.16816.F32 R4, R68.reuse, R76, R4 ;  /* 0x0000004c4404723c */ /* 0x040ff00000001804 */
[C---:B------:R-:W-:Y:S01]  /*8ba0*/  HMMA.16816.F32 R8, R68.reuse, R78, R8 ;  /* 0x0000004e4408723c */ /* 0x040fe20000001808 */
[----:B------:R-:W3:Y:S07]  /*8bb0*/  LDSM.16.MT88.4 R76, [R200+0x6000] ;  /* 0x00600000c84c783b */ /* 0x000eee0000004200 */
[C---:B------:R-:W-:Y:S04]  /*8bc0*/  HMMA.16816.F32 R12, R68.reuse, R92, R12 ;  /* 0x0000005c440c723c */ /* 0x040fe8000000180c */
[--C-:B-1----:R-:W-:Y:S04]  /*8bd0*/  FFMA.FTZ R2, R244, c[0x0][0x2d0], -R149.reuse ;  /* 0x0000b400f4027a23 */ /* 0x102fe80000010895 */
[C---:B------:R-:W-:Y:S01]  /*8be0*/  HMMA.16816.F32 R16, R68.reuse, R94, R16 ;  /* 0x0000005e4410723c */ /* 0x040fe20000001810 */
[----:B------:R1:W4:Y:S01]  /*8bf0*/  MUFU.EX2 R155, R2 ;  /* 0x00000002009b7308 */ /* 0x0003220000000800 */
[----:B------:R-:W-:Y:S06]  /*8c00*/  LDSM.16.MT88.4 R92, [R203+0x2800] ;  /* 0x00280000cb5c783b */ /* 0x000fec0000004200 */
[C---:B--2---:R-:W-:Y:S08]  /*8c10*/  HMMA.16816.F32 R20, R68.reuse, R80, R20 ;  /* 0x000000504414723c */ /* 0x044ff00000001814 */
[C---:B------:R-:W-:Y:S01]  /*8c20*/  HMMA.16816.F32 R24, R68.reuse, R82, R24 ;  /* 0x000000524418723c */ /* 0x040fe20000001818 */
[----:B------:R-:W2:Y:S07]  /*8c30*/  LDSM.16.MT88.4 R80, [R203+0x6000] ;  /* 0x00600000cb50783b */ /* 0x000eae0000004200 */
[C---:B-----5:R-:W-:Y:S04]  /*8c40*/  HMMA.16816.F32 R28, R68.reuse, R72, R28 ;  /* 0x00000048441c723c */ /* 0x060fe8000000181c */
[--C-:B-1----:R-:W-:Y:S04]  /*8c50*/  FFMA.FTZ R2, R245, c[0x0][0x2d0], -R148.reuse ;  /* 0x0000b400f5027a23 */ /* 0x102fe80000010894 */
[C---:B------:R-:W-:Y:S01]  /*8c60*/  HMMA.16816.F32 R32, R68.reuse, R74, R32 ;  /* 0x0000004a4420723c */ /* 0x040fe20000001820 */
[----:B------:R1:W-:Y:S01]  /*8c70*/  MUFU.EX2 R107, R2 ;  /* 0x00000002006b7308 */ /* 0x0003e20000000800 */
[----:B------:R-:W5:Y:S06]  /*8c80*/  LDSM.16.MT88.4 R72, [R200+0x2800] ;  /* 0x00280000c848783b */ /* 0x000f6c0000004200 */
[C---:B---3--:R-:W-:Y:S08]  /*8c90*/  HMMA.16816.F32 R36, R68.reuse, R76, R36 ;  /* 0x0000004c4424723c */ /* 0x048ff00000001824 */
[C---:B------:R-:W-:Y:S01]  /*8ca0*/  HMMA.16816.F32 R40, R68.reuse, R78, R40 ;  /* 0x0000004e4428723c */ /* 0x040fe20000001828 */
[----:B------:R-:W3:Y:S07]  /*8cb0*/  LDSM.16.MT88.4 R76, [R204+0x2800] ;  /* 0x00280000cc4c783b */ /* 0x000eee0000004200 */
[C---:B------:R-:W-:Y:S04]  /*8cc0*/  HMMA.16816.F32 R44, R68.reuse, R84, R44 ;  /* 0x00000054442c723c */ /* 0x040fe8000000182c */
[--C-:B-1----:R-:W-:Y:S04]  /*8cd0*/  FFMA.FTZ R2, R246, c[0x0][0x2d0], -R148.reuse ;  /* 0x0000b400f6027a23 */ /* 0x102fe80000010894 */
[C---:B------:R-:W-:Y:S01]  /*8ce0*/  HMMA.16816.F32 R48, R68.reuse, R86, R48 ;  /* 0x000000564430723c */ /* 0x040fe20000001830 */
[----:B------:R1:W1:Y:S01]  /*8cf0*/  MUFU.EX2 R106, R2 ;  /* 0x00000002006a7308 */ /* 0x0002620000000800 */
[----:B------:R-:W-:Y:S06]  /*8d00*/  LDSM.16.MT88.4 R84, [R200+0x6800] ;  /* 0x00680000c854783b */ /* 0x000fec0000004200 */
[C---:B--2---:R-:W-:Y:S08]  /*8d10*/  HMMA.16816.F32 R52, R68.reuse, R80, R52 ;  /* 0x000000504434723c */ /* 0x044ff00000001834 */
[C---:B------:R-:W-:Y:S01]  /*8d20*/  HMMA.16816.F32 R56, R68.reuse, R82, R56 ;  /* 0x000000524438723c */ /* 0x040fe20000001838 */
[----:B------:R-:W3:Y:S07]  /*8d30*/  LDSM.16.MT88.4 R80, [R206+0x2800] ;  /* 0x00280000ce50783b */ /* 0x000eee0000004200 */
[C---:B------:R-:W-:Y:S01]  /*8d40*/  HMMA.16816.F32 R60, R68.reuse, R88, R60 ;  /* 0x00000058443c723c */ /* 0x040fe2000000183c */
[----:B------:R-:W2:Y:S03]  /*8d50*/  LDL.LU R88, [R1+0x4] ;  /* 0x0000040001587983 */ /* 0x000ea60000300800 */
[--C-:B-1----:R-:W-:Y:S01]  /*8d60*/  FFMA.FTZ R2, R247, c[0x0][0x2d0], -R149.reuse ;  /* 0x0000b400f7027a23 */ /* 0x102fe20000010895 */
[----:B------:R-:W2:Y:S03]  /*8d70*/  LDL.LU R114, [R1+0x8] ;  /* 0x0000080001727983 */ /* 0x000ea60000300800 */
[----:B------:R-:W-:Y:S01]  /*8d80*/  HMMA.16816.F32 R64, R68, R90, R64 ;  /* 0x0000005a4440723c */ /* 0x000fe20000001840 */
[----:B------:R1:W-:Y:S06]  /*8d90*/  MUFU.EX2 R105, R2 ;  /* 0x0000000200697308 */ /* 0x0003ec0000000800 */
[----:B----4-:R-:W-:Y:S02]  /*8da0*/  F2FP.PACK_AB R68, R155, R156 ;  /* 0x0000009c9b44723e */ /* 0x010fe400000000ff */
[----:B------:R-:W-:Y:S03]  /*8db0*/  F2FP.PACK_AB R69, R106, R107 ;  /* 0x0000006b6a45723e */ /* 0x000fe600000000ff */
[--C-:B-1----:R-:W-:Y:S04]  /*8dc0*/  FFMA.FTZ R2, R249, c[0x0][0x2d0], -R149.reuse ;  /* 0x0000b400f9027a23 */ /* 0x102fe80000010895 */
[----:B------:R1:W4:Y:S02]  /*8dd0*/  MUFU.EX2 R154, R2 ;  /* 0x00000002009a7308 */ /* 0x0003240000000800 */
[--C-:B-1----:R-:W-:Y:S01]  /*8de0*/  FFMA.FTZ R2, R250, c[0x0][0x2d0], -R148.reuse ;  /* 0x0000b400fa027a23 */ /* 0x102fe20000010894 */
[----:B----4-:R-:W-:Y:S07]  /*8df0*/  F2FP.PACK_AB R70, R154, R105 ;  /* 0x000000699a46723e */ /* 0x010fee00000000ff */
[----:B------:R1:W-:Y:S02]  /*8e00*/  MUFU.EX2 R104, R2 ;  /* 0x0000000200687308 */ /* 0x0003e40000000800 */
[----:B-1----:R-:W-:Y:S08]  /*8e10*/  FFMA.FTZ R2, R248, c[0x0][0x2d0], -R148 ;  /* 0x0000b400f8027a23 */ /* 0x002ff00000010894 */
[----:B------:R1:W4:Y:S02]  /*8e20*/  MUFU.EX2 R153, R2 ;  /* 0x0000000200997308 */ /* 0x0003240000000800 */
[----:B-1----:R-:W-:Y:S01]  /*8e30*/  FFMA.FTZ R2, R177, c[0x0][0x2d0], -R149 ;  /* 0x0000b400b1027a23 */ /* 0x002fe20000010895 */
[----:B------:R-:W-:Y:S01]  /*8e40*/  MOV R177, R144 ;  /* 0x0000009000b17202 */ /* 0x000fe20000000f00 */
[----:B------:R-:W-:Y:S01]  /*8e50*/  IMAD.MOV.U32 R144, RZ, RZ, R133 ;  /* 0x000000ffff907224 */ /* 0x000fe200078e0085 */
[----:B----4-:R-:W-:Y:S01]  /*8e60*/  F2FP.PACK_AB R71, R153, R104 ;  /* 0x000000689947723e */ /* 0x010fe200000000ff */
[----:B------:R-:W-:Y:S02]  /*8e70*/  IMAD.MOV.U32 R133, RZ, RZ, R100 ;  /* 0x000000ffff857224 */ /* 0x000fe400078e0064 */
[----:B------:R-:W-:Y:S02]  /*8e80*/  IMAD.MOV.U32 R100, RZ, RZ, R152 ;  /* 0x000000ffff647224 */ /* 0x000fe400078e0098 */
[----:B------:R1:W-:Y:S02]  /*8e90*/  MUFU.EX2 R152, R2 ;  /* 0x0000000200987308 */ /* 0x0003e40000000800 */
[C---:B-----5:R-:W-:Y:S08]  /*8ea0*/  HMMA.16816.F32 R4, R68.reuse, R72, R4 ;  /* 0x000000484404723c */ /* 0x060ff00000001804 */
[C---:B------:R-:W-:Y:S01]  /*8eb0*/  HMMA.16816.F32 R8, R68.reuse, R74, R8 ;  /* 0x0000004a4408723c */ /* 0x040fe20000001808 */
[----:B------:R-:W4:Y:S07]  /*8ec0*/  LDSM.16.MT88.4 R72, [R204+0x6800] ;  /* 0x00680000cc48783b */ /* 0x000f2e0000004200 */
[C---:B---3--:R-:W-:Y:S04]  /*8ed0*/  HMMA.16816.F32 R12, R68.reuse, R76, R12 ;  /* 0x0000004c440c723c */ /* 0x048fe8000000180c */
[----:B-1----:R-:W-:Y:S04]  /*8ee0*/  FFMA.FTZ R2, R132, c[0x0][0x2d0], -R149 ;  /* 0x0000b40084027a23 */ /* 0x002fe80000010895 */
[C---:B------:R-:W-:Y:S01]  /*8ef0*/  HMMA.16816.F32 R16, R68.reuse, R78, R16 ;  /* 0x0000004e4410723c */ /* 0x040fe20000001810 */
[----:B------:R-:W1:Y:S03]  /*8f00*/  LDSM.16.MT88.4 R76, [R203+0x6800] ;  /* 0x00680000cb4c783b */ /* 0x000e660000004200 */
[----:B------:R-:W-:Y:S02]  /*8f10*/  IMAD.MOV.U32 R132, RZ, RZ, R124 ;  /* 0x000000ffff847224 */ /* 0x000fe400078e007c */
[----:B------:R-:W-:Y:S01]  /*8f20*/  IMAD.MOV.U32 R124, RZ, RZ, R123 ;  /* 0x000000ffff7c7224 */ /* 0x000fe200078e007b */
[----:B------:R-:W-:Y:S01]  /*8f30*/  MOV R123, R151 ;  /* 0x00000097007b7202 */ /* 0x000fe20000000f00 */
[C---:B------:R-:W-:Y:S01]  /*8f40*/  HMMA.16816.F32 R20, R68.reuse, R92, R20 ;  /* 0x0000005c4414723c */ /* 0x040fe20000001814 */
[----:B------:R3:W5:Y:S03]  /*8f50*/  MUFU.EX2 R151, R2 ;  /* 0x0000000200977308 */ /* 0x0007660000000800 */
[----:B------:R-:W-:Y:S02]  /*8f60*/  IMAD.MOV.U32 R115, RZ, RZ, R124 ;  /* 0x000000ffff737224 */ /* 0x000fe400078e007c */
[----:B------:R-:W-:Y:S02]  /*8f70*/  LDSM.16.MT88.4 R124, [R200+0x3800] ;  /* 0x00380000c87c783b */ /* 0x000fe40000004200 */
[C---:B------:R-:W-:Y:S06]  /*8f80*/  HMMA.16816.F32 R24, R68.reuse, R94, R24 ;  /* 0x0000005e4418723c */ /* 0x040fec0000001818 */
[----:B------:R-:W-:Y:S02]  /*8f90*/  LDSM.16.MT88.4 R92, [R204+0x7000] ;  /* 0x00700000cc5c783b */ /* 0x000fe40000004200 */
[C---:B------:R-:W-:Y:S08]  /*8fa0*/  HMMA.16816.F32 R28, R68.reuse, R80, R28 ;  /* 0x00000050441c723c */ /* 0x040ff0000000181c */
[C---:B------:R-:W-:Y:S01]  /*8fb0*/  HMMA.16816.F32 R32, R68.reuse, R82, R32 ;  /* 0x000000524420723c */ /* 0x040fe20000001820 */
[----:B------:R-:W5:Y:S03]  /*8fc0*/  LDSM.16.MT88.4 R80, [R206+0x6800] ;  /* 0x00680000ce50783b */ /* 0x000f660000004200 */
[--C-:B---3--:R-:W-:Y:S02]  /*8fd0*/  FFMA.FTZ R2, R147, c[0x0][0x2d0], -R148.reuse ;  /* 0x0000b40093027a23 */ /* 0x108fe40000010894 */
[----:B------:R-:W-:Y:S02]  /*8fe0*/  IMAD.MOV.U32 R147, RZ, RZ, R135 ;  /* 0x000000ffff937224 */ /* 0x000fe400078e0087 */
[C---:B------:R-:W-:Y:S01]  /*8ff0*/  HMMA.16816.F32 R36, R68.reuse, R84, R36 ;  /* 0x000000544424723c */ /* 0x040fe20000001824 */
[----:B------:R3:W-:Y:S07]  /*9000*/  MUFU.EX2 R135, R2 ;  /* 0x0000000200877308 */ /* 0x0007ee0000000800 */
[C---:B------:R-:W-:Y:S01]  /*9010*/  HMMA.16816.F32 R40, R68.reuse, R86, R40 ;  /* 0x000000564428723c */ /* 0x040fe20000001828 */
[----:B------:R-:W-:Y:S07]  /*9020*/  LDSM.16.MT88.4 R84, [R203+0x3000] ;  /* 0x00300000cb54783b */ /* 0x000fee0000004200 */
[C---:B----4-:R-:W-:Y:S08]  /*9030*/  HMMA.16816.F32 R44, R68.reuse, R72, R44 ;  /* 0x00000048442c723c */ /* 0x050ff0000000182c */
[C---:B------:R-:W-:Y:S01]  /*9040*/  HMMA.16816.F32 R48, R68.reuse, R74, R48 ;  /* 0x0000004a4430723c */ /* 0x040fe20000001830 */
[----:B------:R-:W4:Y:S03]  /*9050*/  LDSM.16.MT88.4 R72, [R200+0x3000] ;  /* 0x00300000c848783b */ /* 0x000f260000004200 */
[----:B---3--:R-:W-:Y:S04]  /*9060*/  FFMA.FTZ R2, R134, c[0x0][0x2d0], -R148 ;  /* 0x0000b40086027a23 */ /* 0x008fe80000010894 */
[C---:B-1----:R-:W-:Y:S01]  /*9070*/  HMMA.16816.F32 R52, R68.reuse, R76, R52 ;  /* 0x0000004c4434723c */ /* 0x042fe20000001834 */
[----:B------:R1:W3:Y:S07]  /*9080*/  MUFU.EX2 R134, R2 ;  /* 0x0000000200867308 */ /* 0x0002ee0000000800 */
[C---:B------:R-:W-:Y:S01]  /*9090*/  HMMA.16816.F32 R56, R68.reuse, R78, R56 ;  /* 0x0000004e4438723c */ /* 0x040fe20000001838 */
[----:B------:R-:W2:Y:S07]  /*90a0*/  LDSM.16.MT88.4 R76, [R204+0x3000] ;  /* 0x00300000cc4c783b */ /* 0x000eae0000004200 */
[C---:B-----5:R-:W-:Y:S08]  /*90b0*/  HMMA.16816.F32 R60, R68.reuse, R80, R60 ;  /* 0x00000050443c723c */ /* 0x060ff0000000183c */
[----:B------:R-:W-:Y:S01]  /*90c0*/  HMMA.16816.F32 R64, R68, R82, R64 ;  /* 0x000000524440723c */ /* 0x000fe20000001840 */
[----:B------:R-:W-:Y:S03]  /*90d0*/  LDSM.16.MT88.4 R80, [R200+0x7000] ;  /* 0x00700000c850783b */ /* 0x000fe60000004200 */
[----:B-1----:R-:W-:Y:S02]  /*90e0*/  FFMA.FTZ R2, R177, c[0x0][0x2d0], -R149 ;  /* 0x0000b400b1027a23 */ /* 0x002fe40000010895 */
[----:B------:R-:W-:Y:S01]  /*90f0*/  IMAD.MOV.U32 R177, RZ, RZ, R144 ;  /* 0x000000ffffb17224 */ /* 0x000fe200078e0090 */
[----:B------:R-:W-:Y:S01]  /*9100*/  F2FP.PACK_AB R68, R151, R152 ;  /* 0x000000989744723e */ /* 0x000fe200000000ff */
[----:B------:R-:W-:Y:S01]  /*9110*/  IMAD.MOV.U32 R144, RZ, RZ, R133 ;  /* 0x000000ffff907224 */ /* 0x000fe200078e0085 */
[----:B---3--:R-:W-:Y:S01]  /*9120*/  F2FP.PACK_AB R69, R134, R135 ;  /* 0x000000878645723e */ /* 0x008fe200000000ff */
[----:B------:R1:W-:Y:S02]  /*9130*/  MUFU.EX2 R133, R2 ;  /* 0x0000000200857308 */ /* 0x0003e40000000800 */
[----:B-1----:R-:W-:Y:S08]  /*9140*/  FFMA.FTZ R2, R150, c[0x0][0x2d0], -R149 ;  /* 0x0000b40096027a23 */ /* 0x002ff00000010895 */
[----:B------:R1:W3:Y:S01]  /*9150*/  MUFU.EX2 R150, R2 ;  /* 0x0000000200967308 */ /* 0x0002e20000000800 */
[----:B--2---:R-:W-:Y:S02]  /*9160*/  FFMA.FTZ R100, R3, R88, R100 ;  /* 0x0000005803647223 */ /* 0x004fe40000010064 */
[----:B------:R-:W2:Y:S07]  /*9170*/  LDSM.16.MT88.4 R88, [R206+0x3000] ;  /* 0x00300000ce58783b */ /* 0x000eae0000004200 */
[----:B------:R-:W-:Y:S01]  /*9180*/  MUFU.EX2 R3, R97 ;  /* 0x0000006100037308 */ /* 0x000fe20000000800 */
[----:B------:R-:W-:Y:S02]  /*9190*/  FFMA.FTZ R0, R0, R114, R115 ;  /* 0x0000007200007223 */ /* 0x000fe40000010073 */
[----:B-1----:R-:W-:Y:S01]  /*91a0*/  FFMA.FTZ R2, R132, c[0x0][0x2d0], -R148 ;  /* 0x0000b40084027a23 */ /* 0x002fe20000010894 */
[----:B---3--:R-:W-:Y:S01]  /*91b0*/  F2FP.PACK_AB R70, R150, R133 ;  /* 0x000000859646723e */ /* 0x008fe200000000ff */
[----:B------:R-:W-:Y:S05]  /*91c0*/  FADD.FTZ R0, R112, R0 ;  /* 0x0000000070007221 */ /* 0x000fea0000010000 */
[----:B------:R1:W-:Y:S01]  /*91d0*/  MUFU.EX2 R132, R2 ;  /* 0x0000000200847308 */ /* 0x0003e20000000800 */
[----:B------:R-:W-:Y:S04]  /*91e0*/  FADD.FTZ R0, R122, R0 ;  /* 0x000000007a007221 */ /* 0x000fe80000010000 */
[----:B------:R-:W-:Y:S04]  /*91f0*/  FADD.FTZ R0, R120, R0 ;  /* 0x0000000078007221 */ /* 0x000fe80000010000 */
[----:B------:R-:W-:Y:S04]  /*9200*/  FADD.FTZ R0, R182, R0 ;  /* 0x00000000b6007221 */ /* 0x000fe80000010000 */
[----:B------:R-:W-:Y:S04]  /*9210*/  FADD.FTZ R0, R180, R0 ;  /* 0x00000000b4007221 */ /* 0x000fe80000010000 */
[----:B------:R-:W-:Y:S04]  /*9220*/  FADD.FTZ R0, R178, R0 ;  /* 0x00000000b2007221 */ /* 0x000fe80000010000 */
[----:B------:R-:W-:Y:S02]  /*9230*/  FADD.FTZ R0, R103, R0 ;  /* 0x0000000067007221 */ /* 0x000fe40000010000 */
[--C-:B-1----:R-:W-:Y:S02]  /*9240*/  FFMA.FTZ R2, R147, c[0x0][0x2d0], -R148.reuse ;  /* 0x0000b40093027a23 */ /* 0x102fe40000010894 */
[----:B------:R-:W-:Y:S02]  /*9250*/  FFMA.FTZ R148, R119, c[0x0][0x2d0], -R148 ;  /* 0x0000b40077947a23 */ /* 0x000fe40000010894 */
[----:B------:R-:W1:Y:S01]  /*9260*/  MUFU.EX2 R147, R2 ;  /* 0x0000000200937308 */ /* 0x000e620000000800 */
[----:B------:R-:W-:Y:S04]  /*9270*/  FADD.FTZ R0, R101, R0 ;  /* 0x0000000065007221 */ /* 0x000fe80000010000 */
[----:B------:R-:W-:Y:S04]  /*9280*/  FADD.FTZ R0, R251, R0 ;  /* 0x00000000fb007221 */ /* 0x000fe80000010000 */
[----:B------:R-:W-:Y:S01]  /*9290*/  FADD.FTZ R0, R111, R0 ;  /* 0x000000006f007221 */ /* 0x000fe20000010000 */
[----:B------:R-:W-:Y:S03]  /*92a0*/  MUFU.EX2 R119, R99 ;  /* 0x0000006300777308 */ /* 0x000fe60000000800 */
[----:B------:R-:W-:Y:S04]  /*92b0*/  FADD.FTZ R0, R110, R0 ;  /* 0x000000006e007221 */ /* 0x000fe80000010000 */
[----:B------:R-:W-:Y:S03]  /*92c0*/  FADD.FTZ R0, R108, R0 ;  /* 0x000000006c007221 */ /* 0x000fe60000010000 */
[----:B------:R-:W3:Y:S01]  /*92d0*/  MUFU.EX2 R148, R148 ;  /* 0x0000009400947308 */ /* 0x000ee20000000800 */
[----:B------:R-:W-:Y:S01]  /*92e0*/  FADD.FTZ R0, R165, R0 ;  /* 0x00000000a5007221 */ /* 0x000fe20000010000 */
[----:B-1----:R-:W-:Y:S01]  /*92f0*/  F2FP.PACK_AB R71, R147, R132 ;  /* 0x000000849347723e */ /* 0x002fe200000000ff */
[--C-:B------:R-:W-:Y:S02]  /*9300*/  FFMA.FTZ R2, R177, c[0x0][0x2d0], -R149.reuse ;  /* 0x0000b400b1027a23 */ /* 0x100fe40000010895 */
[----:B------:R-:W-:Y:S02]  /*9310*/  FFMA.FTZ R149, R144, c[0x0][0x2d0], -R149 ;  /* 0x0000b40090957a23 */ /* 0x000fe40000010895 */
[----:B------:R-:W-:Y:S03]  /*9320*/  IMAD.MOV.U32 R177, RZ, RZ, R145 ;  /* 0x000000ffffb17224 */ /* 0x000fe600078e0091 */
[----:B------:R-:W-:Y:S01]  /*9330*/  MUFU.EX2 R144, R98 ;  /* 0x0000006200907308 */ /* 0x000fe20000000800 */
[C---:B----4-:R-:W-:Y:S03]  /*9340*/  HMMA.16816.F32 R4, R68.reuse, R72, R4 ;  /* 0x000000484404723c */ /* 0x050fe60000001804 */
[----:B------:R-:W-:Y:S04]  /*9350*/  FADD.FTZ R0, R162, R0 ;  /* 0x00000000a2007221 */ /* 0x000fe80000010000 */
[----:B------:R-:W-:Y:S01]  /*9360*/  FADD.FTZ R0, R161, R0 ;  /* 0x00000000a1007221 */ /* 0x000fe20000010000 */
[C---:B------:R-:W-:Y:S01]  /*9370*/  HMMA.16816.F32 R8, R68.reuse, R74, R8 ;  /* 0x0000004a4408723c */ /* 0x040fe20000001808 */
[----:B------:R-:W1:Y:S01]  /*9380*/  LDSM.16.MT88.4 R72, [R203+0x7000] ;  /* 0x00700000cb48783b */ /* 0x000e620000004200 */
[----:B------:R4:W-:Y:S02]  /*9390*/  MUFU.EX2 R145, R96 ;  /* 0x0000006000917308 */ /* 0x0009e40000000800 */
[----:B------:R-:W-:Y:S01]  /*93a0*/  FADD.FTZ R0, R131, R0 ;  /* 0x0000000083007221 */ /* 0x000fe20000010000 */
[----:B---3--:R-:W-:Y:S03]  /*93b0*/  F2FP.PACK_AB R115, R148, R118 ;  /* 0x000000769473723e */ /* 0x008fe600000000ff */
[C---:B------:R-:W-:Y:S04]  /*93c0*/  HMMA.16816.F32 R12, R68.reuse, R76, R12 ;  /* 0x0000004c440c723c */ /* 0x040fe8000000180c */
[----:B------:R3:W5:Y:S01]  /*93d0*/  MUFU.EX2 R146, R2 ;  /* 0x0000000200927308 */ /* 0x0007620000000800 */
[----:B------:R-:W-:Y:S03]  /*93e0*/  FADD.FTZ R0, R130, R0 ;  /* 0x0000000082007221 */ /* 0x000fe60000010000 */
[C---:B------:R-:W-:Y:S01]  /*93f0*/  HMMA.16816.F32 R16, R68.reuse, R78, R16 ;  /* 0x0000004e4410723c */ /* 0x040fe20000001810 */
[----:B------:R-:W1:Y:S03]  /*9400*/  LDSM.16.MT88.4 R76, [R206+0x7000] ;  /* 0x00700000ce4c783b */ /* 0x000e660000004200 */
[----:B------:R-:W-:Y:S02]  /*9410*/  FADD.FTZ R0, R128, R0 ;  /* 0x0000000080007221 */ /* 0x000fe40000010000 */
[----:B------:R-:W2:Y:S02]  /*9420*/  MUFU.EX2 R149, R149 ;  /* 0x0000009500957308 */ /* 0x000ea40000000800 */
[C---:B------:R-:W-:Y:S01]  /*9430*/  HMMA.16816.F32 R20, R68.reuse, R84, R20 ;  /* 0x000000544414723c */ /* 0x040fe20000001814 */
[----:B----4-:R-:W-:Y:S03]  /*9440*/  LDSM.16.MT88.4 R96, [R200+0x7800] ;  /* 0x00780000c860783b */ /* 0x010fe60000004200 */
[----:B------:R-:W-:Y:S04]  /*9450*/  FADD.FTZ R0, R157, R0 ;  /* 0x000000009d007221 */ /* 0x000fe80000010000 */
[C---:B------:R-:W-:Y:S01]  /*9460*/  HMMA.16816.F32 R24, R68.reuse, R86, R24 ;  /* 0x000000564418723c */ /* 0x040fe20000001818 */
[----:B------:R-:W-:Y:S03]  /*9470*/  LDSM.16.MT88.4 R84, [R203+0x3800] ;  /* 0x00380000cb54783b */ /* 0x000fe60000004200 */
[----:B---3--:R-:W-:Y:S01]  /*9480*/  FADD.FTZ R2, R113, R100 ;  /* 0x0000006471027221 */ /* 0x008fe20000010000 */
[----:B-----5:R-:W-:Y:S01]  /*9490*/  F2FP.PACK_AB R112, R145, R146 ;  /* 0x000000929170723e */ /* 0x020fe200000000ff */
[----:B------:R-:W-:Y:S01]  /*94a0*/  FADD.FTZ R0, R107, R0 ;  /* 0x000000006b007221 */ /* 0x000fe20000010000 */
[----:B------:R-:W-:Y:S01]  /*94b0*/  F2FP.PACK_AB R113, R144, R3 ;  /* 0x000000039071723e */ /* 0x000fe200000000ff */
[C---:B--2---:R-:W-:Y:S04]  /*94c0*/  HMMA.16816.F32 R28, R68.reuse, R88, R28 ;  /* 0x00000058441c723c */ /* 0x044fe8000000181c */
[----:B------:R-:W-:Y:S01]  /*94d0*/  FADD.FTZ R2, R123, R2 ;  /* 0x000000027b027221 */ /* 0x000fe20000010000 */
[----:B------:R-:W-:Y:S01]  /*94e0*/  F2FP.PACK_AB R114, R149, R119 ;  /* 0x000000779572723e */ /* 0x000fe200000000ff */
[----:B------:R-:W-:Y:S02]  /*94f0*/  FADD.FTZ R0, R106, R0 ;  /* 0x000000006a007221 */ /* 0x000fe40000010000 */
[C---:B------:R-:W-:Y:S01]  /*9500*/  HMMA.16816.F32 R32, R68.reuse, R90, R32 ;  /* 0x0000005a4420723c */ /* 0x040fe20000001820 */
[----:B------:R-:W-:Y:S03]  /*9510*/  LDSM.16.MT88.4 R88, [R206+0x3800] ;  /* 0x00380000ce58783b */ /* 0x000fe60000004200 */
[----:B------:R-:W-:Y:S02]  /*9520*/  FADD.FTZ R2, R121, R2 ;  /* 0x0000000279027221 */ /* 0x000fe40000010000 */
[----:B------:R-:W-:Y:S02]  /*9530*/  FADD.FTZ R0, R104, R0 ;  /* 0x0000000068007221 */ /* 0x000fe40000010000 */
[C---:B------:R-:W-:Y:S04]  /*9540*/  HMMA.16816.F32 R36, R68.reuse, R80, R36 ;  /* 0x000000504424723c */ /* 0x040fe80000001824 */
[----:B------:R-:W-:Y:S02]  /*9550*/  FADD.FTZ R2, R231, R2 ;  /* 0x00000002e7027221 */ /* 0x000fe40000010000 */
[----:B------:R-:W-:Y:S02]  /*9560*/  FADD.FTZ R0, R153, R0 ;  /* 0x0000000099007221 */ /* 0x000fe40000010000 */
[C---:B------:R-:W-:Y:S01]  /*9570*/  HMMA.16816.F32 R40, R68.reuse, R82, R40 ;  /* 0x000000524428723c */ /* 0x040fe20000001828 */
[----:B------:R-:W2:Y:S03]  /*9580*/  LDSM.16.MT88.4 R80, [R204+0x3800] ;  /* 0x00380000cc50783b */ /* 0x000ea60000004200 */
        /* <DEDUP_REMOVED lines=8> */
[C---:B-1----:R-:W-:Y:S04]  /*9610*/  HMMA.16816.F32 R52, R68.reuse, R72, R52 ;  /* 0x000000484434723c */ /* 0x042fe80000001834 */
[----:B------:R-:W-:Y:S02]  /*9620*/  FADD.FTZ R2, R102, R2 ;  /* 0x0000000266027221 */ /* 0x000fe40000010000 */
[----:B------:R-:W1:Y:S01]  /*9630*/  LDSM.16.MT88.4 R100, [R204+0x7800] ;  /* 0x00780000cc64783b */ /* 0x000e620000004200 */
[----:B------:R-:W-:Y:S01]  /*9640*/  FADD.FTZ R0, R147, R0 ;  /* 0x0000000093007221 */ /* 0x000fe20000010000 */
[C---:B------:R-:W-:Y:S04]  /*9650*/  HMMA.16816.F32 R56, R68.reuse, R74, R56 ;  /* 0x0000004a4438723c */ /* 0x040fe80000001838 */
[----:B------:R-:W-:Y:S02]  /*9660*/  FADD.FTZ R2, R252, R2 ;  /* 0x00000002fc027221 */ /* 0x000fe40000010000 */
[----:B------:R-:W-:Y:S02]  /*9670*/  FADD.FTZ R3, R3, R0 ;  /* 0x0000000003037221 */ /* 0x000fe40000010000 */
[C---:B------:R-:W-:Y:S04]  /*9680*/  HMMA.16816.F32 R60, R68.reuse, R76, R60 ;  /* 0x0000004c443c723c */ /* 0x040fe8000000183c */
[----:B------:R-:W-:Y:S02]  /*9690*/  FADD.FTZ R2, R176, R2 ;  /* 0x00000002b0027221 */ /* 0x000fe40000010000 */
[----:B------:R-:W-:Y:S02]  /*96a0*/  FADD.FTZ R3, R144, R3 ;  /* 0x0000000390037221 */ /* 0x000fe40000010000 */
[----:B------:R-:W-:Y:S04]  /*96b0*/  HMMA.16816.F32 R64, R68, R78, R64 ;  /* 0x0000004e4440723c */ /* 0x000fe80000001840 */
[----:B------:R-:W-:Y:S04]  /*96c0*/  FADD.FTZ R2, R167, R2 ;  /* 0x00000002a7027221 */ /* 0x000fe80000010000 */
[C---:B------:R-:W-:Y:S01]  /*96d0*/  HMMA.16816.F32 R120, R112.reuse, R124, R4 ;  /* 0x0000007c7078723c */ /* 0x040fe20000001804 */
[----:B------:R-:W-:Y:S04]  /*96e0*/  LDSM.16.MT88.4 R4, [R206+0x7800] ;  /* 0x00780000ce04783b */ /* 0x000fe80000004200 */
[----:B------:R-:W-:Y:S03]  /*96f0*/  FADD.FTZ R2, R109, R2 ;  /* 0x000000026d027221 */ /* 0x000fe60000010000 */
[C---:B------:R-:W-:Y:S01]  /*9700*/  HMMA.16816.F32 R124, R112.reuse, R126, R8 ;  /* 0x0000007e707c723c */ /* 0x040fe20000001808 */
[----:B------:R-:W3:Y:S03]  /*9710*/  LDL R8, [R1+0x28] ;  /* 0x0000280001087983 */ /* 0x000ee60000100800 */
[----:B------:R-:W-:Y:S01]  /*9720*/  FADD.FTZ R2, R166, R2 ;  /* 0x00000002a6027221 */ /* 0x000fe20000010000 */
[----:B------:R-:W4:Y:S03]  /*9730*/  LDSM.16.MT88.4 R108, [R203+0x7800] ;  /* 0x00780000cb6c783b */ /* 0x000f260000004200 */
[C---:B--2---:R-:W-:Y:S04]  /*9740*/  HMMA.16816.F32 R68, R112.reuse, R80, R12 ;  /* 0x000000507044723c */ /* 0x044fe8000000180c */
[----:B------:R-:W-:Y:S04]  /*9750*/  FADD.FTZ R2, R164, R2 ;  /* 0x00000002a4027221 */ /* 0x000fe80000010000 */
[C---:B------:R-:W-:Y:S04]  /*9760*/  HMMA.16816.F32 R72, R112.reuse, R82, R16 ;  /* 0x000000527048723c */ /* 0x040fe80000001810 */
        /* <DEDUP_REMOVED lines=13> */
[C---:B-1----:R-:W-:Y:S04]  /*9840*/  HMMA.16816.F32 R128, R112.reuse, R100, R44 ;  /* 0x000000647080723c */ /* 0x042fe8000000182c */
[----:B------:R-:W-:Y:S04]  /*9850*/  FADD.FTZ R2, R105, R2 ;  /* 0x0000000269027221 */ /* 0x000fe80000010000 */
[C---:B------:R-:W-:Y:S04]  /*9860*/  HMMA.16816.F32 R100, R112.reuse, R102, R48 ;  /* 0x000000667064723c */ /* 0x040fe80000001830 */
[----:B------:R-:W-:Y:S04]  /*9870*/  FADD.FTZ R2, R154, R2 ;  /* 0x000000029a027221 */ /* 0x000fe80000010000 */
[C---:B----4-:R-:W-:Y:S04]  /*9880*/  HMMA.16816.F32 R104, R112.reuse, R108, R52 ;  /* 0x0000006c7068723c */ /* 0x050fe80000001834 */
[----:B------:R-:W-:Y:S04]  /*9890*/  FADD.FTZ R2, R152, R2 ;  /* 0x0000000298027221 */ /* 0x000fe80000010000 */
[C---:B------:R-:W-:Y:S04]  /*98a0*/  HMMA.16816.F32 R108, R112.reuse, R110, R56 ;  /* 0x0000006e706c723c */ /* 0x040fe80000001838 */
[----:B------:R-:W-:Y:S04]  /*98b0*/  FADD.FTZ R2, R151, R2 ;  /* 0x0000000297027221 */ /* 0x000fe80000010000 */
[----:B------:R-:W-:Y:S02]  /*98c0*/  FADD.FTZ R2, R133, R2 ;  /* 0x0000000285027221 */ /* 0x000fe40000010000 */
[C---:B------:R-:W-:Y:S03]  /*98d0*/  HMMA.16816.F32 R132, R112.reuse, R4, R60 ;  /* 0x000000047084723c */ /* 0x040fe6000000183c */
[----:B------:R-:W-:Y:S04]  /*98e0*/  FADD.FTZ R2, R150, R2 ;  /* 0x0000000296027221 */ /* 0x000fe80000010000 */
[----:B------:R-:W-:Y:S01]  /*98f0*/  FADD.FTZ R2, R146, R2 ;  /* 0x0000000292027221 */ /* 0x000fe20000010000 */
[----:B------:R-:W-:Y:S04]  /*9900*/  HMMA.16816.F32 R112, R112, R6, R64 ;  /* 0x000000067070723c */ /* 0x000fe80000001840 */
[----:B------:R-:W-:Y:S04]  /*9910*/  FADD.FTZ R0, R145, R2 ;  /* 0x0000000291007221 */ /* 0x000fe80000010000 */
[----:B------:R-:W-:Y:S04]  /*9920*/  FADD.FTZ R2, R119, R0 ;  /* 0x0000000077027221 */ /* 0x000fe80000010000 */
[----:B------:R-:W-:Y:S02]  /*9930*/  FADD.FTZ R0, R118, R3 ;  /* 0x0000000376007221 */ /* 0x000fe40000010000 */
[----:B------:R-:W-:Y:S02]  /*9940*/  FADD.FTZ R2, R149, R2 ;  /* 0x0000000295027221 */ /* 0x000fe40000010000 */
[----:B------:R-:W-:Y:S02]  /*9950*/  FADD.FTZ R0, R148, R0 ;  /* 0x0000000094007221 */ /* 0x000fe40000010000 */
[----:B------:R-:W-:Y:S01]  /*9960*/  IMAD.MOV.U32 R118, RZ, RZ, R116 ;  /* 0x000000ffff767224 */ /* 0x000fe200078e0074 */
[----:B------:R1:W-:Y:S01]  /*9970*/  STL [R1+0x4], R2 ;  /* 0x0000040201007387 */ /* 0x0003e20000100800 */
[----:B------:R-:W-:Y:S03]  /*9980*/  IMAD.MOV.U32 R3, RZ, RZ, R117 ;  /* 0x000000ffff037224 */ /* 0x000fe600078e0075 */
[----:B------:R1:W-:Y:S01]  /*9990*/  STL [R1+0x8], R0 ;  /* 0x0000080001007387 */ /* 0x0003e20000100800 */
[----:B---3--:R-:W-:Y:S01]  /*99a0*/  ISETP.GT.AND P0, PT, R229, R8, PT ;  /* 0x00000008e500720c */ /* 0x008fe20003f04270 */
[----:B------:R-:W-:Y:S11]  /*99b0*/  IMAD.MOV.U32 R229, RZ, RZ, R230 ;  /* 0x000000ffffe57224 */ /* 0x000ff600078e00e6 */
[----:B------:R-:W-:Y:S01]  /*99c0*/  @!UPT UIADD3 URZ, URZ, URZ, URZ ;  /* 0x0000003f3f3ff290 */ /* 0x000fe2000fffe03f */
[----:B-1----:R-:W-:-:S05]  /*99d0*/  @P0 BRA `(.L_x_71) ;  /* 0xffffbe2000000947 */ /* 0x002fca000383ffff */
.L_x_70:
[----:B-1----:R-:W2:Y:S02]  /*99e0*/  LDL R0, [R1] ;  /* 0x0000000001007983 */ /* 0x002ea40000100800 */
[----:B--2---:R-:W-:-:S13]  /*99f0*/  ISETP.GE.AND P0, PT, R230, R0, PT ;  /* 0x00000000e600720c */ /* 0x004fda0003f06270 */
[----:B------:R-:W-:Y:S05]  /*9a00*/  @!P0 BRA `(.L_x_72) ;  /* 0x000034b000008947 */ /* 0x000fea0003800000 */
[----:B------:R-:W-:Y:S02]  /*9a10*/  MOV R119, R116 ;  /* 0x0000007400777202 */ /* 0x000fe40000000f00 */
[----:B------:R-:W-:Y:S02]  /*9a20*/  MOV R118, R117 ;  /* 0x0000007500767202 */ /* 0x000fe40000000f00 */
.L_x_73:
[----:B------:R-:W2:Y:S01]  /*9a30*/  LDL.64 R154, [R1+0x18] ;  /* 0x00001800019a7983 */ /* 0x000ea20000100a00 */
[----:B------:R-:W-:Y:S04]  /*9a40*/  DEPBAR.LE SB0, 0x0 ;  /* 0x000080000000791a */ /* 0x000fe80000000000 */
[----:B------:R-:W-:Y:S01]  /*9a50*/  WARPSYNC 0xffffffff ;  /* 0xffffffff00007948 */ /* 0x000fe20003800000 */
[----:B------:R-:W3:Y:S01]  /*9a60*/  LDL R152, [R1+0x24] ;  /* 0x0000240001987983 */ /* 0x000ee20000100800 */
[----:B------:R-:W-:Y:S01]  /*9a70*/  SHF.R.S32.HI R0, RZ, 0x1f, R230 ;  /* 0x0000001fff007819 */ /* 0x000fe200000114e6 */
[----:B------:R-:W-:Y:S01]  /*9a80*/  IMAD.WIDE.U32 R2, R230, c[0x0][0x208], RZ ;  /* 0x00008200e6027a25 */ /* 0x000fe200078e00ff */
[----:B------:R-:W-:Y:S01]  /*9a90*/  MOV R232, 0x6 ;  /* 0x0000000600e87802 */ /* 0x000fe20000000f00 */
[----:B------:R-:W-:Y:S02]  /*9aa0*/  BAR.SYNC.DEFER_BLOCKING 0x0 ;  /* 0x0000000000007b1d */ /* 0x000fe40000010000 */
[----:B------:R-:W-:Y:S01]  /*9ab0*/  IMAD R0, R0, c[0x0][0x208], RZ ;  /* 0x0000820000007a24 */ /* 0x000fe200078e02ff */
[----:B------:R-:W-:Y:S03]  /*9ac0*/  SHF.L.U32 R116, R2, 0x7, RZ ;  /* 0x0000000702747819 */ /* 0x000fe600000006ff */
[----:B------:R-:W-:Y:S05]  /*9ad0*/  IMAD R0, R230, c[0x0][0x20c], R0 ;  /* 0x00008300e6007a24 */ /* 0x000fea00078e0200 */
[----:B------:R-:W-:Y:S04]  /*9ae0*/  IADD3 R0, R3, R0, RZ ;  /* 0x0000000003007210 */ /* 0x000fe80007ffe0ff */
[----:B------:R-:W-:Y:S01]  /*9af0*/  SHF.L.U64.HI R0, R2, 0x7, R0 ;  /* 0x0000000702007819 */ /* 0x000fe20000010200 */
[----:B------:R-:W1:Y:S08]  /*9b00*/  LDSM.16.M88.4 R8, [R201] ;  /* 0x00000000c908783b */ /* 0x000e700000000200 */
[----:B------:R-:W4:Y:S08]  /*9b10*/  LDSM.16.M88.4 R16, [R201+0x800] ;  /* 0x00080000c910783b */ /* 0x000f300000000200 */
[----:B------:R-:W5:Y:S08]  /*9b20*/  LDSM.16.M88.4 R24, [R201+0x1000] ;  /* 0x00100000c918783b */ /* 0x000f700000000200 */
[----:B------:R-:W3:Y:S04]  /*9b30*/  LDL R229, [R1] ;  /* 0x0000000001e57983 */ /* 0x000ee80000100800 */
[----:B------:R-:W5:Y:S08]  /*9b40*/  LDSM.16.M88.4 R32, [R201+0x1800] ;  /* 0x00180000c920783b */ /* 0x000f700000000200 */
[----:B------:R-:W3:Y:S01]  /*9b50*/  LDL.64 R234, [R1+0x10] ;  /* 0x0000100001ea7983 */ /* 0x000ee20000100a00 */
[C---:B-1----:R-:W-:Y:S05]  /*9b60*/  HMMA.16816.F32 R4, R136.reuse, R8, RZ ;  /* 0x000000088804723c */ /* 0x042fea00000018ff */
[----:B------:R-:W1:Y:S03]  /*9b70*/  LDSM.16.M88.4 R40, [R201+0x2000] ;  /* 0x00200000c928783b */ /* 0x000e660000000200 */
[C---:B------:R-:W-:Y:S05]  /*9b80*/  HMMA.16816.F32 R8, R136.reuse, R10, RZ ;  /* 0x0000000a8808723c */ /* 0x040fea00000018ff */
[----:B------:R-:W3:Y:S04]  /*9b90*/  LDL R233, [R1+0x20] ;  /* 0x0000200001e97983 */ /* 0x000ee80000100800 */
[----:B------:R-:W1:Y:S01]  /*9ba0*/  LDSM.16.M88.4 R48, [R201+0x2800] ;  /* 0x00280000c930783b */ /* 0x000e620000000200 */
[C---:B----4-:R-:W-:Y:S07]  /*9bb0*/  HMMA.16816.F32 R12, R136.reuse, R16, RZ ;  /* 0x00000010880c723c */ /* 0x050fee00000018ff */
[----:B------:R-:W4:Y:S01]  /*9bc0*/  LDSM.16.M88.4 R56, [R201+0x3000] ;  /* 0x00300000c938783b */ /* 0x000f220000000200 */
[C---:B------:R-:W-:Y:S07]  /*9bd0*/  HMMA.16816.F32 R16, R136.reuse, R18, RZ ;  /* 0x000000128810723c */ /* 0x040fee00000018ff */
[----:B------:R-:W4:Y:S01]  /*9be0*/  LDSM.16.M88.4 R64, [R201+0x3800] ;  /* 0x00380000c940783b */ /* 0x000f220000000200 */
[C---:B-----5:R-:W-:Y:S07]  /*9bf0*/  HMMA.16816.F32 R20, R136.reuse, R24, RZ ;  /* 0x000000188814723c */ /* 0x060fee00000018ff */
[----:B------:R-:W5:Y:S01]  /*9c00*/  LDSM.16.M88.4 R144, [R207] ;  /* 0x00000000cf90783b */ /* 0x000f620000000200 */
[C---:B------:R-:W-:Y:S07]  /*9c10*/  HMMA.16816.F32 R24, R136.reuse, R26, RZ ;  /* 0x0000001a8818723c */ /* 0x040fee00000018ff */
[----:B------:R-:W4:Y:S01]  /*9c20*/  LDSM.16.M88.4 R148, [R222] ;  /* 0x00000000de94783b */ /* 0x000f220000000200 */
[C---:B------:R-:W-:Y:S07]  /*9c30*/  HMMA.16816.F32 R28, R136.reuse, R32, RZ ;  /* 0x00000020881c723c */ /* 0x040fee00000018ff */
[----:B------:R-:W-:Y:S01]  /*9c40*/  LDSM.16.M88.4 R156, [R219] ;  /* 0x00000000db9c783b */ /* 0x000fe20000000200 */
[C---:B------:R-:W-:Y:S07]  /*9c50*/  HMMA.16816.F32 R32, R136.reuse, R34, RZ ;  /* 0x000000228820723c */ /* 0x040fee00000018ff */
[----:B------:R-:W-:Y:S01]  /*9c60*/  LDSM.16.M88.4 R160, [R218] ;  /* 0x00000000daa0783b */ /* 0x000fe20000000200 */
[C---:B-1----:R-:W-:Y:S07]  /*9c70*/  HMMA.16816.F32 R36, R136.reuse, R40, RZ ;  /* 0x000000288824723c */ /* 0x042fee00000018ff */
[----:B------:R-:W-:Y:S01]  /*9c80*/  LDSM.16.M88.4 R164, [R217] ;  /* 0x00000000d9a4783b */ /* 0x000fe20000000200 */
[C---:B------:R-:W-:Y:S07]  /*9c90*/  HMMA.16816.F32 R40, R136.reuse, R42, RZ ;  /* 0x0000002a8828723c */ /* 0x040fee00000018ff */
[----:B------:R-:W-:Y:S01]  /*9ca0*/  LDSM.16.M88.4 R176, [R216] ;  /* 0x00000000d8b0783b */ /* 0x000fe20000000200 */
[C---:B------:R-:W-:Y:S08]  /*9cb0*/  HMMA.16816.F32 R44, R136.reuse, R48, RZ ;  /* 0x00000030882c723c */ /* 0x040ff000000018ff */
[C---:B------:R-:W-:Y:S08]  /*9cc0*/  HMMA.16816.F32 R48, R136.reuse, R50, RZ ;  /* 0x000000328830723c */ /* 0x040ff000000018ff */
[C---:B----4-:R-:W-:Y:S08]  /*9cd0*/  HMMA.16816.F32 R52, R136.reuse, R56, RZ ;  /* 0x000000388834723c */ /* 0x050ff000000018ff */
[C---:B------:R-:W-:Y:S08]  /*9ce0*/  HMMA.16816.F32 R56, R136.reuse, R58, RZ ;  /* 0x0000003a8838723c */ /* 0x040ff000000018ff */
[C---:B------:R-:W-:Y:S08]  /*9cf0*/  HMMA.16816.F32 R60, R136.reuse, R64, RZ ;  /* 0x00000040883c723c */ /* 0x040ff000000018ff */
[----:B------:R-:W-:Y:S08]  /*9d00*/  HMMA.16816.F32 R64, R136, R66, RZ ;  /* 0x000000428840723c */ /* 0x000ff000000018ff */
[C---:B-----5:R-:W-:Y:S08]  /*9d10*/  HMMA.16816.F32 R4, R140.reuse, R144, R4 ;  /* 0x000000908c04723c */ /* 0x060ff00000001804 */
[C---:B------:R-:W-:Y:S01]  /*9d20*/  HMMA.16816.F32 R8, R140.reuse, R146, R8 ;  /* 0x000000928c08723c */ /* 0x040fe20000001808 */
[----:B------:R-:W1:Y:S07]  /*9d30*/  LDSM.16.M88.4 R144, [R221] ;  /* 0x00000000dd90783b */ /* 0x000e6e0000000200 */
[C---:B------:R-:W-:Y:S08]  /*9d40*/  HMMA.16816.F32 R12, R140.reuse, R148, R12 ;  /* 0x000000948c0c723c */ /* 0x040ff0000000180c */
[C---:B------:R-:W-:Y:S08]  /*9d50*/  HMMA.16816.F32 R16, R140.reuse, R150, R16 ;  /* 0x000000968c10723c */ /* 0x040ff00000001810 */
[C---:B-1----:R-:W-:Y:S08]  /*9d60*/  HMMA.16816.F32 R20, R140.reuse, R144, R20 ;  /* 0x000000908c14723c */ /* 0x042ff00000001814 */
[C---:B------:R-:W-:Y:S04]  /*9d70*/  HMMA.16816.F32 R24, R140.reuse, R146, R24 ;  /* 0x000000928c18723c */ /* 0x040fe80000001818 */
[C---:B--2---:R-:W-:Y:S02]  /*9d80*/  IADD3 R3, P6, R116.reuse, R154, RZ ;  /* 0x0000009a74037210 */ /* 0x044fe40007fde0ff */
[----:B------:R-:W-:Y:S02]  /*9d90*/  IADD3 R116, P4, P1, R116, 0x40, R154 ;  /* 0x0000004074747810 */ /* 0x000fe4000799e09a */
[C---:B------:R-:W-:Y:S04]  /*9da0*/  LEA R2, P5, R3.reuse, c[0x0][0x1f8], 0x1 ;  /* 0x00007e0003027a11 */ /* 0x040fe800078a08ff */
[C---:B---3--:R-:W-:Y:S02]  /*9db0*/  IADD3.X R117, R0.reuse, R152, RZ, P6, !PT ;  /* 0x0000009800757210 */ /* 0x048fe400037fe4ff */
[----:B------:R-:W-:Y:S02]  /*9dc0*/  IADD3.X R0, R0, RZ, R152, P4, P1 ;  /* 0x000000ff00007210 */ /* 0x000fe400027e2498 */
[----:B------:R-:W1:Y:S01]  /*9dd0*/  LDSM.16.M88.4 R152, [R220] ;  /* 0x00000000dc98783b */ /* 0x000e620000000200 */
[----:B------:R-:W-:Y:S02]  /*9de0*/  LEA.HI.X R3, R3, c[0x0][0x1fc], R117, 0x1, P5 ;  /* 0x00007f0003037a11 */ /* 0x000fe400028f0c75 */
[C---:B------:R-:W-:Y:S04]  /*9df0*/  LEA R180, P0, R116.reuse, c[0x0][0x1f8], 0x1 ;  /* 0x00007e0074b47a11 */ /* 0x040fe800078008ff */
[----:B------:R-:W-:Y:S01]  /*9e00*/  LEA.HI.X R181, R116, c[0x0][0x1fc], R0, 0x1, P0 ;  /* 0x00007f0074b57a11 */ /* 0x000fe200000f0c00 */
[----:B------:R-:W-:Y:S01]  /*9e10*/  @!PT LDS RZ, [RZ] ;  /* 0x00000000fffff984 */ /* 0x000fe20000000800 */
[----:B------:R-:W-:Y:S01]  /*9e20*/  @!PT LDS RZ, [RZ] ;  /* 0x00000000fffff984 */ /* 0x000fe20000000800 */
[----:B------:R-:W-:Y:S01]  /*9e30*/  @!PT LDS RZ, [RZ] ;  /* 0x00000000fffff984 */ /* 0x000fe20000000800 */
[----:B------:R2:W-:Y:S01]  /*9e40*/  LDGSTS.E.BYPASS.LTC128B.128 [R228+0x100], [R2.64], !P3 ;  /* 0x0010000002e47fae */ /* 0x0005e2000d901d46 */
[----:B------:R-:W-:Y:S04]  /*9e50*/  MOV R0, c[0x0][0x208] ;  /* 0x0000820000007a02 */ /* 0x000fe80000000f00 */
[C---:B------:R-:W-:Y:S02]  /*9e60*/  SHF.L.U32 R148, R0.reuse, 0x6, RZ ;  /* 0x0000000600947819 */ /* 0x040fe400000006ff */
[----:B------:R-:W-:Y:S01]  /*9e70*/  SHF.L.U64.HI R0, R0, R232, c[0x0][0x20c] ;  /* 0x0000830000007619 */ /* 0x000fe200000102e8 */
[----:B------:R3:W-:Y:S01]  /*9e80*/  LDGSTS.E.BYPASS.LTC128B.128 [R228+0x4100], [R180.64], !P2 ;  /* 0x04100000b4e47fae */ /* 0x0007e2000d101d46 */
[----:B------:R-:W-:Y:S04]  /*9e90*/  IADD3 R116, P0, R2, R148, RZ ;  /* 0x0000009402747210 */ /* 0x000fe80007f1e0ff */
[----:B------:R-:W-:Y:S05]  /*9ea0*/  IADD3.X R117, R3, R0, RZ, P0, !PT ;  /* 0x0000000003757210 */ /* 0x000fea00007fe4ff */
[----:B------:R4:W-:Y:S08]  /*9eb0*/  LDGSTS.E.BYPASS.LTC128B.128 [R228+0x1100], [R116.64], !P3 ;  /* 0x0110000074e47fae */ /* 0x0009f0000d901d46 */
[----:B------:R4:W-:Y:S01]  /*9ec0*/  LDGSTS.E.BYPASS.LTC128B.128 [R228+0x5100], [R116.64+0x80], !P2 ;  /* 0x0510008074e47fae */ /* 0x0009e2000d101d46 */
[----:B--2---:R-:W-:Y:S04]  /*9ed0*/  IADD3 R2, P1, R116, R148, RZ ;  /* 0x0000009474027210 */ /* 0x004fe80007f3e0ff */
[----:B------:R-:W-:Y:S01]  /*9ee0*/  IADD3.X R3, R117, R0, RZ, P1, !PT ;  /* 0x0000000075037210 */ /* 0x000fe20000ffe4ff */
[C---:B-1----:R-:W-:Y:S03]  /*9ef0*/  HMMA.16816.F32 R28, R140.reuse, R152, R28 ;  /* 0x000000988c1c723c */ /* 0x042fe6000000181c */
[----:B------:R-:W-:Y:S01]  /*9f00*/  IADD3 R148, P0, R2, R148, RZ ;  /* 0x0000009402947210 */ /* 0x000fe20007f1e0ff */
[----:B------:R1:W-:Y:S03]  /*9f10*/  LDGSTS.E.BYPASS.LTC128B.128 [R228+0x2100], [R2.64], !P3 ;  /* 0x0210000002e47fae */ /* 0x0003e6000d901d46 */
[----:B------:R-:W-:Y:S01]  /*9f20*/  IADD3.X R149, R3, R0, RZ, P0, !PT ;  /* 0x0000000003957210 */ /* 0x000fe200007fe4ff */
[C---:B------:R-:W-:Y:S03]  /*9f30*/  HMMA.16816.F32 R32, R140.reuse, R154, R32 ;  /* 0x0000009a8c20723c */ /* 0x040fe60000001820 */
[C---:B------:R-:W-:Y:S01]  /*9f40*/  ISETP.GT.AND P0, PT, R230.reuse, R229, PT ;  /* 0x000000e5e600720c */ /* 0x040fe20003f04270 */
[----:B------:R1:W-:Y:S01]  /*9f50*/  LDGSTS.E.BYPASS.LTC128B.128 [R228+0x6100], [R2.64+0x80], !P2 ;  /* 0x0610008002e47fae */ /* 0x0003e2000d101d46 */
[----:B------:R-:W-:Y:S03]  /*9f60*/  IADD3 R230, R230, -0x1, RZ ;  /* 0xffffffffe6e67810 */ /* 0x000fe60007ffe0ff */
[C---:B------:R-:W-:Y:S04]  /*9f70*/  HMMA.16816.F32 R36, R140.reuse, R156, R36 ;  /* 0x0000009c8c24723c */ /* 0x040fe80000001824 */
[----:B------:R2:W-:Y:S04]  /*9f80*/  LDGSTS.E.BYPASS.LTC128B.128 [R228+0x3100], [R148.64], !P3 ;  /* 0x0310000094e47fae */ /* 0x0005e8000d901d46 */
[C---:B------:R-:W-:Y:S04]  /*9f90*/  HMMA.16816.F32 R40, R140.reuse, R158, R40 ;  /* 0x0000009e8c28723c */ /* 0x040fe80000001828 */
[----:B------:R2:W-:Y:S04]  /*9fa0*/  LDGSTS.E.BYPASS.LTC128B.128 [R228+0x7100], [R148.64+0x80], !P2 ;  /* 0x0710008094e47fae */ /* 0x0005e8000d101d46 */
[C---:B------:R-:W-:Y:S04]  /*9fb0*/  HMMA.16816.F32 R44, R140.reuse, R160, R44 ;  /* 0x000000a08c2c723c */ /* 0x040fe8000000182c */
[----:B---3--:R-:W3:Y:S04]  /*9fc0*/  LDSM.16.M88.4 R180, [R205] ;  /* 0x00000000cdb4783b */ /* 0x008ee80000000200 */
[C---:B------:R-:W-:Y:S04]  /*9fd0*/  HMMA.16816.F32 R48, R140.reuse, R162, R48 ;  /* 0x000000a28c30723c */ /* 0x040fe80000001830 */
[----:B------:R-:W0:Y:S04]  /*9fe0*/  LDGDEPBAR ;  /* 0x00000000000079af */ /* 0x000e280000000000 */
[C---:B------:R-:W-:Y:S04]  /*9ff0*/  HMMA.16816.F32 R52, R140.reuse, R164, R52 ;  /* 0x000000a48c34723c */ /* 0x040fe80000001834 */
[----:B------:R-:W-:Y:S04]  /*a000*/  LDSM.16.M88.4 R144, [R205+0x1000] ;  /* 0x00100000cd90783b */ /* 0x000fe80000000200 */
[C---:B------:R-:W-:Y:S04]  /*a010*/  HMMA.16816.F32 R56, R140.reuse, R166, R56 ;  /* 0x000000a68c38723c */ /* 0x040fe80000001838 */
[----:B--2---:R-:W2:Y:S04]  /*a020*/  LDSM.16.M88.4 R148, [R205+0x800] ;  /* 0x00080000cd94783b */ /* 0x004ea80000000200 */
[C---:B------:R-:W-:Y:S04]  /*a030*/  HMMA.16816.F32 R60, R140.reuse, R176, R60 ;  /* 0x000000b08c3c723c */ /* 0x040fe8000000183c */
[----:B------:R-:W5:Y:S04]  /*a040*/  LDSM.16.M88.4 R152, [R205+0x1800] ;  /* 0x00180000cd98783b */ /* 0x000f680000000200 */
[----:B------:R-:W-:Y:S04]  /*a050*/  HMMA.16816.F32 R64, R140, R178, R64 ;  /* 0x000000b28c40723c */ /* 0x000fe80000001840 */
[----:B------:R-:W1:Y:S04]  /*a060*/  LDSM.16.M88.4 R156, [R205+0x2000] ;  /* 0x00200000cd9c783b */ /* 0x000e680000000200 */
[C---:B---3--:R-:W-:Y:S04]  /*a070*/  HMMA.16816.F32 R4, R168.reuse, R180, R4 ;  /* 0x000000b4a804723c */ /* 0x048fe80000001804 */
[----:B------:R-:W-:Y:S04]  /*a080*/  LDSM.16.M88.4 R160, [R205+0x3800] ;  /* 0x00380000cda0783b */ /* 0x000fe80000000200 */
[C---:B------:R-:W-:Y:S04]  /*a090*/  HMMA.16816.F32 R8, R168.reuse, R182, R8 ;  /* 0x000000b6a808723c */ /* 0x040fe80000001808 */
[----:B------:R-:W-:Y:S04]  /*a0a0*/  LDSM.16.M88.4 R164, [R202] ;  /* 0x00000000caa4783b */ /* 0x000fe80000000200 */
[C---:B--2---:R-:W-:Y:S04]  /*a0b0*/  HMMA.16816.F32 R12, R168.reuse, R148, R12 ;  /* 0x00000094a80c723c */ /* 0x044fe8000000180c */
[----:B------:R-:W-:Y:S04]  /*a0c0*/  LDSM.16.M88.4 R176, [R202+0x800] ;  /* 0x00080000cab0783b */ /* 0x000fe80000000200 */
[C---:B------:R-:W-:Y:S04]  /*a0d0*/  HMMA.16816.F32 R16, R168.reuse, R150, R16 ;  /* 0x00000096a810723c */ /* 0x040fe80000001810 */
[----:B------:R-:W2:Y:S04]  /*a0e0*/  LDSM.16.M88.4 R148, [R205+0x2800] ;  /* 0x00280000cd94783b */ /* 0x000ea80000000200 */
[C---:B------:R-:W-:Y:S04]  /*a0f0*/  HMMA.16816.F32 R20, R168.reuse, R144, R20 ;  /* 0x00000090a814723c */ /* 0x040fe80000001814 */
[----:B------:R-:W-:Y:S04]  /*a100*/  LDSM.16.M88.4 R180, [R201+0x6800] ;  /* 0x00680000c9b4783b */ /* 0x000fe80000000200 */
[C---:B------:R-:W-:Y:S04]  /*a110*/  HMMA.16816.F32 R24, R168.reuse, R146, R24 ;  /* 0x00000092a818723c */ /* 0x040fe80000001818 */
[----:B------:R-:W3:Y:S04]  /*a120*/  LDSM.16.M88.4 R144, [R205+0x3000] ;  /* 0x00300000cd90783b */ /* 0x000ee80000000200 */
[C---:B-----5:R-:W-:Y:S08]  /*a130*/  HMMA.16816.F32 R28, R168.reuse, R152, R28 ;  /* 0x00000098a81c723c */ /* 0x060ff0000000181c */
[C---:B------:R-:W-:Y:S01]  /*a140*/  HMMA.16816.F32 R32, R168.reuse, R154, R32 ;  /* 0x0000009aa820723c */ /* 0x040fe20000001820 */
[----:B------:R-:W5:Y:S07]  /*a150*/  LDSM.16.M88.4 R152, [R202+0x1000] ;  /* 0x00100000ca98783b */ /* 0x000f6e0000000200 */
        /* <DEDUP_REMOVED lines=32> */
[----:B------:R-:W2:Y:S07]  /*a360*/  LDSM.16.M88.4 R160, [R201+0x7000] ;  /* 0x00700000c9a0783b */ /* 0x000eae0000000200 */
[C---:B-----5:R-:W-:Y:S08]  /*a370*/  HMMA.16816.F32 R60, R172.reuse, R152, R60 ;  /* 0x00000098ac3c723c */ /* 0x060ff0000000183c */
[----:B------:R-:W-:Y:S01]  /*a380*/  HMMA.16816.F32 R64, R172, R154, R64 ;  /* 0x0000009aac40723c */ /* 0x000fe20000001840 */
[----:B------:R-:W5:Y:S07]  /*a390*/  LDSM.16.M88.4 R152, [R201+0x7800] ;  /* 0x00780000c998783b */ /* 0x000f6e0000000200 */
[C---:B-1----:R-:W-:Y:S08]  /*a3a0*/  HMMA.16816.F32 R4, R184.reuse, R156, R4 ;  /* 0x0000009cb804723c */ /* 0x042ff00000001804 */
[C---:B------:R-:W-:Y:S01]  /*a3b0*/  HMMA.16816.F32 R8, R184.reuse, R158, R8 ;  /* 0x0000009eb808723c */ /* 0x040fe20000001808 */
[----:B------:R-:W1:Y:S07]  /*a3c0*/  LDSM.16.M88.4 R156, [R215] ;  /* 0x00000000d79c783b */ /* 0x000e6e0000000200 */
[C---:B------:R-:W-:Y:S08]  /*a3d0*/  HMMA.16816.F32 R12, R184.reuse, R164, R12 ;  /* 0x000000a4b80c723c */ /* 0x040ff0000000180c */
[C---:B------:R-:W-:Y:S01]  /*a3e0*/  HMMA.16816.F32 R16, R184.reuse, R166, R16 ;  /* 0x000000a6b810723c */ /* 0x040fe20000001810 */
[----:B------:R-:W1:Y:S07]  /*a3f0*/  LDSM.16.M88.4 R164, [R214] ;  /* 0x00000000d6a4783b */ /* 0x000e6e0000000200 */
[C---:B--2---:R-:W-:Y:S08]  /*a400*/  HMMA.16816.F32 R20, R184.reuse, R148, R20 ;  /* 0x00000094b814723c */ /* 0x044ff00000001814 */
[C---:B------:R-:W-:Y:S01]  /*a410*/  HMMA.16816.F32 R24, R184.reuse, R150, R24 ;  /* 0x00000096b818723c */ /* 0x040fe20000001818 */
[----:B------:R-:W-:Y:S07]  /*a420*/  LDSM.16.M88.4 R148, [R212] ;  /* 0x00000000d494783b */ /* 0x000fee0000000200 */
[C---:B---3--:R-:W-:Y:S08]  /*a430*/  HMMA.16816.F32 R28, R184.reuse, R144, R28 ;  /* 0x00000090b81c723c */ /* 0x048ff0000000181c */
[C---:B------:R-:W-:Y:S01]  /*a440*/  HMMA.16816.F32 R32, R184.reuse, R146, R32 ;  /* 0x00000092b820723c */ /* 0x040fe20000001820 */
[----:B------:R-:W2:Y:S07]  /*a450*/  LDSM.16.M88.4 R144, [R213] ;  /* 0x00000000d590783b */ /* 0x000eae0000000200 */
[C---:B------:R-:W-:Y:S08]  /*a460*/  HMMA.16816.F32 R36, R184.reuse, R176, R36 ;  /* 0x000000b0b824723c */ /* 0x040ff00000001824 */
[C---:B------:R-:W-:Y:S01]  /*a470*/  HMMA.16816.F32 R40, R184.reuse, R178, R40 ;  /* 0x000000b2b828723c */ /* 0x040fe20000001828 */
[----:B------:R-:W3:Y:S07]  /*a480*/  LDSM.16.M88.4 R176, [R211] ;  /* 0x00000000d3b0783b */ /* 0x000eee0000000200 */
[C---:B------:R-:W-:Y:S08]  /*a490*/  HMMA.16816.F32 R44, R184.reuse, R180, R44 ;  /* 0x000000b4b82c723c */ /* 0x040ff0000000182c */
[C---:B------:R-:W-:Y:S01]  /*a4a0*/  HMMA.16816.F32 R48, R184.reuse, R182, R48 ;  /* 0x000000b6b830723c */ /* 0x040fe20000001830 */
[----:B------:R-:W-:Y:S07]  /*a4b0*/  LDSM.16.M88.4 R180, [R205+0x7000] ;  /* 0x00700000cdb4783b */ /* 0x000fee0000000200 */
[C---:B------:R-:W-:Y:S08]  /*a4c0*/  HMMA.16816.F32 R52, R184.reuse, R160, R52 ;  /* 0x000000a0b834723c */ /* 0x040ff00000001834 */
[C---:B------:R-:W-:Y:S01]  /*a4d0*/  HMMA.16816.F32 R56, R184.reuse, R162, R56 ;  /* 0x000000a2b838723c */ /* 0x040fe20000001838 */
[----:B------:R-:W2:Y:S07]  /*a4e0*/  LDSM.16.M88.4 R160, [R210] ;  /* 0x00000000d2a0783b */ /* 0x000eae0000000200 */
[C---:B-----5:R-:W-:Y:S08]  /*a4f0*/  HMMA.16816.F32 R60, R184.reuse, R152, R60 ;  /* 0x00000098b83c723c */ /* 0x060ff0000000183c */
[----:B------:R-:W-:Y:S01]  /*a500*/  HMMA.16816.F32 R64, R184, R154, R64 ;  /* 0x0000009ab840723c */ /* 0x000fe20000001840 */
[----:B------:R-:W5:Y:S07]  /*a510*/  LDSM.16.M88.4 R152, [R209] ;  /* 0x00000000d198783b */ /* 0x000f6e0000000200 */
[C---:B-1----:R-:W-:Y:S08]  /*a520*/  HMMA.16816.F32 R4, R188.reuse, R156, R4 ;  /* 0x0000009cbc04723c */ /* 0x042ff00000001804 */
[C---:B------:R-:W-:Y:S01]  /*a530*/  HMMA.16816.F32 R8, R188.reuse, R158, R8 ;  /* 0x0000009ebc08723c */ /* 0x040fe20000001808 */
[----:B------:R-:W1:Y:S07]  /*a540*/  LDSM.16.M88.4 R156, [R208] ;  /* 0x00000000d09c783b */ /* 0x000e6e0000000200 */
[C---:B------:R-:W-:Y:S08]  /*a550*/  HMMA.16816.F32 R12, R188.reuse, R164, R12 ;  /* 0x000000a4bc0c723c */ /* 0x040ff0000000180c */
[C---:B------:R-:W-:Y:S01]  /*a560*/  HMMA.16816.F32 R16, R188.reuse, R166, R16 ;  /* 0x000000a6bc10723c */ /* 0x040fe20000001810 */
[----:B------:R-:W-:Y:S07]  /*a570*/  LDSM.16.M88.4 R164, [R205+0x5000] ;  /* 0x00500000cda4783b */ /* 0x000fee0000000200 */
        /* <DEDUP_REMOVED lines=8> */
[----:B------:R-:W-:Y:S07]  /*a600*/  LDSM.16.M88.4 R176, [R205+0x6800] ;  /* 0x00680000cdb0783b */ /* 0x000fee0000000200 */
[C---:B------:R-:W-:Y:S08]  /*a610*/  HMMA.16816.F32 R44, R188.reuse, R160, R44 ;  /* 0x000000a0bc2c723c */ /* 0x040ff0000000182c */
[C---:B------:R-:W-:Y:S01]  /*a620*/  HMMA.16816.F32 R48, R188.reuse, R162, R48 ;  /* 0x000000a2bc30723c */ /* 0x040fe20000001830 */
[----:B------:R-:W3:Y:S07]  /*a630*/  LDSM.16.M88.4 R160, [R205+0x5800] ;  /* 0x00580000cda0783b */ /* 0x000eee0000000200 */
[C---:B-----5:R-:W-:Y:S08]  /*a640*/  HMMA.16816.F32 R52, R188.reuse, R152, R52 ;  /* 0x00000098bc34723c */ /* 0x060ff00000001834 */
[C---:B------:R-:W-:Y:S01]  /*a650*/  HMMA.16816.F32 R56, R188.reuse, R154, R56 ;  /* 0x0000009abc38723c */ /* 0x040fe20000001838 */
[----:B------:R-:W5:Y:S07]  /*a660*/  LDSM.16.M88.4 R152, [R205+0x6000] ;  /* 0x00600000cd98783b */ /* 0x000f6e0000000200 */
[C---:B-1----:R-:W-:Y:S08]  /*a670*/  HMMA.16816.F32 R60, R188.reuse, R156, R60 ;  /* 0x0000009cbc3c723c */ /* 0x042ff0000000183c */
[----:B------:R-:W-:Y:S01]  /*a680*/  HMMA.16816.F32 R64, R188, R158, R64 ;  /* 0x0000009ebc40723c */ /* 0x000fe20000001840 */
[----:B------:R-:W1:Y:S07]  /*a690*/  LDSM.16.M88.4 R156, [R205+0x7800] ;  /* 0x00780000cd9c783b */ /* 0x000e6e0000000200 */
[C---:B--2---:R-:W-:Y:S08]  /*a6a0*/  HMMA.16816.F32 R4, R192.reuse, R144, R4 ;  /* 0x00000090c004723c */ /* 0x044ff00000001804 */
[C---:B------:R-:W-:Y:S01]  /*a6b0*/  HMMA.16816.F32 R8, R192.reuse, R146, R8 ;  /* 0x00000092c008723c */ /* 0x040fe20000001808 */
[----:B------:R-:W2:Y:S07]  /*a6c0*/  LDSM.16.M88.4 R144, [R202+0x4000] ;  /* 0x00400000ca90783b */ /* 0x000eae0000000200 */
[C---:B------:R-:W-:Y:S08]  /*a6d0*/  HMMA.16816.F32 R12, R192.reuse, R148, R12 ;  /* 0x00000094c00c723c */ /* 0x040ff0000000180c */
[C---:B------:R-:W-:Y:S01]  /*a6e0*/  HMMA.16816.F32 R16, R192.reuse, R150, R16 ;  /* 0x00000096c010723c */ /* 0x040fe20000001810 */
[----:B------:R-:W1:Y:S07]  /*a6f0*/  LDSM.16.M88.4 R148, [R202+0x4800] ;  /* 0x00480000ca94783b */ /* 0x000e6e0000000200 */
[C---:B------:R-:W-:Y:S08]  /*a700*/  HMMA.16816.F32 R20, R192.reuse, R164, R20 ;  /* 0x000000a4c014723c */ /* 0x040ff00000001814 */
[C---:B------:R-:W-:Y:S08]  /*a710*/  HMMA.16816.F32 R24, R192.reuse, R166, R24 ;  /* 0x000000a6c018723c */ /* 0x040ff00000001818 */
[C---:B---3--:R-:W-:Y:S08]  /*a720*/  HMMA.16816.F32 R28, R192.reuse, R160, R28 ;  /* 0x000000a0c01c723c */ /* 0x048ff0000000181c */
[C---:B------:R-:W-:Y:S08]  /*a730*/  HMMA.16816.F32 R32, R192.reuse, R162, R32 ;  /* 0x000000a2c020723c */ /* 0x040ff00000001820 */
[C---:B-----5:R-:W-:Y:S08]  /*a740*/  HMMA.16816.F32 R36, R192.reuse, R152, R36 ;  /* 0x00000098c024723c */ /* 0x060ff00000001824 */
        /* <DEDUP_REMOVED lines=14> */
[----:B------:R-:W5:Y:S03]  /*a830*/  LDSM.16.M88.4 R148, [R202+0x6800] ;  /* 0x00680000ca94783b */ /* 0x000f660000000200 */
[----:B------:R-:W-:Y:S02]  /*a840*/  FMNMX.FTZ R0, R4, R118, !PT ;  /* 0x0000007604007209 */ /* 0x000fe40007810000 */
[----:B------:R-:W-:Y:S02]  /*a850*/  FMNMX.FTZ R2, R6, R119, !PT ;  /* 0x0000007706027209 */ /* 0x000fe40007810000 */
[C---:B---3--:R-:W-:Y:S04]  /*a860*/  HMMA.16816.F32 R20, R196.reuse, R152, R20 ;  /* 0x00000098c414723c */ /* 0x048fe80000001814 */
[----:B------:R-:W-:Y:S02]  /*a870*/  FMNMX.FTZ R0, R5, R0, !PT ;  /* 0x0000000005007209 */ /* 0x000fe40007810000 */
[----:B------:R-:W-:Y:S02]  /*a880*/  FMNMX.FTZ R2, R7, R2, !PT ;  /* 0x0000000207027209 */ /* 0x000fe40007810000 */
[C---:B------:R-:W-:Y:S01]  /*a890*/  HMMA.16816.F32 R24, R196.reuse, R154, R24 ;  /* 0x0000009ac418723c */ /* 0x040fe20000001818 */
[----:B------:R-:W3:Y:S03]  /*a8a0*/  LDSM.16.M88.4 R152, [R202+0x7000] ;  /* 0x00700000ca98783b */ /* 0x000ee60000000200 */
[----:B------:R-:W-:Y:S02]  /*a8b0*/  FMNMX.FTZ R0, R8, R0, !PT ;  /* 0x0000000008007209 */ /* 0x000fe40007810000 */
[----:B------:R-:W-:Y:S02]  /*a8c0*/  FMNMX.FTZ R2, R10, R2, !PT ;  /* 0x000000020a027209 */ /* 0x000fe40007810000 */
[C---:B-1----:R-:W-:Y:S04]  /*a8d0*/  HMMA.16816.F32 R28, R196.reuse, R156, R28 ;  /* 0x0000009cc41c723c */ /* 0x042fe8000000181c */
        /* <DEDUP_REMOVED lines=9> */
[----:B------:R-:W1:Y:S01]  /*a970*/  LDSM.16.M88.4 R144, [R202+0x7800] ;  /* 0x00780000ca90783b */ /* 0x000e620000000200 */
[----:B------:R-:W-:Y:S04]  /*a980*/  DEPBAR.LE SB0, 0x0 ;  /* 0x000080000000791a */ /* 0x000fe80000000000 */
[----:B------:R-:W-:Y:S02]  /*a990*/  FMNMX.FTZ R0, R16, R0, !PT ;  /* 0x0000000010007209 */ /* 0x000fe40007810000 */
[C---:B-----5:R-:W-:Y:S01]  /*a9a0*/  HMMA.16816.F32 R44, R196.reuse, R148, R44 ;  /* 0x00000094c42c723c */ /* 0x060fe2000000182c */
[----:B------:R-:W-:Y:S04]  /*a9b0*/  BAR.SYNC.DEFER_BLOCKING 0x0 ;  /* 0x0000000000007b1d */ /* 0x000fe80000010000 */
[----:B------:R-:W-:Y:S02]  /*a9c0*/  FMNMX.FTZ R0, R17, R0, !PT ;  /* 0x0000000011007209 */ /* 0x000fe40007810000 */
[----:B------:R-:W-:Y:S01]  /*a9d0*/  FMNMX.FTZ R2, R18, R2, !PT ;  /* 0x0000000212027209 */ /* 0x000fe20007810000 */
[C---:B------:R-:W-:Y:S04]  /*a9e0*/  HMMA.16816.F32 R48, R196.reuse, R150, R48 ;  /* 0x00000096c430723c */ /* 0x040fe80000001830 */
[----:B------:R-:W-:Y:S02]  /*a9f0*/  FMNMX.FTZ R0, R20, R0, !PT ;  /* 0x0000000014007209 */ /* 0x000fe40007810000 */
[----:B------:R-:W-:Y:S02]  /*aa00*/  FMNMX.FTZ R2, R19, R2, !PT ;  /* 0x0000000213027209 */ /* 0x000fe40007810000 */
[C---:B---3--:R-:W-:Y:S04]  /*aa10*/  HMMA.16816.F32 R52, R196.reuse, R152, R52 ;  /* 0x00000098c434723c */ /* 0x048fe80000001834 */
[----:B------:R-:W-:Y:S02]  /*aa20*/  FMNMX.FTZ R0, R21, R0, !PT ;  /* 0x0000000015007209 */ /* 0x000fe40007810000 */
[----:B------:R-:W-:Y:S02]  /*aa30*/  FMNMX.FTZ R2, R22, R2, !PT ;  /* 0x0000000216027209 */ /* 0x000fe40007810000 */
[C---:B------:R-:W-:Y:S04]  /*aa40*/  HMMA.16816.F32 R56, R196.reuse, R154, R56 ;  /* 0x0000009ac438723c */ /* 0x040fe80000001838 */
[----:B------:R-:W-:Y:S02]  /*aa50*/  FMNMX.FTZ R0, R24, R0, !PT ;  /* 0x0000000018007209 */ /* 0x000fe40007810000 */
[----:B------:R-:W-:Y:S02]  /*aa60*/  FMNMX.FTZ R2, R23, R2, !PT ;  /* 0x0000000217027209 */ /* 0x000fe40007810000 */
[----:B------:R-:W-:Y:S01]  /*aa70*/  FMNMX.FTZ R0, R25, R0, !PT ;  /* 0x0000000019007209 */ /* 0x000fe20007810000 */
[C---:B-1----:R-:W-:Y:S03]  /*aa80*/  HMMA.16816.F32 R60, R196.reuse, R144, R60 ;  /* 0x00000090c43c723c */ /* 0x042fe6000000183c */
[----:B------:R-:W-:Y:S02]  /*aa90*/  FMNMX.FTZ R0, R28, R0, !PT ;  /* 0x000000001c007209 */ /* 0x000fe40007810000 */
[----:B------:R-:W-:Y:S02]  /*aaa0*/  FMNMX.FTZ R2, R26, R2, !PT ;  /* 0x000000021a027209 */ /* 0x000fe40007810000 */
[----:B------:R-:W-:Y:S01]  /*aab0*/  FMNMX.FTZ R0, R29, R0, !PT ;  /* 0x000000001d007209 */ /* 0x000fe20007810000 */
        /* <DEDUP_REMOVED lines=34> */
[----:B----4-:R-:W-:Y:S02]  /*ace0*/  FMNMX.FTZ R117, R64, R0, !PT ;  /* 0x0000000040757209 */ /* 0x010fe40007810000 */
[----:B------:R-:W-:Y:S02]  /*acf0*/  FMNMX.FTZ R2, R62, R2, !PT ;  /* 0x000000023e027209 */ /* 0x000fe40007810000 */
[----:B------:R-:W-:Y:S02]  /*ad00*/  FMNMX.FTZ R117, R65, R117, !PT ;  /* 0x0000007541757209 */ /* 0x000fe40007810000 */
[----:B------:R-:W-:Y:S03]  /*ad10*/  FMNMX.FTZ R0, R63, R2, !PT ;  /* 0x000000023f007209 */ /* 0x000fe60007810000 */
[----:B------:R-:W1:Y:S01]  /*ad20*/  SHFL.BFLY PT, R3, R117, 0x2, 0x1f ;  /* 0x0c401f0075037f89 */ /* 0x000e6200000e0000 */
[----:B------:R-:W-:Y:S04]  /*ad30*/  FMNMX.FTZ R0, R66, R0, !PT ;  /* 0x0000000042007209 */ /* 0x000fe80007810000 */
[----:B------:R-:W-:Y:S05]  /*ad40*/  FMNMX.FTZ R0, R67, R0, !PT ;  /* 0x0000000043007209 */ /* 0x000fea0007810000 */
[----:B------:R-:W2:Y:S01]  /*ad50*/  SHFL.BFLY PT, R2, R0, 0x2, 0x1f ;  /* 0x0c401f0000027f89 */ /* 0x000ea200000e0000 */
[----:B-1----:R-:W-:Y:S07]  /*ad60*/  FMNMX.FTZ R117, R117, R3, !PT ;  /* 0x0000000375757209 */ /* 0x002fee0007810000 */
[----:B------:R-:W1:Y:S01]  /*ad70*/  SHFL.BFLY PT, R116, R117, 0x1, 0x1f ;  /* 0x0c201f0075747f89 */ /* 0x000e6200000e0000 */
[----:B--2---:R-:W-:Y:S07]  /*ad80*/  FMNMX.FTZ R0, R0, R2, !PT ;  /* 0x0000000200007209 */ /* 0x004fee0007810000 */
[----:B------:R-:W2:Y:S01]  /*ad90*/  SHFL.BFLY PT, R3, R0, 0x1, 0x1f ;  /* 0x0c201f0000037f89 */ /* 0x000ea200000e0000 */
[----:B-1----:R-:W-:Y:S05]  /*ada0*/  FMNMX.FTZ R117, R117, R116, !PT ;  /* 0x0000007475757209 */ /* 0x002fea0007810000 */
[C---:B------:R-:W-:Y:S02]  /*adb0*/  FMUL.FTZ R156, R117.reuse, c[0x0][0x2d0] ;  /* 0x0000b400759c7a20 */ /* 0x040fe40000410000 */
[----:B------:R-:W-:Y:S02]  /*adc0*/  FADD.FTZ R2, -R117, R118 ;  /* 0x0000007675027221 */ /* 0x000fe40000010100 */
[----:B------:R-:W-:Y:S01]  /*add0*/  FFMA.FTZ R4, R4, c[0x0][0x2d0], -R156 ;  /* 0x0000b40004047a23 */ /* 0x000fe2000001089c */
[----:B--2---:R-:W-:Y:S01]  /*ade0*/  FMNMX.FTZ R116, R0, R3, !PT ;  /* 0x0000000300747209 */ /* 0x004fe20007810000 */
[----:B------:R-:W-:Y:S01]  /*adf0*/  FMUL.FTZ R0, R2, c[0x0][0x2d0] ;  /* 0x0000b40002007a20 */ /* 0x000fe20000410000 */
[----:B------:R-:W-:Y:S01]  /*ae00*/  @P0 SHF.R.S32.HI R3, RZ, 0x1f, R230 ;  /* 0x0000001fff030819 */ /* 0x000fe200000114e6 */
[----:B------:R1:W-:Y:S01]  /*ae10*/  MUFU.EX2 R229, R4 ;  /* 0x0000000400e57308 */ /* 0x0003e20000000800 */
[--C-:B------:R-:W-:Y:S02]  /*ae20*/  FFMA.FTZ R5, R5, c[0x0][0x2d0], -R156.reuse ;  /* 0x0000b40005057a23 */ /* 0x100fe4000001089c */
[--C-:B------:R-:W-:Y:S02]  /*ae30*/  FFMA.FTZ R9, R9, c[0x0][0x2d0], -R156.reuse ;  /* 0x0000b40009097a23 */ /* 0x100fe4000001089c */
[----:B------:R-:W-:Y:S02]  /*ae40*/  @P0 IMAD R3, R3, c[0x0][0x1e0], RZ ;  /* 0x0000780003030a24 */ /* 0x000fe400078e02ff */
[--C-:B------:R-:W-:Y:S02]  /*ae50*/  FFMA.FTZ R12, R12, c[0x0][0x2d0], -R156.reuse ;  /* 0x0000b4000c0c7a23 */ /* 0x100fe4000001089c */
[--C-:B------:R-:W-:Y:S01]  /*ae60*/  FFMA.FTZ R13, R13, c[0x0][0x2d0], -R156.reuse ;  /* 0x0000b4000d0d7a23 */ /* 0x100fe2000001089c */
[----:B------:R2:W3:Y:S01]  /*ae70*/  MUFU.EX2 R2, R0 ;  /* 0x0000000000027308 */ /* 0x0004e20000000800 */
[--C-:B------:R-:W-:Y:S02]  /*ae80*/  FFMA.FTZ R20, R20, c[0x0][0x2d0], -R156.reuse ;  /* 0x0000b40014147a23 */ /* 0x100fe4000001089c */
[--C-:B------:R-:W-:Y:S02]  /*ae90*/  FFMA.FTZ R21, R21, c[0x0][0x2d0], -R156.reuse ;  /* 0x0000b40015157a23 */ /* 0x100fe4000001089c */
[--C-:B------:R-:W-:Y:S02]  /*aea0*/  FFMA.FTZ R24, R24, c[0x0][0x2d0], -R156.reuse ;  /* 0x0000b40018187a23 */ /* 0x100fe4000001089c */
[--C-:B------:R-:W-:Y:S02]  /*aeb0*/  FFMA.FTZ R25, R25, c[0x0][0x2d0], -R156.reuse ;  /* 0x0000b40019197a23 */ /* 0x100fe4000001089c */
[--C-:B------:R-:W-:Y:S01]  /*aec0*/  FFMA.FTZ R28, R28, c[0x0][0x2d0], -R156.reuse ;  /* 0x0000b4001c1c7a23 */ /* 0x100fe2000001089c */
[----:B------:R4:W-:Y:S01]  /*aed0*/  MUFU.EX2 R231, R5 ;  /* 0x0000000500e77308 */ /* 0x0009e20000000800 */
[--C-:B------:R-:W-:Y:S02]  /*aee0*/  FFMA.FTZ R29, R29, c[0x0][0x2d0], -R156.reuse ;  /* 0x0000b4001d1d7a23 */ /* 0x100fe4000001089c */
[--C-:B------:R-:W-:Y:S02]  /*aef0*/  FFMA.FTZ R32, R32, c[0x0][0x2d0], -R156.reuse ;  /* 0x0000b40020207a23 */ /* 0x100fe4000001089c */
[----:B-1----:R-:W-:Y:S02]  /*af00*/  @P0 IMAD R4, R230, c[0x0][0x1e4], R3 ;  /* 0x00007900e6040a24 */ /* 0x002fe400078e0203 */
[--C-:B------:R-:W-:Y:S02]  /*af10*/  FFMA.FTZ R33, R33, c[0x0][0x2d0], -R156.reuse ;  /* 0x0000b40021217a23 */ /* 0x100fe4000001089c */
[--C-:B------:R-:W-:Y:S01]  /*af20*/  FFMA.FTZ R36, R36, c[0x0][0x2d0], -R156.reuse ;  /* 0x0000b40024247a23 */ /* 0x100fe2000001089c */
[----:B------:R-:W-:Y:S01]  /*af30*/  MUFU.EX2 R182, R12 ;  /* 0x0000000c00b67308 */ /* 0x000fe20000000800 */
[--C-:B------:R-:W-:Y:S02]  /*af40*/  FFMA.FTZ R37, R37, c[0x0][0x2d0], -R156.reuse ;  /* 0x0000b40025257a23 */ /* 0x100fe4000001089c */
[----:B------:R-:W-:Y:S02]  /*af50*/  FFMA.FTZ R40, R40, c[0x0][0x2d0], -R156 ;  /* 0x0000b40028287a23 */ /* 0x000fe4000001089c */
[----:B--2---:R-:W-:Y:S02]  /*af60*/  FADD.FTZ R0, -R116, R119 ;  /* 0x0000007774007221 */ /* 0x004fe40000010100 */
[----:B------:R-:W-:Y:S03]  /*af70*/  @P0 IMAD.WIDE.U32 R118, R230, c[0x0][0x1e0], RZ ;  /* 0x00007800e6760a25 */ /* 0x000fe600078e00ff */
[----:B------:R-:W-:Y:S01]  /*af80*/  MUFU.EX2 R181, R13 ;  /* 0x0000000d00b57308 */ /* 0x000fe20000000800 */
[----:B------:R-:W-:Y:S01]  /*af90*/  FMUL.FTZ R0, R0, c[0x0][0x2d0] ;  /* 0x0000b40000007a20 */ /* 0x000fe20000410000 */
[----:B------:R-:W-:Y:S01]  /*afa0*/  @P0 IADD3 R4, R119, R4, RZ ;  /* 0x0000000477040210 */ /* 0x000fe20007ffe0ff */
[----:B---3--:R-:W-:Y:S01]  /*afb0*/  FMUL.FTZ R68, R2, R68 ;  /* 0x0000004402447220 */ /* 0x008fe20000410000 */
[----:B------:R-:W-:Y:S01]  /*afc0*/  @P0 SHF.L.U32 R3, R118, 0x7, RZ ;  /* 0x0000000776030819 */ /* 0x000fe200000006ff */
[----:B------:R-:W-:Y:S01]  /*afd0*/  FMUL.FTZ R69, R2, R69 ;  /* 0x0000004502457220 */ /* 0x000fe20000410000 */
[----:B------:R-:W-:Y:S01]  /*afe0*/  @P0 SHF.L.U64.HI R119, R118, 0x7, R4 ;  /* 0x0000000776770819 */ /* 0x000fe20000010204 */
[----:B------:R-:W-:Y:S01]  /*aff0*/  FFMA.FTZ R118, R8, c[0x0][0x2d0], -R156 ;  /* 0x0000b40008767a23 */ /* 0x000fe2000001089c */
[----:B----4-:R-:W-:Y:S01]  /*b000*/  @P0 IADD3 R5, P4, R3, R234, RZ ;  /* 0x000000ea03050210 */ /* 0x010fe20007f9e0ff */
[C---:B------:R-:W-:Y:S01]  /*b010*/  FMUL.FTZ R72, R2.reuse, R72 ;  /* 0x0000004802487220 */ /* 0x040fe20000410000 */
[----:B------:R-:W1:Y:S01]  /*b020*/  MUFU.EX2 R0, R0 ;  /* 0x0000000000007308 */ /* 0x000e620000000800 */
[C---:B------:R-:W-:Y:S01]  /*b030*/  FMUL.FTZ R73, R2.reuse, R73 ;  /* 0x0000004902497220 */ /* 0x040fe20000410000 */
[----:B------:R-:W-:Y:S01]  /*b040*/  @P0 LEA R4, P1, R5, c[0x0][0x1c8], 0x1 ;  /* 0x0000720005040a11 */ /* 0x000fe200078208ff */
[C---:B------:R-:W-:Y:S01]  /*b050*/  FMUL.FTZ R76, R2.reuse, R76 ;  /* 0x0000004c024c7220 */ /* 0x040fe20000410000 */
[----:B------:R-:W-:Y:S01]  /*b060*/  @P0 IADD3.X R8, R119, R233, RZ, P4, !PT ;  /* 0x000000e977080210 */ /* 0x000fe200027fe4ff */
[C---:B------:R-:W-:Y:S01]  /*b070*/  FMUL.FTZ R77, R2.reuse, R77 ;  /* 0x0000004d024d7220 */ /* 0x040fe20000410000 */
[----:B------:R-:W-:Y:S01]  /*b080*/  @P0 IADD3 R3, P5, P4, R3, 0x40, R234 ;  /* 0x0000004003030810 */ /* 0x000fe20007cbe0ea */
[C---:B------:R-:W-:Y:S01]  /*b090*/  FMUL.FTZ R80, R2.reuse, R80 ;  /* 0x0000005002507220 */ /* 0x040fe20000410000 */
[----:B------:R-:W-:Y:S01]  /*b0a0*/  @P0 LEA.HI.X R5, R5, c[0x0][0x1cc], R8, 0x1, P1 ;  /* 0x0000730005050a11 */ /* 0x000fe200008f0c08 */
[C---:B------:R-:W-:Y:S01]  /*b0b0*/  FMUL.FTZ R81, R2.reuse, R81 ;  /* 0x0000005102517220 */ /* 0x040fe20000410000 */
[----:B------:R2:W-:Y:S01]  /*b0c0*/  MUFU.EX2 R183, R118 ;  /* 0x0000007600b77308 */ /* 0x0005e20000000800 */
[----:B------:R-:W-:Y:S01]  /*b0d0*/  @P0 IADD3.X R8, R119, RZ, R233, P5, P4 ;  /* 0x000000ff77080210 */ /* 0x000fe20002fe84e9 */
[C---:B------:R-:W-:Y:S01]  /*b0e0*/  FMUL.FTZ R84, R2.reuse, R84 ;  /* 0x0000005402547220 */ /* 0x040fe20000410000 */
[----:B------:R3:W-:Y:S01]  /*b0f0*/  @P0 LDGSTS.E.BYPASS.LTC128B.128 [R228+0x8100], [R4.64], !P3 ;  /* 0x0810000004e40fae */ /* 0x0007e2000d901d46 */
[C---:B------:R-:W-:Y:S01]  /*b100*/  @P0 LEA R144, P1, R3.reuse, c[0x0][0x1c8], 0x1 ;  /* 0x0000720003900a11 */ /* 0x040fe200078208ff */
[C---:B------:R-:W-:Y:S02]  /*b110*/  FMUL.FTZ R85, R2.reuse, R85 ;  /* 0x0000005502557220 */ /* 0x040fe40000410000 */
[----:B------:R-:W-:Y:S01]  /*b120*/  FMUL.FTZ R88, R2, R88 ;  /* 0x0000005802587220 */ /* 0x000fe20000410000 */
[----:B------:R-:W-:Y:S01]  /*b130*/  @P0 LEA.HI.X R145, R3, c[0x0][0x1cc], R8, 0x1, P1 ;  /* 0x0000730003910a11 */ /* 0x000fe200008f0c08 */
[----:B------:R-:W-:Y:S01]  /*b140*/  FMUL.FTZ R3, R116, c[0x0][0x2d0] ;  /* 0x0000b40074037a20 */ /* 0x000fe20000410000 */
[----:B------:R-:W-:Y:S01]  /*b150*/  MUFU.EX2 R178, R20 ;  /* 0x0000001400b27308 */ /* 0x000fe20000000800 */
[----:B------:R-:W-:Y:S01]  /*b160*/  FMUL.FTZ R89, R2, R89 ;  /* 0x0000005902597220 */ /* 0x000fe20000410000 */
[----:B------:R-:W4:Y:S01]  /*b170*/  LDL.LU R234, [R1+0x4] ;  /* 0x0000040001ea7983 */ /* 0x000f220000300800 */
[--C-:B------:R-:W-:Y:S02]  /*b180*/  FFMA.FTZ R6, R6, c[0x0][0x2d0], -R3.reuse ;  /* 0x0000b40006067a23 */ /* 0x100fe40000010803 */
[--C-:B------:R-:W-:Y:S01]  /*b190*/  FFMA.FTZ R7, R7, c[0x0][0x2d0], -R3.reuse ;  /* 0x0000b40007077a23 */ /* 0x100fe20000010803 */
[----:B------:R5:W-:Y:S01]  /*b1a0*/  @P0 LDGSTS.E.BYPASS.LTC128B.128 [R228+0xc100], [R144.64], !P2 ;  /* 0x0c10000090e40fae */ /* 0x000be2000d101d46 */
[--C-:B------:R-:W-:Y:S02]  /*b1b0*/  FFMA.FTZ R10, R10, c[0x0][0x2d0], -R3.reuse ;  /* 0x0000b4000a0a7a23 */ /* 0x100fe40000010803 */
[--C-:B------:R-:W-:Y:S01]  /*b1c0*/  FFMA.FTZ R11, R11, c[0x0][0x2d0], -R3.reuse ;  /* 0x0000b4000b0b7a23 */ /* 0x100fe20000010803 */
[----:B------:R-:W-:Y:S01]  /*b1d0*/  MUFU.EX2 R163, R6 ;  /* 0x0000000600a37308 */ /* 0x000fe20000000800 */
[C---:B-1----:R-:W-:Y:S02]  /*b1e0*/  FMUL.FTZ R70, R0.reuse, R70 ;  /* 0x0000004600467220 */ /* 0x042fe40000410000 */
[C---:B------:R-:W-:Y:S01]  /*b1f0*/  FMUL.FTZ R71, R0.reuse, R71 ;  /* 0x0000004700477220 */ /* 0x040fe20000410000 */
[----:B--2---:R-:W-:Y:S01]  /*b200*/  @P0 MOV R118, c[0x0][0x1e0] ;  /* 0x0000780000760a02 */ /* 0x004fe20000000f00 */
[C---:B------:R-:W-:Y:S01]  /*b210*/  FMUL.FTZ R74, R0.reuse, R74 ;  /* 0x0000004a004a7220 */ /* 0x040fe20000410000 */
[----:B------:R-:W2:Y:S01]  /*b220*/  LDL.LU R233, [R1+0x8] ;  /* 0x0000080001e97983 */ /* 0x000ea20000300800 */
[----:B------:R-:W-:Y:S01]  /*b230*/  FMUL.FTZ R75, R0, R75 ;  /* 0x0000004b004b7220 */ /* 0x000fe20000410000 */
[----:B------:R-:W-:Y:S01]  /*b240*/  @P0 SHF.L.U64.HI R119, R118, R232, c[0x0][0x1e4] ;  /* 0x0000790076770619 */ /* 0x000fe200000102e8 */
[----:B------:R-:W-:Y:S01]  /*b250*/  FMUL.FTZ R78, R0, R78 ;  /* 0x0000004e004e7220 */ /* 0x000fe20000410000 */
[----:B------:R1:W-:Y:S01]  /*b260*/  MUFU.EX2 R232, R9 ;  /* 0x0000000900e87308 */ /* 0x0003e20000000800 */
[----:B------:R-:W-:Y:S01]  /*b270*/  @P0 SHF.L.U32 R118, R118, 0x6, RZ ;  /* 0x0000000676760819 */ /* 0x000fe200000006ff */
[C---:B------:R-:W-:Y:S02]  /*b280*/  FMUL.FTZ R79, R0.reuse, R79 ;  /* 0x0000004f004f7220 */ /* 0x040fe40000410000 */
[----:B------:R-:W-:Y:S01]  /*b290*/  FMUL.FTZ R82, R0, R82 ;  /* 0x0000005200527220 */ /* 0x000fe20000410000 */
[----:B------:R-:W-:Y:S01]  /*b2a0*/  @P0 IADD3 R8, P1, R4, R118, RZ ;  /* 0x0000007604080210 */ /* 0x000fe20007f3e0ff */
[C---:B------:R-:W-:Y:S02]  /*b2b0*/  FMUL.FTZ R83, R0.reuse, R83 ;  /* 0x0000005300537220 */ /* 0x040fe40000410000 */
[----:B------:R-:W-:Y:S01]  /*b2c0*/  FMUL.FTZ R86, R0, R86 ;  /* 0x0000005600567220 */ /* 0x000fe20000410000 */
[----:B---3--:R-:W-:Y:S01]  /*b2d0*/  @P0 IADD3 R4, P4, R8, R118, RZ ;  /* 0x0000007608040210 */ /* 0x008fe20007f9e0ff */
[----:B------:R3:W3:Y:S01]  /*b2e0*/  MUFU.EX2 R162, R7 ;  /* 0x0000000700a27308 */ /* 0x0006e20000000800 */
[----:B------:R-:W-:Y:S02]  /*b2f0*/  FMUL.FTZ R87, R0, R87 ;  /* 0x0000005700577220 */ /* 0x000fe40000410000 */
[--C-:B------:R-:W-:Y:S02]  /*b300*/  FFMA.FTZ R14, R14, c[0x0][0x2d0], -R3.reuse ;  /* 0x0000b4000e0e7a23 */ /* 0x100fe40000010803 */
[--C-:B------:R-:W-:Y:S02]  /*b310*/  FFMA.FTZ R15, R15, c[0x0][0x2d0], -R3.reuse ;  /* 0x0000b4000f0f7a23 */ /* 0x100fe40000010803 */
[C---:B------:R-:W-:Y:S02]  /*b320*/  FMUL.FTZ R90, R0.reuse, R90 ;  /* 0x0000005a005a7220 */ /* 0x040fe40000410000 */
[----:B------:R-:W-:Y:S01]  /*b330*/  FMUL.FTZ R91, R0, R91 ;  /* 0x0000005b005b7220 */ /* 0x000fe20000410000 */
[----:B------:R5:W-:Y:S01]  /*b340*/  MUFU.EX2 R161, R10 ;  /* 0x0000000a00a17308 */ /* 0x000be20000000800 */
[C---:B------:R-:W-:Y:S02]  /*b350*/  FMUL.FTZ R12, R2.reuse, R128 ;  /* 0x00000080020c7220 */ /* 0x040fe40000410000 */
[----:B------:R-:W-:Y:S01]  /*b360*/  FMUL.FTZ R13, R2, R129 ;  /* 0x00000081020d7220 */ /* 0x000fe20000410000 */
[-C--:B-1----:R-:W-:Y:S01]  /*b370*/  @P0 IADD3.X R9, R5, R119.reuse, RZ, P1, !PT ;  /* 0x0000007705090210 */ /* 0x082fe20000ffe4ff */
[--C-:B------:R-:W-:Y:S01]  /*b380*/  FFMA.FTZ R22, R22, c[0x0][0x2d0], -R3.reuse ;  /* 0x0000b40016167a23 */ /* 0x100fe20000010803 */
[----:B------:R-:W-:Y:S01]  /*b390*/  @P0 IADD3 R6, P1, R4, R118, RZ ;  /* 0x0000007604060210 */ /* 0x000fe20007f3e0ff */
[--C-:B------:R-:W-:Y:S01]  /*b3a0*/  FFMA.FTZ R23, R23, c[0x0][0x2d0], -R3.reuse ;  /* 0x0000b40017177a23 */ /* 0x100fe20000010803 */
[-C--:B------:R-:W-:Y:S01]  /*b3b0*/  @P0 IADD3.X R5, R9, R119.reuse, RZ, P4, !PT ;  /* 0x0000007709050210 */ /* 0x080fe200027fe4ff */
[----:B------:R1:W-:Y:S01]  /*b3c0*/  @P0 LDGSTS.E.BYPASS.LTC128B.128 [R228+0x9100], [R8.64], !P3 ;  /* 0x0910000008e40fae */ /* 0x0003e2000d901d46 */
[----:B------:R1:W1:Y:S01]  /*b3d0*/  MUFU.EX2 R164, R11 ;  /* 0x0000000b00a47308 */ /* 0x0002620000000800 */
[--C-:B------:R-:W-:Y:S02]  /*b3e0*/  FFMA.FTZ R26, R26, c[0x0][0x2d0], -R3.reuse ;  /* 0x0000b4001a1a7a23 */ /* 0x100fe40000010803 */
[--C-:B------:R-:W-:Y:S01]  /*b3f0*/  FFMA.FTZ R27, R27, c[0x0][0x2d0], -R3.reuse ;  /* 0x0000b4001b1b7a23 */ /* 0x100fe20000010803 */
[----:B---3--:R-:W-:Y:S01]  /*b400*/  @P0 IADD3.X R7, R5, R119, RZ, P1, !PT ;  /* 0x0000007705070210 */ /* 0x008fe20000ffe4ff */
[--C-:B------:R-:W-:Y:S02]  /*b410*/  FFMA.FTZ R30, R30, c[0x0][0x2d0], -R3.reuse ;  /* 0x0000b4001e1e7a23 */ /* 0x100fe40000010803 */
[----:B------:R3:W-:Y:S01]  /*b420*/  @P0 LDGSTS.E.BYPASS.LTC128B.128 [R228+0xd100], [R8.64+0x80], !P2 ;  /* 0x0d10008008e40fae */ /* 0x0007e2000d101d46 */
[--C-:B------:R-:W-:Y:S02]  /*b430*/  FFMA.FTZ R31, R31, c[0x0][0x2d0], -R3.reuse ;  /* 0x0000b4001f1f7a23 */ /* 0x100fe40000010803 */
[----:B------:R3:W-:Y:S01]  /*b440*/  MUFU.EX2 R160, R14 ;  /* 0x0000000e00a07308 */ /* 0x0007e20000000800 */
[--C-:B------:R-:W-:Y:S02]  /*b450*/  FFMA.FTZ R34, R34, c[0x0][0x2d0], -R3.reuse ;  /* 0x0000b40022227a23 */ /* 0x100fe40000010803 */
[--C-:B------:R-:W-:Y:S02]  /*b460*/  FFMA.FTZ R35, R35, c[0x0][0x2d0], -R3.reuse ;  /* 0x0000b40023237a23 */ /* 0x100fe40000010803 */
[----:B------:R3:W-:Y:S01]  /*b470*/  @P0 LDGSTS.E.BYPASS.LTC128B.128 [R228+0xa100], [R4.64], !P3 ;  /* 0x0a10000004e40fae */ /* 0x0007e2000d901d46 */
[----:B-----5:R-:W-:Y:S02]  /*b480*/  FMUL.FTZ R10, R0, R126 ;  /* 0x0000007e000a7220 */ /* 0x020fe40000410000 */
[--C-:B------:R-:W-:Y:S02]  /*b490*/  FFMA.FTZ R38, R38, c[0x0][0x2d0], -R3.reuse ;  /* 0x0000b40026267a23 */ /* 0x100fe40000010803 */
[----:B------:R5:W5:Y:S01]  /*b4a0*/  MUFU.EX2 R159, R15 ;  /* 0x0000000f009f7308 */ /* 0x000b620000000800 */
[--C-:B------:R-:W-:Y:S02]  /*b4b0*/  FFMA.FTZ R39, R39, c[0x0][0x2d0], -R3.reuse ;  /* 0x0000b40027277a23 */ /* 0x100fe40000010803 */
[----:B------:R5:W-:Y:S01]  /*b4c0*/  @P0 LDGSTS.E.BYPASS.LTC128B.128 [R228+0xe100], [R4.64+0x80], !P2 ;  /* 0x0e10008004e40fae */ /* 0x000be2000d101d46 */
[----:B-1----:R-:W-:Y:S02]  /*b4d0*/  FMUL.FTZ R11, R0, R127 ;  /* 0x0000007f000b7220 */ /* 0x002fe40000410000 */
[--C-:B------:R-:W-:Y:S02]  /*b4e0*/  FFMA.FTZ R41, R41, c[0x0][0x2d0], -R156.reuse ;  /* 0x0000b40029297a23 */ /* 0x100fe4000001089c */
[--C-:B------:R-:W-:Y:S02]  /*b4f0*/  FFMA.FTZ R42, R42, c[0x0][0x2d0], -R3.reuse ;  /* 0x0000b4002a2a7a23 */ /* 0x100fe40000010803 */
[----:B------:R-:W-:Y:S01]  /*b500*/  MUFU.EX2 R177, R21 ;  /* 0x0000001500b17308 */ /* 0x000fe20000000800 */
[----:B------:R1:W-:Y:S01]  /*b510*/  @P0 LDGSTS.E.BYPASS.LTC128B.128 [R228+0xb100], [R6.64], !P3 ;  /* 0x0b10000006e40fae */ /* 0x0003e2000d901d46 */
[--C-:B------:R-:W-:Y:S02]  /*b520*/  FFMA.FTZ R43, R43, c[0x0][0x2d0], -R3.reuse ;  /* 0x0000b4002b2b7a23 */ /* 0x100fe40000010803 */
[C---:B---3--:R-:W-:Y:S02]  /*b530*/  FMUL.FTZ R8, R2.reuse, R124 ;  /* 0x0000007c02087220 */ /* 0x048fe40000410000 */
[----:B------:R-:W-:Y:S02]  /*b540*/  FMUL.FTZ R9, R2, R125 ;  /* 0x0000007d02097220 */ /* 0x000fe40000410000 */
[----:B------:R-:W-:Y:S01]  /*b550*/  FMUL.FTZ R14, R0, R130 ;  /* 0x00000082000e7220 */ /* 0x000fe20000410000 */
[----:B------:R1:W-:Y:S01]  /*b560*/  @P0 LDGSTS.E.BYPASS.LTC128B.128 [R228+0xf100], [R6.64+0x80], !P2 ;  /* 0x0f10008006e40fae */ /* 0x0003e2000d101d46 */
[----:B------:R-:W-:Y:S01]  /*b570*/  MUFU.EX2 R176, R24 ;  /* 0x0000001800b07308 */ /* 0x000fe20000000800 */
[--C-:B------:R-:W-:Y:S02]  /*b580*/  FFMA.FTZ R44, R44, c[0x0][0x2d0], -R156.reuse ;  /* 0x0000b4002c2c7a23 */ /* 0x100fe4000001089c */
[--C-:B------:R-:W-:Y:S02]  /*b590*/  FFMA.FTZ R45, R45, c[0x0][0x2d0], -R156.reuse ;  /* 0x0000b4002d2d7a23 */ /* 0x100fe4000001089c */
[----:B-----5:R-:W-:Y:S02]  /*b5a0*/  FMUL.FTZ R15, R0, R131 ;  /* 0x00000083000f7220 */ /* 0x020fe40000410000 */
[----:B------:R-:W3:Y:S01]  /*b5b0*/  LDSM.16.MT88.4 R144, [R200] ;  /* 0x00000000c890783b */ /* 0x000ee20000004200 */
[--C-:B------:R-:W-:Y:S02]  /*b5c0*/  FFMA.FTZ R46, R46, c[0x0][0x2d0], -R3.reuse ;  /* 0x0000b4002e2e7a23 */ /* 0x100fe40000010803 */
[C---:B------:R-:W-:Y:S01]  /*b5d0*/  FMUL.FTZ R4, R2.reuse, R120 ;  /* 0x0000007802047220 */ /* 0x040fe20000410000 */
[----:B------:R-:W-:Y:S01]  /*b5e0*/  F2FP.PACK_AB R120, R231, R229 ;  /* 0x000000e5e778723e */ /* 0x000fe200000000ff */
[----:B------:R-:W-:Y:S01]  /*b5f0*/  FMUL.FTZ R5, R2, R121 ;  /* 0x0000007902057220 */ /* 0x000fe20000410000 */
[----:B------:R-:W-:Y:S01]  /*b600*/  F2FP.PACK_AB R121, R162, R163 ;  /* 0x000000a3a279723e */ /* 0x000fe200000000ff */
[----:B------:R-:W-:Y:S01]  /*b610*/  MUFU.EX2 R167, R25 ;  /* 0x0000001900a77308 */ /* 0x000fe20000000800 */
[----:B------:R-:W5:Y:S01]  /*b620*/  LDSM.16.MT88.4 R148, [R204] ;  /* 0x00000000cc94783b */ /* 0x000f620000004200 */
[--C-:B------:R-:W-:Y:S02]  /*b630*/  FFMA.FTZ R47, R47, c[0x0][0x2d0], -R3.reuse ;  /* 0x0000b4002f2f7a23 */ /* 0x100fe40000010803 */
[C---:B------:R-:W-:Y:S02]  /*b640*/  FMUL.FTZ R92, R2.reuse, R92 ;  /* 0x0000005c025c7220 */ /* 0x040fe40000410000 */
[----:B------:R-:W-:Y:S02]  /*b650*/  FMUL.FTZ R93, R2, R93 ;  /* 0x0000005d025d7220 */ /* 0x000fe40000410000 */
[C---:B------:R-:W-:Y:S01]  /*b660*/  FMUL.FTZ R94, R0.reuse, R94 ;  /* 0x0000005e005e7220 */ /* 0x040fe20000410000 */
[----:B------:R-:W5:Y:S01]  /*b670*/  LDSM.16.MT88.4 R152, [R203] ;  /* 0x00000000cb98783b */ /* 0x000f620000004200 */
[----:B------:R-:W-:Y:S01]  /*b680*/  MUFU.EX2 R166, R28 ;  /* 0x0000001c00a67308 */ /* 0x000fe20000000800 */
[C---:B------:R-:W-:Y:S02]  /*b690*/  FMUL.FTZ R95, R0.reuse, R95 ;  /* 0x0000005f005f7220 */ /* 0x040fe40000410000 */
[----:B-1----:R-:W-:Y:S01]  /*b6a0*/  FMUL.FTZ R6, R0, R122 ;  /* 0x0000007a00067220 */ /* 0x002fe20000410000 */
[----:B------:R-:W-:Y:S01]  /*b6b0*/  F2FP.PACK_AB R122, R232, R183 ;  /* 0x000000b7e87a723e */ /* 0x000fe200000000ff */
[----:B------:R-:W-:Y:S01]  /*b6c0*/  FMUL.FTZ R7, R0, R123 ;  /* 0x0000007b00077220 */ /* 0x000fe20000410000 */
[----:B------:R-:W-:Y:S01]  /*b6d0*/  F2FP.PACK_AB R123, R164, R161 ;  /* 0x000000a1a47b723e */ /* 0x000fe200000000ff */
[----:B------:R-:W1:Y:S01]  /*b6e0*/  LDSM.16.MT88.4 R124, [R223] ;  /* 0x00000000df7c783b */ /* 0x000e620000004200 */
[C---:B------:R-:W-:Y:S02]  /*b6f0*/  FMUL.FTZ R96, R2.reuse, R96 ;  /* 0x0000006002607220 */ /* 0x040fe40000410000 */
[----:B------:R-:W-:Y:S01]  /*b700*/  MUFU.EX2 R165, R29 ;  /* 0x0000001d00a57308 */ /* 0x000fe20000000800 */
[----:B------:R-:W-:Y:S02]  /*b710*/  FMUL.FTZ R97, R2, R97 ;  /* 0x0000006102617220 */ /* 0x000fe40000410000 */
[C---:B------:R-:W-:Y:S02]  /*b720*/  FMUL.FTZ R98, R0.reuse, R98 ;  /* 0x0000006200627220 */ /* 0x040fe40000410000 */
[----:B------:R-:W-:Y:S01]  /*b730*/  LDSM.16.MT88.4 R128, [R206+0x4000] ;  /* 0x00400000ce80783b */ /* 0x000fe20000004200 */
[----:B------:R-:W-:Y:S02]  /*b740*/  FMUL.FTZ R99, R0, R99 ;  /* 0x0000006300637220 */ /* 0x000fe40000410000 */
[--C-:B------:R-:W-:Y:S02]  /*b750*/  FFMA.FTZ R16, R16, c[0x0][0x2d0], -R156.reuse ;  /* 0x0000b40010107a23 */ /* 0x100fe4000001089c */
[----:B------:R-:W-:Y:S01]  /*b760*/  MUFU.EX2 R119, R46 ;  /* 0x0000002e00777308 */ /* 0x000fe20000000800 */
[--C-:B------:R-:W-:Y:S01]  /*b770*/  FFMA.FTZ R17, R17, c[0x0][0x2d0], -R156.reuse ;  /* 0x0000b40011117a23 */ /* 0x100fe2000001089c */
[C---:B---3--:R-:W-:Y:S01]  /*b780*/  HMMA.16816.F32 R4, R120.reuse, R144, R4 ;  /* 0x000000907804723c */ /* 0x048fe20000001804 */
[----:B------:R-:W0:Y:S04]  /*b790*/  LDGDEPBAR ;  /* 0x00000000000079af */ /* 0x000e280000000000 */
[--C-:B------:R-:W-:Y:S03]  /*b7a0*/  FFMA.FTZ R18, R18, c[0x0][0x2d0], -R3.reuse ;  /* 0x0000b40012127a23 */ /* 0x100fe60000010803 */
[----:B------:R-:W-:Y:S01]  /*b7b0*/  MUFU.EX2 R118, R47 ;  /* 0x0000002f00767308 */ /* 0x000fe20000000800 */
[C---:B------:R-:W-:Y:S01]  /*b7c0*/  HMMA.16816.F32 R8, R120.reuse, R146, R8 ;  /* 0x000000927808723c */ /* 0x040fe20000001808 */
[----:B------:R-:W3:Y:S02]  /*b7d0*/  LDSM.16.MT88.4 R144, [R200+0x4000] ;  /* 0x00400000c890783b */ /* 0x000ee40000004200 */
[--C-:B------:R-:W-:Y:S02]  /*b7e0*/  FFMA.FTZ R19, R19, c[0x0][0x2d0], -R3.reuse ;  /* 0x0000b40013137a23 */ /* 0x100fe40000010803 */
[C---:B------:R-:W-:Y:S03]  /*b7f0*/  FMUL.FTZ R100, R2.reuse, R100 ;  /* 0x0000006402647220 */ /* 0x040fe60000410000 */
[C---:B-----5:R-:W-:Y:S01]  /*b800*/  HMMA.16816.F32 R68, R120.reuse, R148, R68 ;  /* 0x000000947844723c */ /* 0x060fe20000001844 */
[----:B------:R5:W-:Y:S03]  /*b810*/  MUFU.EX2 R180, R16 ;  /* 0x0000001000b47308 */ /* 0x000be60000000800 */
[----:B------:R-:W-:Y:S02]  /*b820*/  FMUL.FTZ R101, R2, R101 ;  /* 0x0000006502657220 */ /* 0x000fe40000410000 */
[C---:B------:R-:W-:Y:S02]  /*b830*/  FMUL.FTZ R102, R0.reuse, R102 ;  /* 0x0000006600667220 */ /* 0x040fe40000410000 */
[C---:B------:R-:W-:Y:S01]  /*b840*/  HMMA.16816.F32 R72, R120.reuse, R150, R72 ;  /* 0x000000967848723c */ /* 0x040fe20000001848 */
[----:B------:R-:W3:Y:S02]  /*b850*/  LDSM.16.MT88.4 R148, [R204+0x4000] ;  /* 0x00400000cc94783b */ /* 0x000ee40000004200 */
[----:B------:R1:W1:Y:S01]  /*b860*/  MUFU.EX2 R179, R17 ;  /* 0x0000001100b37308 */ /* 0x0002620000000800 */
[----:B------:R-:W-:Y:S02]  /*b870*/  FMUL.FTZ R103, R0, R103 ;  /* 0x0000006700677220 */ /* 0x000fe40000410000 */
[C---:B------:R-:W-:Y:S02]  /*b880*/  FMUL.FTZ R104, R2.reuse, R104 ;  /* 0x0000006802687220 */ /* 0x040fe40000410000 */
[C---:B------:R-:W-:Y:S04]  /*b890*/  HMMA.16816.F32 R76, R120.reuse, R152, R76 ;  /* 0x00000098784c723c */ /* 0x040fe8000000184c */
[----:B------:R-:W-:Y:S01]  /*b8a0*/  FMUL.FTZ R105, R2, R105 ;  /* 0x0000006902697220 */ /* 0x000fe20000410000 */
[----:B------:R-:W-:Y:S01]  /*b8b0*/  MUFU.EX2 R153, R26 ;  /* 0x0000001a00997308 */ /* 0x000fe20000000800 */
[----:B------:R-:W-:Y:S02]  /*b8c0*/  FMUL.FTZ R106, R0, R106 ;  /* 0x0000006a006a7220 */ /* 0x000fe40000410000 */
[C---:B------:R-:W-:Y:S04]  /*b8d0*/  HMMA.16816.F32 R80, R120.reuse, R154, R80 ;  /* 0x0000009a7850723c */ /* 0x040fe80000001850 */
[----:B-----5:R-:W-:Y:S02]  /*b8e0*/  FMUL.FTZ R16, R2, R132 ;  /* 0x0000008402107220 */ /* 0x020fe40000410000 */
[----:B------:R-:W-:Y:S01]  /*b8f0*/  FMUL.FTZ R107, R0, R107 ;  /* 0x0000006b006b7220 */ /* 0x000fe20000410000 */
[----:B------:R-:W-:Y:S01]  /*b900*/  MUFU.EX2 R155, R22 ;  /* 0x00000016009b7308 */ /* 0x000fe20000000800 */
[C---:B-1----:R-:W-:Y:S04]  /*b910*/  HMMA.16816.F32 R84, R120.reuse, R124, R84 ;  /* 0x0000007c7854723c */ /* 0x042fe80000001854 */
[C---:B------:R-:W-:Y:S02]  /*b920*/  FMUL.FTZ R17, R2.reuse, R133 ;  /* 0x0000008502117220 */ /* 0x040fe40000410000 */
[C---:B------:R-:W-:Y:S02]  /*b930*/  FMUL.FTZ R108, R2.reuse, R108 ;  /* 0x0000006c026c7220 */ /* 0x040fe40000410000 */
[C---:B------:R-:W-:Y:S01]  /*b940*/  HMMA.16816.F32 R88, R120.reuse, R126, R88 ;  /* 0x0000007e7858723c */ /* 0x040fe20000001858 */
[----:B------:R-:W1:Y:S01]  /*b950*/  LDSM.16.MT88.4 R124, [R203+0x4000] ;  /* 0x00400000cb7c783b */ /* 0x000e620000004200 */
[----:B------:R5:W-:Y:S02]  /*b960*/  MUFU.EX2 R154, R23 ;  /* 0x00000017009a7308 */ /* 0x000be40000000800 */
[----:B------:R-:W-:Y:S02]  /*b970*/  FMUL.FTZ R109, R2, R109 ;  /* 0x0000006d026d7220 */ /* 0x000fe40000410000 */
[C---:B------:R-:W-:Y:S02]  /*b980*/  FMUL.FTZ R110, R0.reuse, R110 ;  /* 0x0000006e006e7220 */ /* 0x040fe40000410000 */
[C---:B---3--:R-:W-:Y:S04]  /*b990*/  HMMA.16816.F32 R92, R120.reuse, R144, R92 ;  /* 0x00000090785c723c */ /* 0x048fe8000000185c */
[----:B------:R3:W-:Y:S01]  /*b9a0*/  MUFU.EX2 R152, R27 ;  /* 0x0000001b00987308 */ /* 0x0007e20000000800 */
[----:B------:R-:W-:Y:S02]  /*b9b0*/  FMUL.FTZ R111, R0, R111 ;  /* 0x0000006f006f7220 */ /* 0x000fe40000410000 */
[C---:B------:R-:W-:Y:S01]  /*b9c0*/  FMUL.FTZ R112, R2.reuse, R112 ;  /* 0x0000007002707220 */ /* 0x040fe20000410000 */
[C---:B------:R-:W-:Y:S01]  /*b9d0*/  HMMA.16816.F32 R96, R120.reuse, R146, R96 ;  /* 0x000000927860723c */ /* 0x040fe20000001860 */
[----:B------:R-:W3:Y:S03]  /*b9e0*/  LDSM.16.MT88.4 R144, [R200+0x800] ;  /* 0x00080000c890783b */ /* 0x000ee60000004200 */
[----:B------:R-:W-:Y:S02]  /*b9f0*/  FMUL.FTZ R113, R2, R113 ;  /* 0x0000007102717220 */ /* 0x000fe40000410000 */
[----:B------:R3:W-:Y:S01]  /*ba00*/  MUFU.EX2 R158, R18 ;  /* 0x00000012009e7308 */ /* 0x0007e20000000800 */
[C---:B------:R-:W-:Y:S01]  /*ba10*/  FMUL.FTZ R114, R0.reuse, R114 ;  /* 0x0000007200727220 */ /* 0x040fe20000410000 */
[C---:B------:R-:W-:Y:S01]  /*ba20*/  HMMA.16816.F32 R12, R120.reuse, R148, R12 ;  /* 0x00000094780c723c */ /* 0x040fe2000000180c */
[----:B-----5:R-:W-:Y:S03]  /*ba30*/  LDSM.16.MT88.4 R20, [R204+0x4800] ;  /* 0x00480000cc14783b */ /* 0x020fe60000004200 */
[----:B------:R-:W-:Y:S02]  /*ba40*/  FMUL.FTZ R115, R0, R115 ;  /* 0x0000007300737220 */ /* 0x000fe40000410000 */
[--C-:B------:R-:W-:Y:S02]  /*ba50*/  FFMA.FTZ R48, R48, c[0x0][0x2d0], -R156.reuse ;  /* 0x0000b40030307a23 */ /* 0x100fe4000001089c */
[C---:B------:R-:W-:Y:S01]  /*ba60*/  HMMA.16816.F32 R100, R120.reuse, R150, R100 ;  /* 0x000000967864723c */ /* 0x040fe20000001864 */
[----:B------:R5:W3:Y:S01]  /*ba70*/  MUFU.EX2 R157, R19 ;  /* 0x00000013009d7308 */ /* 0x000ae20000000800 */
[----:B------:R-:W-:Y:S02]  /*ba80*/  LDSM.16.MT88.4 R148, [R206+0x4800] ;  /* 0x00480000ce94783b */ /* 0x000fe40000004200 */
[--C-:B------:R-:W-:Y:S02]  /*ba90*/  FFMA.FTZ R49, R49, c[0x0][0x2d0], -R156.reuse ;  /* 0x0000b40031317a23 */ /* 0x100fe4000001089c */
[--C-:B------:R-:W-:Y:S02]  /*baa0*/  FFMA.FTZ R50, R50, c[0x0][0x2d0], -R3.reuse ;  /* 0x0000b40032327a23 */ /* 0x100fe40000010803 */
[--C-:B------:R-:W-:Y:S01]  /*bab0*/  FFMA.FTZ R51, R51, c[0x0][0x2d0], -R3.reuse ;  /* 0x0000b40033337a23 */ /* 0x100fe20000010803 */
[C---:B-1----:R-:W-:Y:S01]  /*bac0*/  HMMA.16816.F32 R104, R120.reuse, R124, R104 ;  /* 0x0000007c7868723c */ /* 0x042fe20000001868 */
[----:B---3--:R-:W-:Y:S01]  /*bad0*/  LDSM.16.MT88.4 R24, [R204+0x1000] ;  /* 0x00100000cc18783b */ /* 0x008fe20000004200 */
[----:B------:R-:W-:Y:S01]  /*bae0*/  MUFU.EX2 R48, R48 ;  /* 0x0000003000307308 */ /* 0x000fe20000000800 */
[--C-:B------:R-:W-:Y:S02]  /*baf0*/  FFMA.FTZ R52, R52, c[0x0][0x2d0], -R156.reuse ;  /* 0x0000b40034347a23 */ /* 0x100fe4000001089c */
[----:B------:R-:W-:Y:S02]  /*bb00*/  FMUL.FTZ R18, R0, R134 ;  /* 0x0000008600127220 */ /* 0x000fe40000410000 */
[--C-:B------:R-:W-:Y:S01]  /*bb10*/  FFMA.FTZ R53, R53, c[0x0][0x2d0], -R156.reuse ;  /* 0x0000b40035357a23 */ /* 0x100fe2000001089c */
[C---:B------:R-:W-:Y:S01]  /*bb20*/  HMMA.16816.F32 R108, R120.reuse, R126, R108 ;  /* 0x0000007e786c723c */ /* 0x040fe2000000186c */
[----:B------:R-:W1:Y:S03]  /*bb30*/  LDSM.16.MT88.4 R124, [R204+0x800] ;  /* 0x00080000cc7c783b */ /* 0x000e660000004200 */
[----:B------:R-:W-:Y:S01]  /*bb40*/  MUFU.EX2 R49, R49 ;  /* 0x0000003100317308 */ /* 0x000fe20000000800 */
[--C-:B------:R-:W-:Y:S02]  /*bb50*/  FFMA.FTZ R54, R54, c[0x0][0x2d0], -R3.reuse ;  /* 0x0000b40036367a23 */ /* 0x100fe40000010803 */
[--C-:B------:R-:W-:Y:S02]  /*bb60*/  FFMA.FTZ R55, R55, c[0x0][0x2d0], -R3.reuse ;  /* 0x0000b40037377a23 */ /* 0x100fe40000010803 */
[----:B-----5:R-:W-:Y:S02]  /*bb70*/  FMUL.FTZ R19, R0, R135 ;  /* 0x0000008700137220 */ /* 0x020fe40000410000 */
[----:B------:R-:W3:Y:S01]  /*bb80*/  LDSM.16.MT88.4 R132, [R203+0x800] ;  /* 0x00080000cb84783b */ /* 0x000ee20000004200 */
[--C-:B------:R-:W-:Y:S02]  /*bb90*/  FFMA.FTZ R56, R56, c[0x0][0x2d0], -R156.reuse ;  /* 0x0000b40038387a23 */ /* 0x100fe4000001089c */
[----:B------:R-:W-:Y:S01]  /*bba0*/  MUFU.EX2 R50, R50 ;  /* 0x0000003200327308 */ /* 0x000fe20000000800 */
[--C-:B------:R-:W-:Y:S01]  /*bbb0*/  FFMA.FTZ R57, R57, c[0x0][0x2d0], -R156.reuse ;  /* 0x0000b40039397a23 */ /* 0x100fe2000001089c */
[C---:B------:R-:W-:Y:S03]  /*bbc0*/  HMMA.16816.F32 R16, R120.reuse, R128, R16 ;  /* 0x000000807810723c */ /* 0x040fe60000001810 */
[--C-:B------:R-:W-:Y:S02]  /*bbd0*/  FFMA.FTZ R58, R58, c[0x0][0x2d0], -R3.reuse ;  /* 0x0000b4003a3a7a23 */ /* 0x100fe40000010803 */
[--C-:B------:R-:W-:Y:S02]  /*bbe0*/  FFMA.FTZ R59, R59, c[0x0][0x2d0], -R3.reuse ;  /* 0x0000b4003b3b7a23 */ /* 0x100fe40000010803 */
[--C-:B------:R-:W-:Y:S01]  /*bbf0*/  FFMA.FTZ R60, R60, c[0x0][0x2d0], -R156.reuse ;  /* 0x0000b4003c3c7a23 */ /* 0x100fe2000001089c */
[----:B------:R-:W-:Y:S01]  /*bc00*/  HMMA.16816.F32 R112, R120, R130, R112 ;  /* 0x000000827870723c */ /* 0x000fe20000001870 */
[----:B------:R-:W5:Y:S01]  /*bc10*/  LDSM.16.MT88.4 R128, [R206+0x800] ;  /* 0x00080000ce80783b */ /* 0x000f620000004200 */
[----:B------:R-:W-:Y:S02]  /*bc20*/  MUFU.EX2 R51, R51 ;  /* 0x0000003300337308 */ /* 0x000fe40000000800 */
[--C-:B------:R-:W-:Y:S02]  /*bc30*/  FFMA.FTZ R61, R61, c[0x0][0x2d0], -R156.reuse ;  /* 0x0000b4003d3d7a23 */ /* 0x100fe4000001089c */
[--C-:B------:R-:W-:Y:S01]  /*bc40*/  FFMA.FTZ R64, R64, c[0x0][0x2d0], -R156.reuse ;  /* 0x0000b40040407a23 */ /* 0x100fe2000001089c */
[----:B------:R-:W-:Y:S01]  /*bc50*/  F2FP.PACK_AB R120, R181, R182 ;  /* 0x000000b6b578723e */ /* 0x000fe200000000ff */
[----:B------:R-:W-:Y:S01]  /*bc60*/  FFMA.FTZ R156, R65, c[0x0][0x2d0], -R156 ;  /* 0x0000b400419c7a23 */ /* 0x000fe2000001089c */
[----:B------:R-:W-:Y:S03]  /*bc70*/  F2FP.PACK_AB R121, R159, R160 ;  /* 0x000000a09f79723e */ /* 0x000fe600000000ff */
[----:B------:R-:W-:Y:S01]  /*bc80*/  F2FP.PACK_AB R122, R179, R180 ;  /* 0x000000b4b37a723e */ /* 0x000fe200000000ff */
[----:B------:R-:W-:Y:S01]  /*bc90*/  MUFU.EX2 R52, R52 ;  /* 0x0000003400347308 */ /* 0x000fe20000000800 */
[----:B------:R-:W-:Y:S01]  /*bca0*/  F2FP.PACK_AB R123, R157, R158 ;  /* 0x0000009e9d7b723e */ /* 0x000fe200000000ff */
[--C-:B------:R-:W-:Y:S02]  /*bcb0*/  FFMA.FTZ R62, R62, c[0x0][0x2d0], -R3.reuse ;  /* 0x0000b4003e3e7a23 */ /* 0x100fe40000010803 */
[--C-:B------:R-:W-:Y:S02]  /*bcc0*/  FFMA.FTZ R63, R63, c[0x0][0x2d0], -R3.reuse ;  /* 0x0000b4003f3f7a23 */ /* 0x100fe40000010803 */
[--C-:B------:R-:W-:Y:S02]  /*bcd0*/  FFMA.FTZ R66, R66, c[0x0][0x2d0], -R3.reuse ;  /* 0x0000b40042427a23 */ /* 0x100fe40000010803 */
[C---:B------:R-:W-:Y:S02]  /*bce0*/  HMMA.16816.F32 R4, R120.reuse, R144, R4 ;  /* 0x000000907804723c */ /* 0x040fe40000001804 */
[----:B------:R-:W-:Y:S01]  /*bcf0*/  MUFU.EX2 R156, R156 ;  /* 0x0000009c009c7308 */ /* 0x000fe20000000800 */
[----:B------:R-:W-:Y:S05]  /*bd00*/  FFMA.FTZ R3, R67, c[0x0][0x2d0], -R3 ;  /* 0x0000b40043037a23 */ /* 0x000fea0000010803 */
[C---:B------:R-:W-:Y:S01]  /*bd10*/  HMMA.16816.F32 R8, R120.reuse, R146, R8 ;  /* 0x000000927808723c */ /* 0x040fe20000001808 */
[----:B------:R-:W5:Y:S03]  /*bd20*/  LDSM.16.MT88.4 R144, [R200+0x4800] ;  /* 0x00480000c890783b */ /* 0x000f660000004200 */
[----:B------:R-:W-:Y:S01]  /*bd30*/  MUFU.EX2 R53, R53 ;  /* 0x0000003500357308 */ /* 0x000fe20000000800 */
[----:B----4-:R-:W-:Y:S03]  /*bd40*/  FFMA.FTZ R2, R2, R234, R229 ;  /* 0x000000ea02027223 */ /* 0x010fe600000100e5 */
[C---:B-1----:R-:W-:Y:S04]  /*bd50*/  HMMA.16816.F32 R68, R120.reuse, R124, R68 ;  /* 0x0000007c7844723c */ /* 0x042fe80000001844 */
[----:B------:R-:W-:Y:S02]  /*bd60*/  FADD.FTZ R2, R231, R2 ;  /* 0x00000002e7027221 */ /* 0x000fe40000010000 */
[----:B------:R-:W-:Y:S02]  /*bd70*/  MUFU.EX2 R54, R54 ;  /* 0x0000003600367308 */ /* 0x000fe40000000800 */
[C---:B------:R-:W-:Y:S01]  /*bd80*/  HMMA.16816.F32 R72, R120.reuse, R126, R72 ;  /* 0x0000007e7848723c */ /* 0x040fe20000001848 */
[----:B------:R-:W1:Y:S03]  /*bd90*/  LDSM.16.MT88.4 R124, [R203+0x4800] ;  /* 0x00480000cb7c783b */ /* 0x000e660000004200 */
[----:B------:R-:W-:Y:S02]  /*bda0*/  FADD.FTZ R2, R183, R2 ;  /* 0x00000002b7027221 */ /* 0x000fe40000010000 */
[----:B--2---:R-:W-:Y:S02]  /*bdb0*/  FFMA.FTZ R0, R0, R233, R163 ;  /* 0x000000e900007223 */ /* 0x004fe400000100a3 */
[C---:B---3--:R-:W-:Y:S01]  /*bdc0*/  HMMA.16816.F32 R76, R120.reuse, R132, R76 ;  /* 0x00000084784c723c */ /* 0x048fe2000000184c */
[----:B------:R-:W-:Y:S03]  /*bdd0*/  MUFU.EX2 R55, R55 ;  /* 0x0000003700377308 */ /* 0x000fe60000000800 */
[----:B------:R-:W-:Y:S02]  /*bde0*/  FADD.FTZ R2, R232, R2 ;  /* 0x00000002e8027221 */ /* 0x000fe40000010000 */
[----:B------:R-:W-:Y:S02]  /*bdf0*/  FADD.FTZ R0, R162, R0 ;  /* 0x00000000a2007221 */ /* 0x000fe40000010000 */
[C---:B------:R-:W-:Y:S01]  /*be00*/  HMMA.16816.F32 R80, R120.reuse, R134, R80 ;  /* 0x000000867850723c */ /* 0x040fe20000001850 */
[----:B------:R-:W-:Y:S02]  /*be10*/  LDSM.16.MT88.4 R132, [R204+0x1800] ;  /* 0x00180000cc84783b */ /* 0x000fe40000004200 */
[----:B------:R-:W-:Y:S01]  /*be20*/  MUFU.EX2 R56, R56 ;  /* 0x0000003800387308 */ /* 0x000fe20000000800 */
[----:B------:R-:W-:Y:S02]  /*be30*/  FADD.FTZ R2, R182, R2 ;  /* 0x00000002b6027221 */ /* 0x000fe40000010000 */
[----:B------:R-:W-:Y:S02]  /*be40*/  FADD.FTZ R0, R161, R0 ;  /* 0x00000000a1007221 */ /* 0x000fe40000010000 */
[C---:B-----5:R-:W-:Y:S04]  /*be50*/  HMMA.16816.F32 R84, R120.reuse, R128, R84 ;  /* 0x000000807854723c */ /* 0x060fe80000001854 */
[----:B------:R-:W-:Y:S01]  /*be60*/  FADD.FTZ R2, R181, R2 ;  /* 0x00000002b5027221 */ /* 0x000fe20000010000 */
[----:B------:R-:W-:Y:S01]  /*be70*/  MUFU.EX2 R57, R57 ;  /* 0x0000003900397308 */ /* 0x000fe20000000800 */
[----:B------:R-:W-:Y:S02]  /*be80*/  FADD.FTZ R0, R164, R0 ;  /* 0x00000000a4007221 */ /* 0x000fe40000010000 */
[C---:B------:R-:W-:Y:S01]  /*be90*/  HMMA.16816.F32 R88, R120.reuse, R130, R88 ;  /* 0x000000827858723c */ /* 0x040fe20000001858 */
[----:B------:R-:W2:Y:S03]  /*bea0*/  LDSM.16.MT88.4 R128, [R200+0x1000] ;  /* 0x00100000c880783b */ /* 0x000ea60000004200 */
[----:B------:R-:W-:Y:S02]  /*beb0*/  FADD.FTZ R2, R180, R2 ;  /* 0x00000002b4027221 */ /* 0x000fe40000010000 */
[----:B------:R-:W-:Y:S01]  /*bec0*/  FADD.FTZ R0, R160, R0 ;  /* 0x00000000a0007221 */ /* 0x000fe20000010000 */
[----:B------:R-:W-:Y:S01]  /*bed0*/  MUFU.EX2 R58, R58 ;  /* 0x0000003a003a7308 */ /* 0x000fe20000000800 */
[C---:B------:R-:W-:Y:S04]  /*bee0*/  HMMA.16816.F32 R92, R120.reuse, R144, R92 ;  /* 0x00000090785c723c */ /* 0x040fe8000000185c */
[----:B------:R-:W-:Y:S02]  /*bef0*/  FADD.FTZ R2, R179, R2 ;  /* 0x00000002b3027221 */ /* 0x000fe40000010000 */
[----:B------:R-:W-:Y:S02]  /*bf00*/  FADD.FTZ R0, R159, R0 ;  /* 0x000000009f007221 */ /* 0x000fe40000010000 */
[C---:B------:R-:W-:Y:S01]  /*bf10*/  HMMA.16816.F32 R96, R120.reuse, R146, R96 ;  /* 0x000000927860723c */ /* 0x040fe20000001860 */
[----:B------:R-:W3:Y:S03]  /*bf20*/  MUFU.EX2 R147, R30 ;  /* 0x0000001e00937308 */ /* 0x000ee60000000800 */
[----:B------:R-:W-:Y:S02]  /*bf30*/  FADD.FTZ R2, R178, R2 ;  /* 0x00000002b2027221 */ /* 0x000fe40000010000 */
[----:B------:R-:W-:Y:S02]  /*bf40*/  FADD.FTZ R0, R158, R0 ;  /* 0x000000009e007221 */ /* 0x000fe40000010000 */
[C---:B------:R-:W-:Y:S03]  /*bf50*/  HMMA.16816.F32 R12, R120.reuse, R20, R12 ;  /* 0x00000014780c723c */ /* 0x040fe6000000180c */
[----:B------:R4:W-:Y:S01]  /*bf60*/  MUFU.EX2 R146, R31 ;  /* 0x0000001f00927308 */ /* 0x0009e20000000800 */
[----:B------:R-:W-:Y:S02]  /*bf70*/  FADD.FTZ R2, R177, R2 ;  /* 0x00000002b1027221 */ /* 0x000fe40000010000 */
[----:B------:R-:W-:Y:S01]  /*bf80*/  FADD.FTZ R0, R157, R0 ;  /* 0x000000009d007221 */ /* 0x000fe20000010000 */
[----:B------:R-:W-:Y:S01]  /*bf90*/  F2FP.PACK_AB R20, R177, R178 ;  /* 0x000000b2b114723e */ /* 0x000fe200000000ff */
[C---:B------:R-:W-:Y:S04]  /*bfa0*/  HMMA.16816.F32 R100, R120.reuse, R22, R100 ;  /* 0x000000167864723c */ /* 0x040fe80000001864 */
[----:B------:R-:W-:Y:S01]  /*bfb0*/  F2FP.PACK_AB R21, R154, R155 ;  /* 0x0000009b9a15723e */ /* 0x000fe200000000ff */
[----:B------:R-:W-:Y:S01]  /*bfc0*/  MUFU.EX2 R145, R34 ;  /* 0x0000002200917308 */ /* 0x000fe20000000800 */
[----:B------:R-:W-:Y:S01]  /*bfd0*/  FADD.FTZ R2, R176, R2 ;  /* 0x00000002b0027221 */ /* 0x000fe20000010000 */
[C---:B------:R-:W-:Y:S01]  /*bfe0*/  F2FP.PACK_AB R22, R167.reuse, R176 ;  /* 0x000000b0a716723e */ /* 0x040fe200000000ff */
[C---:B-1----:R-:W-:Y:S04]  /*bff0*/  HMMA.16816.F32 R104, R120.reuse, R124, R104 ;  /* 0x0000007c7868723c */ /* 0x042fe80000001868 */
[----:B------:R-:W-:Y:S01]  /*c000*/  F2FP.PACK_AB R23, R152, R153 ;  /* 0x000000999817723e */ /* 0x000fe200000000ff */
[----:B------:R-:W-:Y:S02]  /*c010*/  FADD.FTZ R2, R167, R2 ;  /* 0x00000002a7027221 */ /* 0x000fe40000010000 */
[----:B------:R-:W-:Y:S01]  /*c020*/  MUFU.EX2 R144, R35 ;  /* 0x0000002300907308 */ /* 0x000fe20000000800 */
[C---:B------:R-:W-:Y:S01]  /*c030*/  HMMA.16816.F32 R108, R120.reuse, R126, R108 ;  /* 0x0000007e786c723c */ /* 0x040fe2000000186c */
[----:B------:R-:W1:Y:S03]  /*c040*/  LDSM.16.MT88.4 R124, [R203+0x1000] ;  /* 0x00100000cb7c783b */ /* 0x000e660000004200 */
[----:B------:R-:W-:Y:S02]  /*c050*/  FADD.FTZ R2, R166, R2 ;  /* 0x00000002a6027221 */ /* 0x000fe40000010000 */
[----:B------:R-:W-:Y:S02]  /*c060*/  FADD.FTZ R0, R155, R0 ;  /* 0x000000009b007221 */ /* 0x000fe40000010000 */
[C---:B------:R-:W-:Y:S01]  /*c070*/  HMMA.16816.F32 R16, R120.reuse, R148, R16 ;  /* 0x000000947810723c */ /* 0x040fe20000001810 */
[----:B----4-:R-:W-:Y:S01]  /*c080*/  LDSM.16.MT88.4 R28, [R203+0x5000] ;  /* 0x00500000cb1c783b */ /* 0x010fe20000004200 */
[----:B------:R-:W-:Y:S02]  /*c090*/  MUFU.EX2 R149, R40 ;  /* 0x0000002800957308 */ /* 0x000fe40000000800 */
[----:B------:R-:W-:Y:S02]  /*c0a0*/  FADD.FTZ R2, R165, R2 ;  /* 0x00000002a5027221 */ /* 0x000fe40000010000 */
[----:B------:R-:W-:Y:S02]  /*c0b0*/  FADD.FTZ R0, R154, R0 ;  /* 0x000000009a007221 */ /* 0x000fe40000010000 */
[----:B------:R-:W-:Y:S01]  /*c0c0*/  HMMA.16816.F32 R112, R120, R150, R112 ;  /* 0x000000967870723c */ /* 0x000fe20000001870 */
[----:B------:R-:W4:Y:S03]  /*c0d0*/  LDSM.16.MT88.4 R120, [R206+0x1000] ;  /* 0x00100000ce78783b */ /* 0x000f260000004200 */
[----:B------:R-:W5:Y:S01]  /*c0e0*/  MUFU.EX2 R151, R32 ;  /* 0x0000002000977308 */ /* 0x000f620000000800 */
[----:B------:R-:W-:Y:S03]  /*c0f0*/  FADD.FTZ R0, R153, R0 ;  /* 0x0000000099007221 */ /* 0x000fe60000010000 */
[C---:B--2---:R-:W-:Y:S05]  /*c100*/  HMMA.16816.F32 R4, R20.reuse, R128, R4 ;  /* 0x000000801404723c */ /* 0x044fea0000001804 */
[----:B------:R-:W-:Y:S01]  /*c110*/  FADD.FTZ R0, R152, R0 ;  /* 0x0000000098007221 */ /* 0x000fe20000010000 */
[----:B------:R-:W2:Y:S02]  /*c120*/  MUFU.EX2 R150, R33 ;  /* 0x0000002100967308 */ /* 0x000ea40000000800 */
[C---:B------:R-:W-:Y:S01]  /*c130*/  HMMA.16816.F32 R8, R20.reuse, R130, R8 ;  /* 0x000000821408723c */ /* 0x040fe20000001808 */
[----:B------:R-:W4:Y:S03]  /*c140*/  LDSM.16.MT88.4 R128, [R200+0x5000] ;  /* 0x00500000c880783b */ /* 0x000f260000004200 */
[----:B---3--:R-:W-:Y:S04]  /*c150*/  FADD.FTZ R0, R147, R0 ;  /* 0x0000000093007221 */ /* 0x008fe80000010000 */
[C---:B------:R-:W-:Y:S01]  /*c160*/  HMMA.16816.F32 R68, R20.reuse, R24, R68 ;  /* 0x000000181444723c */ /* 0x040fe20000001844 */
[----:B------:R-:W-:Y:S03]  /*c170*/  MUFU.EX2 R148, R41 ;  /* 0x0000002900947308 */ /* 0x000fe60000000800 */
[----:B-----5:R-:W-:Y:S02]  /*c180*/  FADD.FTZ R2, R151, R2 ;  /* 0x0000000297027221 */ /* 0x020fe40000010000 */
[----:B------:R-:W-:Y:S02]  /*c190*/  FADD.FTZ R0, R146, R0 ;  /* 0x0000000092007221 */ /* 0x000fe40000010000 */
[C---:B------:R-:W-:Y:S01]  /*c1a0*/  HMMA.16816.F32 R72, R20.reuse, R26, R72 ;  /* 0x0000001a1448723c */ /* 0x040fe20000001848 */
[----:B------:R-:W3:Y:S02]  /*c1b0*/  LDSM.16.MT88.4 R24, [R204+0x5000] ;  /* 0x00500000cc18783b */ /* 0x000ee40000004200 */
[----:B------:R-:W-:Y:S01]  /*c1c0*/  MUFU.EX2 R59, R59 ;  /* 0x0000003b003b7308 */ /* 0x000fe20000000800 */
[----:B------:R-:W-:Y:S02]  /*c1d0*/  FADD.FTZ R0, R145, R0 ;  /* 0x0000000091007221 */ /* 0x000fe40000010000 */
[----:B--2---:R-:W-:Y:S02]  /*c1e0*/  FADD.FTZ R2, R150, R2 ;  /* 0x0000000296027221 */ /* 0x004fe40000010000 */
[C---:B-1----:R-:W-:Y:S01]  /*c1f0*/  HMMA.16816.F32 R76, R20.reuse, R124, R76 ;  /* 0x0000007c144c723c */ /* 0x042fe2000000184c */
[----:B------:R-:W-:Y:S03]  /*c200*/  LDSM.16.MT88.4 R32, [R203+0x1800] ;  /* 0x00180000cb20783b */ /* 0x000fe60000004200 */
[----:B------:R-:W-:Y:S01]  /*c210*/  FADD.FTZ R0, R144, R0 ;  /* 0x0000000090007221 */ /* 0x000fe20000010000 */
[----:B------:R-:W-:Y:S03]  /*c220*/  MUFU.EX2 R60, R60 ;  /* 0x0000003c003c7308 */ /* 0x000fe60000000800 */
[C---:B------:R-:W-:Y:S01]  /*c230*/  HMMA.16816.F32 R80, R20.reuse, R126, R80 ;  /* 0x0000007e1450723c */ /* 0x040fe20000001850 */
[----:B------:R-:W1:Y:S06]  /*c240*/  LDSM.16.MT88.4 R124, [R206+0x5000] ;  /* 0x00500000ce7c783b */ /* 0x000e6c0000004200 */
[----:B------:R-:W-:Y:S01]  /*c250*/  MUFU.EX2 R61, R61 ;  /* 0x0000003d003d7308 */ /* 0x000fe20000000800 */
[C---:B----4-:R-:W-:Y:S08]  /*c260*/  HMMA.16816.F32 R84, R20.reuse, R120, R84 ;  /* 0x000000781454723c */ /* 0x050ff00000001854 */
[C---:B------:R-:W-:Y:S01]  /*c270*/  HMMA.16816.F32 R88, R20.reuse, R122, R88 ;  /* 0x0000007a1458723c */ /* 0x040fe20000001858 */
[----:B------:R-:W2:Y:S01]  /*c280*/  LDSM.16.MT88.4 R120, [R200+0x1800] ;  /* 0x00180000c878783b */ /* 0x000ea20000004200 */
[----:B------:R-:W-:Y:S06]  /*c290*/  MUFU.EX2 R62, R62 ;  /* 0x0000003e003e7308 */ /* 0x000fec0000000800 */
[C---:B------:R-:W-:Y:S04]  /*c2a0*/  HMMA.16816.F32 R92, R20.reuse, R128, R92 ;  /* 0x00000080145c723c */ /* 0x040fe8000000185c */
[----:B------:R-:W4:Y:S04]  /*c2b0*/  MUFU.EX2 R129, R38 ;  /* 0x0000002600817308 */ /* 0x000f280000000800 */
[C---:B------:R-:W-:Y:S06]  /*c2c0*/  HMMA.16816.F32 R96, R20.reuse, R130, R96 ;  /* 0x000000821460723c */ /* 0x040fec0000001860 */
[----:B------:R-:W5:Y:S02]  /*c2d0*/  MUFU.EX2 R131, R36 ;  /* 0x0000002400837308 */ /* 0x000f640000000800 */
[C---:B---3--:R-:W-:Y:S08]  /*c2e0*/  HMMA.16816.F32 R12, R20.reuse, R24, R12 ;  /* 0x00000018140c723c */ /* 0x048ff0000000180c */
[C---:B------:R-:W-:Y:S01]  /*c2f0*/  HMMA.16816.F32 R100, R20.reuse, R26, R100 ;  /* 0x0000001a1464723c */ /* 0x040fe20000001864 */
[----:B------:R-:W3:Y:S01]  /*c300*/  LDSM.16.MT88.4 R24, [R206+0x1800] ;  /* 0x00180000ce18783b */ /* 0x000ee20000004200 */
[----:B------:R-:W2:Y:S02]  /*c310*/  MUFU.EX2 R130, R37 ;  /* 0x0000002500827308 */ /* 0x000ea40000000800 */
[----:B----4-:R-:W-:Y:S04]  /*c320*/  FADD.FTZ R0, R129, R0 ;  /* 0x0000000081007221 */ /* 0x010fe80000010000 */
[C---:B------:R-:W-:Y:S04]  /*c330*/  HMMA.16816.F32 R104, R20.reuse, R28, R104 ;  /* 0x0000001c1468723c */ /* 0x040fe80000001868 */
[----:B------:R-:W4:Y:S01]  /*c340*/  MUFU.EX2 R128, R39 ;  /* 0x0000002700807308 */ /* 0x000f220000000800 */
[----:B-----5:R-:W-:Y:S03]  /*c350*/  FADD.FTZ R2, R131, R2 ;  /* 0x0000000283027221 */ /* 0x020fe60000010000 */
[C---:B------:R-:W-:Y:S01]  /*c360*/  HMMA.16816.F32 R108, R20.reuse, R30, R108 ;  /* 0x0000001e146c723c */ /* 0x040fe2000000186c */
[----:B------:R-:W5:Y:S05]  /*c370*/  LDSM.16.MT88.4 R28, [R200+0x5800] ;  /* 0x00580000c81c783b */ /* 0x000f6a0000004200 */
[----:B------:R-:W-:Y:S02]  /*c380*/  MUFU.EX2 R63, R63 ;  /* 0x0000003f003f7308 */ /* 0x000fe40000000800 */
[C---:B-1----:R-:W-:Y:S04]  /*c390*/  HMMA.16816.F32 R16, R20.reuse, R124, R16 ;  /* 0x0000007c1410723c */ /* 0x042fe80000001810 */
[----:B--2---:R-:W-:Y:S04]  /*c3a0*/  FADD.FTZ R2, R130, R2 ;  /* 0x0000000282027221 */ /* 0x004fe80000010000 */
[----:B------:R-:W-:Y:S01]  /*c3b0*/  HMMA.16816.F32 R112, R20, R126, R112 ;  /* 0x0000007e1470723c */ /* 0x000fe20000001870 */
[----:B------:R-:W-:Y:S01]  /*c3c0*/  LDSM.16.MT88.4 R124, [R200+0x3800] ;  /* 0x00380000c87c783b */ /* 0x000fe20000004200 */
[----:B------:R-:W-:Y:S02]  /*c3d0*/  MUFU.EX2 R64, R64 ;  /* 0x0000004000407308 */ /* 0x000fe40000000800 */
[----:B------:R-:W-:Y:S02]  /*c3e0*/  FADD.FTZ R2, R149, R2 ;  /* 0x0000000295027221 */ /* 0x000fe40000010000 */
[----:B----4-:R-:W-:Y:S01]  /*c3f0*/  FADD.FTZ R0, R128, R0 ;  /* 0x0000000080007221 */ /* 0x010fe20000010000 */
[----:B------:R-:W-:Y:S01]  /*c400*/  F2FP.PACK_AB R20, R165, R166 ;  /* 0x000000a6a514723e */ /* 0x000fe200000000ff */
[----:B------:R-:W-:Y:S01]  /*c410*/  FADD.FTZ R2, R148, R2 ;  /* 0x0000000294027221 */ /* 0x000fe20000010000 */
[----:B------:R-:W-:Y:S01]  /*c420*/  F2FP.PACK_AB R21, R146, R147 ;  /* 0x000000939215723e */ /* 0x000fe200000000ff */
[----:B------:R-:W-:Y:S02]  /*c430*/  LDSM.16.MT88.4 R36, [R204+0x2000] ;  /* 0x00200000cc24783b */ /* 0x000fe40000004200 */
[----:B------:R-:W-:Y:S02]  /*c440*/  F2FP.PACK_AB R22, R150, R151 ;  /* 0x000000979616723e */ /* 0x000fe400000000ff */
[----:B------:R-:W-:Y:S07]  /*c450*/  F2FP.PACK_AB R23, R144, R145 ;  /* 0x000000919017723e */ /* 0x000fee00000000ff */
[C---:B------:R-:W-:Y:S08]  /*c460*/  HMMA.16816.F32 R4, R20.reuse, R120, R4 ;  /* 0x000000781404723c */ /* 0x040ff00000001804 */
[C---:B------:R-:W-:Y:S01]  /*c470*/  HMMA.16816.F32 R8, R20.reuse, R122, R8 ;  /* 0x0000007a1408723c */ /* 0x040fe20000001808 */
[----:B------:R-:W1:Y:S07]  /*c480*/  LDSM.16.MT88.4 R120, [R204+0x5800] ;  /* 0x00580000cc78783b */ /* 0x000e6e0000004200 */
[C---:B------:R-:W-:Y:S01]  /*c490*/  HMMA.16816.F32 R68, R20.reuse, R132, R68 ;  /* 0x000000841444723c */ /* 0x040fe20000001844 */
[----:B------:R-:W2:Y:S07]  /*c4a0*/  MUFU.EX2 R133, R42 ;  /* 0x0000002a00857308 */ /* 0x000eae0000000800 */
[C---:B------:R-:W-:Y:S03]  /*c4b0*/  HMMA.16816.F32 R72, R20.reuse, R134, R72 ;  /* 0x000000861448723c */ /* 0x040fe60000001848 */
[----:B------:R4:W1:Y:S05]  /*c4c0*/  MUFU.EX2 R132, R43 ;  /* 0x0000002b00847308 */ /* 0x00086a0000000800 */
[C---:B------:R-:W-:Y:S05]  /*c4d0*/  HMMA.16816.F32 R76, R20.reuse, R32, R76 ;  /* 0x00000020144c723c */ /* 0x040fea000000184c */
[----:B------:R-:W5:Y:S03]  /*c4e0*/  MUFU.EX2 R135, R44 ;  /* 0x0000002c00877308 */ /* 0x000f660000000800 */
[C---:B------:R-:W-:Y:S01]  /*c4f0*/  HMMA.16816.F32 R80, R20.reuse, R34, R80 ;  /* 0x000000221450723c */ /* 0x040fe20000001850 */
[----:B------:R-:W5:Y:S03]  /*c500*/  LDSM.16.MT88.4 R32, [R203+0x5800] ;  /* 0x00580000cb20783b */ /* 0x000f660000004200 */
[----:B--2---:R-:W-:Y:S03]  /*c510*/  FADD.FTZ R0, R133, R0 ;  /* 0x0000000085007221 */ /* 0x004fe60000010000 */
[----:B------:R2:W2:Y:S01]  /*c520*/  MUFU.EX2 R134, R45 ;  /* 0x0000002d00867308 */ /* 0x0004a20000000800 */
[C---:B---3--:R-:W-:Y:S01]  /*c530*/  HMMA.16816.F32 R84, R20.reuse, R24, R84 ;  /* 0x000000181454723c */ /* 0x048fe20000001854 */
[----:B----4-:R-:W-:Y:S03]  /*c540*/  LDSM.16.MT88.4 R40, [R203+0x2000] ;  /* 0x00200000cb28783b */ /* 0x010fe60000004200 */
[----:B-1----:R-:W-:Y:S04]  /*c550*/  FADD.FTZ R0, R132, R0 ;  /* 0x0000000084007221 */ /* 0x002fe80000010000 */
[C---:B------:R-:W-:Y:S01]  /*c560*/  HMMA.16816.F32 R88, R20.reuse, R26, R88 ;  /* 0x0000001a1458723c */ /* 0x040fe20000001858 */
[----:B------:R-:W1:Y:S03]  /*c570*/  LDSM.16.MT88.4 R24, [R206+0x5800] ;  /* 0x00580000ce18783b */ /* 0x000e660000004200 */
[----:B------:R-:W-:Y:S02]  /*c580*/  FADD.FTZ R0, R119, R0 ;  /* 0x0000000077007221 */ /* 0x000fe40000010000 */
[----:B-----5:R-:W-:Y:S02]  /*c590*/  FADD.FTZ R2, R135, R2 ;  /* 0x0000000287027221 */ /* 0x020fe40000010000 */
[C---:B------:R-:W-:Y:S04]  /*c5a0*/  HMMA.16816.F32 R92, R20.reuse, R28, R92 ;  /* 0x0000001c145c723c */ /* 0x040fe8000000185c */
[----:B------:R-:W-:Y:S01]  /*c5b0*/  FADD.FTZ R0, R118, R0 ;  /* 0x0000000076007221 */ /* 0x000fe20000010000 */
[----:B--2---:R-:W-:Y:S03]  /*c5c0*/  LDSM.16.MT88.4 R44, [R203+0x2800] ;  /* 0x00280000cb2c783b */ /* 0x004fe60000004200 */
[C---:B------:R-:W-:Y:S04]  /*c5d0*/  HMMA.16816.F32 R96, R20.reuse, R30, R96 ;  /* 0x0000001e1460723c */ /* 0x040fe80000001860 */
[----:B------:R-:W-:Y:S02]  /*c5e0*/  FADD.FTZ R0, R50, R0 ;  /* 0x0000000032007221 */ /* 0x000fe40000010000 */
[----:B------:R-:W-:Y:S01]  /*c5f0*/  FADD.FTZ R2, R134, R2 ;  /* 0x0000000286027221 */ /* 0x000fe20000010000 */
[----:B------:R-:W2:Y:S01]  /*c600*/  LDSM.16.MT88.4 R28, [R200+0x2000] ;  /* 0x00200000c81c783b */ /* 0x000ea20000004200 */
        /* <DEDUP_REMOVED lines=9> */
[C---:B------:R-:W-:Y:S01]  /*c6a0*/  HMMA.16816.F32 R108, R20.reuse, R34, R108 ;  /* 0x00000022146c723c */ /* 0x040fe2000000186c */
[----:B------:R-:W-:Y:S03]  /*c6b0*/  LDSM.16.MT88.4 R32, [R204+0x6000] ;  /* 0x00600000cc20783b */ /* 0x000fe60000004200 */
[----:B------:R-:W-:Y:S02]  /*c6c0*/  FADD.FTZ R0, R58, R0 ;  /* 0x000000003a007221 */ /* 0x000fe40000010000 */
[----:B------:R-:W-:Y:S02]  /*c6d0*/  FADD.FTZ R2, R53, R2 ;  /* 0x0000000235027221 */ /* 0x000fe40000010000 */
[C---:B-1----:R-:W-:Y:S04]  /*c6e0*/  HMMA.16816.F32 R16, R20.reuse, R24, R16 ;  /* 0x000000181410723c */ /* 0x042fe80000001810 */
[----:B------:R-:W-:Y:S04]  /*c6f0*/  FADD.FTZ R2, R56, R2 ;  /* 0x0000000238027221 */ /* 0x000fe80000010000 */
[----:B------:R-:W-:Y:S01]  /*c700*/  HMMA.16816.F32 R112, R20, R26, R112 ;  /* 0x0000001a1470723c */ /* 0x000fe20000001870 */
[----:B------:R-:W1:Y:S03]  /*c710*/  LDSM.16.MT88.4 R24, [R206+0x2000] ;  /* 0x00200000ce18783b */ /* 0x000e660000004200 */
[----:B------:R-:W-:Y:S03]  /*c720*/  FADD.FTZ R2, R57, R2 ;  /* 0x0000000239027221 */ /* 0x000fe60000010000 */
        /* <DEDUP_REMOVED lines=9> */
[----:B------:R-:W3:Y:S07]  /*c7c0*/  LDSM.16.MT88.4 R36, [R203+0x6000] ;  /* 0x00600000cb24783b */ /* 0x000eee0000004200 */
[C---:B------:R-:W-:Y:S08]  /*c7d0*/  HMMA.16816.F32 R76, R20.reuse, R40, R76 ;  /* 0x00000028144c723c */ /* 0x040ff0000000184c */
[C---:B------:R-:W-:Y:S01]  /*c7e0*/  HMMA.16816.F32 R80, R20.reuse, R42, R80 ;  /* 0x0000002a1450723c */ /* 0x040fe20000001850 */
[----:B------:R-:W4:Y:S07]  /*c7f0*/  LDSM.16.MT88.4 R40, [R206+0x6000] ;  /* 0x00600000ce28783b */ /* 0x000f2e0000004200 */
        /* <DEDUP_REMOVED lines=8> */
[----:B------:R-:W5:Y:S07]  /*c880*/  LDSM.16.MT88.4 R32, [R206+0x2800] ;  /* 0x00280000ce20783b */ /* 0x000f6e0000004200 */
[C---:B---3--:R-:W-:Y:S08]  /*c890*/  HMMA.16816.F32 R104, R20.reuse, R36, R104 ;  /* 0x000000241468723c */ /* 0x048ff00000001868 */
[C---:B------:R-:W-:Y:S01]  /*c8a0*/  HMMA.16816.F32 R108, R20.reuse, R38, R108 ;  /* 0x00000026146c723c */ /* 0x040fe2000000186c */
[----:B------:R-:W3:Y:S07]  /*c8b0*/  LDSM.16.MT88.4 R36, [R200+0x6800] ;  /* 0x00680000c824783b */ /* 0x000eee0000004200 */
[C---:B----4-:R-:W-:Y:S08]  /*c8c0*/  HMMA.16816.F32 R16, R20.reuse, R40, R16 ;  /* 0x000000281410723c */ /* 0x050ff00000001810 */
[----:B------:R-:W-:Y:S01]  /*c8d0*/  HMMA.16816.F32 R112, R20, R42, R112 ;  /* 0x0000002a1470723c */ /* 0x000fe20000001870 */
[----:B------:R-:W-:Y:S06]  /*c8e0*/  LDSM.16.MT88.4 R40, [R206+0x3000] ;  /* 0x00300000ce28783b */ /* 0x000fec0000004200 */
[----:B------:R-:W-:Y:S02]  /*c8f0*/  F2FP.PACK_AB R20, R134, R135 ;  /* 0x000000878614723e */ /* 0x000fe400000000ff */
[----:B------:R-:W-:Y:S03]  /*c900*/  F2FP.PACK_AB R21, R118, R119 ;  /* 0x000000777615723e */ /* 0x000fe600000000ff */
[----:B------:R-:W-:Y:S02]  /*c910*/  F2FP.PACK_AB R22, R49, R48 ;  /* 0x000000303116723e */ /* 0x000fe400000000ff */
[----:B------:R-:W-:Y:S02]  /*c920*/  F2FP.PACK_AB R23, R51, R50 ;  /* 0x000000323317723e */ /* 0x000fe400000000ff */
[----:B------:R-:W-:Y:S02]  /*c930*/  MOV R119, R116 ;  /* 0x0000007400777202 */ /* 0x000fe40000000f00 */
[----:B------:R-:W-:Y:S03]  /*c940*/  MOV R118, R117 ;  /* 0x0000007500767202 */ /* 0x000fe60000000f00 */
        /* <DEDUP_REMOVED lines=8> */
[----:B------:R-:W-:Y:S07]  /*c9d0*/  LDSM.16.MT88.4 R44, [R204+0x7000] ;  /* 0x00700000cc2c783b */ /* 0x000fee0000004200 */
[C---:B-----5:R-:W-:Y:S08]  /*c9e0*/  HMMA.16816.F32 R84, R20.reuse, R32, R84 ;  /* 0x000000201454723c */ /* 0x060ff00000001854 */
[C---:B------:R-:W-:Y:S01]  /*c9f0*/  HMMA.16816.F32 R88, R20.reuse, R34, R88 ;  /* 0x000000221458723c */ /* 0x040fe20000001858 */
[----:B------:R-:W4:Y:S07]  /*ca00*/  LDSM.16.MT88.4 R32, [R206+0x6800] ;  /* 0x00680000ce20783b */ /* 0x000f2e0000004200 */
[C---:B---3--:R-:W-:Y:S08]  /*ca10*/  HMMA.16816.F32 R92, R20.reuse, R36, R92 ;  /* 0x00000024145c723c */ /* 0x048ff0000000185c */
[C---:B------:R-:W-:Y:S01]  /*ca20*/  HMMA.16816.F32 R96, R20.reuse, R38, R96 ;  /* 0x000000261460723c */ /* 0x040fe20000001860 */
[----:B------:R-:W-:Y:S07]  /*ca30*/  LDSM.16.MT88.4 R36, [R203+0x3000] ;  /* 0x00300000cb24783b */ /* 0x000fee0000004200 */
[C---:B-1----:R-:W-:Y:S08]  /*ca40*/  HMMA.16816.F32 R12, R20.reuse, R24, R12 ;  /* 0x00000018140c723c */ /* 0x042ff0000000180c */
[C---:B------:R-:W-:Y:S01]  /*ca50*/  HMMA.16816.F32 R100, R20.reuse, R26, R100 ;  /* 0x0000001a1464723c */ /* 0x040fe20000001864 */
[----:B------:R-:W1:Y:S07]  /*ca60*/  LDSM.16.MT88.4 R24, [R200+0x3000] ;  /* 0x00300000c818783b */ /* 0x000e6e0000004200 */
[C---:B--2---:R-:W-:Y:S08]  /*ca70*/  HMMA.16816.F32 R104, R20.reuse, R28, R104 ;  /* 0x0000001c1468723c */ /* 0x044ff00000001868 */
[C---:B------:R-:W-:Y:S01]  /*ca80*/  HMMA.16816.F32 R108, R20.reuse, R30, R108 ;  /* 0x0000001e146c723c */ /* 0x040fe2000000186c */
[----:B------:R-:W2:Y:S07]  /*ca90*/  LDSM.16.MT88.4 R28, [R204+0x3000] ;  /* 0x00300000cc1c783b */ /* 0x000eae0000004200 */
[C---:B----4-:R-:W-:Y:S08]  /*caa0*/  HMMA.16816.F32 R16, R20.reuse, R32, R16 ;  /* 0x000000201410723c */ /* 0x050ff00000001810 */
[----:B------:R-:W-:Y:S01]  /*cab0*/  HMMA.16816.F32 R112, R20, R34, R112 ;  /* 0x000000221470723c */ /* 0x000fe20000001870 */
[----:B------:R-:W3:Y:S06]  /*cac0*/  LDSM.16.MT88.4 R32, [R200+0x7000] ;  /* 0x00700000c820783b */ /* 0x000eec0000004200 */
[----:B------:R-:W-:Y:S02]  /*cad0*/  F2FP.PACK_AB R20, R53, R52 ;  /* 0x000000343514723e */ /* 0x000fe400000000ff */
[----:B------:R-:W-:Y:S03]  /*cae0*/  F2FP.PACK_AB R21, R55, R54 ;  /* 0x000000363715723e */ /* 0x000fe600000000ff */
[----:B------:R-:W-:Y:S02]  /*caf0*/  F2FP.PACK_AB R22, R57, R56 ;  /* 0x000000383916723e */ /* 0x000fe400000000ff */
[C---:B------:R-:W-:Y:S07]  /*cb00*/  F2FP.PACK_AB R23, R59.reuse, R58 ;  /* 0x0000003a3b17723e */ /* 0x040fee00000000ff */
[C---:B-1----:R-:W-:Y:S08]  /*cb10*/  HMMA.16816.F32 R4, R20.reuse, R24, R4 ;  /* 0x000000181404723c */ /* 0x042ff00000001804 */
[C---:B------:R-:W-:Y:S01]  /*cb20*/  HMMA.16816.F32 R8, R20.reuse, R26, R8 ;  /* 0x0000001a1408723c */ /* 0x040fe20000001808 */
[----:B------:R-:W1:Y:S07]  /*cb30*/  LDSM.16.MT88.4 R24, [R203+0x7000] ;  /* 0x00700000cb18783b */ /* 0x000e6e0000004200 */
[C---:B--2---:R-:W-:Y:S08]  /*cb40*/  HMMA.16816.F32 R68, R20.reuse, R28, R68 ;  /* 0x0000001c1444723c */ /* 0x044ff00000001844 */
[C---:B------:R-:W-:Y:S01]  /*cb50*/  HMMA.16816.F32 R72, R20.reuse, R30, R72 ;  /* 0x0000001e1448723c */ /* 0x040fe20000001848 */
[----:B------:R-:W2:Y:S07]  /*cb60*/  LDSM.16.MT88.4 R28, [R206+0x7000] ;  /* 0x00700000ce1c783b */ /* 0x000eae0000004200 */
[C---:B------:R-:W-:Y:S01]  /*cb70*/  HMMA.16816.F32 R76, R20.reuse, R36, R76 ;  /* 0x00000024144c723c */ /* 0x040fe2000000184c */
[----:B------:R4:W-:Y:S07]  /*cb80*/  MUFU.EX2 R36, R3 ;  /* 0x0000000300247308 */ /* 0x0009ee0000000800 */
[C---:B------:R-:W-:Y:S03]  /*cb90*/  HMMA.16816.F32 R80, R20.reuse, R38, R80 ;  /* 0x000000261450723c */ /* 0x040fe60000001850 */
[----:B------:R-:W5:Y:S05]  /*cba0*/  MUFU.EX2 R37, R66 ;  /* 0x0000004200257308 */ /* 0x000f6a0000000800 */
[C---:B------:R-:W-:Y:S08]  /*cbb0*/  HMMA.16816.F32 R84, R20.reuse, R40, R84 ;  /* 0x000000281454723c */ /* 0x040ff00000001854 */
[C---:B------:R-:W-:Y:S04]  /*cbc0*/  HMMA.16816.F32 R88, R20.reuse, R42, R88 ;  /* 0x0000002a1458723c */ /* 0x040fe80000001858 */
[----:B----4-:R-:W-:Y:S02]  /*cbd0*/  FADD.FTZ R3, R59, R0 ;  /* 0x000000003b037221 */ /* 0x010fe40000010000 */
[----:B------:R-:W-:Y:S02]  /*cbe0*/  FADD.FTZ R0, R60, R2 ;  /* 0x000000023c007221 */ /* 0x000fe40000010000 */
[C---:B---3--:R-:W-:Y:S04]  /*cbf0*/  HMMA.16816.F32 R92, R20.reuse, R32, R92 ;  /* 0x00000020145c723c */ /* 0x048fe8000000185c */
[----:B------:R-:W-:Y:S02]  /*cc00*/  FADD.FTZ R0, R61, R0 ;  /* 0x000000003d007221 */ /* 0x000fe40000010000 */
[----:B------:R-:W-:Y:S02]  /*cc10*/  FADD.FTZ R3, R62, R3 ;  /* 0x000000033e037221 */ /* 0x000fe40000010000 */
[C---:B------:R-:W-:Y:S01]  /*cc20*/  HMMA.16816.F32 R96, R20.reuse, R34, R96 ;  /* 0x000000221460723c */ /* 0x040fe20000001860 */
[----:B------:R-:W3:Y:S03]  /*cc30*/  LDSM.16.MT88.4 R32, [R204+0x3800] ;  /* 0x00380000cc20783b */ /* 0x000ee60000004200 */
[----:B------:R-:W-:Y:S02]  /*cc40*/  FADD.FTZ R2, R64, R0 ;  /* 0x0000000040027221 */ /* 0x000fe40000010000 */
[----:B------:R-:W-:Y:S02]  /*cc50*/  FADD.FTZ R3, R63, R3 ;  /* 0x000000033f037221 */ /* 0x000fe40000010000 */
[C---:B------:R-:W-:Y:S04]  /*cc60*/  HMMA.16816.F32 R12, R20.reuse, R44, R12 ;  /* 0x0000002c140c723c */ /* 0x040fe8000000180c */
[----:B------:R-:W-:Y:S02]  /*cc70*/  FADD.FTZ R2, R156, R2 ;  /* 0x000000029c027221 */ /* 0x000fe40000010000 */
[----:B-----5:R-:W-:Y:S02]  /*cc80*/  FADD.FTZ R0, R37, R3 ;  /* 0x0000000325007221 */ /* 0x020fe40000010000 */
[C---:B------:R-:W-:Y:S01]  /*cc90*/  HMMA.16816.F32 R100, R20.reuse, R46, R100 ;  /* 0x0000002e1464723c */ /* 0x040fe20000001864 */
[----:B------:R-:W-:Y:S03]  /*cca0*/  STL [R1+0x4], R2 ;  /* 0x0000040201007387 */ /* 0x000fe60000100800 */
[----:B------:R-:W-:Y:S04]  /*ccb0*/  FADD.FTZ R0, R36, R0 ;  /* 0x0000000024007221 */ /* 0x000fe80000010000 */
[C---:B-1----:R-:W-:Y:S01]  /*ccc0*/  HMMA.16816.F32 R104, R20.reuse, R24, R104 ;  /* 0x000000181468723c */ /* 0x042fe20000001868 */
[----:B------:R-:W-:Y:S07]  /*ccd0*/  STL [R1+0x8], R0 ;  /* 0x0000080001007387 */ /* 0x000fee0000100800 */
[C---:B------:R-:W-:Y:S01]  /*cce0*/  HMMA.16816.F32 R108, R20.reuse, R26, R108 ;  /* 0x0000001a146c723c */ /* 0x040fe2000000186c */
[----:B------:R-:W1:Y:S07]  /*ccf0*/  LDSM.16.MT88.4 R24, [R203+0x3800] ;  /* 0x00380000cb18783b */ /* 0x000e6e0000004200 */
[C---:B--2---:R-:W-:Y:S08]  /*cd00*/  HMMA.16816.F32 R16, R20.reuse, R28, R16 ;  /* 0x0000001c1410723c */ /* 0x044ff00000001810 */
[----:B------:R-:W-:Y:S01]  /*cd10*/  HMMA.16816.F32 R112, R20, R30, R112 ;  /* 0x0000001e1470723c */ /* 0x000fe20000001870 */
[----:B------:R-:W2:Y:S06]  /*cd20*/  LDSM.16.MT88.4 R28, [R206+0x3800] ;  /* 0x00380000ce1c783b */ /* 0x000eac0000004200 */
[----:B------:R-:W-:Y:S02]  /*cd30*/  F2FP.PACK_AB R20, R61, R60 ;  /* 0x0000003c3d14723e */ /* 0x000fe400000000ff */
[----:B------:R-:W-:Y:S03]  /*cd40*/  F2FP.PACK_AB R21, R63, R62 ;  /* 0x0000003e3f15723e */ /* 0x000fe600000000ff */
[----:B------:R-:W-:Y:S02]  /*cd50*/  F2FP.PACK_AB R22, R156, R64 ;  /* 0x000000409c16723e */ /* 0x000fe400000000ff */
[----:B------:R-:W-:Y:S07]  /*cd60*/  F2FP.PACK_AB R23, R36, R37 ;  /* 0x000000252417723e */ /* 0x000fee00000000ff */
[C---:B------:R-:W-:Y:S01]  /*cd70*/  HMMA.16816.F32 R120, R20.reuse, R124, R4 ;  /* 0x0000007c1478723c */ /* 0x040fe20000001804 */
[----:B------:R-:W4:Y:S07]  /*cd80*/  LDSM.16.MT88.4 R4, [R200+0x7800] ;  /* 0x00780000c804783b */ /* 0x000f2e0000004200 */
[C---:B------:R-:W-:Y:S01]  /*cd90*/  HMMA.16816.F32 R124, R20.reuse, R126, R8 ;  /* 0x0000007e147c723c */ /* 0x040fe20000001808 */
[----:B------:R-:W5:Y:S07]  /*cda0*/  LDSM.16.MT88.4 R8, [R204+0x7800] ;  /* 0x00780000cc08783b */ /* 0x000f6e0000004200 */
        /* <DEDUP_REMOVED lines=8> */
[C---:B------:R-:W-:Y:S01]  /*ce30*/  HMMA.16816.F32 R96, R20.reuse, R6, R96 ;  /* 0x000000061460723c */ /* 0x040fe20000001860 */
[----:B------:R-:W2:Y:S07]  /*ce40*/  LDSM.16.MT88.4 R4, [R206+0x7800] ;  /* 0x00780000ce04783b */ /* 0x000eae0000004200 */
[C---:B-----5:R-:W-:Y:S08]  /*ce50*/  HMMA.16816.F32 R128, R20.reuse, R8, R12 ;  /* 0x000000081480723c */ /* 0x060ff0000000180c */
[C---:B------:R-:W-:Y:S08]  /*ce60*/  HMMA.16816.F32 R100, R20.reuse, R10, R100 ;  /* 0x0000000a1464723c */ /* 0x040ff00000001864 */
[C---:B-1----:R-:W-:Y:S08]  /*ce70*/  HMMA.16816.F32 R104, R20.reuse, R24, R104 ;  /* 0x000000181468723c */ /* 0x042ff00000001868 */
[C---:B------:R-:W-:Y:S08]  /*ce80*/  HMMA.16816.F32 R108, R20.reuse, R26, R108 ;  /* 0x0000001a146c723c */ /* 0x040ff0000000186c */
[C---:B--2---:R-:W-:Y:S08]  /*ce90*/  HMMA.16816.F32 R132, R20.reuse, R4, R16 ;  /* 0x000000041484723c */ /* 0x044ff00000001810 */
[----:B------:R-:W-:Y:S01]  /*cea0*/  HMMA.16816.F32 R112, R20, R6, R112 ;  /* 0x000000061470723c */ /* 0x000fe20000001870 */
[----:B------:R-:W-:-:S07]  /*ceb0*/  @P0 BRA `(.L_x_73) ;  /* 0xffffcb7000000947 */ /* 0x000fce000383ffff */
.L_x_72:
[----:B------:R-:W-:Y:S07]  /*cec0*/  @!UPT UIADD3 URZ, URZ, URZ, URZ ;  /* 0x0000003f3f3ff290 */ /* 0x000fee000fffe03f */
[----:B------:R-:W-:Y:S02]  /*ced0*/  MOV R7, 0x1f ;  /* 0x0000001f00077802 */ /* 0x000fe40000000f00 */
[----:B------:R-:W-:Y:S01]  /*cee0*/  MOV R6, 0xffffffff ;  /* 0xffffffff00067802 */ /* 0x000fe20000000f00 */
[----:B------:R-:W-:Y:S06]  /*cef0*/  BRA.DIV ~URZ, `(.L_x_74) ;  /* 0x00001c427f007947 */ /* 0x000fec000b800000 */
[----:B------:R-:W2:Y:S04]  /*cf00*/  LDL R2, [R1+0x4] ;  /* 0x0000040001027983 */ /* 0x000ea80000100800 */
[----:B--2---:R1:W2:Y:S02]  /*cf10*/  SHFL.BFLY PT, R0, R2, 0x2, 0x1f ;  /* 0x0c401f0002007f89 */ /* 0x0042a400000e0000 */
.L_x_88:
[----:B-1----:R-:W3:Y:S02]  /*cf20*/  LDL.LU R2, [R1+0x4] ;  /* 0x0000040001027983 */ /* 0x002ee40000300800 */
[----:B--23--:R-:W-:Y:S01]  /*cf30*/  FADD.FTZ R0, R0, R2 ;  /* 0x0000000200007221 */ /* 0x00cfe20000010000 */
[----:B------:R-:W-:Y:S05]  /*cf40*/  BRA.DIV ~URZ, `(.L_x_75) ;  /* 0x00001c527f007947 */ /* 0x000fea000b800000 */
[----:B------:R-:W2:Y:S04]  /*cf50*/  LDL.LU R5, [R1+0x8] ;  /* 0x0000080001057983 */ /* 0x000ea80000300800 */
[----:B------:R-:W1:Y:S02]  /*cf60*/  SHFL.BFLY PT, R2, R0, 0x1, 0x1f ;  /* 0x0c201f0000027f89 */ /* 0x000e6400000e0000 */
[----:B-1----:R-:W-:-:S02]  /*cf70*/  FADD.FTZ R0, R0, R2 ;  /* 0x0000000200007221 */ /* 0x002fc40000010000 */
[----:B--2---:R-:W1:Y:S02]  /*cf80*/  SHFL.BFLY PT, R3, R5, 0x2, 0x1f ;  /* 0x0c401f0005037f89 */ /* 0x004e6400000e0000 */
[----:B-1----:R-:W-:-:S05]  /*cf90*/  FADD.FTZ R3, R3, R5 ;  /* 0x0000000503037221 */ /* 0x002fca0000010000 */
[----:B------:R1:W2:Y:S02]  /*cfa0*/  SHFL.BFLY PT, R4, R3, 0x1, 0x1f ;  /* 0x0c201f0003047f89 */ /* 0x0002a400000e0000 */
.L_x_89:
[----:B------:R-:W-:Y:S01]  /*cfb0*/  FSETP.NE.FTZ.AND P1, PT, R0, RZ, PT ;  /* 0x000000ff0000720b */ /* 0x000fe20003f35000 */
[----:B-12---:R-:W-:Y:S01]  /*cfc0*/  FADD.FTZ R3, R4, R3 ;  /* 0x0000000304037221 */ /* 0x006fe20000010000 */
[----:B------:R-:W-:Y:S02]  /*cfd0*/  MOV R2, RZ ;  /* 0x000000ff00027202 */ /* 0x000fe40000000f00 */
[----:B------:R-:W-:Y:S02]  /*cfe0*/  MOV R16, 0xff800000 ;  /* 0xff80000000107802 */ /* 0x000fe40000000f00 */
[----:B------:R-:W-:Y:S02]  /*cff0*/  FSETP.NE.FTZ.AND P0, PT, R3, RZ, PT ;  /* 0x000000ff0300720b */ /* 0x000fe40003f15000 */
[----:B------:R-:W-:-:S05]  /*d000*/  MOV R15, 0xff800000 ;  /* 0xff800000000f7802 */ /* 0x000fca0000000f00 */
[----:B------:R-:W1:Y:S01]  /*d010*/  @P1 MUFU.RCP R2, R0 ;  /* 0x0000000000021308 */ /* 0x000e620000001000 */
[----:B------:R-:W-:-:S05]  /*d020*/  @P1 MOV R4, 0x3f317218 ;  /* 0x3f31721800041802 */ /* 0x000fca0000000f00 */
[----:B------:R-:W-:Y:S02]  /*d030*/  @P1 FMUL.FTZ R4, R4, c[0x0][0x2d0] ;  /* 0x0000b40004041a20 */ /* 0x000fe40000410000 */
[----:B------:R2:W3:Y:S01]  /*d040*/  @P1 MUFU.LG2 R5, R0 ;  /* 0x0000000000051308 */ /* 0x0004e20000000c00 */
[C---:B-1----:R-:W-:Y:S02]  /*d050*/  FMUL.FTZ R120, R2.reuse, R120 ;  /* 0x0000007802787220 */ /* 0x042fe40000410000 */
[C---:B------:R-:W-:Y:S02]  /*d060*/  FMUL.FTZ R121, R2.reuse, R121 ;  /* 0x0000007902797220 */ /* 0x040fe40000410000 */
[C---:B------:R-:W-:Y:S02]  /*d070*/  FMUL.FTZ R124, R2.reuse, R124 ;  /* 0x0000007c027c7220 */ /* 0x040fe40000410000 */
[C---:B------:R-:W-:Y:S01]  /*d080*/  FMUL.FTZ R125, R2.reuse, R125 ;  /* 0x0000007d027d7220 */ /* 0x040fe20000410000 */
[----:B--2---:R-:W-:Y:S01]  /*d090*/  MOV R0, RZ ;  /* 0x000000ff00007202 */ /* 0x004fe20000000f00 */
[----:B------:R-:W-:-:S02]  /*d0a0*/  FMUL.FTZ R68, R2, R68 ;  /* 0x0000004402447220 */ /* 0x000fc40000410000 */
[C---:B------:R-:W-:Y:S02]  /*d0b0*/  FMUL.FTZ R69, R2.reuse, R69 ;  /* 0x0000004502457220 */ /* 0x040fe40000410000 */
[C---:B------:R-:W-:Y:S01]  /*d0c0*/  FMUL.FTZ R72, R2.reuse, R72 ;  /* 0x0000004802487220 */ /* 0x040fe20000410000 */
[----:B------:R-:W1:Y:S01]  /*d0d0*/  @P0 MUFU.RCP R0, R3 ;  /* 0x0000000300000308 */ /* 0x000e620000001000 */
        /* <DEDUP_REMOVED lines=24> */
[----:B------:R-:W-:Y:S02]  /*d260*/  FMUL.FTZ R113, R2, R113 ;  /* 0x0000007102717220 */ /* 0x000fe40000410000 */
[----:B------:R2:W4:Y:S01]  /*d270*/  @P0 MUFU.LG2 R2, R3 ;  /* 0x0000000300020308 */ /* 0x0005220000000c00 */
[----:B---3--:R-:W-:Y:S02]  /*d280*/  @P1 FMUL.FTZ R5, R5, 0.69314718246459960938 ;  /* 0x3f31721805051820 */ /* 0x008fe40000410000 */
[----:B-1----:R-:W-:Y:S02]  /*d290*/  FMUL.FTZ R122, R0, R122 ;  /* 0x0000007a007a7220 */ /* 0x002fe40000410000 */
[----:B------:R-:W-:Y:S01]  /*d2a0*/  @P1 FFMA.FTZ R16, R4, R117, R5 ;  /* 0x0000007504101223 */ /* 0x000fe20000010005 */
[----:B------:R-:W-:Y:S01]  /*d2b0*/  MOV R4, 0x1 ;  /* 0x0000000100047802 */ /* 0x000fe20000000f00 */
[----:B------:R-:W-:-:S02]  /*d2c0*/  FMUL.FTZ R123, R0, R123 ;  /* 0x0000007b007b7220 */ /* 0x000fc40000410000 */
[C---:B------:R-:W-:Y:S02]  /*d2d0*/  FMUL.FTZ R126, R0.reuse, R126 ;  /* 0x0000007e007e7220 */ /* 0x040fe40000410000 */
[C---:B------:R-:W-:Y:S02]  /*d2e0*/  FMUL.FTZ R127, R0.reuse, R127 ;  /* 0x0000007f007f7220 */ /* 0x040fe40000410000 */
[C---:B------:R-:W-:Y:S02]  /*d2f0*/  FMUL.FTZ R70, R0.reuse, R70 ;  /* 0x0000004600467220 */ /* 0x040fe40000410000 */
[----:B------:R-:W-:Y:S01]  /*d300*/  FMUL.FTZ R71, R0, R71 ;  /* 0x0000004700477220 */ /* 0x000fe20000410000 */
[----:B--2---:R-:W-:Y:S01]  /*d310*/  @P0 MOV R3, 0x3f317218 ;  /* 0x3f31721800030802 */ /* 0x004fe20000000f00 */
[----:B----4-:R-:W-:Y:S02]  /*d320*/  @P0 FMUL.FTZ R2, R2, 0.69314718246459960938 ;  /* 0x3f31721802020820 */ /* 0x010fe40000410000 */
[----:B------:R-:W-:-:S02]  /*d330*/  FMUL.FTZ R74, R0, R74 ;  /* 0x0000004a004a7220 */ /* 0x000fc40000410000 */
[----:B------:R-:W-:Y:S02]  /*d340*/  @P0 FMUL.FTZ R3, R3, c[0x0][0x2d0] ;  /* 0x0000b40003030a20 */ /* 0x000fe40000410000 */
        /* <DEDUP_REMOVED lines=24> */
[----:B------:R-:W-:Y:S01]  /*d4d0*/  FMUL.FTZ R115, R0, R115 ;  /* 0x0000007300737220 */ /* 0x000fe20000410000 */
[----:B------:R-:W-:Y:S01]  /*d4e0*/  PRMT R0, R4, 0x7610, R0 ;  /* 0x0000761004007816 */ /* 0x000fe20000000000 */
[----:B------:R-:W-:Y:S02]  /*d4f0*/  @P0 FFMA.FTZ R15, R3, R116, R2 ;  /* 0x00000074030f0223 */ /* 0x000fe40000010002 */
.L_x_67:
[----:B--2---:R2:W5:Y:S01]  /*d500*/  LDL R7, [R1+0x48] ;  /* 0x0000480001077983 */ /* 0x0045620000100800 */
[----:B------:R-:W-:Y:S03]  /*d510*/  BSSY B0, `(.L_x_76) ;  /* 0x0000012000007945 */ /* 0x000fe60003800000 */
[----:B------:R-:W3:Y:S02]  /*d520*/  S2R R6, SR_TID.X ;  /* 0x0000000000067919 */ /* 0x000ee40000002100 */
[----:B---3--:R-:W-:-:S13]  /*d530*/  LOP3.LUT P6, RZ, R6, 0xff, RZ, 0xc0, !PT ;  /* 0x000000ff06ff7812 */ /* 0x008fda00078cc0ff */
[----:B------:R-:W-:Y:S05]  /*d540*/  @P6 BRA `(.L_x_77) ;  /* 0x000000e000006947 */ /* 0x000fea0003800000 */
[----:B--2---:R-:W2:Y:S01]  /*d550*/  S2R R4, SR_LANEID ;  /* 0x0000000000047919 */ /* 0x004ea20000000000 */
[----:B------:R-:W-:Y:S01]  /*d560*/  VOTEU.ANY UR4, UPT, PT ;  /* 0x0000000000047886 */ /* 0x000fe200038e0100 */
[----:B------:R-:W-:Y:S01]  /*d570*/  IMAD.MOV.U32 R5, RZ, RZ, c[0x0][0x584] ;  /* 0x00016100ff057624 */ /* 0x000fe200078e00ff */
[----:B------:R-:W2:Y:S08]  /*d580*/  FLO.U32 R3, UR4 ;  /* 0x0000000400037d00 */ /* 0x000eb000080e0000 */
[----:B------:R-:W3:Y:S01]  /*d590*/  POPC R2, UR4 ;  /* 0x0000000400027d09 */ /* 0x000ee20008000000 */
[----:B--2---:R-:W-:Y:S01]  /*d5a0*/  ISETP.EQ.U32.AND P0, PT, R3, R4, PT ;  /* 0x000000040300720c */ /* 0x004fe20003f02070 */
[----:B------:R-:W-:-:S12]  /*d5b0*/  IMAD.MOV.U32 R4, RZ, RZ, c[0x0][0x580] ;  /* 0x00016000ff047624 */ /* 0x000fd800078e00ff */
[----:B---3--:R2:W3:Y:S04]  /*d5c0*/  @P0 ATOMG.E.ADD.STRONG.GPU PT, R2, [R4.64], R2 ;  /* 0x00000002040209a8 */ /* 0x0084e800081ee1c6 */
[----:B--2---:R-:W2:Y:S04]  /*d5d0*/  S2R R4, SR_LTMASK ;  /* 0x0000000000047919 */ /* 0x004ea80000003900 */
[----:B---3--:R2:W3:Y:S02]  /*d5e0*/  SHFL.IDX PT, R3, R2, R3, 0x1f ;  /* 0x00001f0302037589 */ /* 0x0084e400000e0000 */
[----:B--2---:R-:W-:-:S06]  /*d5f0*/  LOP3.LUT R2, R4, UR4, RZ, 0xc0, !PT ;  /* 0x0000000404027c12 */ /* 0x004fcc000f8ec0ff */
[----:B------:R-:W3:Y:S02]  /*d600*/  POPC R2, R2 ;  /* 0x0000000200027309 */ /* 0x000ee40000000000 */
[----:B---3-5:R-:W-:-:S05]  /*d610*/  IADD3 R7, R3, c[0x0][0xc], R2 ;  /* 0x0000030003077a10 */ /* 0x028fca0007ffe002 */
[----:B------:R2:W-:Y:S02]  /*d620*/  STL [R1+0x48], R7 ;  /* 0x0000480701007387 */ /* 0x0005e40000100800 */
.L_x_77:
[----:B--2---:R-:W-:Y:S05]  /*d630*/  BSYNC B0 ;  /* 0x0000000000007941 */ /* 0x004fea0003800000 */
.L_x_76:
[----:B------:R-:W-:Y:S01]  /*d640*/  PRMT R0, R0, 0x9910, RZ ;  /* 0x0000991000007816 */ /* 0x000fe200000000ff */
[----:B------:R-:W-:Y:S01]  /*d650*/  BSSY B1, `(.L_x_78) ;  /* 0x000013a000017945 */ /* 0x000fe20003800000 */
[----:B-----5:R-:W-:Y:S01]  /*d660*/  IMAD.MOV.U32 R41, RZ, RZ, R7 ;  /* 0x000000ffff297224 */ /* 0x020fe200078e0007 */
[----:B------:R-:W-:Y:S01]  /*d670*/  MOV R43, 0x1f ;  /* 0x0000001f002b7802 */ /* 0x000fe20000000f00 */
[----:B------:R-:W-:Y:S01]  /*d680*/  IMAD.MOV.U32 R44, RZ, RZ, RZ ;  /* 0x000000ffff2c7224 */ /* 0x000fe200078e00ff */
[----:B------:R-:W-:Y:S01]  /*d690*/  ISETP.NE.AND P0, PT, R0, RZ, PT ;  /* 0x000000ff0000720c */ /* 0x000fe20003f05270 */
[----:B------:R-:W-:-:S12]  /*d6a0*/  IMAD.MOV.U32 R42, RZ, RZ, -0x1 ;  /* 0xffffffffff2a7424 */ /* 0x000fd800078e00ff */
[----:B------:R-:W-:Y:S05]  /*d6b0*/  @!P0 BRA `(.L_x_79) ;  /* 0x0000107000008947 */ /* 0x000fea0003800000 */
[----:B------:R-:W-:Y:S01]  /*d6c0*/  WARPSYNC 0xffffffff ;  /* 0xffffffff00007948 */ /* 0x000fe20003800000 */
[----:B------:R-:W-:Y:S06]  /*d6d0*/  BAR.SYNC.DEFER_BLOCKING 0x1, 0x100 ;  /* 0x0044000000007b1d */ /* 0x000fec0000010000 */
[----:B------:R-:W-:Y:S05]  /*d6e0*/  BRA.CONV ~URZ, `(.L_x_80) ;  /* 0x000000537f007947 */ /* 0x000fea000b800000 */
[----:B------:R-:W-:Y:S02]  /*d6f0*/  SHF.R.S32.HI R0, RZ, 0x1f, R6 ;  /* 0x0000001fff007819 */ /* 0x000fe40000011406 */
[----:B------:R-:W-:Y:S02]  /*d700*/  MOV R2, 0xd740 ;  /* 0x0000d74000027802 */ /* 0x000fe40000000f00 */
[----:B------:R-:W-:-:S04]  /*d710*/  LEA.HI R0, R0, R6, RZ, 0x7 ;  /* 0x0000000600007211 */ /* 0x000fc800078f38ff */
[----:B------:R-:W-:Y:S02]  /*d720*/  SHF.R.S32.HI R0, RZ, 0x7, R0 ;  /* 0x00000007ff007819 */ /* 0x000fe40000011400 */
[----:B-1----:R-:W-:Y:S05]  /*d730*/  CALL.REL.NOINC `($__internal_1_$__cuda_sm70_shflsync_idx_p) ;  /* 0x000015f000007944 */ /* 0x002fea0003c00000 */
.L_x_80:
[----:B------:R-:W3:Y:S04]  /*d740*/  LDL R8, [R1+0x50] ;  /* 0x0000500001087983 */ /* 0x000ee80000100800 */
[----:B------:R-:W4:Y:S04]  /*d750*/  LDL.LU R5, [R1+0x30] ;  /* 0x0000300001057983 */ /* 0x000f280000300800 */
[----:B-1----:R-:W5:Y:S04]  /*d760*/  LDL.LU R11, [R1+0x34] ;  /* 0x00003400010b7983 */ /* 0x002f680000300800 */
[----:B--2---:R-:W2:Y:S04]  /*d770*/  LDL.LU R17, [R1+0x38] ;  /* 0x0000380001117983 */ /* 0x004ea80000300800 */
[----:B------:R-:W3:Y:S01]  /*d780*/  LDL.LU R19, [R1+0x3c] ;  /* 0x00003c0001137983 */ /* 0x000ee20000300800 */
[----:B------:R-:W-:-:S03]  /*d790*/  IMAD.MOV.U32 R3, RZ, RZ, 0x1 ;  /* 0x00000001ff037424 */ /* 0x000fc600078e00ff */
[----:B------:R-:W2:Y:S02]  /*d7a0*/  LDL R18, [R1+0x58] ;  /* 0x0000580001127983 */ /* 0x000ea40000100800 */
[----:B------:R-:W-:Y:S02]  /*d7b0*/  ISETP.NE.AND P1, PT, R3, c[0x0][0x4e8], PT ;  /* 0x00013a0003007a0c */ /* 0x000fe40003f25270 */
[----:B------:R-:W2:Y:S04]  /*d7c0*/  LDL R45, [R1+0x2c] ;  /* 0x00002c00012d7983 */ /* 0x000ea80000100800 */
[----:B------:R-:W1:Y:S01]  /*d7d0*/  S2R R20, SR_TID.X ;  /* 0x0000000000147919 */ /* 0x000e620000002100 */
[----:B------:R-:W-:Y:S02]  /*d7e0*/  ULDC UR5, c[0x0][0x4e8] ;  /* 0x00013a0000057ab9 */ /* 0x000fe40000000800 */
[----:B------:R-:W-:-:S02]  /*d7f0*/  ULDC UR4, c[0x0][0x388] ;  /* 0x0000e20000047ab9 */ /* 0x000fc40000000800 */
[----:B------:R-:W-:Y:S01]  /*d800*/  UIMAD UR4, UR5, UR4, URZ ;  /* 0x00000004050472a4 */ /* 0x000fe2000f8e023f */
[----:B------:R-:W-:Y:S01]  /*d810*/  BSSY B0, `(.L_x_81) ;  /* 0x00000ad000007945 */ /* 0x000fe20003800000 */
[----:B----4-:R-:W-:Y:S01]  /*d820*/  SHF.R.S32.HI R0, RZ, 0x1f, R5 ;  /* 0x0000001fff007819 */ /* 0x010fe20000011405 */
[----:B------:R-:W-:-:S04]  /*d830*/  IMAD.WIDE.U32 R6, R5, c[0x0][0x4d0], RZ ;  /* 0x0001340005067a25 */ /* 0x000fc800078e00ff */
[C---:B------:R-:W-:Y:S02]  /*d840*/  IMAD R2, R0.reuse, c[0x0][0x4d0], RZ ;  /* 0x0001340000027a24 */ /* 0x040fe400078e02ff */
[----:B------:R-:W-:Y:S02]  /*d850*/  IMAD R4, R0, c[0x0][0x438], RZ ;  /* 0x00010e0000047a24 */ /* 0x000fe400078e02ff */
[----:B------:R-:W-:Y:S01]  /*d860*/  IMAD R3, R5, c[0x0][0x4d4], R2 ;  /* 0x0001350005037a24 */ /* 0x000fe200078e0202 */
[----:B-----5:R-:W-:Y:S01]  /*d870*/  SHF.R.S32.HI R2, RZ, 0x1f, R11 ;  /* 0x0000001fff027819 */ /* 0x020fe2000001140b */
[----:B---3--:R-:W-:Y:S02]  /*d880*/  IMAD.IADD R0, R8, 0x1, R19 ;  /* 0x0000000108007824 */ /* 0x008fe400078e0213 */
[----:B------:R-:W-:Y:S02]  /*d890*/  IMAD.IADD R7, R7, 0x1, R3 ;  /* 0x0000000107077824 */ /* 0x000fe400078e0203 */
[----:B------:R-:W-:-:S02]  /*d8a0*/  IMAD R9, R2, c[0x0][0x4d8], RZ ;  /* 0x0001360002097a24 */ /* 0x000fc400078e02ff */
[----:B------:R-:W-:-:S04]  /*d8b0*/  @P1 IMAD.HI.U32 R10, R0, c[0x0][0x4ec], RZ ;  /* 0x00013b00000a1a27 */ /* 0x000fc800078e00ff */
[----:B------:R-:W-:Y:S02]  /*d8c0*/  IMAD R8, R5, c[0x0][0x43c], R4 ;  /* 0x00010f0005087a24 */ /* 0x000fe400078e0204 */
[----:B------:R-:W-:Y:S01]  /*d8d0*/  IMAD.MOV.U32 R3, RZ, RZ, R0 ;  /* 0x000000ffff037224 */ /* 0x000fe200078e0000 */
[----:B------:R-:W-:Y:S01]  /*d8e0*/  @P1 SHF.R.U32.HI R3, RZ, c[0x0][0x4f0], R10 ;  /* 0x00013c00ff031a19 */ /* 0x000fe2000001160a */
[C---:B------:R-:W-:Y:S02]  /*d8f0*/  IMAD R9, R11.reuse, c[0x0][0x4dc], R9 ;  /* 0x000137000b097a24 */ /* 0x040fe400078e0209 */
[----:B------:R-:W-:-:S04]  /*d900*/  IMAD.WIDE.U32 R6, R11, c[0x0][0x4d8], R6 ;  /* 0x000136000b067a25 */ /* 0x000fc800078e0006 */
[----:B------:R-:W-:-:S04]  /*d910*/  IMAD.WIDE.U32 R4, R5, c[0x0][0x438], RZ ;  /* 0x00010e0005047a25 */ /* 0x000fc800078e00ff */
[----:B------:R-:W-:Y:S01]  /*d920*/  IMAD.IADD R7, R7, 0x1, R9 ;  /* 0x0000000107077824 */ /* 0x000fe200078e0209 */
[----:B--2---:R-:W-:Y:S01]  /*d930*/  SHF.R.S32.HI R9, RZ, 0x1f, R17 ;  /* 0x0000001fff097819 */ /* 0x004fe20000011411 */
[----:B------:R-:W-:Y:S02]  /*d940*/  IMAD.IADD R5, R5, 0x1, R8 ;  /* 0x0000000105057824 */ /* 0x000fe400078e0208 */
[----:B------:R-:W-:Y:S02]  /*d950*/  IMAD.MOV R8, RZ, RZ, -R3 ;  /* 0x000000ffff087224 */ /* 0x000fe400078e0a03 */
[----:B------:R-:W-:Y:S02]  /*d960*/  IMAD R2, R2, c[0x0][0x440], RZ ;  /* 0x0001100002027a24 */ /* 0x000fe400078e02ff */
[----:B------:R-:W-:Y:S02]  /*d970*/  IMAD R10, R9, c[0x0][0x4e0], RZ ;  /* 0x00013800090a7a24 */ /* 0x000fe400078e02ff */
[----:B------:R-:W-:-:S02]  /*d980*/  IMAD R8, R8, c[0x0][0x4e8], R0 ;  /* 0x00013a0008087a24 */ /* 0x000fc400078e0200 */
[----:B------:R-:W-:Y:S01]  /*d990*/  IMAD.WIDE.U32 R6, R17, c[0x0][0x4e0], R6 ;  /* 0x0001380011067a25 */ /* 0x000fe200078e0006 */
[----:B------:R-:W-:-:S03]  /*d9a0*/  SHF.R.S32.HI R12, RZ, 0x1f, R3 ;  /* 0x0000001fff0c7819 */ /* 0x000fc60000011403 */
[C---:B------:R-:W-:Y:S02]  /*d9b0*/  IMAD R14, R11.reuse, c[0x0][0x444], R2 ;  /* 0x000111000b0e7a24 */ /* 0x040fe400078e0202 */
[----:B------:R-:W-:Y:S01]  /*d9c0*/  IMAD.WIDE.U32 R4, R11, c[0x0][0x440], R4 ;  /* 0x000110000b047a25 */ /* 0x000fe200078e0004 */
[----:B------:R-:W-:Y:S02]  /*d9d0*/  SHF.R.S32.HI R13, RZ, 0x1f, R8 ;  /* 0x0000001fff0d7819 */ /* 0x000fe40000011408 */
[----:B------:R-:W-:Y:S01]  /*d9e0*/  IADD3 R6, P0, R3, R6, RZ ;  /* 0x0000000603067210 */ /* 0x000fe20007f1e0ff */
[----:B------:R-:W-:Y:S02]  /*d9f0*/  IMAD R11, R17, c[0x0][0x4e4], R10 ;  /* 0x00013900110b7a24 */ /* 0x000fe400078e020a */
[----:B------:R-:W-:-:S03]  /*da00*/  @P1 IMAD.HI.U32 R10, R0, c[0x0][0x4ec], RZ ;  /* 0x00013b00000a1a27 */ /* 0x000fc600078e00ff */
[----:B------:R-:W-:Y:S01]  /*da10*/  IADD3.X R7, R12, R7, R11, P0, !PT ;  /* 0x000000070c077210 */ /* 0x000fe200007fe40b */
[----:B------:R-:W-:Y:S02]  /*da20*/  IMAD R9, R9, c[0x0][0x448], RZ ;  /* 0x0001120009097a24 */ /* 0x000fe400078e02ff */
[----:B------:R-:W-:Y:S01]  /*da30*/  IMAD.MOV.U32 R2, RZ, RZ, R0 ;  /* 0x000000ffff027224 */ /* 0x000fe200078e0000 */
[----:B------:R-:W-:Y:S01]  /*da40*/  @P1 SHF.R.U32.HI R2, RZ, c[0x0][0x4f0], R10 ;  /* 0x00013c00ff021a19 */ /* 0x000fe2000001160a */
[----:B------:R-:W-:Y:S02]  /*da50*/  IMAD.IADD R5, R5, 0x1, R14 ;  /* 0x0000000105057824 */ /* 0x000fe400078e020e */
[----:B------:R-:W-:Y:S02]  /*da60*/  IMAD R3, R13, c[0x0][0x4c8], RZ ;  /* 0x000132000d037a24 */ /* 0x000fe400078e02ff */
[C---:B------:R-:W-:Y:S02]  /*da70*/  IMAD R10, R17.reuse, c[0x0][0x44c], R9 ;  /* 0x00011300110a7a24 */ /* 0x040fe400078e0209 */
[----:B------:R-:W-:Y:S01]  /*da80*/  IMAD.WIDE.U32 R4, R17, c[0x0][0x448], R4 ;  /* 0x0001120011047a25 */ /* 0x000fe200078e0004 */
[----:B-1----:R-:W-:-:S03]  /*da90*/  SHF.R.S32.HI R17, RZ, 0x1f, R20 ;  /* 0x0000001fff117819 */ /* 0x002fc60000011414 */
[C---:B------:R-:W-:Y:S02]  /*daa0*/  IMAD R9, R8.reuse, c[0x0][0x4cc], R3 ;  /* 0x0001330008097a24 */ /* 0x040fe400078e0203 */
[----:B------:R-:W-:Y:S01]  /*dab0*/  IMAD.WIDE.U32 R6, R8, c[0x0][0x4c8], R6 ;  /* 0x0001320008067a25 */ /* 0x000fe200078e0006 */
[----:B------:R-:W-:-:S03]  /*dac0*/  SHF.R.S32.HI R8, RZ, 0x1f, R2 ;  /* 0x0000001fff087819 */ /* 0x000fc60000011402 */
[----:B------:R-:W-:Y:S02]  /*dad0*/  IMAD.MOV R3, RZ, RZ, -R2 ;  /* 0x000000ffff037224 */ /* 0x000fe400078e0a02 */
[----:B------:R-:W-:Y:S01]  /*dae0*/  IMAD.IADD R5, R5, 0x1, R10 ;  /* 0x0000000105057824 */ /* 0x000fe200078e020a */
[----:B------:R-:W-:Y:S01]  /*daf0*/  LEA R10, P0, R6, c[0x0][0x4a8], 0x2 ;  /* 0x00012a00060a7a11 */ /* 0x000fe200078010ff */
[----:B------:R-:W-:Y:S01]  /*db00*/  IMAD.IADD R9, R7, 0x1, R9 ;  /* 0x0000000107097824 */ /* 0x000fe200078e0209 */
[----:B------:R-:W-:Y:S01]  /*db10*/  LEA.HI R17, R17, R20, RZ, 0x5 ;  /* 0x0000001411117211 */ /* 0x000fe200078f28ff */
[----:B------:R-:W-:Y:S02]  /*db20*/  IMAD R7, R3, c[0x0][0x4e8], R0 ;  /* 0x00013a0003077a24 */ /* 0x000fe400078e0200 */
[----:B------:R-:W-:Y:S01]  /*db30*/  IMAD R0, R8, c[0x0][0x430], RZ ;  /* 0x00010c0008007a24 */ /* 0x000fe200078e02ff */
[----:B------:R-:W-:Y:S02]  /*db40*/  LEA.HI.X R6, R6, c[0x0][0x4ac], R9, 0x2, P0 ;  /* 0x00012b0006067a11 */ /* 0x000fe400000f1409 */
[----:B------:R-:W-:Y:S01]  /*db50*/  LOP3.LUT R17, R17, 0xffffffe0, RZ, 0xc0, !PT ;  /* 0xffffffe011117812 */ /* 0x000fe200078ec0ff */
[----:B------:R-:W-:-:S02]  /*db60*/  IMAD R0, R2, c[0x0][0x434], R0 ;  /* 0x00010d0002007a24 */ /* 0x000fc400078e0200 */
[----:B------:R-:W-:Y:S01]  /*db70*/  IMAD.WIDE.U32 R2, R2, c[0x0][0x430], R4 ;  /* 0x00010c0002027a25 */ /* 0x000fe200078e0004 */
[----:B------:R-:W-:Y:S04]  /*db80*/  SHFL.IDX PT, R8, R10, RZ, 0x1c1f ;  /* 0x001c1fff0a087589 */ /* 0x000fe800000e0000 */
[----:B------:R-:W1:Y:S01]  /*db90*/  SHFL.IDX PT, R9, R6, RZ, 0x1c1f ;  /* 0x001c1fff06097589 */ /* 0x000e6200000e0000 */
[----:B------:R-:W-:Y:S02]  /*dba0*/  IMAD.IADD R17, R20, 0x1, -R17 ;  /* 0x0000000114117824 */ /* 0x000fe400078e0a11 */
[----:B------:R-:W-:Y:S01]  /*dbb0*/  IMAD.IADD R3, R3, 0x1, R0 ;  /* 0x0000000103037824 */ /* 0x000fe200078e0200 */
[----:B------:R-:W-:Y:S01]  /*dbc0*/  SHFL.IDX PT, R4, R10, 0x1, 0x1c1f ;  /* 0x003c1f000a047f89 */ /* 0x000fe200000e0000 */
[----:B------:R-:W-:-:S03]  /*dbd0*/  IMAD.IADD R0, R18, 0x1, R19 ;  /* 0x0000000112007824 */ /* 0x000fc600078e0213 */
[----:B------:R2:W3:Y:S01]  /*dbe0*/  SHFL.IDX PT, R5, R6, 0x1, 0x1c1f ;  /* 0x003c1f0006057f89 */ /* 0x0004e200000e0000 */
[----:B------:R-:W-:Y:S01]  /*dbf0*/  LOP3.LUT P3, RZ, R17, 0x3, RZ, 0xc0, !PT ;  /* 0x0000000311ff7812 */ /* 0x000fe2000786c0ff */
[----:B------:R-:W-:-:S03]  /*dc00*/  IMAD.WIDE.U32 R2, R7, c[0x0][0x428], R2 ;  /* 0x00010a0007027a25 */ /* 0x000fc600078e0002 */
[C---:B------:R-:W-:Y:S02]  /*dc10*/  ISETP.GE.OR P4, PT, R0.reuse, UR4, P3 ;  /* 0x0000000400007c0c */ /* 0x040fe40009f86670 */
[----:B------:R-:W-:Y:S02]  /*dc20*/  ISETP.GE.AND P1, PT, R0, UR4, PT ;  /* 0x0000000400007c0c */ /* 0x000fe4000bf26270 */
[----:B--2---:R-:W-:-:S05]  /*dc30*/  SHF.R.S32.HI R6, RZ, 0x1f, R7 ;  /* 0x0000001fff067819 */ /* 0x004fca0000011407 */
[----:B------:R-:W-:Y:S01]  /*dc40*/  IMAD R10, R6, c[0x0][0x428], RZ ;  /* 0x00010a00060a7a24 */ /* 0x000fe200078e02ff */
[----:B------:R-:W-:-:S03]  /*dc50*/  IADD3 R6, R0, 0x8, RZ ;  /* 0x0000000800067810 */ /* 0x000fc60007ffe0ff */
[----:B------:R-:W-:Y:S01]  /*dc60*/  IMAD R10, R7, c[0x0][0x42c], R10 ;  /* 0x00010b00070a7a24 */ /* 0x000fe200078e020a */
[----:B------:R-:W-:Y:S02]  /*dc70*/  ISETP.GE.OR P3, PT, R6, UR4, P3 ;  /* 0x0000000406007c0c */ /* 0x000fe40009f66670 */
[----:B------:R-:W-:Y:S01]  /*dc80*/  LEA R27, P2, R2, c[0x0][0x400], 0x2 ;  /* 0x00010000021b7a11 */ /* 0x000fe200078410ff */
[----:B------:R-:W-:Y:S01]  /*dc90*/  IMAD.IADD R3, R3, 0x1, R10 ;  /* 0x0000000103037824 */ /* 0x000fe200078e020a */
[----:B-1----:R1:W-:Y:S01]  /*dca0*/  @!P4 ST.E [R8.64], R16 ;  /* 0x000000100800c985 */ /* 0x0023e2000c101906 */
[----:B------:R-:W-:-:S03]  /*dcb0*/  ISETP.GE.AND P0, PT, R6, UR4, PT ;  /* 0x0000000406007c0c */ /* 0x000fc6000bf06270 */
[----:B------:R-:W-:Y:S02]  /*dcc0*/  LEA.HI.X R24, R2, c[0x0][0x404], R3, 0x2, P2 ;  /* 0x0001010002187a11 */ /* 0x000fe400010f1403 */
[C---:B------:R-:W-:Y:S01]  /*dcd0*/  IADD3 R17, R45.reuse, 0x8, RZ ;  /* 0x000000082d117810 */ /* 0x040fe20007ffe0ff */
[----:B------:R-:W2:Y:S01]  /*dce0*/  SHFL.IDX PT, R2, R27, RZ, 0x1c1f ;  /* 0x001c1fff1b027589 */ /* 0x000ea200000e0000 */
[C---:B------:R-:W-:Y:S02]  /*dcf0*/  IADD3 R14, R45.reuse, 0x20, RZ ;  /* 0x000000202d0e7810 */ /* 0x040fe40007ffe0ff */
[C---:B------:R-:W-:Y:S01]  /*dd00*/  IADD3 R13, R45.reuse, 0x28, RZ ;  /* 0x000000282d0d7810 */ /* 0x040fe20007ffe0ff */
[----:B---3--:R3:W-:Y:S01]  /*dd10*/  @!P3 ST.E [R4.64], R15 ;  /* 0x0000000f0400b985 */ /* 0x0087e2000c101906 */
[C---:B------:R-:W-:Y:S02]  /*dd20*/  IADD3 R12, R45.reuse, 0x30, RZ ;  /* 0x000000302d0c7810 */ /* 0x040fe40007ffe0ff */
[C---:B------:R-:W-:Y:S01]  /*dd30*/  IADD3 R11, R45.reuse, 0x38, RZ ;  /* 0x000000382d0b7810 */ /* 0x040fe20007ffe0ff */
[----:B------:R4:W2:Y:S01]  /*dd40*/  SHFL.IDX PT, R3, R24, RZ, 0x1c1f ;  /* 0x001c1fff18037589 */ /* 0x0008a200000e0000 */
[----:B------:R-:W-:-:S02]  /*dd50*/  IADD3 R10, R45, 0x40, RZ ;  /* 0x000000402d0a7810 */ /* 0x000fc40007ffe0ff */
[C---:B------:R-:W-:Y:S02]  /*dd60*/  IADD3 R7, R45.reuse, 0x58, RZ ;  /* 0x000000582d077810 */ /* 0x040fe40007ffe0ff */
[C---:B------:R-:W-:Y:S02]  /*dd70*/  IADD3 R6, R45.reuse, 0x60, RZ ;  /* 0x000000602d067810 */ /* 0x040fe40007ffe0ff */
[C---:B------:R-:W-:Y:S02]  /*dd80*/  IADD3 R0, R45.reuse, 0x78, RZ ;  /* 0x000000782d007810 */ /* 0x040fe40007ffe0ff */
[C---:B-1----:R-:W-:Y:S02]  /*dd90*/  IADD3 R16, R45.reuse, 0x10, RZ ;  /* 0x000000102d107810 */ /* 0x042fe40007ffe0ff */
[C---:B------:R-:W-:Y:S02]  /*dda0*/  IADD3 R9, R45.reuse, 0x48, RZ ;  /* 0x000000482d097810 */ /* 0x040fe40007ffe0ff */
[----:B------:R-:W-:-:S02]  /*ddb0*/  IADD3 R8, R45, 0x50, RZ ;  /* 0x000000502d087810 */ /* 0x000fc40007ffe0ff */
[----:B------:R-:W-:Y:S02]  /*ddc0*/  SHF.R.S32.HI R25, RZ, 0x1f, R17 ;  /* 0x0000001fff197819 */ /* 0x000fe40000011411 */
[C---:B---3--:R-:W-:Y:S02]  /*ddd0*/  IADD3 R15, R45.reuse, 0x18, RZ ;  /* 0x000000182d0f7810 */ /* 0x048fe40007ffe0ff */
[C---:B------:R-:W-:Y:S02]  /*dde0*/  IADD3 R5, R45.reuse, 0x68, RZ ;  /* 0x000000682d057810 */ /* 0x040fe40007ffe0ff */
[----:B------:R-:W-:Y:S02]  /*ddf0*/  IADD3 R4, R45, 0x70, RZ ;  /* 0x000000702d047810 */ /* 0x000fe40007ffe0ff */
[----:B------:R-:W-:Y:S02]  /*de00*/  SHF.R.S32.HI R26, RZ, 0x1f, R16 ;  /* 0x0000001fff1a7819 */ /* 0x000fe40000011410 */
[----:B------:R-:W-:-:S02]  /*de10*/  SHF.R.S32.HI R29, RZ, 0x1f, R15 ;  /* 0x0000001fff1d7819 */ /* 0x000fc4000001140f */
[----:B------:R-:W-:Y:S02]  /*de20*/  SHF.R.S32.HI R28, RZ, 0x1f, R14 ;  /* 0x0000001fff1c7819 */ /* 0x000fe4000001140e */
[----:B------:R-:W-:Y:S02]  /*de30*/  SHF.R.S32.HI R30, RZ, 0x1f, R13 ;  /* 0x0000001fff1e7819 */ /* 0x000fe4000001140d */
[----:B------:R-:W-:Y:S02]  /*de40*/  SHF.R.S32.HI R31, RZ, 0x1f, R12 ;  /* 0x0000001fff1f7819 */ /* 0x000fe4000001140c */
[----:B------:R-:W-:Y:S02]  /*de50*/  SHF.R.S32.HI R32, RZ, 0x1f, R11 ;  /* 0x0000001fff207819 */ /* 0x000fe4000001140b */
[----:B------:R-:W-:Y:S02]  /*de60*/  SHF.R.S32.HI R33, RZ, 0x1f, R10 ;  /* 0x0000001fff217819 */ /* 0x000fe4000001140a */
[----:B------:R-:W-:-:S02]  /*de70*/  SHF.R.S32.HI R34, RZ, 0x1f, R9 ;  /* 0x0000001fff227819 */ /* 0x000fc40000011409 */
[----:B------:R-:W-:Y:S02]  /*de80*/  SHF.R.S32.HI R36, RZ, 0x1f, R8 ;  /* 0x0000001fff247819 */ /* 0x000fe40000011408 */
[----:B------:R-:W-:Y:S02]  /*de90*/  SHF.R.S32.HI R35, RZ, 0x1f, R7 ;  /* 0x0000001fff237819 */ /* 0x000fe40000011407 */
[----:B------:R-:W-:Y:S02]  /*dea0*/  SHF.R.S32.HI R37, RZ, 0x1f, R6 ;  /* 0x0000001fff257819 */ /* 0x000fe40000011406 */
[----:B------:R-:W-:Y:S02]  /*deb0*/  SHF.R.S32.HI R38, RZ, 0x1f, R5 ;  /* 0x0000001fff267819 */ /* 0x000fe40000011405 */
[----:B------:R-:W-:Y:S02]  /*dec0*/  SHF.R.S32.HI R39, RZ, 0x1f, R4 ;  /* 0x0000001fff277819 */ /* 0x000fe40000011404 */
[----:B------:R-:W-:Y:S01]  /*ded0*/  SHF.R.S32.HI R40, RZ, 0x1f, R0 ;  /* 0x0000001fff287819 */ /* 0x000fe20000011400 */
[----:B------:R-:W-:Y:S05]  /*dee0*/  @P1 BRA `(.L_x_82) ;  /* 0x000003f000001947 */ /* 0x000fea0003800000 */
[----:B--2-4-:R-:W-:Y:S02]  /*def0*/  ISETP.GE.AND P5, PT, R45, c[0x0][0x3c8], PT ;  /* 0x0000f2002d007a0c */ /* 0x014fe40003fa6270 */
[----:B------:R-:W-:-:S02]  /*df00*/  ISETP.GE.AND P1, PT, R17, c[0x0][0x3c8], PT ;  /* 0x0000f20011007a0c */ /* 0x000fc40003f26270 */
[----:B------:R-:W-:Y:S02]  /*df10*/  ISETP.GE.AND P4, PT, R16, c[0x0][0x3c8], PT ;  /* 0x0000f20010007a0c */ /* 0x000fe40003f86270 */
[----:B------:R-:W-:-:S07]  /*df20*/  ISETP.GE.AND P2, PT, R15, c[0x0][0x3c8], PT ;  /* 0x0000f2000f007a0c */ /* 0x000fce0003f46270 */
[----:B------:R-:W-:Y:S02]  /*df30*/  @!P5 IMAD.WIDE R20, R45, 0x4, R2 ;  /* 0x000000042d14d825 */ /* 0x000fe400078e0202 */
[----:B------:R-:W-:-:S03]  /*df40*/  @!P1 LEA R18, P3, R17, R2, 0x2 ;  /* 0x0000000211129211 */ /* 0x000fc600078610ff */
[----:B------:R1:W-:Y:S01]  /*df50*/  @!P5 ST.E.64 [R20.64], R120 ;  /* 0x000000781400d985 */ /* 0x0003e2000c101b06 */
[----:B------:R-:W-:Y:S02]  /*df60*/  @!P1 LEA.HI.X R19, R17, R3, R25, 0x2, P3 ;  /* 0x0000000311139211 */ /* 0x000fe400018f1419 */
[----:B------:R-:W-:-:S03]  /*df70*/  ISETP.GE.AND P5, PT, R14, c[0x0][0x3c8], PT ;  /* 0x0000f2000e007a0c */ /* 0x000fc60003fa6270 */
[----:B------:R2:W-:Y:S01]  /*df80*/  @!P1 ST.E.64 [R18.64], R124 ;  /* 0x0000007c12009985 */ /* 0x0005e2000c101b06 */
[----:B------:R-:W-:Y:S02]  /*df90*/  ISETP.GE.AND P1, PT, R13, c[0x0][0x3c8], PT ;  /* 0x0000f2000d007a0c */ /* 0x000fe40003f26270 */
[----:B-1----:R-:W-:-:S04]  /*dfa0*/  @!P4 LEA R20, P3, R16, R2, 0x2 ;  /* 0x000000021014c211 */ /* 0x002fc800078610ff */
[----:B------:R-:W-:Y:S02]  /*dfb0*/  @!P4 LEA.HI.X R21, R16, R3, R26, 0x2, P3 ;  /* 0x000000031015c211 */ /* 0x000fe400018f141a */
[----:B--2---:R-:W-:-:S03]  /*dfc0*/  @!P2 LEA R18, P3, R15, R2, 0x2 ;  /* 0x000000020f12a211 */ /* 0x004fc600078610ff */
        /* <DEDUP_REMOVED lines=28> */
[----:B-1----:R-:W-:-:S04]  /*e190*/  @!P3 LEA R20, P4, R8, R2, 0x2 ;  /* 0x000000020814b211 */ /* 0x002fc800078810ff */
[-C--:B------:R-:W-:Y:S02]  /*e1a0*/  @!P3 LEA.HI.X R21, R8, R3.reuse, R36, 0x2, P4 ;  /* 0x000000030815b211 */ /* 0x080fe400020f1424 */
[-C--:B--2---:R-:W-:Y:S02]  /*e1b0*/  @!P2 LEA R18, P1, R7, R2.reuse, 0x2 ;  /* 0x000000020712a211 */ /* 0x084fe400078210ff */
[----:B------:R-:W-:Y:S01]  /*e1c0*/  ISETP.GE.AND P4, PT, R5, c[0x0][0x3c8], PT ;  /* 0x0000f20005007a0c */ /* 0x000fe20003f86270 */
[----:B------:R1:W-:Y:S01]  /*e1d0*/  @!P3 ST.E.64 [R20.64], R128 ;  /* 0x000000801400b985 */ /* 0x0003e2000c101b06 */
[----:B------:R-:W-:Y:S02]  /*e1e0*/  @!P2 LEA.HI.X R19, R7, R3, R35, 0x2, P1 ;  /* 0x000000030713a211 */ /* 0x000fe400008f1423 */
[----:B------:R-:W-:Y:S02]  /*e1f0*/  ISETP.GE.AND P3, PT, R4, c[0x0][0x3c8], PT ;  /* 0x0000f20004007a0c */ /* 0x000fe40003f66270 */
[----:B------:R-:W-:Y:S01]  /*e200*/  @!P5 LEA R22, P1, R6, R2, 0x2 ;  /* 0x000000020616d211 */ /* 0x000fe200078210ff */
[----:B------:R2:W-:Y:S01]  /*e210*/  @!P2 ST.E.64 [R18.64], R100 ;  /* 0x000000641200a985 */ /* 0x0005e2000c101b06 */
[----:B------:R-:W-:-:S02]  /*e220*/  ISETP.GE.AND P2, PT, R0, c[0x0][0x3c8], PT ;  /* 0x0000f20000007a0c */ /* 0x000fc40003f46270 */
[----:B------:R-:W-:-:S05]  /*e230*/  @!P5 LEA.HI.X R23, R6, R3, R37, 0x2, P1 ;  /* 0x000000030617d211 */ /* 0x000fca00008f1425 */
[----:B------:R3:W-:Y:S01]  /*e240*/  @!P5 ST.E.64 [R22.64], R104 ;  /* 0x000000681600d985 */ /* 0x0007e2000c101b06 */
[----:B-1----:R-:W-:-:S04]  /*e250*/  @!P4 LEA R20, P1, R5, R2, 0x2 ;  /* 0x000000020514c211 */ /* 0x002fc800078210ff */
[----:B------:R-:W-:Y:S02]  /*e260*/  @!P4 LEA.HI.X R21, R5, R3, R38, 0x2, P1 ;  /* 0x000000030515c211 */ /* 0x000fe400008f1426 */
[----:B--2---:R-:W-:-:S03]  /*e270*/  @!P3 LEA R18, P1, R4, R2, 0x2 ;  /* 0x000000020412b211 */ /* 0x004fc600078210ff */
[----:B------:R3:W-:Y:S01]  /*e280*/  @!P4 ST.E.64 [R20.64], R108 ;  /* 0x0000006c1400c985 */ /* 0x0007e2000c101b06 */
[----:B------:R-:W-:Y:S02]  /*e290*/  @!P3 LEA.HI.X R19, R4, R3, R39, 0x2, P1 ;  /* 0x000000030413b211 */ /* 0x000fe400008f1427 */
[----:B------:R-:W-:-:S03]  /*e2a0*/  @!P2 LEA R2, P1, R0, R2, 0x2 ;  /* 0x000000020002a211 */ /* 0x000fc600078210ff */
[----:B------:R3:W-:Y:S01]  /*e2b0*/  @!P3 ST.E.64 [R18.64], R132 ;  /* 0x000000841200b985 */ /* 0x0007e2000c101b06 */
[----:B------:R-:W-:-:S05]  /*e2c0*/  @!P2 LEA.HI.X R3, R0, R3, R40, 0x2, P1 ;  /* 0x000000030003a211 */ /* 0x000fca00008f1428 */
[----:B------:R3:W-:Y:S04]  /*e2d0*/  @!P2 ST.E.64 [R2.64], R112 ;  /* 0x000000700200a985 */ /* 0x0007e8000c101b06 */
.L_x_82:
[----:B--2-4-:R-:W-:Y:S05]  /*e2e0*/  BSYNC B0 ;  /* 0x0000000000007941 */ /* 0x014fea0003800000 */
.L_x_81:
[----:B---3--:R1:W2:Y:S04]  /*e2f0*/  SHFL.IDX PT, R3, R24, 0x1, 0x1c1f ;  /* 0x003c1f0018037f89 */ /* 0x0082a800000e0000 */
[----:B------:R1:W3:Y:S01]  /*e300*/  SHFL.IDX PT, R2, R27, 0x1, 0x1c1f ;  /* 0x003c1f001b027f89 */ /* 0x0002e200000e0000 */
[----:B------:R-:W-:Y:S05]  /*e310*/  @P0 BRA `(.L_x_83) ;  /* 0x000006d000000947 */ /* 0x000fea0003800000 */
[----:B------:R-:W-:Y:S02]  /*e320*/  ISETP.GE.AND P2, PT, R17, c[0x0][0x3c8], PT ;  /* 0x0000f20011007a0c */ /* 0x000fe40003f46270 */
[----:B------:R-:W-:Y:S02]  /*e330*/  ISETP.GE.AND P3, PT, R45, c[0x0][0x3c8], PT ;  /* 0x0000f2002d007a0c */ /* 0x000fe40003f66270 */
[----:B------:R-:W-:Y:S02]  /*e340*/  ISETP.GE.AND P1, PT, R16, c[0x0][0x3c8], PT ;  /* 0x0000f20010007a0c */ /* 0x000fe40003f26270 */
[----:B------:R-:W-:-:S02]  /*e350*/  ISETP.GE.AND P0, PT, R15, c[0x0][0x3c8], PT ;  /* 0x0000f2000f007a0c */ /* 0x000fc40003f06270 */
[----:B------:R-:W-:-:S05]  /*e360*/  ISETP.GE.AND P4, PT, R14, c[0x0][0x3c8], PT ;  /* 0x0000f2000e007a0c */ /* 0x000fca0003f86270 */
[----:B---3--:R-:W-:Y:S02]  /*e370*/  @!P2 LEA R20, P5, R17, R2, 0x2 ;  /* 0x000000021114a211 */ /* 0x008fe400078a10ff */
[----:B--2---:R-:W-:Y:S02]  /*e380*/  @!P3 IMAD.WIDE R18, R45, 0x4, R2 ;  /* 0x000000042d12b825 */ /* 0x004fe400078e0202 */
[----:B------:R-:W-:-:S03]  /*e390*/  @!P2 LEA.HI.X R21, R17, R3, R25, 0x2, P5 ;  /* 0x000000031115a211 */ /* 0x000fc600028f1419 */
[----:B------:R2:W-:Y:S01]  /*e3a0*/  @!P3 ST.E.64 [R18.64], R122 ;  /* 0x0000007a1200b985 */ /* 0x0005e2000c101b06 */
[----:B------:R-:W-:-:S03]  /*e3b0*/  ISETP.GE.AND P3, PT, R13, c[0x0][0x3c8], PT ;  /* 0x0000f2000d007a0c */ /* 0x000fc60003f66270 */
[----:B------:R3:W-:Y:S01]  /*e3c0*/  @!P2 ST.E.64 [R20.64], R126 ;  /* 0x0000007e1400a985 */ /* 0x0007e2000c101b06 */
[CC--:B--2---:R-:W-:Y:S02]  /*e3d0*/  @!P1 LEA R18, P5, R16.reuse, R2.reuse, 0x2 ;  /* 0x0000000210129211 */ /* 0x0c4fe400078a10ff */
[CC--:B---3--:R-:W-:Y:S02]  /*e3e0*/  @!P0 LEA R20, P2, R15.reuse, R2.reuse, 0x2 ;  /* 0x000000020f148211 */ /* 0x0c8fe400078410ff */
[-C--:B------:R-:W-:Y:S02]  /*e3f0*/  @!P1 LEA.HI.X R19, R16, R3.reuse, R26, 0x2, P5 ;  /* 0x0000000310139211 */ /* 0x080fe400028f141a */
[----:B------:R-:W-:Y:S02]  /*e400*/  @!P0 LEA.HI.X R21, R15, R3, R29, 0x2, P2 ;  /* 0x000000030f158211 */ /* 0x000fe400010f141d */
[----:B------:R-:W-:Y:S01]  /*e410*/  ISETP.GE.AND P2, PT, R12, c[0x0][0x3c8], PT ;  /* 0x0000f2000c007a0c */ /* 0x000fe20003f46270 */
[----:B------:R2:W-:Y:S01]  /*e420*/  @!P1 ST.E.64 [R18.64], R70 ;  /* 0x0000004612009985 */ /* 0x0005e2000c101b06 */
[----:B------:R-:W-:-:S02]  /*e430*/  @!P4 LEA R22, P5, R14, R2, 0x2 ;  /* 0x000000020e16c211 */ /* 0x000fc400078a10ff */
[----:B------:R-:W-:Y:S01]  /*e440*/  ISETP.GE.AND P1, PT, R11, c[0x0][0x3c8], PT ;  /* 0x0000f2000b007a0c */ /* 0x000fe20003f26270 */
[----:B------:R-:W-:Y:S01]  /*e450*/  @!P0 ST.E.64 [R20.64], R74 ;  /* 0x0000004a14008985 */ /* 0x000fe2000c101b06 */
[----:B------:R-:W-:Y:S02]  /*e460*/  @!P4 LEA.HI.X R23, R14, R3, R28, 0x2, P5 ;  /* 0x000000030e17c211 */ /* 0x000fe400028f141c */
[----:B------:R-:W-:-:S03]  /*e470*/  ISETP.GE.AND P0, PT, R10, c[0x0][0x3c8], PT ;  /* 0x0000f2000a007a0c */ /* 0x000fc60003f06270 */
[----:B------:R-:W-:Y:S01]  /*e480*/  @!P4 ST.E.64 [R22.64], R78 ;  /* 0x0000004e1600c985 */ /* 0x000fe2000c101b06 */
[----:B--2---:R-:W-:-:S04]  /*e490*/  @!P3 LEA R18, P5, R13, R2, 0x2 ;  /* 0x000000020d12b211 */ /* 0x004fc800078a10ff */
[----:B------:R-:W-:Y:S02]  /*e4a0*/  @!P3 LEA.HI.X R19, R13, R3, R30, 0x2, P5 ;  /* 0x000000030d13b211 */ /* 0x000fe400028f141e */
[----:B------:R-:W-:-:S03]  /*e4b0*/  @!P2 LEA R16, P5, R12, R2, 0x2 ;  /* 0x000000020c10a211 */ /* 0x000fc600078a10ff */
[----:B------:R-:W-:Y:S01]  /*e4c0*/  @!P3 ST.E.64 [R18.64], R82 ;  /* 0x000000521200b985 */ /* 0x000fe2000c101b06 */
[-C--:B------:R-:W-:Y:S02]  /*e4d0*/  @!P2 LEA.HI.X R17, R12, R3.reuse, R31, 0x2, P5 ;  /* 0x000000030c11a211 */ /* 0x080fe400028f141f */
[CC--:B------:R-:W-:Y:S02]  /*e4e0*/  @!P1 LEA R14, P5, R11.reuse, R2.reuse, 0x2 ;  /* 0x000000020b0e9211 */ /* 0x0c0fe400078a10ff */
[C---:B------:R-:W-:Y:S01]  /*e4f0*/  @!P0 LEA R12, P4, R10.reuse, R2, 0x2 ;  /* 0x000000020a0c8211 */ /* 0x040fe200078810ff */
[----:B------:R-:W-:Y:S01]  /*e500*/  @!P2 ST.E.64 [R16.64], R86 ;  /* 0x000000561000a985 */ /* 0x000fe2000c101b06 */
[-C--:B------:R-:W-:Y:S02]  /*e510*/  @!P1 LEA.HI.X R15, R11, R3.reuse, R32, 0x2, P5 ;  /* 0x000000030b0f9211 */ /* 0x080fe400028f1420 */
[----:B------:R-:W-:Y:S02]  /*e520*/  ISETP.GE.AND P5, PT, R9, c[0x0][0x3c8], PT ;  /* 0x0000f20009007a0c */ /* 0x000fe40003fa6270 */
[----:B------:R-:W-:Y:S01]  /*e530*/  @!P0 LEA.HI.X R13, R10, R3, R33, 0x2, P4 ;  /* 0x000000030a0d8211 */ /* 0x000fe200020f1421 */
[----:B------:R2:W-:Y:S01]  /*e540*/  @!P1 ST.E.64 [R14.64], R90 ;  /* 0x0000005a0e009985 */ /* 0x0005e2000c101b06 */
[----:B------:R-:W-:-:S02]  /*e550*/  ISETP.GE.AND P4, PT, R8, c[0x0][0x3c8], PT ;  /* 0x0000f20008007a0c */ /* 0x000fc40003f86270 */
[----:B------:R-:W-:Y:S01]  /*e560*/  ISETP.GE.AND P3, PT, R7, c[0x0][0x3c8], PT ;  /* 0x0000f20007007a0c */ /* 0x000fe20003f66270 */
[----:B------:R3:W-:Y:S01]  /*e570*/  @!P0 ST.E.64 [R12.64], R94 ;  /* 0x0000005e0c008985 */ /* 0x0007e2000c101b06 */
[----:B------:R-:W-:-:S05]  /*e580*/  ISETP.GE.AND P2, PT, R6, c[0x0][0x3c8], PT ;  /* 0x0000f20006007a0c */ /* 0x000fca0003f46270 */
[----:B------:R-:W-:-:S04]  /*e590*/  @!P5 LEA R10, P1, R9, R2, 0x2 ;  /* 0x00000002090ad211 */ /* 0x000fc800078210ff */
[----:B------:R-:W-:Y:S02]  /*e5a0*/  @!P5 LEA.HI.X R11, R9, R3, R34, 0x2, P1 ;  /* 0x00000003090bd211 */ /* 0x000fe400008f1422 */
[----:B------:R-:W-:-:S03]  /*e5b0*/  ISETP.GE.AND P1, PT, R5, c[0x0][0x3c8], PT ;  /* 0x0000f20005007a0c */ /* 0x000fc60003f26270 */
[----:B------:R4:W-:Y:S01]  /*e5c0*/  @!P5 ST.E.64 [R10.64], R98 ;  /* 0x000000620a00d985 */ /* 0x0009e2000c101b06 */
[CC--:B--2---:R-:W-:Y:S02]  /*e5d0*/  @!P4 LEA R14, P0, R8.reuse, R2.reuse, 0x2 ;  /* 0x00000002080ec211 */ /* 0x0c4fe400078010ff */
[CC--:B---3--:R-:W-:Y:S02]  /*e5e0*/  @!P3 LEA R12, P5, R7.reuse, R2.reuse, 0x2 ;  /* 0x00000002070cb211 */ /* 0x0c8fe400078a10ff */
[-C--:B------:R-:W-:Y:S02]  /*e5f0*/  @!P4 LEA.HI.X R15, R8, R3.reuse, R36, 0x2, P0 ;  /* 0x00000003080fc211 */ /* 0x080fe400000f1424 */
[----:B------:R-:W-:Y:S02]  /*e600*/  ISETP.GE.AND P0, PT, R4, c[0x0][0x3c8], PT ;  /* 0x0000f20004007a0c */ /* 0x000fe40003f06270 */
[----:B------:R-:W-:Y:S01]  /*e610*/  @!P3 LEA.HI.X R13, R7, R3, R35, 0x2, P5 ;  /* 0x00000003070db211 */ /* 0x000fe200028f1423 */
[----:B------:R2:W-:Y:S04]  /*e620*/  @!P4 ST.E.64 [R14.64], R130 ;  /* 0x000000820e00c985 */ /* 0x0005e8000c101b06 */
[----:B------:R2:W-:Y:S01]  /*e630*/  @!P3 ST.E.64 [R12.64], R102 ;  /* 0x000000660c00b985 */ /* 0x0005e2000c101b06 */
[----:B----4-:R-:W-:-:S04]  /*e640*/  @!P2 LEA R10, P5, R6, R2, 0x2 ;  /* 0x00000002060aa211 */ /* 0x010fc800078a10ff */
[----:B------:R-:W-:Y:S02]  /*e650*/  @!P2 LEA.HI.X R11, R6, R3, R37, 0x2, P5 ;  /* 0x00000003060ba211 */ /* 0x000fe400028f1425 */
[----:B------:R-:W-:-:S03]  /*e660*/  @!P1 LEA R8, P5, R5, R2, 0x2 ;  /* 0x0000000205089211 */ /* 0x000fc600078a10ff */
[----:B------:R2:W-:Y:S01]  /*e670*/  @!P2 ST.E.64 [R10.64], R106 ;  /* 0x0000006a0a00a985 */ /* 0x0005e2000c101b06 */
[----:B------:R-:W-:Y:S02]  /*e680*/  @!P1 LEA.HI.X R9, R5, R3, R38, 0x2, P5 ;  /* 0x0000000305099211 */ /* 0x000fe400028f1426 */
[----:B------:R-:W-:-:S03]  /*e690*/  @!P0 LEA R6, P5, R4, R2, 0x2 ;  /* 0x0000000204068211 */ /* 0x000fc600078a10ff */
[----:B------:R2:W-:Y:S01]  /*e6a0*/  @!P1 ST.E.64 [R8.64], R110 ;  /* 0x0000006e08009985 */ /* 0x0005e2000c101b06 */
[----:B------:R-:W-:-:S05]  /*e6b0*/  @!P0 LEA.HI.X R7, R4, R3, R39, 0x2, P5 ;  /* 0x0000000304078211 */ /* 0x000fca00028f1427 */
[----:B------:R2:W-:Y:S01]  /*e6c0*/  @!P0 ST.E.64 [R6.64], R134 ;  /* 0x0000008606008985 */ /* 0x0005e2000c101b06 */
[----:B------:R-:W-:-:S13]  /*e6d0*/  ISETP.GE.AND P0, PT, R0, c[0x0][0x3c8], PT ;  /* 0x0000f20000007a0c */ /* 0x000fda0003f06270 */
[----:B------:R-:W-:Y:S05]  /*e6e0*/  @P0 BRA `(.L_x_83) ;  /* 0x0000030000000947 */ /* 0x000fea0003800000 */
[----:B------:R-:W-:-:S04]  /*e6f0*/  LEA R2, P0, R0, R2, 0x2 ;  /* 0x0000000200027211 */ /* 0x000fc800078010ff */
[----:B------:R-:W-:-:S05]  /*e700*/  LEA.HI.X R3, R0, R3, R40, 0x2, P0 ;  /* 0x0000000300037211 */ /* 0x000fca00000f1428 */
[----:B------:R3:W-:Y:S01]  /*e710*/  ST.E.64 [R2.64], R114 ;  /* 0x0000007202007985 */ /* 0x0007e2000c101b06 */
[----:B------:R-:W-:Y:S05]  /*e720*/  BRA `(.L_x_83) ;  /* 0x000002c000007947 */ /* 0x000fea0003800000 */
.L_x_79:
[----:B------:R-:W2:Y:S02]  /*e730*/  S2R R4, SR_TID.X ;  /* 0x0000000000047919 */ /* 0x000ea40000002100 */
[----:B--2---:R-:W-:-:S13]  /*e740*/  ISETP.GT.AND P0, PT, R4, 0x7f, PT ;  /* 0x0000007f0400780c */ /* 0x004fda0003f04270 */
[----:B------:R-:W-:Y:S05]  /*e750*/  @P0 BRA `(.L_x_83) ;  /* 0x0000029000000947 */ /* 0x000fea0003800000 */
[----:B------:R-:W2:Y:S01]  /*e760*/  LDL.LU R3, [R1+0x3c] ;  /* 0x00003c0001037983 */ /* 0x000ea20000300800 */
[----:B------:R-:W-:-:S05]  /*e770*/  MOV R2, c[0x0][0x4e8] ;  /* 0x00013a0000027a02 */ /* 0x000fca0000000f00 */
[----:B------:R-:W-:Y:S01]  /*e780*/  IMAD R0, R2, c[0x0][0x388], RZ ;  /* 0x0000e20002007a24 */ /* 0x000fe200078e02ff */
[----:B--2---:R-:W-:-:S04]  /*e790*/  IADD3 R4, R3, R4, RZ ;  /* 0x0000000403047210 */ /* 0x004fc80007ffe0ff */
[----:B------:R-:W-:-:S13]  /*e7a0*/  ISETP.GE.AND P0, PT, R4, R0, PT ;  /* 0x000000000400720c */ /* 0x000fda0003f06270 */
[----:B------:R-:W-:Y:S05]  /*e7b0*/  @P0 BRA `(.L_x_83) ;  /* 0x0000023000000947 */ /* 0x000fea0003800000 */
[----:B------:R-:W2:Y:S04]  /*e7c0*/  LDL.LU R3, [R1+0x30] ;  /* 0x0000300001037983 */ /* 0x000ea80000300800 */
[----:B------:R-:W3:Y:S04]  /*e7d0*/  LDL.LU R9, [R1+0x34] ;  /* 0x0000340001097983 */ /* 0x000ee80000300800 */
[----:B------:R-:W4:Y:S01]  /*e7e0*/  LDL.LU R8, [R1+0x38] ;  /* 0x0000380001087983 */ /* 0x000f220000300800 */
[----:B------:R-:W-:-:S13]  /*e7f0*/  ISETP.NE.AND P0, PT, R2, 0x1, PT ;  /* 0x000000010200780c */ /* 0x000fda0003f05270 */
[----:B------:R-:W-:Y:S01]  /*e800*/  @P0 IMAD.HI.U32 R7, R4, c[0x0][0x4ec], RZ ;  /* 0x00013b0004070a27 */ /* 0x000fe200078e00ff */
[----:B--2---:R-:W-:Y:S02]  /*e810*/  SHF.R.S32.HI R0, RZ, 0x1f, R3 ;  /* 0x0000001fff007819 */ /* 0x004fe40000011403 */
[----:B---3--:R-:W-:-:S03]  /*e820*/  SHF.R.S32.HI R6, RZ, 0x1f, R9 ;  /* 0x0000001fff067819 */ /* 0x008fc60000011409 */
[----:B------:R-:W-:-:S04]  /*e830*/  IMAD R0, R0, c[0x0][0x4d0], RZ ;  /* 0x0001340000007a24 */ /* 0x000fc800078e02ff */
[C---:B------:R-:W-:Y:S01]  /*e840*/  IMAD R5, R3.reuse, c[0x0][0x4d4], R0 ;  /* 0x0001350003057a24 */ /* 0x040fe200078e0200 */
[----:B------:R-:W-:Y:S01]  /*e850*/  MOV R0, R4 ;  /* 0x0000000400007202 */ /* 0x000fe20000000f00 */
[----:B------:R-:W-:Y:S01]  /*e860*/  IMAD.WIDE.U32 R2, R3, c[0x0][0x4d0], RZ ;  /* 0x0001340003027a25 */ /* 0x000fe200078e00ff */
[----:B------:R-:W-:-:S03]  /*e870*/  @P0 SHF.R.U32.HI R0, RZ, c[0x0][0x4f0], R7 ;  /* 0x00013c00ff000a19 */ /* 0x000fc60000011607 */
[----:B------:R-:W-:Y:S01]  /*e880*/  IMAD R6, R6, c[0x0][0x4d8], RZ ;  /* 0x0001360006067a24 */ /* 0x000fe200078e02ff */
[----:B------:R-:W-:Y:S02]  /*e890*/  IADD3 R3, R3, R5, RZ ;  /* 0x0000000503037210 */ /* 0x000fe40007ffe0ff */
[----:B----4-:R-:W-:Y:S01]  /*e8a0*/  SHF.R.S32.HI R5, RZ, 0x1f, R8 ;  /* 0x0000001fff057819 */ /* 0x010fe20000011408 */
[C---:B------:R-:W-:Y:S01]  /*e8b0*/  IMAD R7, R9.reuse, c[0x0][0x4dc], R6 ;  /* 0x0001370009077a24 */ /* 0x040fe200078e0206 */
[----:B------:R-:W-:Y:S01]  /*e8c0*/  IADD3 R6, -R0, RZ, RZ ;  /* 0x000000ff00067210 */ /* 0x000fe20007ffe1ff */
[----:B------:R-:W-:-:S04]  /*e8d0*/  IMAD.WIDE.U32 R2, R9, c[0x0][0x4d8], R2 ;  /* 0x0001360009027a25 */ /* 0x000fc800078e0002 */
[----:B------:R-:W-:Y:S01]  /*e8e0*/  IMAD R5, R5, c[0x0][0x4e0], RZ ;  /* 0x0001380005057a24 */ /* 0x000fe200078e02ff */
[----:B------:R-:W-:Y:S01]  /*e8f0*/  IADD3 R3, R3, R7, RZ ;  /* 0x0000000703037210 */ /* 0x000fe20007ffe0ff */
[----:B------:R-:W-:Y:S01]  /*e900*/  IMAD R4, R6, c[0x0][0x4e8], R4 ;  /* 0x00013a0006047a24 */ /* 0x000fe200078e0204 */
[----:B------:R-:W-:Y:S01]  /*e910*/  SHF.R.S32.HI R7, RZ, 0x1f, R0 ;  /* 0x0000001fff077819 */ /* 0x000fe20000011400 */
[C---:B------:R-:W-:Y:S02]  /*e920*/  IMAD R6, R8.reuse, c[0x0][0x4e4], R5 ;  /* 0x0001390008067a24 */ /* 0x040fe400078e0205 */
[----:B------:R-:W-:Y:S01]  /*e930*/  IMAD.WIDE.U32 R2, R8, c[0x0][0x4e0], R2 ;  /* 0x0001380008027a25 */ /* 0x000fe200078e0002 */
[----:B------:R-:W-:-:S04]  /*e940*/  SHF.R.S32.HI R5, RZ, 0x1f, R4 ;  /* 0x0000001fff057819 */ /* 0x000fc80000011404 */
[----:B------:R-:W-:Y:S01]  /*e950*/  IADD3 R2, P0, R0, R2, RZ ;  /* 0x0000000200027210 */ /* 0x000fe20007f1e0ff */
[----:B------:R-:W-:-:S03]  /*e960*/  IMAD R0, R5, c[0x0][0x4c8], RZ ;  /* 0x0001320005007a24 */ /* 0x000fc600078e02ff */
[----:B------:R-:W-:Y:S01]  /*e970*/  IADD3.X R3, R7, R3, R6, P0, !PT ;  /* 0x0000000307037210 */ /* 0x000fe200007fe406 */
[----:B------:R-:W-:-:S04]  /*e980*/  IMAD R0, R4, c[0x0][0x4cc], R0 ;  /* 0x0001330004007a24 */ /* 0x000fc800078e0200 */
[----:B------:R-:W-:-:S05]  /*e990*/  IMAD.WIDE.U32 R2, R4, c[0x0][0x4c8], R2 ;  /* 0x0001320004027a25 */ /* 0x000fca00078e0002 */
[----:B------:R-:W-:Y:S02]  /*e9a0*/  IADD3 R0, R3, R0, RZ ;  /* 0x0000000003007210 */ /* 0x000fe40007ffe0ff */
[----:B------:R-:W-:-:S04]  /*e9b0*/  LEA R4, P0, R2, c[0x0][0x4a8], 0x2 ;  /* 0x00012a0002047a11 */ /* 0x000fc800078010ff */
[----:B------:R-:W-:Y:S02]  /*e9c0*/  LEA.HI.X R5, R2, c[0x0][0x4ac], R0, 0x2, P0 ;  /* 0x00012b0002057a11 */ /* 0x000fe400000f1400 */
[----:B------:R-:W-:-:S05]  /*e9d0*/  MOV R0, 0xff800000 ;  /* 0xff80000000007802 */ /* 0x000fca0000000f00 */
[----:B------:R2:W-:Y:S02]  /*e9e0*/  STG.E [R4.64], R0 ;  /* 0x0000000004007986 */ /* 0x0005e4000c101906 */
.L_x_83:
[----:B------:R-:W-:Y:S05]  /*e9f0*/  BSYNC B1 ;  /* 0x0000000000017941 */ /* 0x000fea0003800000 */
.L_x_78:
[----:B--2---:R-:W2:Y:S02]  /*ea00*/  LDL R0, [R1+0x54] ;  /* 0x0000540001007983 */ /* 0x004ea40000100800 */
[----:B--2---:R-:W-:-:S13]  /*ea10*/  ISETP.NE.AND P0, PT, R0, RZ, PT ;  /* 0x000000ff0000720c */ /* 0x004fda0003f05270 */
[----:B------:R-:W-:Y:S01]  /*ea20*/  @P0 WARPSYNC 0xffffffff ;  /* 0xffffffff00000948 */ /* 0x000fe20003800000 */
[----:B------:R-:W-:Y:S06]  /*ea30*/  @P0 BAR.SYNC.DEFER_BLOCKING 0x5, 0x100 ;  /* 0x0144000000000b1d */ /* 0x000fec0000010000 */
[----:B------:R-:W2:Y:S04]  /*ea40*/  @P0 LDS R0, [0x10100] ;  /* 0x01010000ff000984 */ /* 0x000ea80000000800 */
[----:B--2---:R2:W-:Y:S04]  /*ea50*/  @P0 STL [R1+0x48], R0 ;  /* 0x0000480001000387 */ /* 0x0045e80000100800 */
[----:B------:R-:W-:Y:S06]  /*ea60*/  @P0 BAR.ARV 0x4, 0x100 ;  /* 0x0104000000000b1d */ /* 0x000fec0000002000 */
[----:B------:R-:W-:Y:S05]  /*ea70*/  @P0 BRA `(.L_x_84) ;  /* 0x0000007000000947 */ /* 0x000fea0003800000 */
[----:B------:R-:W-:Y:S05]  /*ea80*/  BRA.DIV ~URZ, `(.L_x_85) ;  /* 0x000002227f007947 */ /* 0x000fea000b800000 */
[----:B--2---:R2:W4:Y:S02]  /*ea90*/  SHFL.IDX PT, R0, R41, RZ, 0x1f ;  /* 0x00001fff29007589 */ /* 0x00452400000e0000 */
.L_x_90:
[----:B------:R-:W-:Y:S01]  /*eaa0*/  WARPSYNC 0xffffffff ;  /* 0xffffffff00007948 */ /* 0x000fe20003800000 */
[----:B------:R-:W-:Y:S06]  /*eab0*/  BAR.SYNC.DEFER_BLOCKING 0x4, 0x100 ;  /* 0x0104000000007b1d */ /* 0x000fec0000010000 */
[----:B----4-:R4:W-:Y:S04]  /*eac0*/  STL [R1+0x48], R0 ;  /* 0x0000480001007387 */ /* 0x0109e80000100800 */
[----:B------:R4:W-:Y:S04]  /*ead0*/  @!P6 STS [0x10100], R41 ;  /* 0x01010029ff00e388 */ /* 0x0009e80000000800 */
[----:B------:R-:W-:Y:S06]  /*eae0*/  BAR.ARV 0x5, 0x100 ;  /* 0x0144000000007b1d */ /* 0x000fec0000002000 */
.L_x_84:
[----:B--2-4-:R-:W2:Y:S02]  /*eaf0*/  LDL R0, [R1+0x48] ;  /* 0x0000480001007983 */ /* 0x014ea40000100800 */
[----:B--2---:R-:W-:-:S13]  /*eb00*/  ISETP.GE.AND P0, PT, R0, c[0x0][0x538], PT ;  /* 0x00014e0000007a0c */ /* 0x004fda0003f06270 */
[----:B-1-3--:R-:W-:Y:S01]  /*eb10*/  @P0 CALL.REL.NOINC `(.L_x_86) ;  /* 0x0000001000000944 */ /* 0x00afe20003c00000 */
[----:B------:R-:W-:Y:S05]  /*eb20*/  BRA `(.L_x_87) ;  /* 0xffff1ca000007947 */ /* 0x000fea000383ffff */
.L_x_86:
[----:B------:R-:W-:Y:S05]  /*eb30*/  EXIT ;  /* 0x000000000000794d */ /* 0x000fea0003800000 */
.L_x_74:
[----:B------:R1:W5:Y:S01]  /*eb40*/  LDL R2, [R1+0x4] ;  /* 0x0000040001027983 */ /* 0x0003620000100800 */
[----:B------:R-:W-:Y:S02]  /*eb50*/  MOV R5, 0x2 ;  /* 0x0000000200057802 */ /* 0x000fe40000000f00 */
[----:B------:R-:W-:Y:S02]  /*eb60*/  MOV R4, 0xeb80 ;  /* 0x0000eb8000047802 */ /* 0x000fe40000000f00 */
[----:B-1---5:R-:W-:Y:S05]  /*eb70*/  CALL.REL.NOINC `($__internal_0_$__cuda_sm70_shflsync_bfly_p) ;  /* 0x0000017000007944 */ /* 0x022fea0003c00000 */
[----:B------:R-:W-:Y:S01]  /*eb80*/  MOV R0, R2 ;  /* 0x0000000200007202 */ /* 0x000fe20000000f00 */
[----:B------:R-:W-:Y:S05]  /*eb90*/  BRA `(.L_x_88) ;  /* 0xffffe38000007947 */ /* 0x000fea000383ffff */
.L_x_75:
[----:B------:R-:W-:Y:S01]  /*eba0*/  IMAD.MOV.U32 R2, RZ, RZ, R0 ;  /* 0x000000ffff027224 */ /* 0x000fe200078e0000 */
[----:B------:R-:W-:Y:S02]  /*ebb0*/  MOV R5, 0x1 ;  /* 0x0000000100057802 */ /* 0x000fe40000000f00 */
[----:B------:R-:W-:Y:S02]  /*ebc0*/  MOV R4, 0xebe0 ;  /* 0x0000ebe000047802 */ /* 0x000fe40000000f00 */
[----:B------:R-:W-:Y:S05]  /*ebd0*/  CALL.REL.NOINC `($__internal_0_$__cuda_sm70_shflsync_bfly_p) ;  /* 0x0000011000007944 */ /* 0x000fea0003c00000 */
[----:B------:R-:W-:Y:S02]  /*ebe0*/  FADD.FTZ R0, R0, R2 ;  /* 0x0000000200007221 */ /* 0x000fe40000010000 */
[----:B------:R1:W5:Y:S01]  /*ebf0*/  LDL R2, [R1+0x8] ;  /* 0x0000080001027983 */ /* 0x0003620000100800 */
[----:B------:R-:W-:-:S02]  /*ec00*/  MOV R5, 0x2 ;  /* 0x0000000200057802 */ /* 0x000fc40000000f00 */
[----:B------:R-:W-:Y:S02]  /*ec10*/  MOV R4, 0xec30 ;  /* 0x0000ec3000047802 */ /* 0x000fe40000000f00 */
[----:B-1---5:R-:W-:Y:S05]  /*ec20*/  CALL.REL.NOINC `($__internal_0_$__cuda_sm70_shflsync_bfly_p) ;  /* 0x000000c000007944 */ /* 0x022fea0003c00000 */
[----:B------:R-:W2:Y:S01]  /*ec30*/  LDL.LU R3, [R1+0x8] ;  /* 0x0000080001037983 */ /* 0x000ea20000300800 */
[----:B------:R-:W-:Y:S02]  /*ec40*/  MOV R5, 0x1 ;  /* 0x0000000100057802 */ /* 0x000fe40000000f00 */
[----:B------:R-:W-:Y:S01]  /*ec50*/  MOV R4, 0xec90 ;  /* 0x0000ec9000047802 */ /* 0x000fe20000000f00 */
[----:B--2---:R-:W-:-:S05]  /*ec60*/  FADD.FTZ R3, R3, R2 ;  /* 0x0000000203037221 */ /* 0x004fca0000010000 */
[----:B------:R-:W-:Y:S02]  /*ec70*/  MOV R2, R3 ;  /* 0x0000000300027202 */ /* 0x000fe40000000f00 */
[----:B------:R-:W-:Y:S05]  /*ec80*/  CALL.REL.NOINC `($__internal_0_$__cuda_sm70_shflsync_bfly_p) ;  /* 0x0000006000007944 */ /* 0x000fea0003c00000 */
[----:B------:R-:W-:Y:S01]  /*ec90*/  MOV R4, R2 ;  /* 0x0000000200047202 */ /* 0x000fe20000000f00 */
[----:B------:R-:W-:Y:S05]  /*eca0*/  BRA `(.L_x_89) ;  /* 0xffffe30000007947 */ /* 0x000fea000383ffff */
.L_x_85:
[----:B--2---:R-:W-:Y:S02]  /*ecb0*/  MOV R0, R41 ;  /* 0x0000002900007202 */ /* 0x004fe40000000f00 */
[----:B---3--:R-:W-:Y:S02]  /*ecc0*/  MOV R2, 0xece0 ;  /* 0x0000ece000027802 */ /* 0x008fe40000000f00 */
[----:B-1----:R-:W-:Y:S05]  /*ecd0*/  CALL.REL.NOINC `($__internal_1_$__cuda_sm70_shflsync_idx_p) ;  /* 0x0000005000007944 */ /* 0x002fea0003c00000 */
[----:B-12---:R-:W-:Y:S05]  /*ece0*/  BRA `(.L_x_90) ;  /* 0xfffffdb000007947 */ /* 0x006fea000383ffff */
        .weak           $__internal_0_$__cuda_sm70_shflsync_bfly_p
        .type           $__internal_0_$__cuda_sm70_shflsync_bfly_p,@function
        .size           $__internal_0_$__cuda_sm70_shflsync_bfly_p,($__internal_1_$__cuda_sm70_shflsync_idx_p - $__internal_0_$__cuda_sm70_shflsync_bfly_p)
$__internal_0_$__cuda_sm70_shflsync_bfly_p:
[----:B------:R-:W-:Y:S04]  /*ecf0*/  WARPSYNC R6 ;  /* 0x0000000600007348 */ /* 0x000fe80003800000 */
[----:B------:R1:W2:Y:S02]  /*ed00*/  SHFL.BFLY PT, R2, R2, R5, R7 ;  /* 0x0c00000502027389 */ /* 0x0002a400000e0007 */
[----:B-1----:R-:W-:-:S04]  /*ed10*/  MOV R5, 0x0 ;  /* 0x0000000000057802 */ /* 0x002fc80000000f00 */
[----:B--2---:R-:W-:Y:S05]  /*ed20*/  RET.REL.NODEC R4 `(_ZN7cutlass13device_kernelIN5flash19enable_sm80_to_sm89INS1_16FlashAttnFwdSm80INS1_25CollectiveMainloopFwdSm80ILi8ELi1ELb1EN4cute5tupleIJNS5_1CILi128EEES8_S8_EEELi128ENS_6half_tEfNS_4arch4Sm80ELb1ELb0ELb0ELb0ELb0ELb0ELb1ELb1EEENS1_21CollectiveEpilogueFwdIS9_NS6_IJNS7_ILi1EEESF_SF_EEESA_SC_Li256ELb0ELb1ELb1ELb0EEENS1_30DynamicPersistentTileSchedulerILi256ELi256ELb1ELb1ELb0EEEEEEEEEvNT_6ParamsE) ;  /* 0xffff12d004007950 */ /* 0x004fea0003c3ffff */
        .weak           $__internal_1_$__cuda_sm70_shflsync_idx_p
        .type           $__internal_1_$__cuda_sm70_shflsync_idx_p,@function
        .size           $__internal_1_$__cuda_sm70_shflsync_idx_p,(.L_x_1338 - $__internal_1_$__cuda_sm70_shflsync_idx_p)
$__internal_1_$__cuda_sm70_shflsync_idx_p:
[----:B------:R-:W-:Y:S01]  /*ed30*/  MOV R3, 0x0 ;  /* 0x0000000000037802 */ /* 0x000fe20000000f00 */
[----:B------:R-:W-:Y:S04]  /*ed40*/  WARPSYNC R42 ;  /* 0x0000002a00007348 */ /* 0x000fe80003800000 */
[----:B------:R1:W2:Y:S01]  /*ed50*/  SHFL.IDX PT, R0, R0, R44, R43 ;  /* 0x0000002c00007389 */ /* 0x0002a200000e002b */
[----:B------:R-:W-:Y:S05]  /*ed60*/  RET.REL.NODEC R2 `(_ZN7cutlass13device_kernelIN5flash19enable_sm80_to_sm89INS1_16FlashAttnFwdSm80INS1_25CollectiveMainloopFwdSm80ILi8ELi1ELb1EN4cute5tupleIJNS5_1CILi128EEES8_S8_EEELi128ENS_6half_tEfNS_4arch4Sm80ELb1ELb0ELb0ELb0ELb0ELb0ELb1ELb1EEENS1_21CollectiveEpilogueFwdIS9_NS6_IJNS7_ILi1EEESF_SF_EEESA_SC_Li256ELb0ELb1ELb1ELb0EEENS1_30DynamicPersistentTileSchedulerILi256ELi256ELb1ELb1ELb0EEEEEEEEEvNT_6ParamsE) ;  /* 0xffff129002007950 */ /* 0x000fea0003c3ffff */
.L_x_91:
        /* <DEDUP_REMOVED lines=9> */
.L_x_1338:


//--------------------- .text._ZN7cutlass13device_kernelIN5flash19enable_sm80_to_sm89INS1_16FlashAttnFwdSm80INS1_25CollectiveMainloopFwdSm80ILi4ELi1ELb0EN4cute5tupleIJNS5_1CILi128EEENS7_ILi64EEES8_EEELi128ENS_6half_tEfNS_4arch4Sm80ELb0ELb0ELb0ELb0ELb0ELb0ELb1ELb1EEENS1_21CollectiveEpilogueFwdINS6_IJS8_S8_S9_EEENS6_IJNS7_ILi1EEESH_SH_EEESB_SD_Li128ELb0ELb1ELb1ELb0EEENS1_19SingleTileSchedulerILb0ELb1ELb1ELi128EEEEEEEEEvNT_6ParamsE --------------------------
	.section	.text._ZN7cutlass13device_kernelIN5flash19enable_sm80_to_sm89INS1_16FlashAttnFwdSm80INS1_25CollectiveMainloopFwdSm80ILi4ELi1ELb0EN4cute5tupleIJNS5_1CILi128EEENS7_ILi64EEES8_EEELi128ENS_6half_tEfNS_4arch4Sm80ELb0ELb0ELb0ELb0ELb0ELb0ELb1ELb1EEENS1_21CollectiveEpilogueFwdINS6_IJS8_S8_S9_EEENS6_IJNS7_ILi1EEESH_SH_EEESB_SD_Li128ELb0ELb1ELb1ELb0EEENS1_19SingleTileSchedulerILb0ELb1ELb1ELi128EEEEEEEEEvNT_6ParamsE,"ax",@progbits
	.sectioninfo	@"SHI_REGISTERS=255"
	.align	128
.text._ZN7cutlass13device_kernelIN5flash19enable_sm80_to_sm89INS1_16FlashAttnFwdSm80INS1_25CollectiveMainloopFwdSm80ILi4ELi1ELb0EN4cute5tupleIJNS5_1CILi128EEENS7_ILi64EEES8_EEELi128ENS_6half_tEfNS_4arch4Sm80ELb0ELb0ELb0ELb0ELb0ELb0ELb1ELb1EEENS1_21CollectiveEpilogueFwdINS6_IJS8_S8_S9_EEENS6_IJNS7_ILi1EEESH_SH_EEESB_SD_Li128ELb0ELb1ELb1ELb0EEENS1_19SingleTileSchedulerILb0ELb1ELb1ELi128EEEEEEEEEvNT_6ParamsE:
        .type           _ZN7cutlass13device_kernelIN5flash19enable_sm80_to_sm89INS1_16FlashAttnFwdSm80INS1_25CollectiveMainloopFwdSm80ILi4ELi1ELb0EN4cute5tupleIJNS5_1CILi128EEENS7_ILi64EEES8_EEELi128ENS_6half_tEfNS_4arch4Sm80ELb0ELb0ELb0ELb0ELb0ELb0ELb1ELb1EEENS1_21CollectiveEpilogueFwdINS6_IJS8_S8_S9_EEENS6_IJNS7_ILi1EEESH_SH_EEESB_SD_Li128ELb0ELb1ELb1ELb0EEENS1_19SingleTileSchedulerILb0ELb1ELb1ELi128EEEEEEEEEvNT_6ParamsE,@function
        .size           _ZN7cutlass13device_kernelIN5flash19enable_sm80_to_sm89INS1_16FlashAttnFwdSm80INS1_25CollectiveMainloopFwdSm80ILi4ELi1ELb0EN4cute5tupleIJNS5_1CILi128EEENS7_ILi64EEES8_EEELi128ENS_6half_tEfNS_4arch4Sm80ELb0ELb0ELb0ELb0ELb0ELb0ELb1ELb1EEENS1_21CollectiveEpilogueFwdINS6_IJS8_S8_S9_EEENS6_IJNS7_ILi1EEESH_SH_EEESB_SD_Li128ELb0ELb1ELb1ELb0EEENS1_19SingleTileSchedulerILb0ELb1ELb1ELi128EEEEEEEEEvNT_6ParamsE,(.L_x_1341 - _ZN7cutlass13device_kernelIN5flash19enable_sm80_to_sm89INS1_16FlashAttnFwdSm80INS1_25CollectiveMainloopFwdSm80ILi4ELi1ELb0EN4cute5tupleIJNS5_1CILi128EEENS7_ILi64EEES8_EEELi128ENS_6half_tEfNS_4arch4Sm80ELb0ELb0ELb0ELb0ELb0ELb0ELb1ELb1EEENS1_21CollectiveEpilogueFwdINS6_IJS8_S8_S9_EEENS6_IJNS7_ILi1EEESH_SH_EEESB_SD_Li128ELb0ELb1ELb1ELb0EEENS1_19SingleTileSchedulerILb0ELb1ELb1ELi128EEEEEEEEEvNT_6ParamsE)
        .other          _ZN7cutlass13device_kernelIN5flash19enable_sm80_to_sm89INS1_16FlashAttnFwdSm80INS1_25CollectiveMainloopFwdSm80ILi4ELi1ELb0EN4cute5tupleIJNS5_1CILi128EEENS7_ILi64EEES8_EEELi128ENS_6half_tEfNS_4arch4Sm80ELb0ELb0ELb0ELb0ELb0ELb0ELb1ELb1EEENS1_21CollectiveEpilogueFwdINS6_IJS8_S8_S9_EEENS6_IJNS7_ILi1EEESH_SH_EEESB_SD_Li128ELb0ELb1ELb1ELb0EEENS1_19SingleTileSchedulerILb0ELb1ELb1ELi128EEEEEEEEEvNT_6ParamsE,@"STO_CUDA_ENTRY STV_DEFAULT"
_ZN7cutlass13device_kernelIN5flash19enable_sm80_to_sm89INS1_16FlashAttnFwdSm80INS1_25CollectiveMainloopFwdSm80ILi4ELi1ELb0EN4cute5tupleIJNS5_1CILi128EEENS7_ILi64EEES8_EEELi128ENS_6half_tEfNS_4arch4Sm80ELb0ELb0ELb0ELb0ELb0ELb0ELb1ELb1EEENS1_21CollectiveEpilogueFwdINS6_IJS8_S8_S9_EEENS6_IJNS7_ILi1EEESH_SH_EEESB_SD_Li128ELb0ELb1ELb1ELb0EEENS1_19SingleTileSchedulerILb0ELb1ELb1ELi128EEEEEEEEEvNT_6ParamsE:
[----:B------:R-:W-:Y:S02]  /*0000*/  MOV R1, c[0x0][0x28] ;  /* 0x00000a0000017a02 */ /* 0x000fe40000000f00 */
[----:B------:R-:W1:Y:S01]  /*0010*/  S2R R168, SR_TID.X ;  /* 0x0000000000a87919 */ /* 0x000e620000002100 */
[----:B------:R-:W2:Y:S01]  /*0020*/  S2UR UR6, SR_CTAID.Y ;  /* 0x00000000000679c3 */ /* 0x000ea20000002600 */
[----:B------:R-:W-:Y:S02]  /*0030*/  IADD3 R1, R1, -0x90, RZ ;  /* 0xffffff7001017810 */ /* 0x000fe40007ffe0ff */
        /* <DEDUP_REMOVED lines=14> */
.L_x_92:
[----:B---3--:R-:W-:Y:S02]  /*0120*/  ULDC.64 UR4, c[0x0][0x550] ;  /* 0x0001540000047ab9 */ /* 0x008fe40000000a00 */
[----:B------:R-:W-:Y:S02]  /*0130*/  UISETP.NE.AND UP0, UPT, UR4, 0x1, UPT ;  /* 0x000000010400788c */ /* 0x000fe4000bf05270 */
[----:B------:R-:W-:-:S02]  /*0140*/  UIMAD.WIDE.U32 UR8, UR6, UR5, URZ ;  /* 0x00000005060872a5 */ /* 0x000fc4000f8e003f */
[----:B------:R-:W-:Y:S02]  /*0150*/  ULDC UR4, c[0x0][0x558] ;  /* 0x0001560000047ab9 */ /* 0x000fe40000000800 */
[----:B------:R-:W-:-:S05]  /*0160*/  UMOV UR11, UR6 ;  /* 0x00000006000b7c82 */ /* 0x000fca0008000000 */
[----:B------:R-:W-:-:S03]  /*0170*/  @UP0 USHF.R.U32.HI UR11, URZ, UR4, UR9 ;  /* 0x000000043f0b0299 */ /* 0x000fc60008011609 */
.L_x_93:
        /* <DEDUP_REMOVED lines=21> */
[----:B------:R-:W-:-:S04]  /*02d0*/  IABS R0, R3 ;  /* 0x0000000300007213 */ /* 0x000fc80000000000 */
[----:B------:R-:W1:Y:S02]  /*02e0*/  R2UR UR9, R0 ;  /* 0x00000000000973c2 */ /* 0x000e6400000e0000 */
[----:B-1----:R-:W1:Y:S08]  /*02f0*/  I2F.RP R0, UR9 ;  /* 0x0000000900007d06 */ /* 0x002e700008209400 */
[----:B-1----:R-:W1:Y:S02]  /*0300*/  MUFU.RCP R0, R0 ;  /* 0x0000000000007308 */ /* 0x002e640000001000 */
[----:B-1----:R-:W-:-:S06]  /*0310*/  IADD3 R0, R0, 0xffffffe, RZ ;  /* 0x0ffffffe00007810 */ /* 0x002fcc0007ffe0ff */
[----:B------:R-:W1:Y:S02]  /*0320*/  F2I.FTZ.U32.TRUNC.NTZ R0, R0 ;  /* 0x0000000000007305 */ /* 0x000e64000021f000 */
[----:B-1----:R1:W2:Y:S02]  /*0330*/  R2UR UR13, R0 ;  /* 0x00000000000d73c2 */ /* 0x0022a400000e0000 */
[----:B-1----:R-:W-:Y:S01]  /*0340*/  IMAD.U32 R0, RZ, RZ, UR10 ;  /* 0x0000000aff007e24 */ /* 0x002fe2000f8e00ff */
[----:B--2---:R-:W-:Y:S02]  /*0350*/  UIADD3 UR4, URZ, -UR13, URZ ;  /* 0x8000000d3f047290 */ /* 0x004fe4000fffe03f */
[----:B------:R-:W-:Y:S02]  /*0360*/  ULOP3.LUT UR10, UR10, UR5, URZ, 0x3c, !UPT ;  /* 0x000000050a0a7292 */ /* 0x000fe4000f8e3c3f */
[----:B------:R-:W-:Y:S01]  /*0370*/  IABS R2, R0 ;  /* 0x0000000000027213 */ /* 0x000fe20000000000 */
[----:B------:R-:W-:Y:S01]  /*0380*/  UIMAD UR4, UR4, UR9, URZ ;  /* 0x00000009040472a4 */ /* 0x000fe2000f8e023f */
[----:B------:R-:W-:-:S02]  /*0390*/  IABS R0, R3 ;  /* 0x0000000300007213 */ /* 0x000fc40000000000 */
[----:B------:R-:W1:Y:S01]  /*03a0*/  R2UR UR8, R2 ;  /* 0x00000000020873c2 */ /* 0x000e6200000e0000 */
[----:B------:R-:W-:Y:S02]  /*03b0*/  UIMAD.WIDE.U32 UR12, UR13, UR4, UR12 ;  /* 0x000000040d0c72a5 */ /* 0x000fe4000f8e000c */
[----:B------:R-:W-:-:S05]  /*03c0*/  IMAD.MOV R0, RZ, RZ, -R0 ;  /* 0x000000ffff007224 */ /* 0x000fca00078e0a00 */
[----:B------:R-:W2:Y:S01]  /*03d0*/  R2UR UR7, R0 ;  /* 0x00000000000773c2 */ /* 0x000ea200000e0000 */
[----:B-1----:R-:W-:-:S04]  /*03e0*/  UIMAD.WIDE.U32 UR12, UR13, UR8, URZ ;  /* 0x000000080d0c72a5 */ /* 0x002fc8000f8e003f */
[----:B--2---:R-:W-:-:S04]  /*03f0*/  UIMAD UR7, UR13, UR7, UR8 ;  /* 0x000000070d0772a4 */ /* 0x004fc8000f8e0208 */
        /* <DEDUP_REMOVED lines=9> */
.L_x_94:
[----:B------:R-:W-:Y:S01]  /*0490*/  ULOP3.LUT UR8, UR6, 0xffff, URZ, 0xc0, !UPT ;  /* 0x0000ffff06087892 */ /* 0x000fe2000f8ec03f */
[----:B------:R-:W-:Y:S01]  /*04a0*/  PLOP3.LUT P4, PT, PT, PT, PT, 0x80, 0x0 ;  /* 0x000000000000781c */ /* 0x000fe20003f8f070 */
[----:B------:R-:W-:Y:S01]  /*04b0*/  ULDC.64 UR18, c[0x0][0x118] ;  /* 0x0000460000127ab9 */ /* 0x000fe20000000a00 */
[----:B------:R-:W-:Y:S01]  /*04c0*/  CS2R R20, SRZ ;  /* 0x0000000000147805 */ /* 0x000fe2000001ff00 */
[----:B------:R-:W-:Y:S01]  /*04d0*/  UIMAD UR8, UR8, UR13, URZ ;  /* 0x0000000d080872a4 */ /* 0x000fe2000f8e023f */
[----:B------:R-:W-:Y:S01]  /*04e0*/  CS2R R18, SRZ ;  /* 0x0000000000127805 */ /* 0x000fe2000001ff00 */
        /* <DEDUP_REMOVED lines=70> */
[----:B------:R-:W-:Y:S01]  /*0950*/  ISETP.NE.U32.AND P2, PT, RZ, c[0x0][0x340], PT ;  /* 0x0000d000ff007a0c */ /* 0x000fe20003f45070 */
[----:B------:R-:W1:Y:S01]  /*0960*/  S2R R27, SR_CTAID.X ;  /* 0x00000000001b7919 */ /* 0x000e620000002500 */
[----:B------:R-:W-:Y:S01]  /*0970*/  SHF.R.S32.HI R24, RZ, 0x1f, R168 ;  /* 0x0000001fff187819 */ /* 0x000fe200000114a8 */
[----:B------:R-:W-:Y:S01]  /*0980*/  USHF.R.S32.HI UR9, URZ, 0x1f, UR11 ;  /* 0x0000001f3f097899 */ /* 0x000fe2000801140b */
[----:B------:R-:W-:Y:S01]  /*0990*/  ISETP.NE.AND.EX P2, PT, RZ, c[0x0][0x344], PT, P2 ;  /* 0x0000d100ff007a0c */ /* 0x000fe20003f45320 */
[----:B------:R-:W-:-:S12]  /*09a0*/  ULDC.64 UR4, c[0x0][0x1b8] ;  /* 0x00006e0000047ab9 */ /* 0x000fd80000000a00 */
[----:B------:R-:W-:-:S04]  /*09b0*/  @P2 IMAD.MOV.U32 R2, RZ, RZ, 0x4 ;  /* 0x00000004ff022424 */ /* 0x000fc800078e00ff */
[----:B------:R-:W-:-:S05]  /*09c0*/  @P2 IMAD.WIDE R2, R25, R2, c[0x0][0x340] ;  /* 0x0000d00019022625 */ /* 0x000fca00078e0202 */
[----:B------:R2:W3:Y:S01]  /*09d0*/  @P2 LDG.E R18, [R2.64] ;  /* 0x0000001202122981 */ /* 0x0004e2000c1e1900 */
[----:B------:R-:W-:Y:S01]  /*09e0*/  UIMAD.WIDE.U32 UR6, UR11, UR4, URZ ;  /* 0x000000040b0672a5 */ /* 0x000fe2000f8e003f */
[----:B------:R-:W-:Y:S01]  /*09f0*/  SHF.R.S32.HI R19, RZ, 0x1f, R25 ;  /* 0x0000001fff137819 */ /* 0x000fe20000011419 */
[----:B------:R-:W-:Y:S01]  /*0a00*/  UIMAD UR4, UR9, UR4, URZ ;  /* 0x00000004090472a4 */ /* 0x000fe2000f8e023f */
[----:B------:R-:W-:Y:S01]  /*0a10*/  LEA.HI R23, R24, R168, RZ, 0x4 ;  /* 0x000000a818177211 */ /* 0x000fe200078f20ff */
[----:B------:R-:W-:Y:S01]  /*0a20*/  IMAD.MOV.U32 R26, RZ, RZ, 0x20 ;  /* 0x00000020ff1a7424 */ /* 0x000fe200078e00ff */
[----:B------:R-:W-:Y:S01]  /*0a30*/  BSSY B0, `(.L_x_96) ;  /* 0x0000075000007945 */ /* 0x000fe20003800000 */
[----:B------:R-:W-:Y:S01]  /*0a40*/  UIMAD UR4, UR11, UR5, UR4 ;  /* 0x000000050b0472a4 */ /* 0x000fe2000f8e0204 */
[----:B------:R-:W-:-:S03]  /*0a50*/  IMAD R12, R19, c[0x0][0x1c0], RZ ;  /* 0x00007000130c7a24 */ /* 0x000fc600078e02ff */
[----:B------:R-:W-:Y:S01]  /*0a60*/  UIADD3 UR4, UR7, UR4, URZ ;  /* 0x0000000407047290 */ /* 0x000fe2000fffe03f */
[----:B------:R-:W-:Y:S01]  /*0a70*/  IMAD R12, R25, c[0x0][0x1c4], R12 ;  /* 0x00007100190c7a24 */ /* 0x000fe200078e020c */
[----:B--2---:R-:W-:Y:S01]  /*0a80*/  LEA.HI R2, R24, R168, RZ, 0x3 ;  /* 0x000000a818027211 */ /* 0x004fe200078f18ff */
[----:B------:R-:W-:-:S03]  /*0a90*/  IMAD.MOV.U32 R3, RZ, RZ, c[0x0][0x2c4] ;  /* 0x0000b100ff037624 */ /* 0x000fc600078e00ff */
[----:B------:R-:W-:Y:S02]  /*0aa0*/  LOP3.LUT R0, R2, 0xfffffff8, RZ, 0xc0, !PT ;  /* 0xfffffff802007812 */ /* 0x000fe400078ec0ff */
[----:B------:R-:W-:Y:S02]  /*0ab0*/  ISETP.NE.AND P0, PT, R3, 0x1, PT ;  /* 0x000000010300780c */ /* 0x000fe40003f05270 */
[----:B------:R-:W-:Y:S01]  /*0ac0*/  SHF.R.S32.HI R28, RZ, 0x3, R2 ;  /* 0x00000003ff1c7819 */ /* 0x000fe20000011402 */
[----:B------:R-:W-:Y:S01]  /*0ad0*/  IMAD.IADD R36, R168, 0x1, -R0 ;  /* 0x00000001a8247824 */ /* 0x000fe200078e0a00 */
[----:B------:R-:W-:Y:S01]  /*0ae0*/  MOV R3, UR7 ;  /* 0x0000000700037c02 */ /* 0x000fe20008000f00 */
[----:B------:R-:W-:Y:S01]  /*0af0*/  IMAD.U32 R2, RZ, RZ, UR6 ;  /* 0x00000006ff027e24 */ /* 0x000fe2000f8e00ff */
[----:B------:R-:W-:Y:S01]  /*0b00*/  SHF.R.S32.HI R4, RZ, 0x1f, R28 ;  /* 0x0000001fff047819 */ /* 0x000fe2000001141c */
[C---:B------:R-:W-:Y:S01]  /*0b10*/  IMAD.SHL.U32 R10, R36.reuse, 0x8, RZ ;  /* 0x00000008240a7824 */ /* 0x040fe200078e00ff */
[----:B------:R-:W-:Y:S01]  /*0b20*/  LEA R0, R36, R28, 0x4 ;  /* 0x0000001c24007211 */ /* 0x000fe200078e20ff */
[----:B------:R-:W-:Y:S01]  /*0b30*/  IMAD.U32 R3, RZ, RZ, UR4 ;  /* 0x00000004ff037e24 */ /* 0x000fe2000f8e00ff */
[----:B------:R-:W-:Y:S01]  /*0b40*/  ULDC.64 UR4, c[0x0][0x210] ;  /* 0x0000840000047ab9 */ /* 0x000fe20000000a00 */
[----:B------:R-:W-:Y:S01]  /*0b50*/  IMAD R5, R4, c[0x0][0x1e0], RZ ;  /* 0x0000780004057a24 */ /* 0x000fe200078e02ff */
[----:B------:R-:W-:Y:S01]  /*0b60*/  SHF.R.S32.HI R11, RZ, 0x1f, R10 ;  /* 0x0000001fff0b7819 */ /* 0x000fe2000001140a */
[----:B-1----:R-:W-:Y:S01]  /*0b70*/  IMAD R9, R27, 0x80, R0 ;  /* 0x000000801b097824 */ /* 0x002fe200078e0200 */
[----:B------:R-:W-:Y:S01]  /*0b80*/  ULDC.64 UR6, c[0x0][0x1e8] ;  /* 0x00007a0000067ab9 */ /* 0x000fe20000000a00 */
[----:B------:R-:W-:Y:S01]  /*0b90*/  IMAD.WIDE.U32 R2, R25, c[0x0][0x1c0], R2 ;  /* 0x0000700019027a25 */ /* 0x000fe200078e0002 */
[----:B------:R-:W-:Y:S01]  /*0ba0*/  UIMAD UR4, UR9, UR4, URZ ;  /* 0x00000004090472a4 */ /* 0x000fe2000f8e023f */
[----:B------:R-:W-:Y:S01]  /*0bb0*/  ISETP.GE.AND P3, PT, R10, c[0x0][0x1d4], PT ;  /* 0x000075000a007a0c */ /* 0x000fe20003f66270 */
[----:B------:R-:W-:Y:S01]  /*0bc0*/  UIMAD UR6, UR9, UR6, URZ ;  /* 0x00000006090672a4 */ /* 0x000fe2000f8e023f */
[----:B------:R-:W-:Y:S01]  /*0bd0*/  @P0 IMAD.HI.U32 R0, R9, c[0x0][0x2c8], RZ ;  /* 0x0000b20009000a27 */ /* 0x000fe200078e00ff */
[----:B------:R-:W-:-:S02]  /*0be0*/  UIMAD UR4, UR11, UR5, UR4 ;  /* 0x000000050b0472a4 */ /* 0x000fc4000f8e0204 */
[----:B------:R-:W-:Y:S01]  /*0bf0*/  UIMAD UR6, UR11, UR7, UR6 ;  /* 0x000000070b0672a4 */ /* 0x000fe2000f8e0206 */
[----:B------:R-:W-:Y:S01]  /*0c00*/  IMAD.MOV.U32 R8, RZ, RZ, R9 ;  /* 0x000000ffff087224 */ /* 0x000fe200078e0009 */
[----:B------:R-:W-:Y:S01]  /*0c10*/  @P0 SHF.R.U32.HI R8, RZ, c[0x0][0x2cc], R0 ;  /* 0x0000b300ff080a19 */ /* 0x000fe20000011600 */
[C---:B------:R-:W-:Y:S01]  /*0c20*/  IMAD R14, R28.reuse, c[0x0][0x1e4], R5 ;  /* 0x000079001c0e7a24 */ /* 0x040fe200078e0205 */
[C---:B------:R-:W-:Y:S01]  /*0c30*/  SHF.L.U32 R0, R28.reuse, 0x6, RZ ;  /* 0x000000061c007819 */ /* 0x040fe200000006ff */
[----:B------:R-:W-:Y:S01]  /*0c40*/  IMAD.WIDE.U32 R6, R28, c[0x0][0x1e0], R10 ;  /* 0x000078001c067a25 */ /* 0x000fe200078e000a */
[----:B------:R-:W-:Y:S02]  /*0c50*/  ULDC UR5, c[0x0][0x2c4] ;  /* 0x0000b10000057ab9 */ /* 0x000fe40000000800 */
[----:B------:R-:W-:Y:S01]  /*0c60*/  LOP3.LUT R0, R0, 0x1c0, RZ, 0xc0, !PT ;  /* 0x000001c000007812 */ /* 0x000fe200078ec0ff */
[----:B------:R-:W-:Y:S01]  /*0c70*/  IMAD.IADD R3, R3, 0x1, R12 ;  /* 0x0000000103037824 */ /* 0x000fe200078e020c */
[----:B------:R-:W-:Y:S01]  /*0c80*/  IADD3 R12, -R8, RZ, RZ ;  /* 0x000000ff080c7210 */ /* 0x000fe20007ffe1ff */
[----:B------:R-:W-:Y:S01]  /*0c90*/  IMAD.IADD R7, R7, 0x1, R14 ;  /* 0x0000000107077824 */ /* 0x000fe200078e020e */
[----:B------:R-:W-:Y:S01]  /*0ca0*/  LOP3.LUT R13, R0, 0x38, R10, 0xf8, !PT ;  /* 0x00000038000d7812 */ /* 0x000fe200078ef80a */
[----:B------:R-:W-:Y:S01]  /*0cb0*/  IMAD R4, R4, c[0x0][0x208], RZ ;  /* 0x0000820004047a24 */ /* 0x000fe200078e02ff */
[----:B------:R-:W-:Y:S01]  /*0cc0*/  SHF.R.U32.HI R0, RZ, 0x3, R0 ;  /* 0x00000003ff007819 */ /* 0x000fe20000011600 */
[----:B------:R-:W-:-:S02]  /*0cd0*/  IMAD R12, R12, c[0x0][0x2c4], R9 ;  /* 0x0000b1000c0c7a24 */ /* 0x000fc400078e0209 */
[----:B------:R-:W-:Y:S01]  /*0ce0*/  IMAD.WIDE.U32 R2, R8, c[0x0][0x1b0], R2 ;  /* 0x00006c0008027a25 */ /* 0x000fe200078e0002 */
[----:B------:R-:W-:Y:S02]  /*0cf0*/  LOP3.LUT R20, R13, R0, RZ, 0x3c, !PT ;  /* 0x000000000d147212 */ /* 0x000fe400078e3cff */
[----:B------:R-:W-:Y:S01]  /*0d00*/  MOV R0, UR11 ;  /* 0x0000000b00007c02 */ /* 0x000fe20008000f00 */
[C---:B------:R-:W-:Y:S01]  /*0d10*/  IMAD R15, R28.reuse, c[0x0][0x20c], R4 ;  /* 0x000083001c0f7a24 */ /* 0x040fe200078e0204 */
[----:B------:R-:W-:Y:S01]  /*0d20*/  SHF.R.S32.HI R13, RZ, 0x1f, R8 ;  /* 0x0000001fff0d7819 */ /* 0x000fe20000011408 */
[----:B------:R-:W-:-:S04]  /*0d30*/  IMAD.WIDE.U32 R4, R28, c[0x0][0x208], R10 ;  /* 0x000082001c047a25 */ /* 0x000fc800078e000a */
[----:B------:R-:W-:Y:S01]  /*0d40*/  IMAD.WIDE.U32 R6, R0, c[0x0][0x1e8], R6 ;  /* 0x00007a0000067a25 */ /* 0x000fe200078e0006 */
[----:B------:R-:W-:-:S03]  /*0d50*/  LOP3.LUT R0, R23, 0xfffffff0, RZ, 0xc0, !PT ;  /* 0xfffffff017007812 */ /* 0x000fc600078ec0ff */
[----:B------:R-:W-:Y:S01]  /*0d60*/  IMAD R9, R13, c[0x0][0x1b0], RZ ;  /* 0x00006c000d097a24 */ /* 0x000fe200078e02ff */
[----:B------:R-:W-:Y:S01]  /*0d70*/  IADD3 R7, R7, UR6, RZ ;  /* 0x0000000607077c10 */ /* 0x000fe2000fffe0ff */
[----:B------:R-:W-:Y:S02]  /*0d80*/  IMAD.IADD R0, R168, 0x1, -R0 ;  /* 0x00000001a8007824 */ /* 0x000fe400078e0a00 */
[----:B------:R-:W-:Y:S01]  /*0d90*/  IMAD R9, R8, c[0x0][0x1b4], R9 ;  /* 0x00006d0008097a24 */ /* 0x000fe200078e0209 */
[----:B------:R-:W-:Y:S01]  /*0da0*/  SHF.R.S32.HI R8, RZ, 0x1f, R12 ;  /* 0x0000001fff087819 */ /* 0x000fe2000001140c */
[----:B------:R-:W-:Y:S01]  /*0db0*/  IMAD.IADD R5, R5, 0x1, R15 ;  /* 0x0000000105057824 */ /* 0x000fe200078e020f */
[----:B------:R-:W-:Y:S01]  /*0dc0*/  SHF.L.U32 R15, R36, 0x3, RZ ;  /* 0x00000003240f7819 */ /* 0x000fe200000006ff */
[----:B------:R-:W-:Y:S01]  /*0dd0*/  IMAD.U32 R13, RZ, RZ, UR11 ;  /* 0x0000000bff0d7e24 */ /* 0x000fe2000f8e00ff */
[----:B------:R-:W-:Y:S01]  /*0de0*/  IADD3 R3, R3, R9, RZ ;  /* 0x0000000903037210 */ /* 0x000fe20007ffe0ff */
[----:B------:R-:W-:Y:S01]  /*0df0*/  IMAD R8, R8, c[0x0][0x1a8], RZ ;  /* 0x00006a0008087a24 */ /* 0x000fe200078e02ff */
[----:B------:R-:W-:Y:S01]  /*0e00*/  SHF.R.S32.HI R9, RZ, 0x1f, R0 ;  /* 0x0000001fff097819 */ /* 0x000fe20000011400 */
[----:B------:R-:W-:Y:S01]  /*0e10*/  IMAD.WIDE.U32 R4, R13, c[0x0][0x210], R4 ;  /* 0x000084000d047a25 */ /* 0x000fe200078e0004 */
[----:B------:R-:W-:-:S02]  /*0e20*/  ISETP.GE.AND P5, PT, R15, c[0x0][0x198], PT ;  /* 0x000066000f007a0c */ /* 0x000fc40003fa6270 */
[----:B------:R-:W-:Y:S01]  /*0e30*/  LEA.HI R22, R9, R0, RZ, 0x3 ;  /* 0x0000000009167211 */ /* 0x000fe200078f18ff */
[C---:B------:R-:W-:Y:S01]  /*0e40*/  IMAD R8, R12.reuse, c[0x0][0x1ac], R8 ;  /* 0x00006b000c087a24 */ /* 0x040fe200078e0208 */
[----:B------:R-:W-:Y:S01]  /*0e50*/  IADD3 R5, R5, UR4, RZ ;  /* 0x0000000405057c10 */ /* 0x000fe2000fffe0ff */
[----:B------:R-:W-:Y:S01]  /*0e60*/  IMAD.WIDE.U32 R2, R12, c[0x0][0x1a8], R2 ;  /* 0x00006a000c027a25 */ /* 0x000fe200078e0002 */
[----:B------:R-:W-:Y:S01]  /*0e70*/  LOP3.LUT R13, R22, 0xfffffff8, RZ, 0xc0, !PT ;  /* 0xfffffff8160d7812 */ /* 0x000fe200078ec0ff */
[----:B------:R-:W-:Y:S01]  /*0e80*/  ULDC UR4, c[0x0][0x168] ;  /* 0x00005a0000047ab9 */ /* 0x000fe20000000800 */
[----:B------:R-:W-:Y:S01]  /*0e90*/  IADD3 R9, R10, 0x40, RZ ;  /* 0x000000400a097810 */ /* 0x000fe20007ffe0ff */
[----:B------:R-:W-:Y:S01]  /*0ea0*/  UIMAD UR4, UR5, UR4, URZ ;  /* 0x00000004050472a4 */ /* 0x000fe2000f8e023f */
[----:B------:R-:W-:Y:S01]  /*0eb0*/  LEA R17, P1, R2, c[0x0][0x160], 0x1 ;  /* 0x0000580002117a11 */ /* 0x000fe200078208ff */
[----:B------:R-:W-:Y:S01]  /*0ec0*/  IMAD.IADD R21, R0, 0x1, -R13 ;  /* 0x0000000100157824 */ /* 0x000fe200078e0a0d */
[----:B------:R-:W-:Y:S01]  /*0ed0*/  LEA.HI R13, R24, R168, RZ, 0x6 ;  /* 0x000000a8180d7211 */ /* 0x000fe200078f30ff */
[----:B------:R-:W-:Y:S01]  /*0ee0*/  IMAD.IADD R0, R3, 0x1, R8 ;  /* 0x0000000103007824 */ /* 0x000fe200078e0208 */
[----:B------:R-:W-:Y:S01]  /*0ef0*/  ISETP.GE.AND P0, PT, R9, c[0x0][0x1d4], PT ;  /* 0x0000750009007a0c */ /* 0x000fe20003f06270 */
[----:B------:R1:W2:Y:S02]  /*0f00*/  SHFL.IDX PT, R8, R17, RZ, 0x181f ;  /* 0x00181fff11087589 */ /* 0x0002a400000e0000 */
[----:B------:R-:W-:Y:S01]  /*0f10*/  IMAD.SHL.U32 R13, R13, 0x8, RZ ;  /* 0x000000080d0d7824 */ /* 0x000fe200078e00ff */
[----:B------:R-:W-:-:S04]  /*0f20*/  LEA.HI.X R16, R2, c[0x0][0x164], R0, 0x1, P1 ;  /* 0x0000590002107a11 */ /* 0x000fc800008f0c00 */
[----:B------:R-:W-:Y:S01]  /*0f30*/  LOP3.LUT R13, R20, 0xfffffe00, R13, 0xf8, !PT ;  /* 0xfffffe00140d7812 */ /* 0x000fe200078ef80d */
[----:B------:R1:W4:Y:S01]  /*0f40*/  SHFL.IDX PT, R9, R16, RZ, 0x181f ;  /* 0x00181fff10097589 */ /* 0x00032200000e0000 */
[----:B---3--:R-:W-:Y:S01]  /*0f50*/  @P2 SHF.R.S32.HI R3, RZ, 0x1f, R18 ;  /* 0x0000001fff032819 */ /* 0x008fe20000011412 */
[----:B------:R-:W-:Y:S01]  /*0f60*/  @!P2 IMAD.MOV.U32 R3, RZ, RZ, R19 ;  /* 0x000000ffff03a224 */ /* 0x000fe200078e0013 */
[----:B------:R-:W-:Y:S01]  /*0f70*/  @P2 MOV R2, R18 ;  /* 0x0000001200022202 */ /* 0x000fe20000000f00 */
[----:B------:R-:W-:Y:S01]  /*0f80*/  @!P2 IMAD.MOV.U32 R2, RZ, RZ, R25 ;  /* 0x000000ffff02a224 */ /* 0x000fe200078e0019 */
[----:B------:R-:W-:Y:S01]  /*0f90*/  IADD3 R18, R15, 0x40, RZ ;  /* 0x000000400f127810 */ /* 0x000fe20007ffe0ff */
[C---:B------:R-:W-:Y:S01]  /*0fa0*/  IMAD R12, R3.reuse, c[0x0][0x1f0], RZ ;  /* 0x00007c00030c7a24 */ /* 0x040fe200078e02ff */
[----:B------:R-:W-:Y:S01]  /*0fb0*/  MOV R25, 0x10 ;  /* 0x0000001000197802 */ /* 0x000fe20000000f00 */
[----:B------:R-:W-:Y:S01]  /*0fc0*/  IMAD R0, R3, c[0x0][0x218], RZ ;  /* 0x0000860003007a24 */ /* 0x000fe200078e02ff */
[----:B------:R-:W-:Y:S01]  /*0fd0*/  ISETP.GE.AND P4, PT, R18, c[0x0][0x198], PT ;  /* 0x0000660012007a0c */ /* 0x000fe20003f86270 */
[----:B------:R-:W-:-:S02]  /*0fe0*/  IMAD R14, R2, c[0x0][0x1f4], R12 ;  /* 0x00007d00020e7a24 */ /* 0x000fc400078e020c */
[C---:B------:R-:W-:Y:S02]  /*0ff0*/  IMAD R12, R2.reuse, c[0x0][0x21c], R0 ;  /* 0x00008700020c7a24 */ /* 0x040fe400078e0200 */
[----:B------:R-:W-:-:S04]  /*1000*/  IMAD.WIDE.U32 R30, R2, c[0x0][0x218], R4 ;  /* 0x00008600021e7a25 */ /* 0x000fc800078e0004 */
[----:B------:R-:W-:Y:S01]  /*1010*/  IMAD.WIDE.U32 R32, R2, c[0x0][0x1f0], R6 ;  /* 0x00007c0002207a25 */ /* 0x000fe200078e0006 */
[----:B------:R-:W-:-:S03]  /*1020*/  IADD3 R29, R31, R12, RZ ;  /* 0x0000000c1f1d7210 */ /* 0x000fc60007ffe0ff */
[----:B------:R-:W-:Y:S01]  /*1030*/  IMAD.IADD R35, R33, 0x1, R14 ;  /* 0x0000000121237824 */ /* 0x000fe200078e020e */
[----:B------:R1:W-:Y:S01]  /*1040*/  STL.64 [R1+0x38], R32 ;  /* 0x0000382001007387 */ /* 0x0003e20000100a00 */
[----:B------:R-:W-:-:S03]  /*1050*/  IMAD R19, R27, 0x80, R28 ;  /* 0x000000801b137824 */ /* 0x000fc600078e021c */
[----:B------:R1:W-:Y:S02]  /*1060*/  STL.64 [R1+0x30], R30 ;  /* 0x0000301e01007387 */ /* 0x0003e40000100a00 */
[----:B------:R-:W-:Y:S02]  /*1070*/  ISETP.GE.AND P6, PT, R19, UR4, PT ;  /* 0x0000000413007c0c */ /* 0x000fe4000bfc6270 */
[----:B------:R1:W-:Y:S02]  /*1080*/  STL [R1+0x20], R29 ;  /* 0x0000201d01007387 */ /* 0x0003e40000100800 */
[----:B------:R-:W-:Y:S02]  /*1090*/  R2P PR, R21, 0x6 ;  /* 0x0000000615007804 */ /* 0x000fe40000000000 */
[----:B------:R1:W-:Y:S03]  /*10a0*/  STL [R1+0x2c], R35 ;  /* 0x00002c2301007387 */ /* 0x0003e60000100800 */
[----:B------:R-:W-:-:S02]  /*10b0*/  SEL R3, R25, 0xfffffff0, !P1 ;  /* 0xfffffff019037807 */ /* 0x000fc40004800000 */
[----:B------:R-:W-:Y:S02]  /*10c0*/  SEL R0, R26, 0xffffffe0, !P2 ;  /* 0xffffffe01a007807 */ /* 0x000fe40005000000 */
[----:B------:R-:W-:Y:S05]  /*10d0*/  @P6 BRA `(.L_x_97) ;  /* 0x000000a000006947 */ /* 0x000fea0003800000 */
[----:B--2-4-:R-:W-:Y:S02]  /*10e0*/  SHF.R.S32.HI R2, RZ, 0x1f, R18 ;  /* 0x0000001fff027819 */ /* 0x014fe40000011412 */
[C---:B------:R-:W-:Y:S02]  /*10f0*/  LEA R4, P1, R15.reuse, R8, 0x1 ;  /* 0x000000080f047211 */ /* 0x040fe400078208ff */
[----:B------:R-:W-:Y:S02]  /*1100*/  LEA.HI R2, R2, R18, RZ, 0x3 ;  /* 0x0000001202027211 */ /* 0x000fe400078f18ff */
[----:B------:R-:W-:Y:S02]  /*1110*/  LEA.HI.X R5, R15, R9, R11, 0x1, P1 ;  /* 0x000000090f057211 */ /* 0x000fe400008f0c0b */
[----:B------:R-:W-:Y:S01]  /*1120*/  LOP3.LUT R6, R2, 0xfffffff8, RZ, 0xc0, !PT ;  /* 0xfffffff802067812 */ /* 0x000fe200078ec0ff */
[----:B------:R-:W-:-:S04]  /*1130*/  IMAD.SHL.U32 R2, R13, 0x2, RZ ;  /* 0x000000020d027824 */ /* 0x000fc800078e00ff */
[----:B------:R-:W-:Y:S01]  /*1140*/  IMAD.WIDE R8, R6, 0x2, R8 ;  /* 0x0000000206087825 */ /* 0x000fe200078e0208 */
[----:B------:R-:W-:Y:S01]  /*1150*/  @!PT LDS RZ, [RZ] ;  /* 0x00000000fffff984 */ /* 0x000fe20000000800 */
[----:B------:R2:W-:Y:S04]  /*1160*/  LDGSTS.E.BYPASS.LTC128B.128 [R2+0x8100], [R4.64], !P5 ;  /* 0x0810000004027fae */ /* 0x0005e8000e901d52 */
[----:B------:R2:W-:Y:S02]  /*1170*/  LDGSTS.E.BYPASS.LTC128B.128 [R2+0xc100], [R8.64], !P4 ;  /* 0x0c10000008027fae */ /* 0x0005e4000e101d52 */
.L_x_97:
[----:B--2-4-:R-:W-:Y:S05]  /*1180*/  BSYNC B0 ;  /* 0x0000000000007941 */ /* 0x014fea0003800000 */
.L_x_96:
[----:B------:R-:W-:Y:S01]  /*1190*/  IADD3 R2, R19, 0x10, RZ ;  /* 0x0000001013027810 */ /* 0x000fe20007ffe0ff */
[----:B------:R2:W3:Y:S01]  /*11a0*/  SHFL.IDX PT, R5, R16, 0x1, 0x181f ;  /* 0x00381f0010057f89 */ /* 0x0004e200000e0000 */
[----:B------:R-:W-:Y:S02]  /*11b0*/  BSSY B0, `(.L_x_98) ;  /* 0x000000e000007945 */ /* 0x000fe40003800000 */
[----:B------:R-:W-:Y:S01]  /*11c0*/  ISETP.GE.AND P1, PT, R2, UR4, PT ;  /* 0x0000000402007c0c */ /* 0x000fe2000bf26270 */
[----:B------:R2:W4:-:S12]  /*11d0*/  SHFL.IDX PT, R4, R17, 0x1, 0x181f ;  /* 0x00381f0011047f89 */ /* 0x00051800000e0000 */
[----:B------:R-:W-:Y:S05]  /*11e0*/  @P1 BRA `(.L_x_99) ;  /* 0x000000a000001947 */ /* 0x000fea0003800000 */
[----:B------:R-:W-:Y:S02]  /*11f0*/  SHF.R.S32.HI R2, RZ, 0x1f, R18 ;  /* 0x0000001fff027819 */ /* 0x000fe40000011412 */
[C---:B----4-:R-:W-:Y:S02]  /*1200*/  LEA R6, P1, R15.reuse, R4, 0x1 ;  /* 0x000000040f067211 */ /* 0x050fe400078208ff */
[----:B------:R-:W-:Y:S02]  /*1210*/  LEA.HI R2, R2, R18, RZ, 0x3 ;  /* 0x0000001202027211 */ /* 0x000fe400078f18ff */
[----:B---3--:R-:W-:Y:S02]  /*1220*/  LEA.HI.X R7, R15, R5, R11, 0x1, P1 ;  /* 0x000000050f077211 */ /* 0x008fe400008f0c0b */
[----:B------:R-:W-:Y:S01]  /*1230*/  LOP3.LUT R8, R2, 0xfffffff8, RZ, 0xc0, !PT ;  /* 0xfffffff802087812 */ /* 0x000fe200078ec0ff */
[----:B------:R-:W-:-:S04]  /*1240*/  IMAD.SHL.U32 R2, R13, 0x2, RZ ;  /* 0x000000020d027824 */ /* 0x000fc800078e00ff */
[----:B------:R-:W-:Y:S01]  /*1250*/  IMAD.WIDE R4, R8, 0x2, R4 ;  /* 0x0000000208047825 */ /* 0x000fe200078e0204 */
[----:B------:R-:W-:Y:S01]  /*1260*/  @!PT LDS RZ, [RZ] ;  /* 0x00000000fffff984 */ /* 0x000fe20000000800 */
[----:B------:R3:W-:Y:S04]  /*1270*/  LDGSTS.E.BYPASS.LTC128B.128 [R2+0x8900], [R6.64], !P5 ;  /* 0x0890000006027fae */ /* 0x0007e8000e901d52 */
[----:B------:R3:W-:Y:S02]  /*1280*/  LDGSTS.E.BYPASS.LTC128B.128 [R2+0xc900], [R4.64], !P4 ;  /* 0x0c90000004027fae */ /* 0x0007e4000e101d52 */
.L_x_99:
[----:B------:R-:W-:Y:S05]  /*1290*/  BSYNC B0 ;  /* 0x0000000000007941 */ /* 0x000fea0003800000 */
.L_x_98:
[----:B---3--:R-:W-:Y:S01]  /*12a0*/  IADD3 R2, R19, 0x20, RZ ;  /* 0x0000002013027810 */ /* 0x008fe20007ffe0ff */
[----:B------:R3:W1:Y:S01]  /*12b0*/  SHFL.IDX PT, R5, R16, 0x2, 0x181f ;  /* 0x00581f0010057f89 */ /* 0x00066200000e0000 */
[----:B------:R-:W-:Y:S02]  /*12c0*/  BSSY B0, `(.L_x_100) ;  /* 0x000000e000007945 */ /* 0x000fe40003800000 */
[----:B------:R-:W-:Y:S01]  /*12d0*/  ISETP.GE.AND P1, PT, R2, UR4, PT ;  /* 0x0000000402007c0c */ /* 0x000fe2000bf26270 */
[----:B----4-:R3:W4:-:S12]  /*12e0*/  SHFL.IDX PT, R4, R17, 0x2, 0x181f ;  /* 0x00581f0011047f89 */ /* 0x01071800000e0000 */
[----:B------:R-:W-:Y:S05]  /*12f0*/  @P1 BRA `(.L_x_101) ;  /* 0x000000a000001947 */ /* 0x000fea0003800000 */
[----:B------:R-:W-:Y:S02]  /*1300*/  SHF.R.S32.HI R2, RZ, 0x1f, R18 ;  /* 0x0000001fff027819 */ /* 0x000fe40000011412 */
[C---:B----4-:R-:W-:Y:S02]  /*1310*/  LEA R6, P1, R15.reuse, R4, 0x1 ;  /* 0x000000040f067211 */ /* 0x050fe400078208ff */
[----:B------:R-:W-:Y:S02]  /*1320*/  LEA.HI R2, R2, R18, RZ, 0x3 ;  /* 0x0000001202027211 */ /* 0x000fe400078f18ff */
[----:B-1----:R-:W-:Y:S02]  /*1330*/  LEA.HI.X R7, R15, R5, R11, 0x1, P1 ;  /* 0x000000050f077211 */ /* 0x002fe400008f0c0b */
[----:B------:R-:W-:Y:S01]  /*1340*/  LOP3.LUT R8, R2, 0xfffffff8, RZ, 0xc0, !PT ;  /* 0xfffffff802087812 */ /* 0x000fe200078ec0ff */
[----:B------:R-:W-:-:S04]  /*1350*/  IMAD.SHL.U32 R2, R13, 0x2, RZ ;  /* 0x000000020d027824 */ /* 0x000fc800078e00ff */
[----:B------:R-:W-:Y:S01]  /*1360*/  IMAD.WIDE R4, R8, 0x2, R4 ;  /* 0x0000000208047825 */ /* 0x000fe200078e0204 */
[----:B------:R-:W-:Y:S01]  /*1370*/  @!PT LDS RZ, [RZ] ;  /* 0x00000000fffff984 */ /* 0x000fe20000000800 */
[----:B------:R1:W-:Y:S04]  /*1380*/  LDGSTS.E.BYPASS.LTC128B.128 [R2+0x9100], [R6.64], !P5 ;  /* 0x0910000006027fae */ /* 0x0003e8000e901d52 */
[----:B------:R1:W-:Y:S02]  /*1390*/  LDGSTS.E.BYPASS.LTC128B.128 [R2+0xd100], [R4.64], !P4 ;  /* 0x0d10000004027fae */ /* 0x0003e4000e101d52 */
.L_x_101:
[----:B------:R-:W-:Y:S05]  /*13a0*/  BSYNC B0 ;  /* 0x0000000000007941 */ /* 0x000fea0003800000 */
.L_x_100:
[----:B-1----:R-:W-:Y:S01]  /*13b0*/  IADD3 R2, R19, 0x30, RZ ;  /* 0x0000003013027810 */ /* 0x002fe20007ffe0ff */
[----:B------:R1:W2:Y:S01]  /*13c0*/  SHFL.IDX PT, R5, R16, 0x3, 0x181f ;  /* 0x00781f0010057f89 */ /* 0x0002a200000e0000 */
[----:B------:R-:W-:Y:S02]  /*13d0*/  BSSY B0, `(.L_x_102) ;  /* 0x000000e000007945 */ /* 0x000fe40003800000 */
[----:B------:R-:W-:Y:S01]  /*13e0*/  ISETP.GE.AND P1, PT, R2, UR4, PT ;  /* 0x0000000402007c0c */ /* 0x000fe2000bf26270 */
[----:B----4-:R1:W4:-:S12]  /*13f0*/  SHFL.IDX PT, R4, R17, 0x3, 0x181f ;  /* 0x00781f0011047f89 */ /* 0x01031800000e0000 */
[----:B------:R-:W-:Y:S05]  /*1400*/  @P1 BRA `(.L_x_103) ;  /* 0x000000a000001947 */ /* 0x000fea0003800000 */
[----:B------:R-:W-:Y:S02]  /*1410*/  SHF.R.S32.HI R2, RZ, 0x1f, R18 ;  /* 0x0000001fff027819 */ /* 0x000fe40000011412 */
[C---:B----4-:R-:W-:Y:S02]  /*1420*/  LEA R6, P1, R15.reuse, R4, 0x1 ;  /* 0x000000040f067211 */ /* 0x050fe400078208ff */
[----:B------:R-:W-:Y:S02]  /*1430*/  LEA.HI R2, R2, R18, RZ, 0x3 ;  /* 0x0000001202027211 */ /* 0x000fe400078f18ff */
[----:B--2---:R-:W-:Y:S02]  /*1440*/  LEA.HI.X R7, R15, R5, R11, 0x1, P1 ;  /* 0x000000050f077211 */ /* 0x004fe400008f0c0b */
[----:B------:R-:W-:Y:S01]  /*1450*/  LOP3.LUT R8, R2, 0xfffffff8, RZ, 0xc0, !PT ;  /* 0xfffffff802087812 */ /* 0x000fe200078ec0ff */
[----:B------:R-:W-:-:S04]  /*1460*/  IMAD.SHL.U32 R2, R13, 0x2, RZ ;  /* 0x000000020d027824 */ /* 0x000fc800078e00ff */
[----:B------:R-:W-:Y:S01]  /*1470*/  IMAD.WIDE R4, R8, 0x2, R4 ;  /* 0x0000000208047825 */ /* 0x000fe200078e0204 */
[----:B------:R-:W-:Y:S01]  /*1480*/  @!PT LDS RZ, [RZ] ;  /* 0x00000000fffff984 */ /* 0x000fe20000000800 */
[----:B------:R2:W-:Y:S04]  /*1490*/  LDGSTS.E.BYPASS.LTC128B.128 [R2+0x9900], [R6.64], !P5 ;  /* 0x0990000006027fae */ /* 0x0005e8000e901d52 */
[----:B------:R2:W-:Y:S02]  /*14a0*/  LDGSTS.E.BYPASS.LTC128B.128 [R2+0xd900], [R4.64], !P4 ;  /* 0x0d90000004027fae */ /* 0x0005e4000e101d52 */
.L_x_103:
[----:B------:R-:W-:Y:S05]  /*14b0*/  BSYNC B0 ;  /* 0x0000000000007941 */ /* 0x000fea0003800000 */
.L_x_102:
[----:B--2---:R-:W-:Y:S01]  /*14c0*/  IADD3 R2, R19, 0x40, RZ ;  /* 0x0000004013027810 */ /* 0x004fe20007ffe0ff */
        /* <DEDUP_REMOVED lines=15> */
.L_x_105:
[----:B------:R-:W-:Y:S05]  /*15c0*/  BSYNC B0 ;  /* 0x0000000000007941 */ /* 0x000fea0003800000 */
.L_x_104:
        /* <DEDUP_REMOVED lines=16> */
.L_x_107:
[----:B------:R-:W-:Y:S05]  /*16d0*/  BSYNC B0 ;  /* 0x0000000000007941 */ /* 0x000fea0003800000 */
.L_x_106:
        /* <DEDUP_REMOVED lines=16> */
.L_x_109:
[----:B------:R-:W-:Y:S05]  /*17e0*/  BSYNC B0 ;  /* 0x0000000000007941 */ /* 0x000fea0003800000 */
.L_x_108:
[----:B-1--4-:R-:W1:Y:S01]  /*17f0*/  SHFL.IDX PT, R4, R17, 0x7, 0x181f ;  /* 0x00f81f0011047f89 */ /* 0x012e6200000e0000 */
[----:B------:R-:W-:Y:S01]  /*1800*/  IADD3 R2, R19, 0x70, RZ ;  /* 0x0000007013027810 */ /* 0x000fe20007ffe0ff */
[----:B------:R-:W-:Y:S01]  /*1810*/  UIADD3 UR20, UR21, -0x1, URZ ;  /* 0xffffffff15147890 */ /* 0x000fe2000fffe03f */
[----:B------:R-:W-:Y:S01]  /*1820*/  IADD3 R6, -R28, c[0x0][0x1d0], RZ ;  /* 0x000074001c067a10 */ /* 0x000fe20007ffe1ff */
[----:B------:R-:W4:Y:S01]  /*1830*/  SHFL.IDX PT, R5, R16, 0x7, 0x181f ;  /* 0x00f81f0010057f89 */ /* 0x000f2200000e0000 */
[----:B------:R-:W-:Y:S01]  /*1840*/  ISETP.GE.AND P6, PT, R2, UR4, PT ;  /* 0x0000000402007c0c */ /* 0x000fe2000bfc6270 */
[----:B------:R-:W-:Y:S01]  /*1850*/  ULDC.64 UR6, c[0x0][0x1e0] ;  /* 0x0000780000067ab9 */ /* 0x000fe20000000a00 */
[----:B------:R-:W-:Y:S01]  /*1860*/  IMAD.MOV.U32 R156, RZ, RZ, R34 ;  /* 0x000000ffff9c7224 */ /* 0x000fe200078e0022 */
[----:B------:R-:W-:Y:S01]  /*1870*/  UMOV UR22, 0x6 ;  /* 0x0000000600167882 */ /* 0x000fe20000000000 */
[----:B------:R-:W-:Y:S01]  /*1880*/  IMAD.U32 R10, RZ, RZ, UR20 ;  /* 0x00000014ff0a7e24 */ /* 0x000fe2000f8e00ff */
[----:B------:R-:W-:Y:S01]  /*1890*/  USHF.L.U32 UR23, UR6, 0x6, URZ ;  /* 0x0000000606177899 */ /* 0x000fe2000800063f */
[----:B------:R-:W-:Y:S01]  /*18a0*/  IMAD.MOV.U32 R157, RZ, RZ, R35 ;  /* 0x000000ffff9d7224 */ /* 0x000fe200078e0023 */
[----:B------:R-:W-:Y:S01]  /*18b0*/  USHF.L.U64.HI UR22, UR6, UR22, UR7 ;  /* 0x0000001606167299 */ /* 0x000fe20008010207 */
[----:B------:R-:W-:Y:S01]  /*18c0*/  IMAD R10, R10, -0x40, R6 ;  /* 0xffffffc00a0a7824 */ /* 0x000fe200078e0206 */
[----:B------:R-:W-:Y:S01]  /*18d0*/  USHF.R.S32.HI UR10, URZ, 0x1f, UR20 ;  /* 0x0000001f3f0a7899 */ /* 0x000fe20008011414 */
[----:B------:R-:W-:Y:S01]  /*18e0*/  IMAD.MOV.U32 R156, RZ, RZ, R32 ;  /* 0x000000ffff9c7224 */ /* 0x000fe200078e0020 */
[----:B------:R-:W-:Y:S01]  /*18f0*/  UIMAD UR4, UR22, UR20, URZ ;  /* 0x00000014160472a4 */ /* 0x000fe2000f8e023f */
[----:B------:R-:W-:Y:S01]  /*1900*/  IMAD.U32 R154, RZ, RZ, UR23 ;  /* 0x00000017ff9a7e24 */ /* 0x000fe2000f8e00ff */
[----:B------:R-:W-:Y:S01]  /*1910*/  @!P6 SHF.R.S32.HI R2, RZ, 0x1f, R18 ;  /* 0x0000001fff02e819 */ /* 0x000fe20000011412 */
[----:B------:R-:W-:Y:S01]  /*1920*/  IMAD.SHL.U32 R243, R13, 0x2, RZ ;  /* 0x000000020df37824 */ /* 0x000fe200078e00ff */
[----:B------:R-:W-:Y:S01]  /*1930*/  ISETP.GE.AND P2, PT, R10, 0x1, PT ;  /* 0x000000010a00780c */ /* 0x000fe20003f46270 */
[----:B------:R-:W-:Y:S01]  /*1940*/  UIMAD UR4, UR10, UR23, UR4 ;  /* 0x000000170a0472a4 */ /* 0x000fe2000f8e0204 */
[----:B------:R-:W-:Y:S01]  /*1950*/  @!P6 LEA.HI R2, R2, R18, RZ, 0x3 ;  /* 0x000000120202e211 */ /* 0x000fe200078f18ff */
[----:B------:R-:W-:Y:S01]  /*1960*/  UIMAD.WIDE.U32 UR12, UR6, 0x20, URZ ;  /* 0x00000020060c78a5 */ /* 0x000fe2000f8e003f */
[C---:B-1----:R-:W-:Y:S01]  /*1970*/  @!P6 LEA R6, P1, R15.reuse, R4, 0x1 ;  /* 0x000000040f06e211 */ /* 0x042fe200078208ff */
[----:B------:R-:W-:Y:S01]  /*1980*/  USHF.L.U32 UR9, UR7, 0x5, URZ ;  /* 0x0000000507097899 */ /* 0x000fe2000800063f */
[----:B------:R-:W-:Y:S01]  /*1990*/  @!P6 LOP3.LUT R8, R2, 0xfffffff8, RZ, 0xc0, !PT ;  /* 0xfffffff80208e812 */ /* 0x000fe200078ec0ff */
[----:B------:R-:W-:Y:S01]  /*19a0*/  ULDC UR17, c[0x0][0x1d0] ;  /* 0x0000740000117ab9 */ /* 0x000fe20000000800 */
[----:B----4-:R-:W-:Y:S01]  /*19b0*/  @!P6 LEA.HI.X R7, R15, R5, R11, 0x1, P1 ;  /* 0x000000050f07e211 */ /* 0x010fe200008f0c0b */
[----:B------:R-:W-:Y:S01]  /*19c0*/  UIADD3 UR9, UR13, UR9, URZ ;  /* 0x000000090d097290 */ /* 0x000fe2000fffe03f */
[----:B------:R-:W-:Y:S01]  /*19d0*/  ISETP.GE.AND P1, PT, R10, 0x11, PT ;  /* 0x000000110a00780c */ /* 0x000fe20003f26270 */
[----:B------:R-:W-:Y:S01]  /*19e0*/  @!P6 IMAD.WIDE R8, R8, 0x2, R4 ;  /* 0x000000020808e825 */ /* 0x000fe200078e0204 */
[----:B------:R-:W-:Y:S01]  /*19f0*/  SHF.R.S32.HI R14, RZ, 0x4, R23 ;  /* 0x00000004ff0e7819 */ /* 0x000fe20000011417 */
[----:B------:R-:W-:Y:S01]  /*1a00*/  @!PT LDS RZ, [RZ] ;  /* 0x00000000fffff984 */ /* 0x000fe20000000800 */
[----:B------:R1:W-:Y:S01]  /*1a10*/  @!P6 LDGSTS.E.BYPASS.LTC128B.128 [R243+0xb900], [R6.64], !P5 ;  /* 0x0b90000006f3efae */ /* 0x0003e2000e901d52 */
[----:B------:R-:W-:Y:S01]  /*1a20*/  ISETP.GE.AND P5, PT, R10, 0x31, PT ;  /* 0x000000310a00780c */ /* 0x000fe20003fa6270 */
[----:B------:R-:W-:Y:S01]  /*1a30*/  IMAD.WIDE.U32 R4, R154, UR20, R156 ;  /* 0x000000149a047c25 */ /* 0x000fe2000f8e009c */
[----:B------:R-:W-:Y:S01]  /*1a40*/  LEA.HI R155, R24, R168, RZ, 0x5 ;  /* 0x000000a8189b7211 */ /* 0x000fe200078f28ff */
[----:B------:R4:W-:Y:S01]  /*1a50*/  @!P6 LDGSTS.E.BYPASS.LTC128B.128 [R243+0xf900], [R8.64], !P4 ;  /* 0x0f90000008f3efae */ /* 0x0009e2000e101d52 */
[----:B------:R-:W-:-:S02]  /*1a60*/  ISETP.GE.AND P6, PT, R10, 0x21, PT ;  /* 0x000000210a00780c */ /* 0x000fc40003fc6270 */
[----:B------:R-:W-:Y:S01]  /*1a70*/  IADD3 R5, R5, UR4, RZ ;  /* 0x0000000405057c10 */ /* 0x000fe2000fffe0ff */
[----:B------:R-:W0:Y:S04]  /*1a80*/  LDGDEPBAR ;  /* 0x00000000000079af */ /* 0x000e280000000000 */
[----:B------:R-:W-:Y:S01]  /*1a90*/  BAR.SYNC.DEFER_BLOCKING 0x0 ;  /* 0x0000000000007b1d */ /* 0x000fe20000010000 */
[----:B------:R-:W-:-:S04]  /*1aa0*/  @P2 LEA R12, P4, R4, c[0x0][0x1c8], 0x1 ;  /* 0x00007200040c2a11 */ /* 0x000fc800078808ff */
[----:B------:R-:W-:Y:S01]  /*1ab0*/  @P2 LEA.HI.X R13, R4, c[0x0][0x1cc], R5, 0x1, P4 ;  /* 0x00007300040d2a11 */ /* 0x000fe200020f0c05 */
[----:B------:R-:W-:Y:S01]  /*1ac0*/  VOTEU.ANY UP0, P5 ;  /* 0x00000000003f7886 */ /* 0x000fe20002800100 */
[----:B------:R-:W-:Y:S04]  /*1ad0*/  STL.64 [R1+0x28], R156 ;  /* 0x0000289c01007387 */ /* 0x000fe80000100a00 */
[----:B------:R-:W-:Y:S01]  /*1ae0*/  @UP0 UIMAD UR4, UR7, 0x30, URZ ;  /* 0x00000030070408a4 */ /* 0x000fe2000f8e023f */
[----:B-1----:R-:W-:Y:S02]  /*1af0*/  IMAD.U32 R6, RZ, RZ, UR7 ;  /* 0x00000007ff067e24 */ /* 0x002fe4000f8e00ff */
[----:B----4-:R-:W-:-:S05]  /*1b00*/  IMAD.MOV.U32 R8, RZ, RZ, c[0x0][0x1e0] ;  /* 0x00007800ff087624 */ /* 0x010fca00078e00ff */
[C---:B------:R-:W-:Y:S01]  /*1b10*/  @P1 LEA R2, P4, R8.reuse, R4, 0x4 ;  /* 0x0000000408021211 */ /* 0x040fe200078820ff */
[----:B------:R-:W-:Y:S01]  /*1b20*/  @!PT LDS RZ, [RZ] ;  /* 0x00000000fffff984 */ /* 0x000fe20000000800 */
[----:B------:R-:W-:Y:S01]  /*1b30*/  @!PT LDS RZ, [RZ] ;  /* 0x00000000fffff984 */ /* 0x000fe20000000800 */
[----:B------:R-:W-:Y:S01]  /*1b40*/  @!PT LDS RZ, [RZ] ;  /* 0x00000000fffff984 */ /* 0x000fe20000000800 */
[----:B------:R1:W-:Y:S03]  /*1b50*/  @P2 LDGSTS.E.BYPASS.LTC128B.128 [R243+0x4100], [R12.64], !P3 ;  /* 0x041000000cf32fae */ /* 0x0003e6000d901d52 */
[C---:B------:R-:W-:Y:S01]  /*1b60*/  @P1 LEA.HI.X R6, R8.reuse, R5, R6, 0x4, P4 ;  /* 0x0000000508061211 */ /* 0x040fe200020f2406 */
[----:B------:R-:W-:Y:S01]  /*1b70*/  @P5 IMAD.WIDE.U32 R8, R8, 0x30, R4 ;  /* 0x0000003008085825 */ /* 0x000fe200078e0004 */
[----:B------:R-:W-:Y:S01]  /*1b80*/  @P1 LEA R10, P4, R2, c[0x0][0x1c8], 0x1 ;  /* 0x00007200020a1a11 */ /* 0x000fe200078808ff */
[----:B------:R1:W-:Y:S01]  /*1b90*/  @P2 LDGSTS.E.BYPASS.LTC128B.128 [R243+0x6100], [R12.64+0x80], !P0 ;  /* 0x061000800cf32fae */ /* 0x0003e2000c101d52 */
[----:B------:R-:W-:Y:S02]  /*1ba0*/  LOP3.LUT P2, RZ, R36, 0x2, RZ, 0xc0, !PT ;  /* 0x0000000224ff7812 */ /* 0x000fe4000784c0ff */
[----:B------:R-:W-:-:S02]  /*1bb0*/  @P1 LEA.HI.X R11, R2, c[0x0][0x1cc], R6, 0x1, P4 ;  /* 0x00007300020b1a11 */ /* 0x000fc400020f0c06 */
[----:B------:R-:W-:-:S03]  /*1bc0*/  @P6 IADD3 R2, P4, R4, UR12, RZ ;  /* 0x0000000c04026c10 */ /* 0x000fc6000ff9e0ff */
[----:B------:R4:W-:Y:S01]  /*1bd0*/  @P1 LDGSTS.E.BYPASS.LTC128B.128 [R243+0x4900], [R10.64], !P3 ;  /* 0x049000000af31fae */ /* 0x0009e2000d901d52 */
[----:B------:R-:W-:Y:S02]  /*1be0*/  @P6 IADD3.X R4, R5, UR9, RZ, P4, !PT ;  /* 0x0000000905046c10 */ /* 0x000fe4000a7fe4ff */
[----:B------:R-:W-:Y:S01]  /*1bf0*/  LEA.HI R5, R23, R14, RZ, 0x1 ;  /* 0x0000000e17057211 */ /* 0x000fe200078f08ff */
[----:B------:R4:W-:Y:S01]  /*1c00*/  @P1 LDGSTS.E.BYPASS.LTC128B.128 [R243+0x6900], [R10.64+0x80], !P0 ;  /* 0x069000800af31fae */ /* 0x0009e2000c101d52 */
[C---:B------:R-:W-:Y:S02]  /*1c10*/  @P6 LEA R6, P4, R2.reuse, c[0x0][0x1c8], 0x1 ;  /* 0x0000720002066a11 */ /* 0x040fe400078808ff */
[----:B------:R-:W-:Y:S02]  /*1c20*/  LOP3.LUT R5, R5, 0xfffffffe, RZ, 0xc0, !PT ;  /* 0xfffffffe05057812 */ /* 0x000fe400078ec0ff */
[----:B------:R-:W-:Y:S02]  /*1c30*/  @P6 LEA.HI.X R7, R2, c[0x0][0x1cc], R4, 0x1, P4 ;  /* 0x0000730002076a11 */ /* 0x000fe400020f0c04 */
[----:B------:R-:W-:Y:S01]  /*1c40*/  @P5 IADD3 R2, R9, UR4, RZ ;  /* 0x0000000409025c10 */ /* 0x000fe2000fffe0ff */
[----:B------:R-:W-:Y:S01]  /*1c50*/  IMAD.IADD R9, R14, 0x1, -R5 ;  /* 0x000000010e097824 */ /* 0x000fe200078e0a05 */
[----:B------:R-:W-:Y:S01]  /*1c60*/  @P5 LEA R4, P4, R8, c[0x0][0x1c8], 0x1 ;  /* 0x0000720008045a11 */ /* 0x000fe200078808ff */
[----:B------:R5:W-:Y:S01]  /*1c70*/  @P6 LDGSTS.E.BYPASS.LTC128B.128 [R243+0x5100], [R6.64], !P3 ;  /* 0x0510000006f36fae */ /* 0x000be2000d901d52 */
[----:B------:R-:W-:-:S02]  /*1c80*/  ULDC.64 UR4, c[0x0][0x208] ;  /* 0x0000820000047ab9 */ /* 0x000fc40000000a00 */
[----:B------:R-:W-:Y:S01]  /*1c90*/  @P5 LEA.HI.X R5, R8, c[0x0][0x1cc], R2, 0x1, P4 ;  /* 0x0000730008055a11 */ /* 0x000fe200020f0c02 */
[----:B------:R5:W-:Y:S01]  /*1ca0*/  @P6 LDGSTS.E.BYPASS.LTC128B.128 [R243+0x7100], [R6.64+0x80], !P0 ;  /* 0x0710008006f36fae */ /* 0x000be2000c101d52 */
[----:B------:R-:W-:Y:S01]  /*1cb0*/  IMAD.SHL.U32 R2, R21, 0x40, RZ ;  /* 0x0000004015027824 */ /* 0x000fe200078e00ff */
[----:B------:R-:W-:Y:S01]  /*1cc0*/  UIMAD UR10, UR10, UR4, URZ ;  /* 0x000000040a0a72a4 */ /* 0x000fe2000f8e023f */
[----:B------:R-:W-:Y:S01]  /*1cd0*/  IMAD.SHL.U32 R8, R28, 0x8, RZ ;  /* 0x000000081c087824 */ /* 0x000fe200078e00ff */
[----:B------:R2:W-:Y:S01]  /*1ce0*/  @P5 LDGSTS.E.BYPASS.LTC128B.128 [R243+0x5900], [R4.64], !P3 ;  /* 0x0590000004f35fae */ /* 0x0005e2000d901d52 */
[----:B------:R-:W-:Y:S02]  /*1cf0*/  UIMAD.WIDE.U32 UR14, UR20, UR4, URZ ;  /* 0x00000004140e72a5 */ /* 0x000fe4000f8e003f */
[----:B------:R-:W-:Y:S01]  /*1d00*/  UIMAD UR10, UR20, UR5, UR10 ;  /* 0x00000005140a72a4 */ /* 0x000fe2000f8e020a */
[----:B------:R2:W-:Y:S03]  /*1d10*/  @P5 LDGSTS.E.BYPASS.LTC128B.128 [R243+0x7900], [R4.64+0x80], !P0 ;  /* 0x0790008004f35fae */ /* 0x0005e6000c101d52 */
[----:B------:R-:W-:Y:S01]  /*1d20*/  UIADD3 UR10, UR15, UR10, URZ ;  /* 0x0000000a0f0a7290 */ /* 0x000fe2000fffe03f */
[----:B------:R-:W0:Y:S01]  /*1d30*/  LDGDEPBAR ;  /* 0x00000000000079af */ /* 0x000e220000000000 */
[----:B-----5:R-:W-:Y:S01]  /*1d40*/  IMAD.SHL.U32 R6, R36, 0x40, RZ ;  /* 0x0000004024067824 */ /* 0x020fe200078e00ff */
[----:B--2---:R-:W-:Y:S01]  /*1d50*/  LOP3.LUT R4, R2, 0x1c0, RZ, 0xc0, !PT ;  /* 0x000001c002047812 */ /* 0x004fe200078ec0ff */
[----:B------:R-:W-:-:S04]  /*1d60*/  DEPBAR.LE SB0, 0x1 ;  /* 0x000080400000791a */ /* 0x000fc80000000000 */
[----:B------:R-:W-:Y:S01]  /*1d70*/  IMAD.SHL.U32 R5, R9, 0x8, RZ ;  /* 0x0000000809057824 */ /* 0x000fe200078e00ff */
[----:B------:R-:W-:-:S04]  /*1d80*/  DEPBAR.LE SB0, 0x0 ;  /* 0x000080000000791a */ /* 0x000fc80000000000 */
[----:B------:R-:W-:Y:S02]  /*1d90*/  LOP3.LUT R2, R6, 0x1c0, RZ, 0xc0, !PT ;  /* 0x000001c006027812 */ /* 0x000fe400078ec0ff */
[----:B------:R-:W-:Y:S01]  /*1da0*/  LOP3.LUT R7, R4, 0x8, R5, 0xf8, !PT ;  /* 0x0000000804077812 */ /* 0x000fe200078ef805 */
[----:B------:R-:W-:Y:S01]  /*1db0*/  IMAD.SHL.U32 R5, R22, 0x40, RZ ;  /* 0x0000004016057824 */ /* 0x000fe200078e00ff */
[----:B------:R-:W-:Y:S02]  /*1dc0*/  LOP3.LUT R8, R2, 0x8, R8, 0xf8, !PT ;  /* 0x0000000802087812 */ /* 0x000fe400078ef808 */
[----:B------:R-:W-:Y:S01]  /*1dd0*/  SHF.R.U32.HI R6, RZ, 0x3, R2 ;  /* 0x00000003ff067819 */ /* 0x000fe20000011602 */
[----:B------:R-:W-:Y:S01]  /*1de0*/  IMAD.SHL.U32 R2, R155, 0x20, RZ ;  /* 0x000000209b027824 */ /* 0x000fe200078e00ff */
[----:B------:R-:W-:Y:S02]  /*1df0*/  SHF.R.U32.HI R4, RZ, 0x3, R4 ;  /* 0x00000003ff047819 */ /* 0x000fe40000011604 */
[----:B------:R-:W-:-:S02]  /*1e00*/  LOP3.LUT R6, R8, R6, RZ, 0x3c, !PT ;  /* 0x0000000608067212 */ /* 0x000fc400078e3cff */
[----:B------:R-:W-:Y:S02]  /*1e10*/  LOP3.LUT R153, R7, R4, RZ, 0x3c, !PT ;  /* 0x0000000407997212 */ /* 0x000fe400078e3cff */
[----:B------:R-:W-:Y:S02]  /*1e20*/  LOP3.LUT R152, R5, 0xfffffe00, RZ, 0xc0, !PT ;  /* 0xfffffe0005987812 */ /* 0x000fe400078ec0ff */
[----:B------:R-:W-:Y:S01]  /*1e30*/  LOP3.LUT R4, R2, 0x7ffffc00, RZ, 0xc0, !PT ;  /* 0x7ffffc0002047812 */ /* 0x000fe200078ec0ff */
[----:B------:R-:W-:-:S03]  /*1e40*/  IMAD R2, R9, 0x200, R6 ;  /* 0x0000020009027824 */ /* 0x000fc600078e0206 */
[----:B------:R-:W-:Y:S01]  /*1e50*/  IADD3 R4, R153, R152, R4 ;  /* 0x0000009899047210 */ /* 0x000fe20007ffe004 */
[----:B------:R-:W-:Y:S01]  /*1e60*/  IMAD.SHL.U32 R175, R2, 0x2, RZ ;  /* 0x0000000202af7824 */ /* 0x000fe200078e00ff */
[----:B------:R-:W-:Y:S03]  /*1e70*/  BAR.SYNC.DEFER_BLOCKING 0x0 ;  /* 0x0000000000007b1d */ /* 0x000fe60000010000 */
[----:B------:R-:W-:Y:S01]  /*1e80*/  IMAD.SHL.U32 R230, R4, 0x2, RZ ;  /* 0x0000000204e67824 */ /* 0x000fe200078e00ff */
[----:B------:R-:W-:-:S03]  /*1e90*/  IADD3 R234, R175, 0x4120, RZ ;  /* 0x00004120afea7810 */ /* 0x000fc60007ffe0ff */
[C-C-:B------:R-:W-:Y:S02]  /*1ea0*/  IMAD R232, R3.reuse, 0x2, R230.reuse ;  /* 0x0000000203e87824 */ /* 0x140fe400078e02e6 */
[C---:B------:R-:W-:Y:S02]  /*1eb0*/  IMAD R231, R0.reuse, 0x2, R230 ;  /* 0x0000000200e77824 */ /* 0x040fe400078e02e6 */
[----:B------:R-:W-:Y:S02]  /*1ec0*/  IMAD R233, R0, 0x2, R232 ;  /* 0x0000000200e97824 */ /* 0x000fe400078e02e8 */
[----:B------:R-:W-:Y:S01]  /*1ed0*/  IMAD R235, R3, 0x2, R231 ;  /* 0x0000000203eb7824 */ /* 0x000fe200078e02e7 */
[----:B------:R-:W-:Y:S04]  /*1ee0*/  LDSM.16.M88.4 R4, [R230+0xa100] ;  /* 0x00a10000e604783b */ /* 0x000fe80000000200 */
[----:B---3--:R-:W2:Y:S04]  /*1ef0*/  LDSM.16.M88.4 R16, [R175+0x4100] ;  /* 0x00410000af10783b */ /* 0x008ea80000000200 */
[----:B-1----:R-:W1:Y:S04]  /*1f00*/  LDSM.16.M88.4 R12, [R175+0x4900] ;  /* 0x00490000af0c783b */ /* 0x002e680000000200 */
[----:B------:R-:W3:Y:S04]  /*1f10*/  LDSM.16.M88.4 R20, [R175+0x5100] ;  /* 0x00510000af14783b */ /* 0x000ee80000000200 */
[----:B------:R-:W5:Y:S04]  /*1f20*/  LDSM.16.M88.4 R24, [R175+0x5900] ;  /* 0x00590000af18783b */ /* 0x000f680000000200 */
[----:B----4-:R-:W4:Y:S01]  /*1f30*/  LDSM.16.M88.4 R8, [R230+0x8100] ;  /* 0x00810000e608783b */ /* 0x010f220000000200 */
[C---:B--2---:R-:W-:Y:S08]  /*1f40*/  HMMA.16816.F32 R40, R4.reuse, R16, RZ ;  /* 0x000000100428723c */ /* 0x044ff000000018ff */
[C---:B-1----:R-:W-:Y:S08]  /*1f50*/  HMMA.16816.F32 R56, R4.reuse, R12, RZ ;  /* 0x0000000c0438723c */ /* 0x042ff000000018ff */
[C---:B---3--:R-:W-:Y:S08]  /*1f60*/  HMMA.16816.F32 R60, R4.reuse, R20, RZ ;  /* 0x00000014043c723c */ /* 0x048ff000000018ff */
[C---:B-----5:R-:W-:Y:S08]  /*1f70*/  HMMA.16816.F32 R64, R4.reuse, R24, RZ ;  /* 0x000000180440723c */ /* 0x060ff000000018ff */
[C---:B------:R-:W-:Y:S08]  /*1f80*/  HMMA.16816.F32 R44, R4.reuse, R18, RZ ;  /* 0x00000012042c723c */ /* 0x040ff000000018ff */
[C---:B------:R-:W-:Y:S08]  /*1f90*/  HMMA.16816.F32 R76, R4.reuse, R14, RZ ;  /* 0x0000000e044c723c */ /* 0x040ff000000018ff */
[C---:B------:R-:W-:Y:S08]  /*1fa0*/  HMMA.16816.F32 R116, R4.reuse, R22, RZ ;  /* 0x000000160474723c */ /* 0x040ff000000018ff */
[----:B------:R-:W-:Y:S07]  /*1fb0*/  HMMA.16816.F32 R92, R4, R26, RZ ;  /* 0x0000001a045c723c */ /* 0x000fee00000018ff */
[----:B------:R-:W-:Y:S01]  /*1fc0*/  IMAD.U32 R6, RZ, RZ, UR14 ;  /* 0x0000000eff067e24 */ /* 0x000fe2000f8e00ff */
[----:B------:R-:W-:Y:S01]  /*1fd0*/  UMOV UR14, 0x5 ;  /* 0x00000005000e7882 */ /* 0x000fe20000000000 */
[----:B------:R-:W-:Y:S01]  /*1fe0*/  IMAD.U32 R4, RZ, RZ, UR10 ;  /* 0x0000000aff047e24 */ /* 0x000fe2000f8e00ff */
[----:B------:R-:W-:Y:S01]  /*1ff0*/  UMOV UR10, 0xffffffc0 ;  /* 0xffffffc0000a7882 */ /* 0x000fe20000000000 */
[C---:B----4-:R-:W-:Y:S01]  /*2000*/  HMMA.16816.F32 R100, R8.reuse, R18, RZ ;  /* 0x000000120864723c */ /* 0x050fe200000018ff */
[C---:B------:R-:W-:Y:S01]  /*2010*/  LEA R2, P1, R6.reuse, R30, 0x6 ;  /* 0x0000001e06027211 */ /* 0x040fe200078230ff */
[----:B------:R-:W-:Y:S01]  /*2020*/  UIMAD UR17, UR20, UR10, UR17 ;  /* 0x0000000a141172a4 */ /* 0x000fe2000f8e0211 */
[----:B------:R-:W-:Y:S01]  /*2030*/  IMAD.U32 R7, RZ, RZ, UR15 ;  /* 0x0000000fff077e24 */ /* 0x000fe2000f8e00ff */
[----:B------:R-:W-:Y:S01]  /*2040*/  USHF.L.U32 UR10, UR4, 0x5, URZ ;  /* 0x00000005040a7899 */ /* 0x000fe2000800063f */
[----:B------:R-:W-:Y:S01]  /*2050*/  LEA.HI.X R5, R6, R29, R4, 0x6, P1 ;  /* 0x0000001d06057211 */ /* 0x000fe200008f3404 */
[----:B------:R-:W-:Y:S01]  /*2060*/  USHF.L.U64.HI UR14, UR4, UR14, UR5 ;  /* 0x0000000e040e7299 */ /* 0x000fe20008010205 */
[C---:B------:R-:W-:Y:S01]  /*2070*/  LEA R4, P1, R2.reuse, c[0x0][0x1f8], 0x1 ;  /* 0x00007e0002047a11 */ /* 0x040fe200078208ff */
[----:B------:R-:W-:Y:S01]  /*2080*/  HMMA.16816.F32 R120, R8, R16, RZ ;  /* 0x000000100878723c */ /* 0x000fe200000018ff */
[----:B------:R-:W-:Y:S01]  /*2090*/  IADD3 R6, R175, 0x4100, RZ ;  /* 0x00004100af067810 */ /* 0x000fe20007ffe0ff */
[----:B------:R-:W-:Y:S01]  /*20a0*/  IMAD.U32 R18, RZ, RZ, UR10 ;  /* 0x0000000aff127e24 */ /* 0x000fe2000f8e00ff */
[----:B------:R-:W-:Y:S01]  /*20b0*/  LEA.HI.X R5, R2, c[0x0][0x1fc], R5, 0x1, P1 ;  /* 0x00007f0002057a11 */ /* 0x000fe200008f0c05 */
[----:B------:R-:W-:Y:S01]  /*20c0*/  UIADD3 UR16, UP0, UR10, 0x80, URZ ;  /* 0x000000800a107890 */ /* 0x000fe2000ff1e03f */
[----:B------:R-:W-:-:S02]  /*20d0*/  IADD3 R2, -R28, UR17, RZ ;  /* 0x000000111c027c10 */ /* 0x000fc4000fffe1ff */
[----:B------:R-:W-:Y:S01]  /*20e0*/  @P2 IADD3 R234, R6, -0x20, RZ ;  /* 0xffffffe006ea2810 */ /* 0x000fe20007ffe0ff */
[C---:B------:R-:W-:Y:S01]  /*20f0*/  HMMA.16816.F32 R88, R8.reuse, R12, RZ ;  /* 0x0000000c0858723c */ /* 0x040fe200000018ff */
[C---:B------:R-:W-:Y:S01]  /*2100*/  ISETP.LT.OR P5, PT, R2.reuse, 0x1, P3 ;  /* 0x000000010200780c */ /* 0x040fe20001fa1670 */
[----:B------:R-:W-:Y:S01]  /*2110*/  UIADD3.X UR15, URZ, UR14, URZ, UP0, !UPT ;  /* 0x0000000e3f0f7290 */ /* 0x000fe200087fe43f */
[----:B------:R-:W-:Y:S01]  /*2120*/  ISETP.LT.OR P4, PT, R2, 0x1, P0 ;  /* 0x000000010200780c */ /* 0x000fe20000781670 */
[----:B------:R-:W-:Y:S01]  /*2130*/  LDSM.16.M88.4 R32, [R234] ;  /* 0x00000000ea20783b */ /* 0x000fe20000000200 */
[----:B------:R-:W-:Y:S01]  /*2140*/  IADD3 R6, P1, R4, UR10, RZ ;  /* 0x0000000a04067c10 */ /* 0x000fe2000ff3e0ff */
[----:B------:R-:W-:Y:S01]  /*2150*/  UISETP.GT.AND UP0, UPT, UR20, UR8, UPT ;  /* 0x000000081400728c */ /* 0x000fe2000bf04270 */
[----:B------:R-:W-:Y:S01]  /*2160*/  ISETP.LT.OR P2, PT, R2, 0x11, P3 ;  /* 0x000000110200780c */ /* 0x000fe20001f41670 */
[----:B------:R-:W-:Y:S01]  /*2170*/  HMMA.16816.F32 R96, R8, R14, RZ ;  /* 0x0000000e0860723c */ /* 0x000fe200000018ff */
[----:B------:R-:W1:Y:S01]  /*2180*/  LDSM.16.M88.4 R12, [R232+0xa100] ;  /* 0x00a10000e80c783b */ /* 0x000e620000000200 */
[----:B------:R-:W-:-:S02]  /*2190*/  IADD3.X R7, R5, UR14, RZ, P1, !PT ;  /* 0x0000000e05077c10 */ /* 0x000fc40008ffe4ff */
[----:B------:R-:W-:Y:S01]  /*21a0*/  IADD3 R18, P6, P1, R18, 0x80, R4 ;  /* 0x0000008012127810 */ /* 0x000fe200079de004 */
[----:B------:R-:W2:Y:S01]  /*21b0*/  LDSM.16.M88.4 R28, [R234+0x800] ;  /* 0x00080000ea1c783b */ /* 0x000ea20000000200 */
[----:B------:R-:W-:Y:S02]  /*21c0*/  IADD3 R242, R234, 0x800, RZ ;  /* 0x00000800eaf27810 */ /* 0x000fe40007ffe0ff */
[C---:B------:R-:W-:Y:S01]  /*21d0*/  HMMA.16816.F32 R80, R8.reuse, R20, RZ ;  /* 0x000000140850723c */ /* 0x040fe200000018ff */
[----:B------:R-:W-:Y:S02]  /*21e0*/  IADD3.X R19, RZ, UR14, R5, P6, P1 ;  /* 0x0000000eff137c10 */ /* 0x000fe4000b7e2405 */
[C---:B------:R-:W-:Y:S02]  /*21f0*/  ISETP.LT.OR P1, PT, R2.reuse, 0x21, P3 ;  /* 0x000000210200780c */ /* 0x040fe40001f21670 */
[----:B------:R-:W-:Y:S02]  /*2200*/  ISETP.LT.OR P6, PT, R2, 0x21, P0 ;  /* 0x000000210200780c */ /* 0x000fe400007c1670 */
[C---:B------:R-:W-:Y:S01]  /*2210*/  IADD3 R241, R234.reuse, 0x1000, RZ ;  /* 0x00001000eaf17810 */ /* 0x040fe20007ffe0ff */
[----:B------:R-:W-:Y:S01]  /*2220*/  HMMA.16816.F32 R84, R8, R22, RZ ;  /* 0x000000160854723c */ /* 0x000fe200000018ff */
[----:B------:R-:W3:Y:S01]  /*2230*/  LDSM.16.M88.4 R20, [R234+0x1800] ;  /* 0x00180000ea14783b */ /* 0x000ee20000000200 */
[----:B------:R-:W-:-:S02]  /*2240*/  IADD3 R240, R234, 0x1800, RZ ;  /* 0x00001800eaf07810 */ /* 0x000fc40007ffe0ff */
[C---:B------:R-:W-:Y:S02]  /*2250*/  IADD3 R239, R234.reuse, 0x2000, RZ ;  /* 0x00002000eaef7810 */ /* 0x040fe40007ffe0ff */
[C---:B------:R-:W-:Y:S02]  /*2260*/  IADD3 R238, R234.reuse, 0x2800, RZ ;  /* 0x00002800eaee7810 */ /* 0x040fe40007ffe0ff */
[----:B------:R-:W-:Y:S01]  /*2270*/  HMMA.16816.F32 R72, R8, R24, RZ ;  /* 0x000000180848723c */ /* 0x000fe200000018ff */
[C---:B------:R-:W-:Y:S02]  /*2280*/  IADD3 R237, R234.reuse, 0x3000, RZ ;  /* 0x00003000eaed7810 */ /* 0x040fe40007ffe0ff */
[----:B------:R-:W-:-:S05]  /*2290*/  IADD3 R236, R234, 0x3800, RZ ;  /* 0x00003800eaec7810 */ /* 0x000fca0007ffe0ff */
[----:B------:R-:W-:Y:S01]  /*22a0*/  HMMA.16816.F32 R68, R8, R26, RZ ;  /* 0x0000001a0844723c */ /* 0x000fe200000018ff */
[----:B------:R-:W4:Y:S04]  /*22b0*/  LDSM.16.M88.4 R24, [R234+0x1000] ;  /* 0x00100000ea18783b */ /* 0x000f280000000200 */
[----:B------:R-:W5:Y:S04]  /*22c0*/  LDSM.16.M88.4 R8, [R232+0x8100] ;  /* 0x00810000e808783b */ /* 0x000f680000000200 */
[----:B------:R-:W-:Y:S01]  /*22d0*/  @!PT LDS RZ, [RZ] ;  /* 0x00000000fffff984 */ /* 0x000fe20000000800 */
[----:B------:R-:W-:Y:S01]  /*22e0*/  @!PT LDS RZ, [RZ] ;  /* 0x00000000fffff984 */ /* 0x000fe20000000800 */
[----:B------:R-:W-:Y:S01]  /*22f0*/  @!PT LDS RZ, [RZ] ;  /* 0x00000000fffff984 */ /* 0x000fe20000000800 */
[----:B------:R4:W-:Y:S01]  /*2300*/  LDGSTS.E.BYPASS.LTC128B.128 [R243+0x100], [R4.64], !P5 ;  /* 0x0010000004f37fae */ /* 0x0009e2000e901d52 */
[C---:B------:R-:W-:Y:S01]  /*2310*/  ISETP.LT.OR P5, PT, R2.reuse, 0x11, P0 ;  /* 0x000000110200780c */ /* 0x040fe200007a1670 */
[C---:B-1----:R-:W-:Y:S02]  /*2320*/  HMMA.16816.F32 R128, R12.reuse, R34, R44 ;  /* 0x000000220c80723c */ /* 0x042fe4000000182c */
[----:B------:R4:W-:Y:S04]  /*2330*/  LDGSTS.E.BYPASS.LTC128B.128 [R243+0x2100], [R4.64+0x80], !P4 ;  /* 0x0210008004f37fae */ /* 0x0009e8000e101d52 */
[----:B------:R1:W-:Y:S02]  /*2340*/  LDGSTS.E.BYPASS.LTC128B.128 [R243+0x900], [R6.64], !P2 ;  /* 0x0090000006f37fae */ /* 0x0003e4000d101d52 */
[----:B--2---:R-:W-:Y:S04]  /*2350*/  HMMA.16816.F32 R56, R12, R28, R56 ;  /* 0x0000001c0c38723c */ /* 0x004fe80000001838 */
[----:B------:R2:W-:Y:S01]  /*2360*/  LDGSTS.E.BYPASS.LTC128B.128 [R243+0x2900], [R18.64], !P5 ;  /* 0x0290000012f37fae */ /* 0x0005e2000e901d52 */
[----:B------:R-:W-:-:S03]  /*2370*/  ISETP.LT.OR P5, PT, R2, 0x31, P3 ;  /* 0x000000310200780c */ /* 0x000fc60001fa1670 */
[C---:B---3--:R-:W-:Y:S08]  /*2380*/  HMMA.16816.F32 R64, R12.reuse, R20, R64 ;  /* 0x000000140c40723c */ /* 0x048ff00000001840 */
[----:B------:R-:W-:Y:S01]  /*2390*/  HMMA.16816.F32 R76, R12, R30, R76 ;  /* 0x0000001e0c4c723c */ /* 0x000fe2000000184c */
[----:B----4-:R-:W-:-:S07]  /*23a0*/  IADD3 R4, P4, R6, UR10, RZ ;  /* 0x0000000a06047c10 */ /* 0x010fce000ff9e0ff */
[-C--:B------:R-:W-:Y:S01]  /*23b0*/  HMMA.16816.F32 R60, R12, R24.reuse, R60 ;  /* 0x000000180c3c723c */ /* 0x080fe2000000183c */
[----:B------:R-:W-:Y:S02]  /*23c0*/  IADD3.X R5, R7, UR14, RZ, P4, !PT ;  /* 0x0000000e07057c10 */ /* 0x000fe4000a7fe4ff */
[----:B------:R-:W-:Y:S02]  /*23d0*/  IADD3 R16, P4, R4, UR10, RZ ;  /* 0x0000000a04107c10 */ /* 0x000fe4000ff9e0ff */
[----:B-1----:R-:W-:Y:S01]  /*23e0*/  IADD3 R6, P2, R6, UR16, RZ ;  /* 0x0000001006067c10 */ /* 0x002fe2000ff5e0ff */
[----:B------:R1:W-:Y:S01]  /*23f0*/  LDGSTS.E.BYPASS.LTC128B.128 [R243+0x1100], [R4.64], !P1 ;  /* 0x0110000004f37fae */ /* 0x0003e2000c901d52 */
[----:B------:R-:W-:Y:S01]  /*2400*/  IADD3.X R17, R5, UR14, RZ, P4, !PT ;  /* 0x0000000e05117c10 */ /* 0x000fe2000a7fe4ff */
[----:B-----5:R-:W-:Y:S01]  /*2410*/  HMMA.16816.F32 R132, R8, R24, R80 ;  /* 0x000000180884723c */ /* 0x020fe20000001850 */
[----:B------:R-:W-:Y:S01]  /*2420*/  ISETP.LT.OR P4, PT, R2, 0x31, P0 ;  /* 0x000000310200780c */ /* 0x000fe20000781670 */
[----:B------:R-:W-:Y:S01]  /*2430*/  IMAD.MOV.U32 R2, RZ, RZ, -0x40 ;  /* 0xffffffc0ff027424 */ /* 0x000fe200078e00ff */
[----:B------:R-:W-:-:S02]  /*2440*/  IADD3.X R7, R7, UR15, RZ, P2, !PT ;  /* 0x0000000f07077c10 */ /* 0x000fc400097fe4ff */
[----:B------:R-:W-:-:S03]  /*2450*/  LOP3.LUT P2, RZ, R36, 0x4, RZ, 0xc0, !PT ;  /* 0x0000000424ff7812 */ /* 0x000fc6000784c0ff */
[----:B------:R3:W-:Y:S01]  /*2460*/  LDGSTS.E.BYPASS.LTC128B.128 [R243+0x3100], [R6.64], !P6 ;  /* 0x0310000006f37fae */ /* 0x0007e2000f101d52 */
[----:B------:R-:W-:Y:S01]  /*2470*/  SEL R2, R2, 0x40, P2 ;  /* 0x0000004002027807 */ /* 0x000fe20001000000 */
[-C--:B------:R-:W-:Y:S02]  /*2480*/  HMMA.16816.F32 R36, R12, R32.reuse, R40 ;  /* 0x000000200c24723c */ /* 0x080fe40000001828 */
[----:B------:R2:W-:Y:S02]  /*2490*/  LDGSTS.E.BYPASS.LTC128B.128 [R243+0x1900], [R16.64], !P5 ;  /* 0x0190000010f37fae */ /* 0x0005e4000e901d52 */
[----:B------:R-:W-:Y:S02]  /*24a0*/  IMAD.IADD R229, R175, 0x1, R2 ;  /* 0x00000001afe57824 */ /* 0x000fe400078e0202 */
[----:B------:R-:W-:Y:S02]  /*24b0*/  IMAD.IADD R228, R2, 0x1, R234 ;  /* 0x0000000102e47824 */ /* 0x000fe400078e02ea */
[----:B------:R-:W-:Y:S01]  /*24c0*/  HMMA.16816.F32 R120, R8, R32, R120 ;  /* 0x000000200878723c */ /* 0x000fe20000001878 */
[----:B-1----:R-:W-:-:S07]  /*24d0*/  IADD3 R4, P1, R4, UR16, RZ ;  /* 0x0000001004047c10 */ /* 0x002fce000ff3e0ff */
[----:B------:R-:W-:Y:S01]  /*24e0*/  HMMA.16816.F32 R80, R8, R34, R100 ;  /* 0x000000220850723c */ /* 0x000fe20000001864 */
[----:B------:R-:W-:Y:S02]  /*24f0*/  IADD3.X R5, R5, UR15, RZ, P1, !PT ;  /* 0x0000000f05057c10 */ /* 0x000fe40008ffe4ff */
[----:B------:R-:W-:-:S03]  /*2500*/  PLOP3.LUT P1, PT, PT, PT, UP0, 0x80, 0x0 ;  /* 0x000000000000781c */ /* 0x000fc60003f2f008 */
[----:B------:R3:W-:Y:S02]  /*2510*/  LDGSTS.E.BYPASS.LTC128B.128 [R243+0x3900], [R4.64], !P4 ;  /* 0x0390000004f37fae */ /* 0x0007e4000e101d52 */
[C---:B------:R-:W-:Y:S02]  /*2520*/  HMMA.16816.F32 R124, R8.reuse, R28, R88 ;  /* 0x0000001c087c723c */ /* 0x040fe40000001858 */
[----:B------:R-:W-:Y:S04]  /*2530*/  LDSM.16.M88.4 R52, [R229+0x4100] ;  /* 0x00410000e534783b */ /* 0x000fe80000000200 */
[----:B--2---:R-:W1:Y:S02]  /*2540*/  LDSM.16.M88.4 R16, [R231+0xa100] ;  /* 0x00a10000e710783b */ /* 0x004e640000000200 */
[C---:B------:R-:W-:Y:S02]  /*2550*/  HMMA.16816.F32 R136, R8.reuse, R20, R72 ;  /* 0x000000140888723c */ /* 0x040fe40000001848 */
[----:B------:R-:W2:Y:S04]  /*2560*/  LDSM.16.M88.4 R48, [R229+0x4900] ;  /* 0x00490000e530783b */ /* 0x000ea80000000200 */
[----:B------:R-:W4:Y:S02]  /*2570*/  LDSM.16.M88.4 R44, [R229+0x5100] ;  /* 0x00510000e52c783b */ /* 0x000f240000000200 */
[C---:B------:R-:W-:Y:S02]  /*2580*/  HMMA.16816.F32 R32, R8.reuse, R30, R96 ;  /* 0x0000001e0820723c */ /* 0x040fe40000001860 */
[----:B------:R-:W-:Y:S04]  /*2590*/  LDSM.16.M88.4 R40, [R229+0x5900] ;  /* 0x00590000e528783b */ /* 0x000fe80000000200 */
[----:B------:R-:W-:Y:S02]  /*25a0*/  LDSM.16.M88.4 R28, [R228] ;  /* 0x00000000e41c783b */ /* 0x000fe40000000200 */
[C---:B------:R-:W-:Y:S02]  /*25b0*/  HMMA.16816.F32 R104, R8.reuse, R26, R84 ;  /* 0x0000001a0868723c */ /* 0x040fe40000001854 */
[----:B---3--:R-:W-:Y:S04]  /*25c0*/  LDSM.16.M88.4 R4, [R233+0xa100] ;  /* 0x00a10000e904783b */ /* 0x008fe80000000200 */
[----:B------:R-:W0:Y:S02]  /*25d0*/  LDGDEPBAR ;  /* 0x00000000000079af */ /* 0x000e240000000000 */
[----:B------:R-:W-:Y:S02]  /*25e0*/  HMMA.16816.F32 R100, R8, R22, R68 ;  /* 0x000000160864723c */ /* 0x000fe40000001844 */
[----:B------:R-:W3:Y:S06]  /*25f0*/  LDSM.16.M88.4 R8, [R231+0x8100] ;  /* 0x00810000e708783b */ /* 0x000eec0000000200 */
[C---:B------:R-:W-:Y:S01]  /*2600*/  HMMA.16816.F32 R116, R12.reuse, R26, R116 ;  /* 0x0000001a0c74723c */ /* 0x040fe20000001874 */
[----:B------:R-:W5:Y:S07]  /*2610*/  LDSM.16.M88.4 R24, [R228+0x800] ;  /* 0x00080000e418783b */ /* 0x000f6e0000000200 */
[----:B------:R-:W-:Y:S01]  /*2620*/  HMMA.16816.F32 R112, R12, R22, R92 ;  /* 0x000000160c70723c */ /* 0x000fe2000000185c */
[----:B------:R-:W5:Y:S04]  /*2630*/  LDSM.16.M88.4 R12, [R233+0x8100] ;  /* 0x00810000e90c783b */ /* 0x000f680000000200 */
[----:B------:R-:W5:Y:S03]  /*2640*/  LDSM.16.M88.4 R20, [R228+0x1000] ;  /* 0x00100000e414783b */ /* 0x000f660000000200 */
[C---:B-1----:R-:W-:Y:S01]  /*2650*/  HMMA.16816.F32 R72, R16.reuse, R52, R36 ;  /* 0x000000341048723c */ /* 0x042fe20000001824 */
[----:B------:R-:W1:Y:S07]  /*2660*/  LDSM.16.M88.4 R36, [R228+0x1800] ;  /* 0x00180000e424783b */ /* 0x000e6e0000000200 */
[C---:B--2---:R-:W-:Y:S08]  /*2670*/  HMMA.16816.F32 R108, R16.reuse, R48, R56 ;  /* 0x00000030106c723c */ /* 0x044ff00000001838 */
[C---:B----4-:R-:W-:Y:S08]  /*2680*/  HMMA.16816.F32 R96, R16.reuse, R44, R60 ;  /* 0x0000002c1060723c */ /* 0x050ff0000000183c */
[----:B------:R-:W-:Y:S08]  /*2690*/  HMMA.16816.F32 R92, R16, R54, R128 ;  /* 0x00000036105c723c */ /* 0x000ff00000001880 */
[C---:B---3--:R-:W-:Y:S08]  /*26a0*/  HMMA.16816.F32 R84, R8.reuse, R52, R120 ;  /* 0x000000340854723c */ /* 0x048ff00000001878 */
[----:B------:R-:W-:Y:S08]  /*26b0*/  HMMA.16816.F32 R80, R8, R54, R80 ;  /* 0x000000360850723c */ /* 0x000ff00000001850 */
[C---:B------:R-:W-:Y:S08]  /*26c0*/  HMMA.16816.F32 R88, R16.reuse, R40, R64 ;  /* 0x000000281058723c */ /* 0x040ff00000001840 */
[C---:B------:R-:W-:Y:S08]  /*26d0*/  HMMA.16816.F32 R76, R16.reuse, R50, R76 ;  /* 0x00000032104c723c */ /* 0x040ff0000000184c */
[C---:B------:R-:W-:Y:S08]  /*26e0*/  HMMA.16816.F32 R68, R16.reuse, R46, R116 ;  /* 0x0000002e1044723c */ /* 0x040ff00000001874 */
[----:B------:R-:W-:Y:S08]  /*26f0*/  HMMA.16816.F32 R56, R16, R42, R112 ;  /* 0x0000002a1038723c */ /* 0x000ff00000001870 */
[C---:B------:R-:W-:Y:S08]  /*2700*/  HMMA.16816.F32 R60, R8.reuse, R50, R32 ;  /* 0x00000032083c723c */ /* 0x040ff00000001820 */
[C---:B------:R-:W-:Y:S08]  /*2710*/  HMMA.16816.F32 R52, R8.reuse, R44, R132 ;  /* 0x0000002c0834723c */ /* 0x040ff00000001884 */
[C---:B------:R-:W-:Y:S01]  /*2720*/  HMMA.16816.F32 R64, R8.reuse, R48, R124 ;  /* 0x000000300840723c */ /* 0x040fe2000000187c */
[----:B------:R-:W-:Y:S07]  /*2730*/  LDSM.16.M88.4 R48, [R175+0x6100] ;  /* 0x00610000af30783b */ /* 0x000fee0000000200 */
[C---:B------:R-:W-:Y:S08]  /*2740*/  HMMA.16816.F32 R44, R8.reuse, R46, R104 ;  /* 0x0000002e082c723c */ /* 0x040ff00000001868 */
[C---:B------:R-:W-:Y:S08]  /*2750*/  HMMA.16816.F32 R32, R8.reuse, R40, R136 ;  /* 0x000000280820723c */ /* 0x040ff00000001888 */
[----:B------:R-:W-:Y:S01]  /*2760*/  HMMA.16816.F32 R16, R8, R42, R100 ;  /* 0x0000002a0810723c */ /* 0x000fe20000001864 */
[----:B------:R-:W-:Y:S04]  /*2770*/  LDSM.16.M88.4 R8, [R230+0xe100] ;  /* 0x00e10000e608783b */ /* 0x000fe80000000200 */
[----:B------:R-:W2:Y:S03]  /*2780*/  LDSM.16.M88.4 R40, [R175+0x6900] ;  /* 0x00690000af28783b */ /* 0x000ea60000000200 */
[C---:B------:R-:W-:Y:S08]  /*2790*/  HMMA.16816.F32 R100, R4.reuse, R30, R92 ;  /* 0x0000001e0464723c */ /* 0x040ff0000000185c */
[----:B-----5:R-:W-:Y:S08]  /*27a0*/  HMMA.16816.F32 R120, R4, R24, R108 ;  /* 0x000000180478723c */ /* 0x020ff0000000186c */
[C---:B------:R-:W-:Y:S08]  /*27b0*/  HMMA.16816.F32 R128, R12.reuse, R28, R84 ;  /* 0x0000001c0c80723c */ /* 0x040ff00000001854 */
[C---:B------:R-:W-:Y:S08]  /*27c0*/  HMMA.16816.F32 R124, R12.reuse, R30, R80 ;  /* 0x0000001e0c7c723c */ /* 0x040ff00000001850 */
[C---:B------:R-:W-:Y:S08]  /*27d0*/  HMMA.16816.F32 R116, R12.reuse, R24, R64 ;  /* 0x000000180c74723c */ /* 0x040ff00000001840 */
[C---:B------:R-:W-:Y:S08]  /*27e0*/  HMMA.16816.F32 R112, R12.reuse, R26, R60 ;  /* 0x0000001a0c70723c */ /* 0x040ff0000000183c */
[C---:B------:R-:W-:Y:S01]  /*27f0*/  HMMA.16816.F32 R108, R12.reuse, R20, R52 ;  /* 0x000000140c6c723c */ /* 0x040fe20000001834 */
[----:B------:R-:W-:Y:S07]  /*2800*/  LDSM.16.M88.4 R52, [R234+0x3800] ;  /* 0x00380000ea34783b */ /* 0x000fee0000000200 */
[C---:B------:R-:W-:Y:S01]  /*2810*/  HMMA.16816.F32 R84, R12.reuse, R22, R44 ;  /* 0x000000160c54723c */ /* 0x040fe2000000182c */
[----:B------:R-:W-:Y:S07]  /*2820*/  LDSM.16.M88.4 R44, [R234+0x3000] ;  /* 0x00300000ea2c783b */ /* 0x000fee0000000200 */
[C---:B-1----:R-:W-:Y:S01]  /*2830*/  HMMA.16816.F32 R104, R12.reuse, R36, R32 ;  /* 0x000000240c68723c */ /* 0x042fe20000001820 */
[----:B------:R-:W-:Y:S07]  /*2840*/  LDSM.16.M88.4 R32, [R175+0x7100] ;  /* 0x00710000af20783b */ /* 0x000fee0000000200 */
[----:B------:R-:W-:Y:S01]  /*2850*/  HMMA.16816.F32 R92, R12, R38, R16 ;  /* 0x000000260c5c723c */ /* 0x000fe20000001810 */
[----:B------:R-:W1:Y:S04]  /*2860*/  LDSM.16.M88.4 R12, [R230+0xc100] ;  /* 0x00c10000e60c783b */ /* 0x000e680000000200 */
[----:B------:R-:W3:Y:S03]  /*2870*/  LDSM.16.M88.4 R16, [R175+0x7900] ;  /* 0x00790000af10783b */ /* 0x000ee60000000200 */
[C---:B------:R-:W-:Y:S01]  /*2880*/  HMMA.16816.F32 R76, R4.reuse, R26, R76 ;  /* 0x0000001a044c723c */ /* 0x040fe2000000184c */
[----:B------:R-:W-:Y:S07]  /*2890*/  LDSM.16.M88.4 R24, [R234+0x2800] ;  /* 0x00280000ea18783b */ /* 0x000fee0000000200 */
[C---:B------:R-:W-:Y:S08]  /*28a0*/  HMMA.16816.F32 R140, R4.reuse, R20, R96 ;  /* 0x00000014048c723c */ /* 0x040ff00000001860 */
[C---:B------:R-:W-:Y:S01]  /*28b0*/  HMMA.16816.F32 R136, R4.reuse, R22, R68 ;  /* 0x000000160488723c */ /* 0x040fe20000001844 */
[----:B------:R-:W4:Y:S07]  /*28c0*/  LDSM.16.M88.4 R20, [R232+0xc100] ;  /* 0x00c10000e814783b */ /* 0x000f2e0000000200 */
[C---:B------:R-:W-:Y:S01]  /*28d0*/  HMMA.16816.F32 R72, R4.reuse, R28, R72 ;  /* 0x0000001c0448723c */ /* 0x040fe20000001848 */
[----:B------:R-:W-:Y:S07]  /*28e0*/  LDSM.16.M88.4 R28, [R234+0x2000] ;  /* 0x00200000ea1c783b */ /* 0x000fee0000000200 */
[C---:B------:R-:W-:Y:S08]  /*28f0*/  HMMA.16816.F32 R96, R4.reuse, R36, R88 ;  /* 0x000000240460723c */ /* 0x040ff00000001858 */
[----:B------:R-:W-:Y:S01]  /*2900*/  HMMA.16816.F32 R132, R4, R38, R56 ;  /* 0x000000260484723c */ /* 0x000fe20000001838 */
[----:B------:R-:W5:Y:S07]  /*2910*/  LDSM.16.M88.4 R4, [R232+0xe100] ;  /* 0x00e10000e804783b */ /* 0x000f6e0000000200 */
[C---:B--2---:R-:W-:Y:S08]  /*2920*/  HMMA.16816.F32 R60, R8.reuse, R40, R120 ;  /* 0x00000028083c723c */ /* 0x044ff00000001878 */
[----:B------:R-:W-:Y:S08]  /*2930*/  HMMA.16816.F32 R56, R8, R42, R76 ;  /* 0x0000002a0838723c */ /* 0x000ff0000000184c */
[C---:B-1----:R-:W-:Y:S08]  /*2940*/  HMMA.16816.F32 R36, R12.reuse, R40, R116 ;  /* 0x000000280c24723c */ /* 0x042ff00000001874 */
[----:B------:R-:W-:Y:S08]  /*2950*/  HMMA.16816.F32 R40, R12, R42, R112 ;  /* 0x0000002a0c28723c */ /* 0x000ff00000001870 */
[C---:B------:R-:W-:Y:S08]  /*2960*/  HMMA.16816.F32 R68, R8.reuse, R50, R100 ;  /* 0x000000320844723c */ /* 0x040ff00000001864 */
[C---:B------:R-:W-:Y:S08]  /*2970*/  HMMA.16816.F32 R72, R8.reuse, R48, R72 ;  /* 0x000000300848723c */ /* 0x040ff00000001848 */
[C---:B------:R-:W-:Y:S08]  /*2980*/  HMMA.16816.F32 R88, R8.reuse, R32, R140 ;  /* 0x000000200858723c */ /* 0x040ff0000000188c */
[C---:B------:R-:W-:Y:S08]  /*2990*/  HMMA.16816.F32 R100, R8.reuse, R34, R136 ;  /* 0x000000220864723c */ /* 0x040ff00000001888 */
[C---:B---3--:R-:W-:Y:S08]  /*29a0*/  HMMA.16816.F32 R96, R8.reuse, R16, R96 ;  /* 0x000000100860723c */ /* 0x048ff00000001860 */
[----:B------:R-:W-:Y:S08]  /*29b0*/  HMMA.16816.F32 R80, R8, R18, R132 ;  /* 0x000000120850723c */ /* 0x000ff00000001884 */
[C---:B------:R-:W-:Y:S08]  /*29c0*/  HMMA.16816.F32 R76, R12.reuse, R48, R128 ;  /* 0x000000300c4c723c */ /* 0x040ff00000001880 */
[C---:B------:R-:W-:Y:S01]  /*29d0*/  HMMA.16816.F32 R64, R12.reuse, R50, R124 ;  /* 0x000000320c40723c */ /* 0x040fe2000000187c */
[----:B------:R-:W-:Y:S07]  /*29e0*/  LDSM.16.M88.4 R48, [R229+0x6100] ;  /* 0x00610000e530783b */ /* 0x000fee0000000200 */
[C---:B------:R-:W-:Y:S08]  /*29f0*/  HMMA.16816.F32 R8, R12.reuse, R32, R108 ;  /* 0x000000200c08723c */ /* 0x040ff0000000186c */
[C---:B------:R-:W-:Y:S01]  /*2a00*/  HMMA.16816.F32 R84, R12.reuse, R34, R84 ;  /* 0x000000220c54723c */ /* 0x040fe20000001854 */
[----:B------:R-:W-:Y:S07]  /*2a10*/  LDSM.16.M88.4 R32, [R229+0x7900] ;  /* 0x00790000e520783b */ /* 0x000fee0000000200 */
[C---:B------:R-:W-:Y:S08]  /*2a20*/  HMMA.16816.F32 R104, R12.reuse, R16, R104 ;  /* 0x000000100c68723c */ /* 0x040ff00000001868 */
[----:B------:R-:W-:Y:S01]  /*2a30*/  HMMA.16816.F32 R92, R12, R18, R92 ;  /* 0x000000120c5c723c */ /* 0x000fe2000000185c */
[----:B------:R-:W1:Y:S04]  /*2a40*/  LDSM.16.M88.4 R16, [R231+0xe100] ;  /* 0x00e10000e710783b */ /* 0x000e680000000200 */
[----:B------:R-:W2:Y:S03]  /*2a50*/  LDSM.16.M88.4 R12, [R231+0xc100] ;  /* 0x00c10000e70c783b */ /* 0x000ea60000000200 */
[C---:B----4-:R-:W-:Y:S01]  /*2a60*/  HMMA.16816.F32 R120, R20.reuse, R24, R36 ;  /* 0x000000181478723c */ /* 0x050fe20000001824 */
[----:B------:R-:W-:Y:S07]  /*2a70*/  LDSM.16.M88.4 R36, [R229+0x7100] ;  /* 0x00710000e524783b */ /* 0x000fee0000000200 */
[-C--:B------:R-:W-:Y:S01]  /*2a80*/  HMMA.16816.F32 R112, R20, R26.reuse, R40 ;  /* 0x0000001a1470723c */ /* 0x080fe20000001828 */
[----:B------:R-:W3:Y:S07]  /*2a90*/  LDSM.16.M88.4 R40, [R229+0x6900] ;  /* 0x00690000e528783b */ /* 0x000eee0000000200 */
[C---:B-----5:R-:W-:Y:S08]  /*2aa0*/  HMMA.16816.F32 R140, R4.reuse, R26, R56 ;  /* 0x0000001a048c723c */ /* 0x060ff00000001838 */
[C---:B------:R-:W-:Y:S08]  /*2ab0*/  HMMA.16816.F32 R116, R4.reuse, R28, R72 ;  /* 0x0000001c0474723c */ /* 0x040ff00000001848 */
[C---:B------:R-:W-:Y:S08]  /*2ac0*/  HMMA.16816.F32 R148, R4.reuse, R30, R68 ;  /* 0x0000001e0494723c */ /* 0x040ff00000001844 */
[----:B------:R-:W-:Y:S01]  /*2ad0*/  HMMA.16816.F32 R144, R4, R24, R60 ;  /* 0x000000180490723c */ /* 0x000fe2000000183c */
[----:B------:R-:W-:Y:S07]  /*2ae0*/  LDSM.16.M88.4 R24, [R228+0x3000] ;  /* 0x00300000e418783b */ /* 0x000fee0000000200 */
[C---:B------:R-:W-:Y:S08]  /*2af0*/  HMMA.16816.F32 R56, R20.reuse, R28, R76 ;  /* 0x0000001c1438723c */ /* 0x040ff0000000184c */
[----:B------:R-:W-:Y:S01]  /*2b00*/  HMMA.16816.F32 R124, R20, R30, R64 ;  /* 0x0000001e147c723c */ /* 0x000fe20000001840 */
[----:B------:R-:W-:Y:S07]  /*2b10*/  LDSM.16.M88.4 R28, [R228+0x2800] ;  /* 0x00280000e41c783b */ /* 0x000fee0000000200 */
[C---:B------:R-:W-:Y:S08]  /*2b20*/  HMMA.16816.F32 R136, R4.reuse, R44, R88 ;  /* 0x0000002c0488723c */ /* 0x040ff00000001858 */
[C---:B------:R-:W-:Y:S08]  /*2b30*/  HMMA.16816.F32 R132, R4.reuse, R46, R100 ;  /* 0x0000002e0484723c */ /* 0x040ff00000001864 */
[C---:B------:R-:W-:Y:S08]  /*2b40*/  HMMA.16816.F32 R128, R4.reuse, R52, R96 ;  /* 0x000000340480723c */ /* 0x040ff00000001860 */
[----:B------:R-:W-:Y:S01]  /*2b50*/  HMMA.16816.F32 R60, R4, R54, R80 ;  /* 0x00000036043c723c */ /* 0x000fe20000001850 */
[----:B------:R-:W4:Y:S07]  /*2b60*/  LDSM.16.M88.4 R4, [R235+0xe100] ;  /* 0x00e10000eb04783b */ /* 0x000f2e0000000200 */
[C---:B------:R-:W-:Y:S01]  /*2b70*/  HMMA.16816.F32 R108, R20.reuse, R44, R8 ;  /* 0x0000002c146c723c */ /* 0x040fe20000001808 */
[----:B------:R-:W5:Y:S07]  /*2b80*/  LDSM.16.M88.4 R8, [R233+0xc100] ;  /* 0x00c10000e908783b */ /* 0x000f6e0000000200 */
[C---:B------:R-:W-:Y:S01]  /*2b90*/  HMMA.16816.F32 R68, R20.reuse, R46, R84 ;  /* 0x0000002e1444723c */ /* 0x040fe20000001854 */
[----:B------:R-:W3:Y:S07]  /*2ba0*/  LDSM.16.M88.4 R44, [R228+0x2000] ;  /* 0x00200000e42c783b */ /* 0x000eee0000000200 */
[C---:B------:R-:W-:Y:S08]  /*2bb0*/  HMMA.16816.F32 R72, R20.reuse, R52, R104 ;  /* 0x000000341448723c */ /* 0x040ff00000001868 */
[----:B------:R-:W-:Y:S01]  /*2bc0*/  HMMA.16816.F32 R64, R20, R54, R92 ;  /* 0x000000361440723c */ /* 0x000fe2000000185c */
[----:B------:R-:W4:Y:S01]  /*2bd0*/  LDSM.16.M88.4 R20, [R228+0x3800] ;  /* 0x00380000e414783b */ /* 0x000f220000000200 */
[----:B------:R-:W-:-:S06]  /*2be0*/  DEPBAR.LE SB0, 0x0 ;  /* 0x000080000000791a */ /* 0x000fcc0000000000 */
[C---:B-1----:R-:W-:Y:S08]  /*2bf0*/  HMMA.16816.F32 R100, R16.reuse, R48, R116 ;  /* 0x000000301064723c */ /* 0x042ff00000001874 */
[----:B------:R-:W-:Y:S08]  /*2c00*/  HMMA.16816.F32 R96, R16, R50, R148 ;  /* 0x000000321060723c */ /* 0x000ff00000001894 */
[C---:B--2---:R-:W-:Y:S08]  /*2c10*/  HMMA.16816.F32 R56, R12.reuse, R48, R56 ;  /* 0x000000300c38723c */ /* 0x044ff00000001838 */
[----:B------:R-:W-:Y:S08]  /*2c20*/  HMMA.16816.F32 R52, R12, R50, R124 ;  /* 0x000000320c34723c */ /* 0x000ff0000000187c */
[C---:B---3--:R-:W-:Y:S08]  /*2c30*/  HMMA.16816.F32 R92, R16.reuse, R40, R144 ;  /* 0x00000028105c723c */ /* 0x048ff00000001890 */
[C---:B------:R-:W-:Y:S08]  /*2c40*/  HMMA.16816.F32 R88, R16.reuse, R42, R140 ;  /* 0x0000002a1058723c */ /* 0x040ff0000000188c */
[C---:B------:R-:W-:Y:S08]  /*2c50*/  HMMA.16816.F32 R84, R16.reuse, R36, R136 ;  /* 0x000000241054723c */ /* 0x040ff00000001888 */
[C---:B------:R-:W-:Y:S08]  /*2c60*/  HMMA.16816.F32 R80, R16.reuse, R38, R132 ;  /* 0x000000261050723c */ /* 0x040ff00000001884 */
[C---:B------:R-:W-:Y:S08]  /*2c70*/  HMMA.16816.F32 R76, R16.reuse, R32, R128 ;  /* 0x00000020104c723c */ /* 0x040ff00000001880 */
[----:B------:R-:W-:Y:S08]  /*2c80*/  HMMA.16816.F32 R60, R16, R34, R60 ;  /* 0x00000022103c723c */ /* 0x000ff0000000183c */
[C---:B------:R-:W-:Y:S08]  /*2c90*/  HMMA.16816.F32 R48, R12.reuse, R40, R120 ;  /* 0x000000280c30723c */ /* 0x040ff00000001878 */
[C---:B------:R-:W-:Y:S08]  /*2ca0*/  HMMA.16816.F32 R104, R12.reuse, R36, R108 ;  /* 0x000000240c68723c */ /* 0x040ff0000000186c */
[C---:B------:R-:W-:Y:S08]  /*2cb0*/  HMMA.16816.F32 R40, R12.reuse, R42, R112 ;  /* 0x0000002a0c28723c */ /* 0x040ff00000001870 */
[C---:B------:R-:W-:Y:S08]  /*2cc0*/  HMMA.16816.F32 R36, R12.reuse, R38, R68 ;  /* 0x000000260c24723c */ /* 0x040ff00000001844 */
[C---:B------:R-:W-:Y:S08]  /*2cd0*/  HMMA.16816.F32 R16, R12.reuse, R32, R72 ;  /* 0x000000200c10723c */ /* 0x040ff00000001848 */
[----:B------:R-:W-:Y:S08]  /*2ce0*/  HMMA.16816.F32 R12, R12, R34, R64 ;  /* 0x000000220c0c723c */ /* 0x000ff00000001840 */
[C---:B----4-:R-:W-:Y:S08]  /*2cf0*/  HMMA.16816.F32 R92, R4.reuse, R28, R92 ;  /* 0x0000001c045c723c */ /* 0x050ff0000000185c */
[----:B------:R-:W-:Y:S08]  /*2d00*/  HMMA.16816.F32 R88, R4, R30, R88 ;  /* 0x0000001e0458723c */ /* 0x000ff00000001858 */
[----:B-----5:R-:W-:Y:S08]  /*2d10*/  HMMA.16816.F32 R48, R8, R28, R48 ;  /* 0x0000001c0830723c */ /* 0x020ff00000001830 */
[C---:B------:R-:W-:Y:S08]  /*2d20*/  HMMA.16816.F32 R100, R4.reuse, R44, R100 ;  /* 0x0000002c0464723c */ /* 0x040ff00000001864 */
[C---:B------:R-:W-:Y:S08]  /*2d30*/  HMMA.16816.F32 R96, R4.reuse, R46, R96 ;  /* 0x0000002e0460723c */ /* 0x040ff00000001860 */
[C---:B------:R-:W-:Y:S08]  /*2d40*/  HMMA.16816.F32 R84, R4.reuse, R24, R84 ;  /* 0x000000180454723c */ /* 0x040ff00000001854 */
[C---:B------:R-:W-:Y:S08]  /*2d50*/  HMMA.16816.F32 R80, R4.reuse, R26, R80 ;  /* 0x0000001a0450723c */ /* 0x040ff00000001850 */
[C---:B------:R-:W-:Y:S08]  /*2d60*/  HMMA.16816.F32 R76, R4.reuse, R20, R76 ;  /* 0x00000014044c723c */ /* 0x040ff0000000184c */
[----:B------:R-:W-:Y:S07]  /*2d70*/  HMMA.16816.F32 R60, R4, R22, R60 ;  /* 0x00000016043c723c */ /* 0x000fee000000183c */
[----:B------:R-:W-:Y:S01]  /*2d80*/  LOP3.LUT R4, R153, R152, RZ, 0xfc, !PT ;  /* 0x0000009899047212 */ /* 0x000fe200078efcff */
        /* <DEDUP_REMOVED lines=8> */
[----:B------:R-:W-:Y:S05]  /*2e10*/  @!P1 BRA `(.L_x_110) ;  /* 0x0000024000009947 */ /* 0x000fea0003800000 */
[----:B------:R-:W-:-:S04]  /*2e20*/  UIADD3 UR5, UR21, -0x2, URZ ;  /* 0xfffffffe15057890 */ /* 0x000fc8000fffe03f */
[----:B------:R-:W-:Y:S02]  /*2e30*/  USHF.R.S32.HI UR4, URZ, 0x1f, UR5 ;  /* 0x0000001f3f047899 */ /* 0x000fe40008011405 */
[----:B------:R-:W-:Y:S01]  /*2e40*/  UIMAD UR22, UR22, UR5, URZ ;  /* 0x00000005161672a4 */ /* 0x000fe2000f8e023f */
[----:B------:R-:W-:Y:S01]  /*2e50*/  IMAD.WIDE.U32 R8, R154, UR5, R156 ;  /* 0x000000059a087c25 */ /* 0x000fe2000f8e009c */
[----:B------:R-:W-:Y:S02]  /*2e60*/  USHF.L.U32 UR5, UR6, 0x5, URZ ;  /* 0x0000000506057899 */ /* 0x000fe4000800063f */
[----:B------:R-:W-:Y:S02]  /*2e70*/  UIMAD UR4, UR4, UR23, UR22 ;  /* 0x00000017040472a4 */ /* 0x000fe4000f8e0216 */
[----:B------:R-:W-:Y:S01]  /*2e80*/  LEA R6, P1, R8, c[0x0][0x1c8], 0x1 ;  /* 0x0000720008067a11 */ /* 0x000fe200078208ff */
[----:B------:R-:W-:Y:S01]  /*2e90*/  USHF.L.U64.HI UR6, UR6, 0x5, UR7 ;  /* 0x0000000506067899 */ /* 0x000fe20008010207 */
[----:B------:R-:W-:Y:S01]  /*2ea0*/  IMAD.U32 R5, RZ, RZ, UR5 ;  /* 0x00000005ff057e24 */ /* 0x000fe2000f8e00ff */
[----:B------:R-:W-:Y:S01]  /*2eb0*/  UIADD3 UR7, UP0, UR12, 0x80, URZ ;  /* 0x000000800c077890 */ /* 0x000fe2000ff1e03f */
[----:B------:R-:W-:-:S03]  /*2ec0*/  IADD3 R2, R9, UR4, RZ ;  /* 0x0000000409027c10 */ /* 0x000fc6000fffe0ff */
[----:B------:R-:W-:Y:S01]  /*2ed0*/  UIADD3.X UR4, URZ, UR9, URZ, UP0, !UPT ;  /* 0x000000093f047290 */ /* 0x000fe200087fe43f */
[----:B------:R-:W-:Y:S02]  /*2ee0*/  LEA.HI.X R7, R8, c[0x0][0x1cc], R2, 0x1, P1 ;  /* 0x0000730008077a11 */ /* 0x000fe400008f0c02 */
[----:B------:R-:W-:Y:S02]  /*2ef0*/  IADD3 R8, P4, R6, UR5, RZ ;  /* 0x0000000506087c10 */ /* 0x000fe4000ff9e0ff */
[----:B------:R-:W-:Y:S01]  /*2f00*/  IADD3 R14, P2, P1, R5, 0x80, R6 ;  /* 0x00000080050e7810 */ /* 0x000fe2000795e006 */
[----:B------:R-:W-:Y:S01]  /*2f10*/  @!PT LDS RZ, [RZ] ;  /* 0x00000000fffff984 */ /* 0x000fe20000000800 */
[----:B------:R-:W-:Y:S01]  /*2f20*/  @!PT LDS RZ, [RZ] ;  /* 0x00000000fffff984 */ /* 0x000fe20000000800 */
[----:B------:R-:W-:Y:S01]  /*2f30*/  @!PT LDS RZ, [RZ] ;  /* 0x00000000fffff984 */ /* 0x000fe20000000800 */
[----:B------:R1:W-:Y:S01]  /*2f40*/  LDGSTS.E.BYPASS.LTC128B.128 [R243+0x4100], [R6.64], !P3 ;  /* 0x0410000006f37fae */ /* 0x0003e2000d901d52 */
[----:B------:R-:W-:Y:S02]  /*2f50*/  IADD3.X R9, R7, UR6, RZ, P4, !PT ;  /* 0x0000000607097c10 */ /* 0x000fe4000a7fe4ff */
[----:B------:R-:W-:Y:S01]  /*2f60*/  IADD3.X R15, RZ, UR6, R7, P2, P1 ;  /* 0x00000006ff0f7c10 */ /* 0x000fe200097e2407 */
[----:B------:R1:W-:Y:S01]  /*2f70*/  LDGSTS.E.BYPASS.LTC128B.128 [R243+0x6100], [R6.64+0x80], !P0 ;  /* 0x0610008006f37fae */ /* 0x0003e2000c101d52 */
[----:B------:R-:W-:-:S03]  /*2f80*/  IADD3 R12, P4, R8, UR7, RZ ;  /* 0x00000007080c7c10 */ /* 0x000fc6000ff9e0ff */
[----:B------:R2:W-:Y:S01]  /*2f90*/  LDGSTS.E.BYPASS.LTC128B.128 [R243+0x4900], [R8.64], !P3 ;  /* 0x0490000008f37fae */ /* 0x0005e2000d901d52 */
[----:B------:R-:W-:-:S03]  /*2fa0*/  IADD3.X R13, R9, UR4, RZ, P4, !PT ;  /* 0x00000004090d7c10 */ /* 0x000fc6000a7fe4ff */
[----:B------:R3:W-:Y:S01]  /*2fb0*/  LDGSTS.E.BYPASS.LTC128B.128 [R243+0x6900], [R14.64], !P0 ;  /* 0x069000000ef37fae */ /* 0x0007e2000c101d52 */
[----:B-1----:R-:W-:-:S04]  /*2fc0*/  IADD3 R6, P5, R8, UR5, RZ ;  /* 0x0000000508067c10 */ /* 0x002fc8000ffbe0ff */
[C---:B------:R-:W-:Y:S02]  /*2fd0*/  IADD3 R10, P2, R6.reuse, UR5, RZ ;  /* 0x00000005060a7c10 */ /* 0x040fe4000ff5e0ff */
[----:B------:R-:W-:Y:S02]  /*2fe0*/  IADD3.X R7, R9, UR6, RZ, P5, !PT ;  /* 0x0000000609077c10 */ /* 0x000fe4000affe4ff */
[----:B--2---:R-:W-:Y:S02]  /*2ff0*/  IADD3 R8, P1, R6, UR7, RZ ;  /* 0x0000000706087c10 */ /* 0x004fe4000ff3e0ff */
[C---:B------:R-:W-:Y:S01]  /*3000*/  IADD3.X R11, R7.reuse, UR6, RZ, P2, !PT ;  /* 0x00000006070b7c10 */ /* 0x040fe200097fe4ff */
[----:B------:R3:W-:Y:S01]  /*3010*/  LDGSTS.E.BYPASS.LTC128B.128 [R243+0x5100], [R6.64], !P3 ;  /* 0x0510000006f37fae */ /* 0x0007e2000d901d52 */
[----:B------:R-:W-:-:S03]  /*3020*/  IADD3.X R9, R7, UR4, RZ, P1, !PT ;  /* 0x0000000407097c10 */ /* 0x000fc60008ffe4ff */
[----:B------:R3:W-:Y:S04]  /*3030*/  LDGSTS.E.BYPASS.LTC128B.128 [R243+0x7100], [R12.64], !P0 ;  /* 0x071000000cf37fae */ /* 0x0007e8000c101d52 */
[----:B------:R3:W-:Y:S04]  /*3040*/  LDGSTS.E.BYPASS.LTC128B.128 [R243+0x5900], [R10.64], !P3 ;  /* 0x059000000af37fae */ /* 0x0007e8000d901d52 */
[----:B------:R3:W-:Y:S02]  /*3050*/  LDGSTS.E.BYPASS.LTC128B.128 [R243+0x7900], [R8.64], !P0 ;  /* 0x0790000008f37fae */ /* 0x0007e4000c101d52 */
.L_x_110:
[----:B------:R-:W-:Y:S01]  /*3060*/  LOP3.LUT R2, R155, 0xffffffe0, RZ, 0xc0, !PT ;  /* 0xffffffe09b027812 */ /* 0x000fe200078ec0ff */
[----:B---3--:R-:W-:Y:S01]  /*3070*/  IMAD.U32 R6, RZ, RZ, UR17 ;  /* 0x00000011ff067e24 */ /* 0x008fe2000f8e00ff */
[----:B------:R-:W-:Y:S01]  /*3080*/  STL [R1+0x80], R243 ;  /* 0x000080f301007387 */ /* 0x000fe20000100800 */
[----:B------:R-:W-:-:S02]  /*3090*/  IMAD.SHL.U32 R224, R4, 0x2, RZ ;  /* 0x0000000204e07824 */ /* 0x000fc400078e00ff */
[----:B------:R-:W-:Y:S01]  /*30a0*/  IMAD.IADD R2, R168, 0x1, -R2 ;  /* 0x00000001a8027824 */ /* 0x000fe200078e0a02 */
[----:B------:R1:W-:Y:S01]  /*30b0*/  STL [R1+0x7c], R242 ;  /* 0x00007cf201007387 */ /* 0x0003e20000100800 */
[----:B------:R-:W-:Y:S01]  /*30c0*/  IMAD R225, R3, 0x2, R224 ;  /* 0x0000000203e17824 */ /* 0x000fe200078e02e0 */
[C---:B------:R-:W-:Y:S02]  /*30d0*/  LEA R227, R0.reuse, R224, 0x1 ;  /* 0x000000e000e37211 */ /* 0x040fe400078e08ff */
[----:B------:R-:W-:Y:S01]  /*30e0*/  SHF.R.S32.HI R5, RZ, 0x1f, R2 ;  /* 0x0000001fff057819 */ /* 0x000fe20000011402 */
[----:B------:R2:W-:Y:S01]  /*30f0*/  STL [R1+0x78], R241 ;  /* 0x000078f101007387 */ /* 0x0005e20000100800 */
[----:B------:R-:W-:Y:S02]  /*3100*/  IMAD R226, R0, 0x2, R225 ;  /* 0x0000000200e27824 */ /* 0x000fe400078e02e1 */
[----:B------:R-:W-:Y:S01]  /*3110*/  LEA.HI R5, R5, R2, RZ, 0x2 ;  /* 0x0000000205057211 */ /* 0x000fe200078f10ff */
[----:B------:R-:W-:Y:S03]  /*3120*/  STL [R1+0x74], R240 ;  /* 0x000074f001007387 */ /* 0x000fe60000100800 */
[----:B------:R-:W-:Y:S01]  /*3130*/  LOP3.LUT R5, R5, 0x7ffffffc, RZ, 0xc0, !PT ;  /* 0x7ffffffc05057812 */ /* 0x000fe200078ec0ff */
[----:B------:R-:W-:Y:S03]  /*3140*/  STL [R1+0x70], R239 ;  /* 0x000070ef01007387 */ /* 0x000fe60000100800 */
[----:B------:R-:W-:Y:S01]  /*3150*/  IADD3 R2, R2, -R5, RZ ;  /* 0x8000000502027210 */ /* 0x000fe20007ffe0ff */
[----:B------:R-:W-:Y:S04]  /*3160*/  STL [R1+0x6c], R238 ;  /* 0x00006cee01007387 */ /* 0x000fe80000100800 */
[----:B------:R-:W-:Y:S01]  /*3170*/  IMAD R8, R2, -0x2, R6 ;  /* 0xfffffffe02087824 */ /* 0x000fe200078e0206 */
[----:B------:R-:W-:Y:S04]  /*3180*/  STL [R1+0x68], R237 ;  /* 0x000068ed01007387 */ /* 0x000fe80000100800 */
[C---:B------:R-:W-:Y:S01]  /*3190*/  ISETP.GT.AND P4, PT, R8.reuse, RZ, PT ;  /* 0x000000ff0800720c */ /* 0x040fe20003f84270 */
[----:B------:R-:W-:Y:S01]  /*31a0*/  STL [R1+0x64], R236 ;  /* 0x000064ec01007387 */ /* 0x000fe20000100800 */
[----:B------:R-:W-:-:S02]  /*31b0*/  ISETP.GT.AND P2, PT, R8, 0x1, PT ;  /* 0x000000010800780c */ /* 0x000fc40003f44270 */
[----:B------:R-:W-:Y:S01]  /*31c0*/  FSEL R6, R100, -INF , P4 ;  /* 0xff80000064067808 */ /* 0x000fe20002000000 */
[----:B------:R-:W-:Y:S01]  /*31d0*/  STL [R1+0x60], R235 ;  /* 0x000060eb01007387 */ /* 0x000fe20000100800 */
[----:B------:R-:W-:Y:S02]  /*31e0*/  FSEL R7, R101, -INF , P2 ;  /* 0xff80000065077808 */ /* 0x000fe40001000000 */
[C---:B------:R-:W-:Y:S01]  /*31f0*/  ISETP.GT.AND P5, PT, R8.reuse, 0x8, PT ;  /* 0x000000080800780c */ /* 0x040fe20003fa4270 */
[----:B------:R-:W-:Y:S01]  /*3200*/  STL [R1+0x5c], R234 ;  /* 0x00005cea01007387 */ /* 0x000fe20000100800 */
[----:B------:R-:W-:Y:S02]  /*3210*/  ISETP.GT.AND P1, PT, R8, 0x9, PT ;  /* 0x000000090800780c */ /* 0x000fe40003f24270 */
[----:B------:R-:W-:Y:S01]  /*3220*/  FSEL R9, R96, -INF , P5 ;  /* 0xff80000060097808 */ /* 0x000fe20002800000 */
[----:B------:R-:W-:Y:S01]  /*3230*/  STL [R1+0x58], R233 ;  /* 0x000058e901007387 */ /* 0x000fe20000100800 */
[----:B------:R-:W-:-:S02]  /*3240*/  FMNMX.FTZ R2, R6, R7, !PT ;  /* 0x0000000706027209 */ /* 0x000fc40007810000 */
[----:B------:R-:W-:Y:S01]  /*3250*/  FSEL R11, R102, -INF , P4 ;  /* 0xff800000660b7808 */ /* 0x000fe20002000000 */
[----:B------:R-:W-:Y:S01]  /*3260*/  STL [R1+0x54], R232 ;  /* 0x000054e801007387 */ /* 0x000fe20000100800 */
[----:B------:R-:W-:Y:S02]  /*3270*/  FSEL R160, R58, -INF , P4 ;  /* 0xff8000003aa07808 */ /* 0x000fe40002000000 */
[----:B------:R-:W-:Y:S01]  /*3280*/  FSEL R144, R56, -INF , P4 ;  /* 0xff80000038907808 */ /* 0x000fe20002000000 */
[----:B------:R-:W-:Y:S01]  /*3290*/  STL [R1+0x50], R231 ;  /* 0x000050e701007387 */ /* 0x000fe20000100800 */
[----:B------:R-:W-:Y:S02]  /*32a0*/  FSEL R10, R97, -INF , P1 ;  /* 0xff800000610a7808 */ /* 0x000fe40000800000 */
[----:B------:R-:W-:Y:S01]  /*32b0*/  ISETP.GT.AND P4, PT, R8, 0x10, PT ;  /* 0x000000100800780c */ /* 0x000fe20003f84270 */
[----:B------:R-:W-:Y:S01]  /*32c0*/  STL [R1+0x4c], R230 ;  /* 0x00004ce601007387 */ /* 0x000fe20000100800 */
[----:B------:R-:W-:-:S02]  /*32d0*/  FMNMX.FTZ R2, R9, R2, !PT ;  /* 0x0000000209027209 */ /* 0x000fc40007810000 */
[----:B------:R-:W-:Y:S01]  /*32e0*/  FSEL R14, R103, -INF , P2 ;  /* 0xff800000670e7808 */ /* 0x000fe20001000000 */
[----:B------:R-:W-:Y:S01]  /*32f0*/  STL [R1+0x48], R229 ;  /* 0x000048e501007387 */ /* 0x000fe20000100800 */
[----:B------:R-:W-:Y:S02]  /*3300*/  FSEL R154, R59, -INF , P2 ;  /* 0xff8000003b9a7808 */ /* 0x000fe40001000000 */
[----:B------:R-:W-:Y:S01]  /*3310*/  FSEL R135, R57, -INF , P2 ;  /* 0xff80000039877808 */ /* 0x000fe20001000000 */
[----:B------:R3:W-:Y:S01]  /*3320*/  STL [R1+0x44], R228 ;  /* 0x000044e401007387 */ /* 0x0007e20000100800 */
[----:B------:R-:W-:Y:S02]  /*3330*/  ISETP.GT.AND P2, PT, R8, 0x11, PT ;  /* 0x000000110800780c */ /* 0x000fe40003f44270 */
[----:B------:R-:W-:Y:S01]  /*3340*/  FSEL R17, R92, -INF , P4 ;  /* 0xff8000005c117808 */ /* 0x000fe20002000000 */
[----:B------:R-:W-:Y:S01]  /*3350*/  LDSM.16.MT88.4 R120, [R226+0x2100] ;  /* 0x00210000e278783b */ /* 0x000fe20000004200 */
[----:B------:R-:W-:-:S02]  /*3360*/  FMNMX.FTZ R2, R10, R2, !PT ;  /* 0x000000020a027209 */ /* 0x000fc40007810000 */
[----:B------:R-:W-:Y:S01]  /*3370*/  FSEL R16, R99, -INF , P1 ;  /* 0xff80000063107808 */ /* 0x000fe20000800000 */
[----:B------:R-:W-:Y:S01]  /*3380*/  LDSM.16.MT88.4 R44, [R224+0x100] ;  /* 0x00010000e02c783b */ /* 0x000fe20000004200 */
[----:B------:R-:W-:Y:S02]  /*3390*/  FSEL R146, R55, -INF , P1 ;  /* 0xff80000037927808 */ /* 0x000fe40000800000 */
[----:B------:R-:W-:Y:S01]  /*33a0*/  FSEL R133, R53, -INF , P1 ;  /* 0xff80000035857808 */ /* 0x000fe20000800000 */
[----:B------:R-:W-:Y:S01]  /*33b0*/  LDSM.16.MT88.4 R100, [R225+0x2100] ;  /* 0x00210000e164783b */ /* 0x000fe20000004200 */
[----:B------:R-:W-:Y:S02]  /*33c0*/  FSEL R18, R93, -INF , P2 ;  /* 0xff8000005d127808 */ /* 0x000fe40001000000 */
[----:B------:R-:W-:Y:S01]  /*33d0*/  ISETP.GT.AND P1, PT, R8, 0x18, PT ;  /* 0x000000180800780c */ /* 0x000fe20003f24270 */
[----:B------:R-:W-:Y:S01]  /*33e0*/  LDSM.16.MT88.4 R104, [R227+0x2100] ;  /* 0x00210000e368783b */ /* 0x000fe20000004200 */
[----:B------:R-:W-:-:S02]  /*33f0*/  FMNMX.FTZ R2, R17, R2, !PT ;  /* 0x0000000211027209 */ /* 0x000fc40007810000 */
[----:B------:R-:W-:Y:S01]  /*3400*/  FSEL R22, R95, -INF , P2 ;  /* 0xff8000005f167808 */ /* 0x000fe20001000000 */
[----:B------:R-:W-:Y:S01]  /*3410*/  LDSM.16.MT88.4 R56, [R225+0x2900] ;  /* 0x00290000e138783b */ /* 0x000fe20000004200 */
[----:B------:R-:W-:Y:S02]  /*3420*/  FSEL R153, R51, -INF , P2 ;  /* 0xff80000033997808 */ /* 0x000fe40001000000 */
[----:B------:R-:W-:Y:S01]  /*3430*/  FSEL R114, R49, -INF , P2 ;  /* 0xff80000031727808 */ /* 0x000fe20001000000 */
[----:B------:R-:W-:Y:S01]  /*3440*/  LDSM.16.MT88.4 R72, [R225+0x900] ;  /* 0x00090000e148783b */ /* 0x000fe20000004200 */
[----:B------:R-:W-:Y:S02]  /*3450*/  ISETP.GT.AND P2, PT, R8, 0x19, PT ;  /* 0x000000190800780c */ /* 0x000fe40003f44270 */
[----:B------:R-:W-:Y:S01]  /*3460*/  FSEL R19, R88, -INF , P1 ;  /* 0xff80000058137808 */ /* 0x000fe20000800000 */
[----:B------:R-:W-:Y:S01]  /*3470*/  STL [R1+0x40], R175 ;  /* 0x000040af01007387 */ /* 0x000fe20000100800 */
[----:B------:R-:W-:-:S02]  /*3480*/  FMNMX.FTZ R2, R18, R2, !PT ;  /* 0x0000000212027209 */ /* 0x000fc40007810000 */
[----:B------:R-:W-:Y:S01]  /*3490*/  FSEL R21, R94, -INF , P4 ;  /* 0xff8000005e157808 */ /* 0x000fe20002000000 */
[----:B------:R-:W0:Y:S01]  /*34a0*/  LDGDEPBAR ;  /* 0x00000000000079af */ /* 0x000e220000000000 */
[----:B------:R-:W-:Y:S02]  /*34b0*/  FSEL R147, R50, -INF , P4 ;  /* 0xff80000032937808 */ /* 0x000fe40002000000 */
[----:B------:R-:W-:Y:S01]  /*34c0*/  FSEL R115, R48, -INF , P4 ;  /* 0xff80000030737808 */ /* 0x000fe20002000000 */
[----:B------:R-:W-:Y:S01]  /*34d0*/  LDSM.16.MT88.4 R92, [R226+0x2900] ;  /* 0x00290000e25c783b */ /* 0x000fe20000004200 */
[----:B------:R-:W-:Y:S02]  /*34e0*/  FSEL R20, R89, -INF , P2 ;  /* 0xff80000059147808 */ /* 0x000fe40001000000 */
[----:B------:R-:W-:Y:S01]  /*34f0*/  ISETP.GT.AND P4, PT, R8, 0x20, PT ;  /* 0x000000200800780c */ /* 0x000fe20003f84270 */
[----:B------:R-:W-:Y:S01]  /*3500*/  LDSM.16.MT88.4 R48, [R225+0x100] ;  /* 0x00010000e130783b */ /* 0x000fe20000004200 */
[----:B------:R-:W-:-:S02]  /*3510*/  FMNMX.FTZ R2, R19, R2, !PT ;  /* 0x0000000213027209 */ /* 0x000fc40007810000 */
[----:B------:R-:W-:Y:S02]  /*3520*/  FSEL R24, R91, -INF , P2 ;  /* 0xff8000005b187808 */ /* 0x000fe40001000000 */
[----:B------:R-:W-:Y:S02]  /*3530*/  FSEL R155, R31, -INF , P2 ;  /* 0xff8000001f9b7808 */ /* 0x000fe40001000000 */
[----:B------:R-:W-:Y:S02]  /*3540*/  FSEL R112, R29, -INF , P2 ;  /* 0xff8000001d707808 */ /* 0x000fe40001000000 */
[----:B------:R-:W-:Y:S02]  /*3550*/  ISETP.GT.AND P2, PT, R8, 0x21, PT ;  /* 0x000000210800780c */ /* 0x000fe40003f44270 */
[----:B------:R-:W-:Y:S02]  /*3560*/  FSEL R179, R84, -INF , P4 ;  /* 0xff80000054b37808 */ /* 0x000fe40002000000 */
[----:B------:R-:W-:-:S02]  /*3570*/  FMNMX.FTZ R2, R20, R2, !PT ;  /* 0x0000000214027209 */ /* 0x000fc40007810000 */
[----:B------:R-:W-:Y:S02]  /*3580*/  FSEL R23, R90, -INF , P1 ;  /* 0xff8000005a177808 */ /* 0x000fe40000800000 */
[----:B------:R-:W-:Y:S01]  /*3590*/  FSEL R145, R30, -INF , P1 ;  /* 0xff8000001e917808 */ /* 0x000fe20000800000 */
[----:B------:R-:W-:Y:S01]  /*35a0*/  LDSM.16.MT88.4 R88, [R226+0x100] ;  /* 0x00010000e258783b */ /* 0x000fe20000004200 */
[----:B------:R-:W-:Y:S02]  /*35b0*/  FSEL R113, R28, -INF , P1 ;  /* 0xff8000001c717808 */ /* 0x000fe40000800000 */
[----:B------:R-:W-:Y:S02]  /*35c0*/  FSEL R178, R85, -INF , P2 ;  /* 0xff80000055b27808 */ /* 0x000fe40001000000 */
[----:B------:R-:W-:Y:S02]  /*35d0*/  ISETP.GT.AND P1, PT, R8, 0x28, PT ;  /* 0x000000280800780c */ /* 0x000fe40003f24270 */
[----:B------:R-:W-:-:S02]  /*35e0*/  FMNMX.FTZ R2, R179, R2, !PT ;  /* 0x00000002b3027209 */ /* 0x000fc40007810000 */
[----:B------:R-:W-:Y:S02]  /*35f0*/  FSEL R15, R98, -INF , P5 ;  /* 0xff800000620f7808 */ /* 0x000fe40002800000 */
[----:B------:R-:W-:Y:S01]  /*3600*/  FSEL R152, R54, -INF , P5 ;  /* 0xff80000036987808 */ /* 0x000fe20002800000 */
[----:B------:R-:W-:Y:S01]  /*3610*/  LDSM.16.MT88.4 R96, [R224+0x2100] ;  /* 0x00210000e060783b */ /* 0x000fe20000004200 */
[----:B------:R-:W-:Y:S02]  /*3620*/  FSEL R134, R52, -INF , P5 ;  /* 0xff80000034867808 */ /* 0x000fe40002800000 */
[----:B------:R-:W-:Y:S01]  /*3630*/  ISETP.GT.AND P5, PT, R8, 0x29, PT ;  /* 0x000000290800780c */ /* 0x000fe20003fa4270 */
[----:B------:R-:W-:Y:S01]  /*3640*/  LDSM.16.MT88.4 R52, [R227+0x2900] ;  /* 0x00290000e334783b */ /* 0x000fe20000004200 */
[----:B------:R-:W-:Y:S02]  /*3650*/  FSEL R177, R80, -INF , P1 ;  /* 0xff80000050b17808 */ /* 0x000fe40000800000 */
[----:B------:R-:W-:-:S02]  /*3660*/  FMNMX.FTZ R2, R178, R2, !PT ;  /* 0x00000002b2027209 */ /* 0x000fc40007810000 */
[C---:B------:R-:W-:Y:S02]  /*3670*/  ISETP.GT.AND P6, PT, R8.reuse, 0x30, PT ;  /* 0x000000300800780c */ /* 0x040fe40003fc4270 */
[----:B------:R-:W-:Y:S02]  /*3680*/  FSEL R184, R81, -INF , P5 ;  /* 0xff80000051b87808 */ /* 0x000fe40002800000 */
[----:B------:R-:W-:Y:S02]  /*3690*/  FMNMX.FTZ R2, R177, R2, !PT ;  /* 0x00000002b1027209 */ /* 0x000fe40007810000 */
[----:B------:R-:W-:Y:S02]  /*36a0*/  ISETP.GT.AND P5, PT, R8, 0x31, PT ;  /* 0x000000310800780c */ /* 0x000fe40003fa4270 */
[----:B------:R-:W-:Y:S02]  /*36b0*/  FSEL R200, R76, -INF , P6 ;  /* 0xff8000004cc87808 */ /* 0x000fe40003000000 */
        /* <DEDUP_REMOVED lines=11> */
[----:B------:R-:W-:Y:S02]  /*3770*/  ISETP.GT.AND P2, PT, R8, 0x39, PT ;  /* 0x000000390800780c */ /* 0x000fe40003f44270 */
[----:B-1----:R-:W-:Y:S02]  /*3780*/  FSEL R242, R60, -INF , P4 ;  /* 0xff8000003cf27808 */ /* 0x002fe40002000000 */
[----:B------:R-:W-:-:S02]  /*3790*/  FMNMX.FTZ R2, R216, R2, !PT ;  /* 0x00000002d8027209 */ /* 0x000fc40007810000 */
[----:B--2---:R-:W-:Y:S01]  /*37a0*/  FSEL R241, R61, -INF , P2 ;  /* 0xff8000003df17808 */ /* 0x004fe20001000000 */
[----:B------:R-:W-:Y:S01]  /*37b0*/  STL [R1+0x84], R242 ;  /* 0x000084f201007387 */ /* 0x000fe20000100800 */
[----:B------:R-:W-:Y:S02]  /*37c0*/  FMNMX.FTZ R2, R242, R2, !PT ;  /* 0x00000002f2027209 */ /* 0x000fe40007810000 */
[----:B------:R-:W-:Y:S01]  /*37d0*/  FSEL R185, R82, -INF , P1 ;  /* 0xff80000052b97808 */ /* 0x000fe20000800000 */
[----:B------:R-:W-:Y:S01]  /*37e0*/  STL [R1+0x88], R241 ;  /* 0x000088f101007387 */ /* 0x000fe20000100800 */
[----:B------:R-:W-:Y:S02]  /*37f0*/  FMNMX.FTZ R2, R241, R2, !PT ;  /* 0x00000002f1027209 */ /* 0x000fe40007810000 */
[----:B------:R-:W-:Y:S02]  /*3800*/  FSEL R163, R38, -INF , P1 ;  /* 0xff80000026a37808 */ /* 0x000fe40000800000 */
[----:B------:R-:W-:Y:S01]  /*3810*/  FSEL R162, R36, -INF , P1 ;  /* 0xff80000024a27808 */ /* 0x000fe20000800000 */
[----:B------:R-:W1:Y:S01]  /*3820*/  SHFL.BFLY PT, R5, R2, 0x2, 0x1f ;  /* 0x0c401f0002057f89 */ /* 0x000e6200000e0000 */
[----:B---3--:R-:W-:-:S02]  /*3830*/  FSEL R228, R78, -INF , P6 ;  /* 0xff8000004ee47808 */ /* 0x008fc40003000000 */
[----:B------:R-:W-:Y:S02]  /*3840*/  FSEL R180, R79, -INF , P5 ;  /* 0xff8000004fb47808 */ /* 0x000fe40002800000 */
[----:B------:R-:W-:Y:S01]  /*3850*/  FSEL R203, R62, -INF , P4 ;  /* 0xff8000003ecb7808 */ /* 0x000fe20002000000 */
[----:B------:R-:W-:Y:S01]  /*3860*/  LDSM.16.MT88.4 R76, [R224+0x900] ;  /* 0x00090000e04c783b */ /* 0x000fe20000004200 */
[----:B------:R-:W-:Y:S02]  /*3870*/  FSEL R230, R63, -INF , P2 ;  /* 0xff8000003fe67808 */ /* 0x000fe40001000000 */
[----:B------:R-:W-:Y:S01]  /*3880*/  FMNMX.FTZ R0, R144, R135, !PT ;  /* 0x0000008790007209 */ /* 0x000fe20007810000 */
[----:B------:R-:W-:Y:S01]  /*3890*/  LDSM.16.MT88.4 R60, [R224+0x2900] ;  /* 0x00290000e03c783b */ /* 0x000fe20000004200 */
[----:B------:R-:W-:Y:S02]  /*38a0*/  FSEL R195, R64, -INF , P6 ;  /* 0xff80000040c37808 */ /* 0x000fe40003000000 */
[----:B------:R-:W-:-:S02]  /*38b0*/  FMNMX.FTZ R0, R134, R0, !PT ;  /* 0x0000000086007209 */ /* 0x000fc40007810000 */
[----:B------:R-:W-:Y:S02]  /*38c0*/  FSEL R194, R65, -INF , P5 ;  /* 0xff80000041c27808 */ /* 0x000fe40002800000 */
[----:B------:R-:W-:Y:S02]  /*38d0*/  FMNMX.FTZ R0, R133, R0, !PT ;  /* 0x0000000085007209 */ /* 0x000fe40007810000 */
[----:B------:R-:W-:Y:S02]  /*38e0*/  FSEL R193, R68, -INF , P4 ;  /* 0xff80000044c17808 */ /* 0x000fe40002000000 */
[----:B------:R-:W-:Y:S02]  /*38f0*/  FMNMX.FTZ R0, R115, R0, !PT ;  /* 0x0000000073007209 */ /* 0x000fe40007810000 */
[----:B------:R-:W-:Y:S02]  /*3900*/  FSEL R192, R69, -INF , P2 ;  /* 0xff80000045c07808 */ /* 0x000fe40001000000 */
[----:B-1----:R-:W-:-:S02]  /*3910*/  FMNMX.FTZ R2, R2, R5, !PT ;  /* 0x0000000502027209 */ /* 0x002fc40007810000 */
[----:B------:R-:W-:Y:S02]  /*3920*/  FMNMX.FTZ R0, R114, R0, !PT ;  /* 0x0000000072007209 */ /* 0x000fe40007810000 */
[----:B------:R-:W-:Y:S01]  /*3930*/  FSEL R191, R66, -INF , P6 ;  /* 0xff80000042bf7808 */ /* 0x000fe20003000000 */
[----:B------:R-:W1:Y:S01]  /*3940*/  SHFL.BFLY PT, R5, R2, 0x1, 0x1f ;  /* 0x0c201f0002057f89 */ /* 0x000e6200000e0000 */
[----:B------:R-:W-:Y:S02]  /*3950*/  FMNMX.FTZ R0, R113, R0, !PT ;  /* 0x0000000071007209 */ /* 0x000fe40007810000 */
[----:B------:R-:W-:Y:S02]  /*3960*/  FSEL R190, R67, -INF , P5 ;  /* 0xff80000043be7808 */ /* 0x000fe40002800000 */
[----:B------:R-:W-:Y:S01]  /*3970*/  FMNMX.FTZ R0, R112, R0, !PT ;  /* 0x0000000070007209 */ /* 0x000fe20007810000 */
[----:B------:R-:W-:Y:S01]  /*3980*/  LDSM.16.MT88.4 R64, [R226+0x900] ;  /* 0x00090000e240783b */ /* 0x000fe20000004200 */
[----:B------:R-:W-:-:S02]  /*3990*/  FSEL R189, R70, -INF , P4 ;  /* 0xff80000046bd7808 */ /* 0x000fc40002000000 */
[----:B------:R-:W-:Y:S02]  /*39a0*/  FMNMX.FTZ R0, R169, R0, !PT ;  /* 0x00000000a9007209 */ /* 0x000fe40007810000 */
[----:B------:R-:W-:Y:S02]  /*39b0*/  FSEL R188, R71, -INF , P2 ;  /* 0xff80000047bc7808 */ /* 0x000fe40001000000 */
[----:B------:R-:W-:Y:S01]  /*39c0*/  FMNMX.FTZ R0, R168, R0, !PT ;  /* 0x00000000a8007209 */ /* 0x000fe20007810000 */
[----:B------:R-:W-:Y:S03]  /*39d0*/  LDSM.16.MT88.4 R68, [R227+0x900] ;  /* 0x00090000e344783b */ /* 0x000fe60000004200 */
[----:B------:R-:W-:Y:S02]  /*39e0*/  FMNMX.FTZ R0, R162, R0, !PT ;  /* 0x00000000a2007209 */ /* 0x000fe40007810000 */
[----:B-1----:R-:W-:-:S04]  /*39f0*/  FMNMX.FTZ R171, R2, R5, !PT ;  /* 0x0000000502ab7209 */ /* 0x002fc80007810000 */
[C---:B------:R-:W-:Y:S01]  /*3a00*/  FSETP.NEU.FTZ.AND P1, PT, R171.reuse, -INF , PT ;  /* 0xff800000ab00780b */ /* 0x040fe20003f3d000 */
[----:B------:R-:W-:-:S05]  /*3a10*/  FMUL.FTZ R2, R171, c[0x0][0x2d0] ;  /* 0x0000b400ab027a20 */ /* 0x000fca0000410000 */
[----:B------:R-:W-:Y:S02]  /*3a20*/  FSEL R13, R2, RZ, P1 ;  /* 0x000000ff020d7208 */ /* 0x000fe40000800000 */
[----:B------:R-:W-:Y:S02]  /*3a30*/  FMNMX.FTZ R2, R11, R14, !PT ;  /* 0x0000000e0b027209 */ /* 0x000fe40007810000 */
[----:B------:R-:W-:Y:S02]  /*3a40*/  ISETP.GT.AND P1, PT, R8, 0x29, PT ;  /* 0x000000290800780c */ /* 0x000fe40003f24270 */
[----:B------:R-:W-:Y:S02]  /*3a50*/  FMNMX.FTZ R2, R15, R2, !PT ;  /* 0x000000020f027209 */ /* 0x000fe40007810000 */
[----:B------:R-:W-:Y:S02]  /*3a60*/  FSEL R176, R83, -INF , P1 ;  /* 0xff80000053b07808 */ /* 0x000fe40000800000 */
[----:B------:R-:W-:-:S04]  /*3a70*/  FMNMX.FTZ R2, R16, R2, !PT ;  /* 0x0000000210027209 */ /* 0x000fc80007810000 */
        /* <DEDUP_REMOVED lines=11> */
[----:B------:R-:W-:-:S05]  /*3b30*/  FMNMX.FTZ R2, R230, R2, !PT ;  /* 0x00000002e6027209 */ /* 0x000fca0007810000 */
[----:B------:R-:W1:Y:S02]  /*3b40*/  SHFL.BFLY PT, R5, R2, 0x2, 0x1f ;  /* 0x0c401f0002057f89 */ /* 0x000e6400000e0000 */
[----:B-1----:R-:W-:-:S05]  /*3b50*/  FMNMX.FTZ R2, R2, R5, !PT ;  /* 0x0000000502027209 */ /* 0x002fca0007810000 */
[----:B------:R-:W1:Y:S02]  /*3b60*/  SHFL.BFLY PT, R5, R2, 0x1, 0x1f ;  /* 0x0c201f0002057f89 */ /* 0x000e6400000e0000 */
[----:B-1----:R-:W-:-:S04]  /*3b70*/  FMNMX.FTZ R2, R2, R5, !PT ;  /* 0x0000000502027209 */ /* 0x002fc80007810000 */
[C---:B------:R-:W-:Y:S01]  /*3b80*/  FSETP.NEU.FTZ.AND P1, PT, R2.reuse, -INF , PT ;  /* 0xff8000000200780b */ /* 0x040fe20003f3d000 */
[----:B------:R-:W-:-:S05]  /*3b90*/  FMUL.FTZ R5, R2, c[0x0][0x2d0] ;  /* 0x0000b40002057a20 */ /* 0x000fca0000410000 */
[----:B------:R-:W-:Y:S01]  /*3ba0*/  FSEL R12, R5, RZ, P1 ;  /* 0x000000ff050c7208 */ /* 0x000fe20000800000 */
[--C-:B------:R-:W-:Y:S01]  /*3bb0*/  FFMA.FTZ R5, R6, c[0x0][0x2d0], -R13.reuse ;  /* 0x0000b40006057a23 */ /* 0x100fe2000001080d */
[----:B------:R-:W-:Y:S01]  /*3bc0*/  ISETP.GT.AND P1, PT, R8, 0x29, PT ;  /* 0x000000290800780c */ /* 0x000fe20003f24270 */
[----:B------:R-:W-:Y:S02]  /*3bd0*/  FFMA.FTZ R8, R17, c[0x0][0x2d0], -R13 ;  /* 0x0000b40011087a23 */ /* 0x000fe4000001080d */
[--C-:B------:R-:W-:Y:S01]  /*3be0*/  FFMA.FTZ R3, R15, c[0x0][0x2d0], -R12.reuse ;  /* 0x0000b4000f037a23 */ /* 0x100fe2000001080c */
[----:B------:R-:W-:Y:S01]  /*3bf0*/  FSEL R161, R37, -INF , P1 ;  /* 0xff80000025a17808 */ /* 0x000fe20000800000 */
[----:B------:R1:W-:Y:S01]  /*3c00*/  MUFU.EX2 R229, R5 ;  /* 0x0000000500e57308 */ /* 0x0003e20000000800 */
[----:B------:R-:W-:Y:S01]  /*3c10*/  FSEL R132, R39, -INF , P1 ;  /* 0xff80000027847808 */ /* 0x000fe20000800000 */
[----:B------:R-:W-:Y:S01]  /*3c20*/  FFMA.FTZ R4, R11, c[0x0][0x2d0], -R12 ;  /* 0x0000b4000b047a23 */ /* 0x000fe2000001080c */
[----:B------:R-:W-:-:S04]  /*3c30*/  FMNMX.FTZ R0, R161, R0, !PT ;  /* 0x00000000a1007209 */ /* 0x000fc80007810000 */
[----:B------:R-:W-:Y:S01]  /*3c40*/  FMNMX.FTZ R0, R195, R0, !PT ;  /* 0x00000000c3007209 */ /* 0x000fe20007810000 */
[----:B------:R2:W-:Y:S03]  /*3c50*/  MUFU.EX2 R201, R3 ;  /* 0x0000000300c97308 */ /* 0x0005e60000000800 */
[----:B------:R-:W-:-:S04]  /*3c60*/  FMNMX.FTZ R0, R194, R0, !PT ;  /* 0x00000000c2007209 */ /* 0x000fc80007810000 */
[----:B------:R-:W-:Y:S01]  /*3c70*/  FMNMX.FTZ R0, R193, R0, !PT ;  /* 0x00000000c1007209 */ /* 0x000fe20007810000 */
[----:B-1----:R-:W-:Y:S01]  /*3c80*/  FFMA.FTZ R5, R7, c[0x0][0x2d0], -R13 ;  /* 0x0000b40007057a23 */ /* 0x002fe2000001080d */
[----:B------:R1:W-:Y:S02]  /*3c90*/  MUFU.EX2 R202, R4 ;  /* 0x0000000400ca7308 */ /* 0x0003e40000000800 */
[----:B------:R-:W-:Y:S01]  /*3ca0*/  FMNMX.FTZ R0, R192, R0, !PT ;  /* 0x00000000c0007209 */ /* 0x000fe20007810000 */
[----:B--2---:R-:W-:-:S05]  /*3cb0*/  FFMA.FTZ R3, R16, c[0x0][0x2d0], -R12 ;  /* 0x0000b40010037a23 */ /* 0x004fca000001080c */
[----:B------:R2:W-:Y:S08]  /*3cc0*/  MUFU.EX2 R240, R5 ;  /* 0x0000000500f07308 */ /* 0x0005f00000000800 */
[----:B------:R3:W4:Y:S01]  /*3cd0*/  MUFU.EX2 R236, R3 ;  /* 0x0000000300ec7308 */ /* 0x0007220000000800 */
[----:B-1----:R-:W-:Y:S02]  /*3ce0*/  FFMA.FTZ R4, R14, c[0x0][0x2d0], -R12 ;  /* 0x0000b4000e047a23 */ /* 0x002fe4000001080c */
[----:B--2---:R-:W-:-:S05]  /*3cf0*/  FFMA.FTZ R5, R9, c[0x0][0x2d0], -R13 ;  /* 0x0000b40009057a23 */ /* 0x004fca000001080d */
[----:B------:R1:W-:Y:S01]  /*3d00*/  MUFU.EX2 R233, R8 ;  /* 0x0000000800e97308 */ /* 0x0003e20000000800 */
[----:B------:R-:W2:Y:S01]  /*3d10*/  SHFL.BFLY PT, R9, R0, 0x2, 0x1f ;  /* 0x0c401f0000097f89 */ /* 0x000ea200000e0000 */
[----:B---3--:R-:W-:-:S06]  /*3d20*/  FMNMX.FTZ R3, R160, R154, !PT ;  /* 0x0000009aa0037209 */ /* 0x008fcc0007810000 */
[----:B------:R3:W-:Y:S01]  /*3d30*/  MUFU.EX2 R215, R5 ;  /* 0x0000000500d77308 */ /* 0x0007e20000000800 */
[----:B----4-:R-:W-:Y:S02]  /*3d40*/  F2FP.PACK_AB R7, R236, R201 ;  /* 0x000000c9ec07723e */ /* 0x010fe400000000ff */
[----:B------:R-:W-:-:S04]  /*3d50*/  FMNMX.FTZ R3, R152, R3, !PT ;  /* 0x0000000398037209 */ /* 0x000fc80007810000 */
[----:B------:R-:W-:Y:S01]  /*3d60*/  FMNMX.FTZ R3, R146, R3, !PT ;  /* 0x0000000392037209 */ /* 0x000fe20007810000 */
[----:B-1----:R-:W-:Y:S01]  /*3d70*/  FFMA.FTZ R8, R18, c[0x0][0x2d0], -R13 ;  /* 0x0000b40012087a23 */ /* 0x002fe2000001080d */
[----:B------:R1:W-:Y:S02]  /*3d80*/  MUFU.EX2 R239, R4 ;  /* 0x0000000400ef7308 */ /* 0x0003e40000000800 */
[----:B------:R-:W-:-:S04]  /*3d90*/  FMNMX.FTZ R3, R147, R3, !PT ;  /* 0x0000000393037209 */ /* 0x000fc80007810000 */
[----:B------:R-:W-:Y:S01]  /*3da0*/  FMNMX.FTZ R3, R153, R3, !PT ;  /* 0x0000000399037209 */ /* 0x000fe20007810000 */
[----:B---3--:R-:W-:Y:S01]  /*3db0*/  FFMA.FTZ R5, R10, c[0x0][0x2d0], -R13 ;  /* 0x0000b4000a057a23 */ /* 0x008fe2000001080d */
[----:B------:R3:W-:Y:S02]  /*3dc0*/  MUFU.EX2 R182, R8 ;  /* 0x0000000800b67308 */ /* 0x0007e40000000800 */
[----:B------:R-:W-:-:S04]  /*3dd0*/  FMNMX.FTZ R3, R145, R3, !PT ;  /* 0x0000000391037209 */ /* 0x000fc80007810000 */
[----:B------:R-:W-:Y:S02]  /*3de0*/  FMNMX.FTZ R3, R155, R3, !PT ;  /* 0x000000039b037209 */ /* 0x000fe40007810000 */
[----:B------:R-:W4:Y:S01]  /*3df0*/  MUFU.EX2 R234, R5 ;  /* 0x0000000500ea7308 */ /* 0x000f220000000800 */
[----:B-1----:R-:W-:Y:S02]  /*3e00*/  F2FP.PACK_AB R4, R240, R229 ;  /* 0x000000e5f004723e */ /* 0x002fe400000000ff */
[----:B------:R-:W-:-:S04]  /*3e10*/  FMNMX.FTZ R3, R174, R3, !PT ;  /* 0x00000003ae037209 */ /* 0x000fc80007810000 */
[----:B------:R-:W-:Y:S01]  /*3e20*/  FMNMX.FTZ R3, R170, R3, !PT ;  /* 0x00000003aa037209 */ /* 0x000fe20007810000 */
[----:B---3--:R-:W-:-:S03]  /*3e30*/  FFMA.FTZ R8, R19, c[0x0][0x2d0], -R13 ;  /* 0x0000b40013087a23 */ /* 0x008fc6000001080d */
[----:B------:R-:W-:Y:S01]  /*3e40*/  FMNMX.FTZ R3, R163, R3, !PT ;  /* 0x00000003a3037209 */ /* 0x000fe20007810000 */
[----:B------:R1:W-:Y:S03]  /*3e50*/  MUFU.EX2 R218, R8 ;  /* 0x0000000800da7308 */ /* 0x0003e60000000800 */
[----:B------:R-:W-:Y:S02]  /*3e60*/  FMNMX.FTZ R3, R132, R3, !PT ;  /* 0x0000000384037209 */ /* 0x000fe40007810000 */
[----:B----4-:R-:W-:Y:S02]  /*3e70*/  F2FP.PACK_AB R6, R234, R215 ;  /* 0x000000d7ea06723e */ /* 0x010fe400000000ff */
[----:B------:R-:W-:Y:S02]  /*3e80*/  FMNMX.FTZ R3, R191, R3, !PT ;  /* 0x00000003bf037209 */ /* 0x000fe40007810000 */
[----:B------:R-:W-:-:S02]  /*3e90*/  F2FP.PACK_AB R5, R239, R202 ;  /* 0x000000caef05723e */ /* 0x000fc400000000ff */
[----:B------:R-:W-:-:S04]  /*3ea0*/  FMNMX.FTZ R3, R190, R3, !PT ;  /* 0x00000003be037209 */ /* 0x000fc80007810000 */
[----:B------:R-:W-:Y:S01]  /*3eb0*/  FMNMX.FTZ R3, R189, R3, !PT ;  /* 0x00000003bd037209 */ /* 0x000fe20007810000 */
[----:B-1----:R-:W-:Y:S01]  /*3ec0*/  FFMA.FTZ R8, R20, c[0x0][0x2d0], -R13 ;  /* 0x0000b40014087a23 */ /* 0x002fe2000001080d */
[C---:B------:R-:W-:Y:S02]  /*3ed0*/  HMMA.16816.F32 R164, R4.reuse, R84, RZ ;  /* 0x0000005404a4723c */ /* 0x040fe400000018ff */
[----:B------:R-:W-:Y:S01]  /*3ee0*/  FMNMX.FTZ R14, R188, R3, !PT ;  /* 0x00000003bc0e7209 */ /* 0x000fe20007810000 */
[----:B------:R1:W3:Y:S01]  /*3ef0*/  MUFU.EX2 R232, R8 ;  /* 0x0000000800e87308 */ /* 0x0002e20000000800 */
[----:B--2---:R-:W-:Y:S01]  /*3f00*/  FMNMX.FTZ R3, R0, R9, !PT ;  /* 0x0000000900037209 */ /* 0x004fe20007810000 */
[--C-:B------:R-:W-:Y:S02]  /*3f10*/  FFMA.FTZ R0, R24, c[0x0][0x2d0], -R12.reuse ;  /* 0x0000b40018007a23 */ /* 0x100fe4000001080c */
[----:B------:R-:W2:Y:S01]  /*3f20*/  SHFL.BFLY PT, R15, R14, 0x2, 0x1f ;  /* 0x0c401f000e0f7f89 */ /* 0x000ea200000e0000 */
[C---:B------:R-:W-:Y:S03]  /*3f30*/  HMMA.16816.F32 R116, R4.reuse, R120, RZ ;  /* 0x000000780474723c */ /* 0x040fe600000018ff */
[----:B------:R-:W4:Y:S01]  /*3f40*/  SHFL.BFLY PT, R16, R3, 0x1, 0x1f ;  /* 0x0c201f0003107f89 */ /* 0x000f2200000e0000 */
[----:B------:R2:W-:Y:S04]  /*3f50*/  MUFU.EX2 R231, R0 ;  /* 0x0000000000e77308 */ /* 0x0005e80000000800 */
[----:B------:R-:W-:Y:S01]  /*3f60*/  HMMA.16816.F32 R136, R4, R44, RZ ;  /* 0x0000002c0488723c */ /* 0x000fe200000018ff */
[----:B-1----:R-:W-:Y:S01]  /*3f70*/  FFMA.FTZ R8, R21, c[0x0][0x2d0], -R12 ;  /* 0x0000b40015087a23 */ /* 0x002fe2000001080c */
[----:B---3--:R-:W-:-:S03]  /*3f80*/  F2FP.PACK_AB R10, R232, R218 ;  /* 0x000000dae80a723e */ /* 0x008fc600000000ff */
[----:B------:R1:W-:Y:S03]  /*3f90*/  MUFU.EX2 R181, R8 ;  /* 0x0000000800b57308 */ /* 0x0003e60000000800 */
[----:B------:R-:W-:Y:S01]  /*3fa0*/  HMMA.16816.F32 R148, R4, R48, RZ ;  /* 0x000000300494723c */ /* 0x000fe200000018ff */
[----:B--2---:R-:W-:-:S07]  /*3fb0*/  FMNMX.FTZ R0, R14, R15, !PT ;  /* 0x0000000f0e007209 */ /* 0x004fce0007810000 */
[----:B------:R-:W-:Y:S01]  /*3fc0*/  HMMA.16816.F32 R156, R4, R88, RZ ;  /* 0x00000058049c723c */ /* 0x000fe200000018ff */
[----:B------:R-:W-:Y:S01]  /*3fd0*/  MOV R14, R203 ;  /* 0x000000cb000e7202 */ /* 0x000fe20000000f00 */
[----:B------:R-:W-:Y:S01]  /*3fe0*/  IMAD.MOV.U32 R15, RZ, RZ, R202 ;  /* 0x000000ffff0f7224 */ /* 0x000fe200078e00ca */
[----:B----4-:R-:W-:Y:S01]  /*3ff0*/  FMNMX.FTZ R173, R3, R16, !PT ;  /* 0x0000001003ad7209 */ /* 0x010fe20007810000 */
[----:B-1----:R-:W-:-:S04]  /*4000*/  FFMA.FTZ R8, R22, c[0x0][0x2d0], -R12 ;  /* 0x0000b40016087a23 */ /* 0x002fc8000001080c */
[C---:B------:R-:W-:Y:S01]  /*4010*/  HMMA.16816.F32 R140, R4.reuse, R96, RZ ;  /* 0x00000060048c723c */ /* 0x040fe200000018ff */
[C---:B------:R-:W-:Y:S01]  /*4020*/  FMUL.FTZ R3, R173.reuse, c[0x0][0x2d0] ;  /* 0x0000b400ad037a20 */ /* 0x040fe20000410000 */
[----:B------:R-:W-:Y:S01]  /*4030*/  FSETP.NEU.FTZ.AND P1, PT, R173, -INF , PT ;  /* 0xff800000ad00780b */ /* 0x000fe20003f3d000 */
[----:B------:R1:W2:Y:S03]  /*4040*/  MUFU.EX2 R183, R8 ;  /* 0x0000000800b77308 */ /* 0x0002a60000000800 */
[----:B------:R-:W-:Y:S02]  /*4050*/  FSEL R3, R3, RZ, P1 ;  /* 0x000000ff03037208 */ /* 0x000fe40000800000 */
[C---:B------:R-:W-:Y:S08]  /*4060*/  HMMA.16816.F32 R128, R4.reuse, R100, RZ ;  /* 0x000000640480723c */ /* 0x040ff000000018ff */
[----:B------:R-:W-:Y:S01]  /*4070*/  HMMA.16816.F32 R124, R4, R104, RZ ;  /* 0x00000068047c723c */ /* 0x000fe200000018ff */
[----:B-1----:R-:W-:Y:S01]  /*4080*/  FFMA.FTZ R8, R23, c[0x0][0x2d0], -R12 ;  /* 0x0000b40017087a23 */ /* 0x002fe2000001080c */
[----:B--2---:R-:W-:-:S03]  /*4090*/  F2FP.PACK_AB R9, R183, R181 ;  /* 0x000000b5b709723e */ /* 0x004fc600000000ff */
[----:B------:R1:W2:Y:S03]  /*40a0*/  MUFU.EX2 R217, R8 ;  /* 0x0000000800d97308 */ /* 0x0002a60000000800 */
[C---:B------:R-:W-:Y:S08]  /*40b0*/  HMMA.16816.F32 R108, R4.reuse, R46, RZ ;  /* 0x0000002e046c723c */ /* 0x040ff000000018ff */
[----:B------:R-:W-:Y:S01]  /*40c0*/  HMMA.16816.F32 R80, R4, R50, RZ ;  /* 0x000000320450723c */ /* 0x000fe200000018ff */
[----:B-1----:R-:W-:-:S07]  /*40d0*/  F2FP.PACK_AB R8, R182, R233 ;  /* 0x000000e9b608723e */ /* 0x002fce00000000ff */
[----:B------:R-:W-:Y:S01]  /*40e0*/  HMMA.16816.F32 R40, R4, R86, RZ ;  /* 0x000000560428723c */ /* 0x000fe200000018ff */
[----:B--2---:R-:W-:-:S07]  /*40f0*/  F2FP.PACK_AB R11, R231, R217 ;  /* 0x000000d9e70b723e */ /* 0x004fce00000000ff */
[C---:B------:R-:W-:Y:S08]  /*4100*/  HMMA.16816.F32 R36, R4.reuse, R90, RZ ;  /* 0x0000005a0424723c */ /* 0x040ff000000018ff */
[C---:B------:R-:W-:Y:S08]  /*4110*/  HMMA.16816.F32 R32, R4.reuse, R98, RZ ;  /* 0x000000620420723c */ /* 0x040ff000000018ff */
[C---:B------:R-:W-:Y:S08]  /*4120*/  HMMA.16816.F32 R28, R4.reuse, R102, RZ ;  /* 0x00000066041c723c */ /* 0x040ff000000018ff */
[C---:B------:R-:W-:Y:S08]  /*4130*/  HMMA.16816.F32 R24, R4.reuse, R106, RZ ;  /* 0x0000006a0418723c */ /* 0x040ff000000018ff */
[----:B------:R-:W-:Y:S01]  /*4140*/  HMMA.16816.F32 R20, R4, R122, RZ ;  /* 0x0000007a0414723c */ /* 0x000fe200000018ff */
[----:B------:R-:W1:Y:S06]  /*4150*/  SHFL.BFLY PT, R5, R0, 0x1, 0x1f ;  /* 0x0c201f0000057f89 */ /* 0x000e6c00000e0000 */
[----:B------:R-:W-:Y:S01]  /*4160*/  FFMA.FTZ R4, R144, c[0x0][0x2d0], -R3 ;  /* 0x0000b40090047a23 */ /* 0x000fe20000010803 */
[----:B------:R-:W-:Y:S01]  /*4170*/  HMMA.16816.F32 R244, R8, R68, R164 ;  /* 0x0000004408f4723c */ /* 0x000fe200000018a4 */
[----:B------:R-:W-:-:S02]  /*4180*/  IMAD.MOV.U32 R144, RZ, RZ, R183 ;  /* 0x000000ffff907224 */ /* 0x000fc400078e00b7 */
[----:B------:R2:W-:Y:S04]  /*4190*/  MUFU.EX2 R164, R4 ;  /* 0x0000000400a47308 */ /* 0x0005e80000000800 */
[----:B------:R-:W-:Y:S01]  /*41a0*/  IMAD.MOV.U32 R166, RZ, RZ, R201 ;  /* 0x000000ffffa67224 */ /* 0x000fe200078e00c9 */
[----:B------:R-:W-:Y:S01]  /*41b0*/  HMMA.16816.F32 R116, R8, R92, R116 ;  /* 0x0000005c0874723c */ /* 0x000fe20000001874 */
[----:B------:R-:W-:-:S07]  /*41c0*/  MOV R165, R200 ;  /* 0x000000c800a57202 */ /* 0x000fce0000000f00 */
[C---:B------:R-:W-:Y:S01]  /*41d0*/  HMMA.16816.F32 R196, R8.reuse, R76, R136 ;  /* 0x0000004c08c4723c */ /* 0x040fe20000001888 */
[----:B-1----:R-:W-:Y:S01]  /*41e0*/  FMNMX.FTZ R172, R0, R5, !PT ;  /* 0x0000000500ac7209 */ /* 0x002fe20007810000 */
[--C-:B------:R-:W-:Y:S02]  /*41f0*/  FFMA.FTZ R0, R133, c[0x0][0x2d0], -R3.reuse ;  /* 0x0000b40085007a23 */ /* 0x100fe40000010803 */
[----:B--2---:R-:W-:Y:S01]  /*4200*/  FFMA.FTZ R4, R135, c[0x0][0x2d0], -R3 ;  /* 0x0000b40087047a23 */ /* 0x004fe20000010803 */
[----:B------:R-:W-:Y:S01]  /*4210*/  FSETP.NEU.FTZ.AND P1, PT, R172, -INF , PT ;  /* 0xff800000ac00780b */ /* 0x000fe20003f3d000 */
[----:B------:R1:W2:Y:S01]  /*4220*/  MUFU.EX2 R5, R0 ;  /* 0x0000000000057308 */ /* 0x0002a20000000800 */
[----:B------:R-:W-:Y:S01]  /*4230*/  IMAD.MOV.U32 R133, RZ, RZ, R182 ;  /* 0x000000ffff857224 */ /* 0x000fe200078e00b6 */
[----:B------:R-:W-:Y:S01]  /*4240*/  HMMA.16816.F32 R136, R8, R64, R156 ;  /* 0x000000400888723c */ /* 0x000fe2000000189c */
[----:B------:R-:W-:Y:S01]  /*4250*/  IMAD.MOV.U32 R210, RZ, RZ, R244 ;  /* 0x000000ffffd27224 */ /* 0x000fe200078e00f4 */
[----:B------:R-:W-:Y:S01]  /*4260*/  MOV R206, R245 ;  /* 0x000000f500ce7202 */ /* 0x000fe20000000f00 */
[----:B------:R-:W-:-:S02]  /*4270*/  IMAD.MOV.U32 R205, RZ, RZ, R246 ;  /* 0x000000ffffcd7224 */ /* 0x000fc400078e00f6 */
[----:B------:R-:W-:Y:S01]  /*4280*/  IMAD.MOV.U32 R204, RZ, RZ, R247 ;  /* 0x000000ffffcc7224 */ /* 0x000fe200078e00f7 */
[----:B------:R3:W4:Y:S02]  /*4290*/  MUFU.EX2 R135, R4 ;  /* 0x0000000400877308 */ /* 0x0007240000000800 */
[----:B------:R-:W-:Y:S01]  /*42a0*/  IMAD.MOV.U32 R242, RZ, RZ, R117 ;  /* 0x000000fffff27224 */ /* 0x000fe200078e0075 */
[----:B------:R-:W-:Y:S01]  /*42b0*/  MOV R243, R118 ;  /* 0x0000007600f37202 */ /* 0x000fe20000000f00 */
[----:B------:R-:W-:Y:S01]  /*42c0*/  IMAD.MOV.U32 R241, RZ, RZ, R116 ;  /* 0x000000fffff17224 */ /* 0x000fe200078e0074 */
[----:B------:R-:W-:Y:S01]  /*42d0*/  HMMA.16816.F32 R128, R8, R56, R128 ;  /* 0x000000380880723c */ /* 0x000fe20000001880 */
[----:B-1----:R-:W-:-:S05]  /*42e0*/  FMUL.FTZ R0, R172, c[0x0][0x2d0] ;  /* 0x0000b400ac007a20 */ /* 0x002fca0000410000 */
[----:B------:R-:W-:Y:S02]  /*42f0*/  FSEL R0, R0, RZ, P1 ;  /* 0x000000ff00007208 */ /* 0x000fe40000800000 */
[----:B------:R-:W-:Y:S01]  /*4300*/  HMMA.16816.F32 R124, R8, R52, R124 ;  /* 0x00000034087c723c */ /* 0x000fe2000000187c */
[----:B---3--:R-:W-:-:S04]  /*4310*/  FFMA.FTZ R4, R134, c[0x0][0x2d0], -R3 ;  /* 0x0000b40086047a23 */ /* 0x008fc80000010803 */
[----:B------:R-:W-:Y:S01]  /*4320*/  MOV R18, R139 ;  /* 0x0000008b00127202 */ /* 0x000fe20000000f00 */
[----:B------:R-:W-:Y:S01]  /*4330*/  IMAD.MOV.U32 R17, RZ, RZ, R136 ;  /* 0x000000ffff117224 */ /* 0x000fe200078e0088 */
[----:B------:R1:W3:Y:S01]  /*4340*/  MUFU.EX2 R134, R4 ;  /* 0x0000000400867308 */ /* 0x0002e20000000800 */
[----:B------:R-:W-:Y:S01]  /*4350*/  IMAD.MOV.U32 R16, RZ, RZ, R137 ;  /* 0x000000ffff107224 */ /* 0x000fe200078e0089 */
[----:B------:R-:W-:Y:S01]  /*4360*/  MOV R7, R138 ;  /* 0x0000008a00077202 */ /* 0x000fe20000000f00 */
[C---:B------:R-:W-:Y:S06]  /*4370*/  HMMA.16816.F32 R220, R8.reuse, R72, R148 ;  /* 0x0000004808dc723c */ /* 0x040fec0000001894 */
[----:B------:R-:W-:Y:S01]  /*4380*/  IMAD.MOV.U32 R211, RZ, RZ, R131 ;  /* 0x000000ffffd37224 */ /* 0x000fe200078e0083 */
[----:B------:R-:W-:Y:S01]  /*4390*/  MOV R208, R130 ;  /* 0x0000008200d07202 */ /* 0x000fe20000000f00 */
[----:B------:R-:W-:Y:S01]  /*43a0*/  HMMA.16816.F32 R136, R8, R60, R140 ;  /* 0x0000003c0888723c */ /* 0x000fe2000000188c */
[----:B------:R-:W-:Y:S01]  /*43b0*/  IMAD.MOV.U32 R207, RZ, RZ, R129 ;  /* 0x000000ffffcf7224 */ /* 0x000fe200078e0081 */
[----:B------:R-:W-:Y:S01]  /*43c0*/  MOV R150, R217 ;  /* 0x000000d900967202 */ /* 0x000fe20000000f00 */
[----:B------:R-:W-:-:S02]  /*43d0*/  IMAD.MOV.U32 R209, RZ, RZ, R128 ;  /* 0x000000ffffd17224 */ /* 0x000fc400078e0080 */
[----:B-1----:R-:W-:Y:S01]  /*43e0*/  FFMA.FTZ R4, R115, c[0x0][0x2d0], -R3 ;  /* 0x0000b40073047a23 */ /* 0x002fe20000010803 */
[----:B------:R-:W-:Y:S01]  /*43f0*/  MOV R115, R181 ;  /* 0x000000b500737202 */ /* 0x000fe20000000f00 */
[----:B------:R-:W-:Y:S01]  /*4400*/  IMAD.MOV.U32 R130, RZ, RZ, R126 ;  /* 0x000000ffff827224 */ /* 0x000fe200078e007e */
[----:B------:R-:W-:Y:S01]  /*4410*/  MOV R131, R125 ;  /* 0x0000007d00837202 */ /* 0x000fe20000000f00 */
[----:B------:R1:W-:Y:S01]  /*4420*/  MUFU.EX2 R235, R4 ;  /* 0x0000000400eb7308 */ /* 0x0003e20000000800 */
[----:B------:R-:W-:Y:S01]  /*4430*/  IMAD.MOV.U32 R129, RZ, RZ, R127 ;  /* 0x000000ffff817224 */ /* 0x000fe200078e007f */
[----:B------:R-:W-:Y:S01]  /*4440*/  MOV R128, R124 ;  /* 0x0000007c00807202 */ /* 0x000fe20000000f00 */
[----:B------:R-:W-:Y:S01]  /*4450*/  IMAD.MOV.U32 R151, RZ, RZ, R218 ;  /* 0x000000ffff977224 */ /* 0x000fe200078e00da */
[----:B------:R-:W-:Y:S01]  /*4460*/  HMMA.16816.F32 R124, R8, R78, R108 ;  /* 0x0000004e087c723c */ /* 0x000fe2000000186c */
[----:B------:R-:W-:Y:S02]  /*4470*/  IMAD.MOV.U32 R149, RZ, RZ, R216 ;  /* 0x000000ffff957224 */ /* 0x000fe400078e00d8 */
[----:B------:R-:W-:-:S04]  /*4480*/  IMAD.MOV.U32 R148, RZ, RZ, R215 ;  /* 0x000000ffff947224 */ /* 0x000fc800078e00d7 */
[----:B------:R-:W-:Y:S01]  /*4490*/  IMAD.MOV.U32 R109, RZ, RZ, R18 ;  /* 0x000000ffff6d7224 */ /* 0x000fe200078e0012 */
[C---:B------:R-:W-:Y:S01]  /*44a0*/  HMMA.16816.F32 R140, R8.reuse, R70, R40 ;  /* 0x00000046088c723c */ /* 0x040fe20000001828 */
[----:B------:R-:W-:Y:S01]  /*44b0*/  IMAD.MOV.U32 R110, RZ, RZ, R17 ;  /* 0x000000ffff6e7224 */ /* 0x000fe200078e0011 */
[----:B------:R-:W-:Y:S01]  /*44c0*/  MOV R111, R16 ;  /* 0x00000010006f7202 */ /* 0x000fe20000000f00 */
[----:B------:R-:W-:Y:S01]  /*44d0*/  IMAD.MOV.U32 R6, RZ, RZ, R137 ;  /* 0x000000ffff067224 */ /* 0x000fe200078e0089 */
[----:B------:R-:W-:Y:S01]  /*44e0*/  MOV R213, R139 ;  /* 0x0000008b00d57202 */ /* 0x000fe20000000f00 */
[----:B-1----:R-:W-:Y:S02]  /*44f0*/  FFMA.FTZ R4, R114, c[0x0][0x2d0], -R3 ;  /* 0x0000b40072047a23 */ /* 0x002fe40000010803 */
[----:B------:R-:W-:Y:S01]  /*4500*/  IMAD.MOV.U32 R214, RZ, RZ, R138 ;  /* 0x000000ffffd67224 */ /* 0x000fe200078e008a */
[----:B------:R-:W-:Y:S01]  /*4510*/  HMMA.16816.F32 R248, R8, R66, R36 ;  /* 0x0000004208f8723c */ /* 0x000fe20000001824 */
[----:B------:R1:W-:Y:S01]  /*4520*/  MUFU.EX2 R238, R4 ;  /* 0x0000000400ee7308 */ /* 0x0003e20000000800 */
[----:B------:R-:W-:-:S02]  /*4530*/  IMAD.MOV.U32 R212, RZ, RZ, R136 ;  /* 0x000000ffffd47224 */ /* 0x000fc400078e0088 */
[----:B------:R-:W-:-:S04]  /*4540*/  IMAD.MOV.U32 R114, RZ, RZ, R7 ;  /* 0x000000ffff727224 */ /* 0x000fc800078e0007 */
[C---:B------:R-:W-:Y:S07]  /*4550*/  HMMA.16816.F32 R136, R8.reuse, R74, R80 ;  /* 0x0000004a0888723c */ /* 0x040fee0000001850 */
[----:B------:R-:W-:Y:S01]  /*4560*/  IMAD.MOV.U32 R83, RZ, RZ, R6 ;  /* 0x000000ffff537224 */ /* 0x000fe200078e0006 */
[----:B------:R-:W-:Y:S01]  /*4570*/  HMMA.16816.F32 R244, R8, R62, R32 ;  /* 0x0000003e08f4723c */ /* 0x000fe20000001820 */
[----:B-1----:R-:W-:Y:S02]  /*4580*/  FFMA.FTZ R4, R160, c[0x0][0x2d0], -R0 ;  /* 0x0000b400a0047a23 */ /* 0x002fe40000010800 */
[----:B--2---:R-:W-:-:S02]  /*4590*/  IMAD.MOV.U32 R160, RZ, RZ, R5 ;  /* 0x000000ffffa07224 */ /* 0x004fc400078e0005 */
[----:B------:R1:W-:Y:S03]  /*45a0*/  MUFU.EX2 R117, R4 ;  /* 0x0000000400757308 */ /* 0x0003e60000000800 */
[C---:B------:R-:W-:Y:S08]  /*45b0*/  HMMA.16816.F32 R216, R8.reuse, R58, R28 ;  /* 0x0000003a08d8723c */ /* 0x040ff0000000181c */
[----:B------:R-:W-:Y:S01]  /*45c0*/  HMMA.16816.F32 R156, R8, R54, R24 ;  /* 0x00000036089c723c */ /* 0x000fe20000001818 */
[----:B-1----:R-:W-:-:S02]  /*45d0*/  FFMA.FTZ R4, R154, c[0x0][0x2d0], -R0 ;  /* 0x0000b4009a047a23 */ /* 0x002fc40000010800 */
[----:B------:R-:W-:-:S05]  /*45e0*/  IMAD.MOV.U32 R154, RZ, RZ, R130 ;  /* 0x000000ffff9a7224 */ /* 0x000fca00078e0082 */
[----:B------:R-:W-:Y:S01]  /*45f0*/  HMMA.16816.F32 R200, R8, R94, R20 ;  /* 0x0000005e08c8723c */ /* 0x000fe20000001814 */
[----:B------:R1:W2:Y:S06]  /*4600*/  MUFU.EX2 R116, R4 ;  /* 0x0000000400747308 */ /* 0x0002ac0000000800 */
[----:B----4-:R-:W-:Y:S02]  /*4610*/  F2FP.PACK_AB R8, R135, R164 ;  /* 0x000000a48708723e */ /* 0x010fe400000000ff */
[----:B---3--:R-:W-:Y:S01]  /*4620*/  F2FP.PACK_AB R10, R160, R134 ;  /* 0x00000086a00a723e */ /* 0x008fe200000000ff */
[----:B-1----:R-:W-:Y:S01]  /*4630*/  FFMA.FTZ R4, R152, c[0x0][0x2d0], -R0 ;  /* 0x0000b40098047a23 */ /* 0x002fe20000010800 */
[----:B--2---:R-:W-:Y:S01]  /*4640*/  F2FP.PACK_AB R9, R116, R117 ;  /* 0x000000757409723e */ /* 0x004fe200000000ff */
[----:B------:R-:W-:-:S02]  /*4650*/  IMAD.MOV.U32 R152, RZ, RZ, R128 ;  /* 0x000000ffff987224 */ /* 0x000fc400078e0080 */
[----:B------:R1:W-:Y:S02]  /*4660*/  MUFU.EX2 R118, R4 ;  /* 0x0000000400767308 */ /* 0x0003e40000000800 */
[----:B-1----:R-:W-:-:S06]  /*4670*/  FFMA.FTZ R4, R146, c[0x0][0x2d0], -R0 ;  /* 0x0000b40092047a23 */ /* 0x002fcc0000010800 */
[----:B------:R1:W2:Y:S02]  /*4680*/  MUFU.EX2 R175, R4 ;  /* 0x0000000400af7308 */ /* 0x0002a40000000800 */
[----:B-1----:R-:W-:Y:S01]  /*4690*/  FFMA.FTZ R4, R113, c[0x0][0x2d0], -R3 ;  /* 0x0000b40071047a23 */ /* 0x002fe20000010803 */
[----:B--2---:R-:W-:-:S05]  /*46a0*/  F2FP.PACK_AB R11, R175, R118 ;  /* 0x00000076af0b723e */ /* 0x004fca00000000ff */
[----:B------:R1:W2:Y:S02]  /*46b0*/  MUFU.EX2 R5, R4 ;  /* 0x0000000400057308 */ /* 0x0002a40000000800 */
[C---:B------:R-:W-:Y:S08]  /*46c0*/  HMMA.16816.F32 R40, R8.reuse, R44, RZ ;  /* 0x0000002c0828723c */ /* 0x040ff000000018ff */
[----:B------:R-:W-:Y:S01]  /*46d0*/  HMMA.16816.F32 R36, R8, R48, RZ ;  /* 0x000000300824723c */ /* 0x000fe200000018ff */
[----:B-1----:R-:W-:-:S04]  /*46e0*/  FFMA.FTZ R4, R112, c[0x0][0x2d0], -R3 ;  /* 0x0000b40070047a23 */ /* 0x002fc80000010803 */
[----:B------:R1:W3:Y:S03]  /*46f0*/  MUFU.EX2 R167, R4 ;  /* 0x0000000400a77308 */ /* 0x0002e60000000800 */
[C---:B------:R-:W-:Y:S07]  /*4700*/  HMMA.16816.F32 R32, R8.reuse, R84, RZ ;  /* 0x000000540820723c */ /* 0x040fee00000018ff */
[----:B------:R-:W-:Y:S01]  /*4710*/  IMAD.MOV.U32 R84, RZ, RZ, R109 ;  /* 0x000000ffff547224 */ /* 0x000fe200078e006d */
[----:B------:R-:W-:Y:S01]  /*4720*/  HMMA.16816.F32 R20, R8, R100, RZ ;  /* 0x000000640814723c */ /* 0x000fe200000018ff */
[----:B------:R-:W-:-:S02]  /*4730*/  IMAD.MOV.U32 R85, RZ, RZ, R110 ;  /* 0x000000ffff557224 */ /* 0x000fc400078e006e */
[----:B-1----:R-:W-:-:S04]  /*4740*/  FFMA.FTZ R4, R147, c[0x0][0x2d0], -R0 ;  /* 0x0000b40093047a23 */ /* 0x002fc80000010800 */
[----:B--2---:R-:W-:Y:S01]  /*4750*/  MOV R100, R5 ;  /* 0x0000000500647202 */ /* 0x004fe20000000f00 */
[----:B------:R-:W-:Y:S01]  /*4760*/  HMMA.16816.F32 R28, R8, R88, RZ ;  /* 0x00000058081c723c */ /* 0x000fe200000018ff */
[----:B------:R-:W-:Y:S01]  /*4770*/  IMAD.MOV.U32 R101, RZ, RZ, R180 ;  /* 0x000000ffff657224 */ /* 0x000fe200078e00b4 */
[----:B------:R1:W-:Y:S01]  /*4780*/  MUFU.EX2 R252, R4 ;  /* 0x0000000400fc7308 */ /* 0x0003e20000000800 */
[----:B---3--:R-:W-:-:S04]  /*4790*/  F2FP.PACK_AB R6, R167, R100 ;  /* 0x00000064a706723e */ /* 0x008fc800000000ff */
[----:B------:R-:W-:Y:S01]  /*47a0*/  MOV R88, R111 ;  /* 0x0000006f00587202 */ /* 0x000fe20000000f00 */
[----:B------:R-:W-:Y:S01]  /*47b0*/  HMMA.16816.F32 R24, R8, R96, RZ ;  /* 0x000000600818723c */ /* 0x000fe200000018ff */
[----:B------:R-:W-:-:S07]  /*47c0*/  MOV R89, R114 ;  /* 0x0000007200597202 */ /* 0x000fce0000000f00 */
[C---:B------:R-:W-:Y:S01]  /*47d0*/  HMMA.16816.F32 R16, R8.reuse, R104, RZ ;  /* 0x000000680810723c */ /* 0x040fe200000018ff */
[----:B-1----:R-:W-:Y:S02]  /*47e0*/  FFMA.FTZ R4, R153, c[0x0][0x2d0], -R0 ;  /* 0x0000b40099047a23 */ /* 0x002fe40000010800 */
[----:B------:R-:W-:Y:S02]  /*47f0*/  IMAD.MOV.U32 R153, RZ, RZ, R131 ;  /* 0x000000ffff997224 */ /* 0x000fe400078e0083 */
[----:B------:R1:W2:Y:S02]  /*4800*/  MUFU.EX2 R237, R4 ;  /* 0x0000000400ed7308 */ /* 0x0002a40000000800 */
[----:B------:R-:W-:Y:S01]  /*4810*/  IMAD.MOV.U32 R104, RZ, RZ, R133 ;  /* 0x000000ffff687224 */ /* 0x000fe200078e0085 */
[----:B------:R-:W-:Y:S01]  /*4820*/  MOV R105, R144 ;  /* 0x0000009000697202 */ /* 0x000fe20000000f00 */
[----:B------:R-:W-:Y:S01]  /*4830*/  IMAD.MOV.U32 R133, RZ, RZ, R165 ;  /* 0x000000ffff857224 */ /* 0x000fe200078e00a5 */
[----:B------:R-:W-:Y:S01]  /*4840*/  HMMA.16816.F32 R44, R8, R46, RZ ;  /* 0x0000002e082c723c */ /* 0x000fe200000018ff */
[----:B------:R-:W-:Y:S01]  /*4850*/  IMAD.MOV.U32 R165, RZ, RZ, R166 ;  /* 0x000000ffffa57224 */ /* 0x000fe200078e00a6 */
[----:B------:R-:W-:Y:S01]  /*4860*/  MOV R166, R148 ;  /* 0x0000009400a67202 */ /* 0x000fe20000000f00 */
[----:B-1----:R-:W-:Y:S01]  /*4870*/  FFMA.FTZ R4, R145, c[0x0][0x2d0], -R0 ;  /* 0x0000b40091047a23 */ /* 0x002fe20000010800 */
[----:B--2---:R-:W-:-:S03]  /*4880*/  F2FP.PACK_AB R5, R237, R252 ;  /* 0x000000fced05723e */ /* 0x004fc600000000ff */
[----:B------:R1:W-:Y:S02]  /*4890*/  MUFU.EX2 R108, R4 ;  /* 0x00000004006c7308 */ /* 0x0003e40000000800 */
[----:B-1----:R-:W-:Y:S01]  /*48a0*/  FFMA.FTZ R4, R155, c[0x0][0x2d0], -R0 ;  /* 0x0000b4009b047a23 */ /* 0x002fe20000010800 */
[----:B------:R-:W-:-:S05]  /*48b0*/  MOV R155, R129 ;  /* 0x00000081009b7202 */ /* 0x000fca0000000f00 */
[----:B------:R1:W2:Y:S02]  /*48c0*/  MUFU.EX2 R215, R4 ;  /* 0x0000000400d77308 */ /* 0x0002a40000000800 */
[----:B-1----:R-:W-:Y:S02]  /*48d0*/  F2FP.PACK_AB R4, R238, R235 ;  /* 0x000000ebee04723e */ /* 0x002fe400000000ff */
[----:B--2---:R-:W-:-:S07]  /*48e0*/  F2FP.PACK_AB R7, R215, R108 ;  /* 0x0000006cd707723e */ /* 0x004fce00000000ff */
[C---:B------:R-:W-:Y:S07]  /*48f0*/  HMMA.16816.F32 R180, R4.reuse, R76, R40 ;  /* 0x0000004c04b4723c */ /* 0x040fee0000001828 */
[----:B------:R-:W-:Y:S01]  /*4900*/  IMAD.MOV.U32 R76, RZ, RZ, R83 ;  /* 0x000000ffff4c7224 */ /* 0x000fe200078e0053 */
[----:B------:R-:W-:Y:S01]  /*4910*/  HMMA.16816.F32 R128, R4, R56, R20 ;  /* 0x000000380480723c */ /* 0x000fe20000001814 */
[----:B------:R-:W-:-:S07]  /*4920*/  IMAD.MOV.U32 R77, RZ, RZ, R115 ;  /* 0x000000ffff4d7224 */ /* 0x000fce00078e0073 */
[C---:B------:R-:W-:Y:S07]  /*4930*/  HMMA.16816.F32 R80, R4.reuse, R72, R36 ;  /* 0x000000480450723c */ /* 0x040fee0000001824 */
[----:B------:R-:W-:Y:S01]  /*4940*/  IMAD.MOV.U32 R72, RZ, RZ, R108 ;  /* 0x000000ffff487224 */ /* 0x000fe200078e006c */
[----:B------:R-:W-:Y:S01]  /*4950*/  MOV R73, R149 ;  /* 0x0000009500497202 */ /* 0x000fe20000000f00 */
[----:B------:R-:W-:Y:S07]  /*4960*/  HMMA.16816.F32 R108, R4, R68, R32 ;  /* 0x00000044046c723c */ /* 0x000fee0000001820 */
[----:B------:R-:W-:Y:S01]  /*4970*/  IMAD.MOV.U32 R68, RZ, RZ, R150 ;  /* 0x000000ffff447224 */ /* 0x000fe200078e0096 */
[----:B------:R-:W-:Y:S01]  /*4980*/  HMMA.16816.F32 R32, R8, R90, RZ ;  /* 0x0000005a0820723c */ /* 0x000fe200000018ff */
[----:B------:R-:W-:-:S06]  /*4990*/  IMAD.MOV.U32 R69, RZ, RZ, R151 ;  /* 0x000000ffff457224 */ /* 0x000fcc00078e0097 */
[----:B------:R-:W-:Y:S01]  /*49a0*/  MOV R91, R204 ;  /* 0x000000cc005b7202 */ /* 0x000fe20000000f00 */
[----:B------:R-:W-:Y:S01]  /*49b0*/  HMMA.16816.F32 R112, R4, R64, R28 ;  /* 0x000000400470723c */ /* 0x000fe2000000181c */
[----:B------:R-:W-:-:S07]  /*49c0*/  IMAD.MOV.U32 R90, RZ, RZ, R205 ;  /* 0x000000ffff5a7224 */ /* 0x000fce00078e00cd */
[C---:B------:R-:W-:Y:S08]  /*49d0*/  HMMA.16816.F32 R148, R4.reuse, R60, R24 ;  /* 0x0000003c0494723c */ /* 0x040ff00000001818 */
[----:B------:R-:W-:Y:S08]  /*49e0*/  HMMA.16816.F32 R144, R4, R52, R16 ;  /* 0x000000340490723c */ /* 0x000ff00000001810 */
[C---:B------:R-:W-:Y:S08]  /*49f0*/  HMMA.16816.F32 R40, R8.reuse, R50, RZ ;  /* 0x000000320828723c */ /* 0x040ff000000018ff */
[C---:B------:R-:W-:Y:S08]  /*4a00*/  HMMA.16816.F32 R36, R8.reuse, R86, RZ ;  /* 0x000000560824723c */ /* 0x040ff000000018ff */
[C---:B------:R-:W-:Y:S08]  /*4a10*/  HMMA.16816.F32 R28, R8.reuse, R98, RZ ;  /* 0x00000062081c723c */ /* 0x040ff000000018ff */
[C---:B------:R-:W-:Y:S07]  /*4a20*/  HMMA.16816.F32 R24, R8.reuse, R102, RZ ;  /* 0x000000660818723c */ /* 0x040fee00000018ff */
[----:B------:R-:W-:Y:S01]  /*4a30*/  IMAD.MOV.U32 R103, RZ, RZ, R105 ;  /* 0x000000ffff677224 */ /* 0x000fe200078e0069 */
[----:B------:R-:W-:Y:S01]  /*4a40*/  HMMA.16816.F32 R16, R8, R120, RZ ;  /* 0x000000780810723c */ /* 0x000fe200000018ff */
[----:B------:R-:W-:Y:S01]  /*4a50*/  MOV R105, R88 ;  /* 0x0000005800697202 */ /* 0x000fe20000000f00 */
[----:B------:R-:W-:Y:S01]  /*4a60*/  IMAD.MOV.U32 R102, RZ, RZ, R104 ;  /* 0x000000ffff667224 */ /* 0x000fe200078e0068 */
[----:B------:R-:W-:-:S02]  /*4a70*/  MOV R88, R210 ;  /* 0x000000d200587202 */ /* 0x000fc40000000f00 */
[----:B------:R-:W-:Y:S02]  /*4a80*/  MOV R104, R85 ;  /* 0x0000005500687202 */ /* 0x000fe40000000f00 */
[----:B------:R-:W-:Y:S01]  /*4a90*/  IMAD.MOV.U32 R120, RZ, RZ, R212 ;  /* 0x000000ffff787224 */ /* 0x000fe200078e00d4 */
[----:B------:R-:W-:Y:S01]  /*4aa0*/  HMMA.16816.F32 R20, R8, R106, RZ ;  /* 0x0000006a0814723c */ /* 0x000fe200000018ff */
[----:B------:R-:W-:-:S06]  /*4ab0*/  IMAD.MOV.U32 R121, RZ, RZ, R76 ;  /* 0x000000ffff797224 */ /* 0x000fcc00078e004c */
[----:B------:R-:W-:Y:S01]  /*4ac0*/  IMAD.MOV.U32 R106, RZ, RZ, R89 ;  /* 0x000000ffff6a7224 */ /* 0x000fe200078e0059 */
[----:B------:R-:W-:Y:S01]  /*4ad0*/  HMMA.16816.F32 R48, R8, R122, RZ ;  /* 0x0000007a0830723c */ /* 0x000fe200000018ff */
[----:B------:R-:W-:Y:S02]  /*4ae0*/  IMAD.MOV.U32 R89, RZ, RZ, R206 ;  /* 0x000000ffff597224 */ /* 0x000fe400078e00ce */
[----:B------:R-:W-:-:S04]  /*4af0*/  IMAD.MOV.U32 R107, RZ, RZ, R84 ;  /* 0x000000ffff6b7224 */ /* 0x000fc800078e0054 */
[----:B------:R-:W-:Y:S01]  /*4b00*/  FFMA.FTZ R8, R169, c[0x0][0x2d0], -R3 ;  /* 0x0000b400a9087a23 */ /* 0x000fe20000010803 */
[----:B------:R-:W-:Y:S01]  /*4b10*/  HMMA.16816.F32 R64, R4, R66, R32 ;  /* 0x000000420440723c */ /* 0x000fe20000001820 */
[----:B------:R-:W-:Y:S01]  /*4b20*/  MOV R123, R213 ;  /* 0x000000d5007b7202 */ /* 0x000fe20000000f00 */
[----:B------:R-:W-:-:S05]  /*4b30*/  IMAD.MOV.U32 R122, RZ, RZ, R214 ;  /* 0x000000ffff7a7224 */ /* 0x000fca00078e00d6 */
[----:B------:R-:W-:Y:S01]  /*4b40*/  IMAD.MOV.U32 R32, RZ, RZ, R211 ;  /* 0x000000ffff207224 */ /* 0x000fe200078e00d3 */
[C---:B------:R-:W-:Y:S01]  /*4b50*/  HMMA.16816.F32 R96, R4.reuse, R92, R16 ;  /* 0x0000005c0460723c */ /* 0x040fe20000001810 */
[----:B------:R1:W-:Y:S01]  /*4b60*/  MUFU.EX2 R211, R8 ;  /* 0x0000000800d37308 */ /* 0x0003e20000000800 */
[----:B------:R-:W-:Y:S01]  /*4b70*/  IMAD.MOV.U32 R35, RZ, RZ, R133 ;  /* 0x000000ffff237224 */ /* 0x000fe200078e0085 */
[----:B------:R-:W-:Y:S01]  /*4b80*/  LDSM.16.MT88.4 R16, [R227+0x1100] ;  /* 0x00110000e310783b */ /* 0x000fe20000004200 */
[----:B------:R-:W-:Y:S01]  /*4b90*/  IMAD.MOV.U32 R133, RZ, RZ, R234 ;  /* 0x000000ffff857224 */ /* 0x000fe200078e00ea */
[----:B------:R-:W-:Y:S01]  /*4ba0*/  MOV R33, R73 ;  /* 0x0000004900217202 */ /* 0x000fe20000000f00 */
[----:B------:R-:W-:Y:S01]  /*4bb0*/  IMAD.MOV.U32 R34, RZ, RZ, R72 ;  /* 0x000000ffff227224 */ /* 0x000fe200078e0048 */
[----:B------:R-:W-:Y:S01]  /*4bc0*/  MOV R93, R68 ;  /* 0x00000044005d7202 */ /* 0x000fe20000000f00 */
[----:B------:R-:W-:Y:S01]  /*4bd0*/  HMMA.16816.F32 R44, R4, R78, R44 ;  /* 0x0000004e042c723c */ /* 0x000fe2000000182c */
[----:B------:R-:W-:-:S07]  /*4be0*/  IMAD.MOV.U32 R92, RZ, RZ, R69 ;  /* 0x000000ffff5c7224 */ /* 0x000fce00078e0045 */
[----:B------:R-:W-:Y:S01]  /*4bf0*/  HMMA.16816.F32 R40, R4, R74, R40 ;  /* 0x0000004a0428723c */ /* 0x000fe20000001828 */
[----:B-1----:R-:W-:-:S04]  /*4c00*/  FFMA.FTZ R8, R168, c[0x0][0x2d0], -R3 ;  /* 0x0000b400a8087a23 */ /* 0x002fc80000010803 */
[----:B------:R1:W-:Y:S03]  /*4c10*/  MUFU.EX2 R212, R8 ;  /* 0x0000000800d47308 */ /* 0x0003e60000000800 */
[C---:B------:R-:W-:Y:S08]  /*4c20*/  HMMA.16816.F32 R36, R4.reuse, R70, R36 ;  /* 0x000000460424723c */ /* 0x040ff00000001824 */
[----:B------:R-:W-:Y:S01]  /*4c30*/  HMMA.16816.F32 R60, R4, R62, R28 ;  /* 0x0000003e043c723c */ /* 0x000fe2000000181c */
[----:B------:R-:W-:Y:S01]  /*4c40*/  LDSM.16.MT88.4 R28, [R226+0x1100] ;  /* 0x00110000e21c783b */ /* 0x000fe20000004200 */
[----:B-1----:R-:W-:Y:S01]  /*4c50*/  FFMA.FTZ R8, R162, c[0x0][0x2d0], -R3 ;  /* 0x0000b400a2087a23 */ /* 0x002fe20000010803 */
[----:B------:R-:W-:-:S05]  /*4c60*/  MOV R162, R208 ;  /* 0x000000d000a27202 */ /* 0x000fca0000000f00 */
[C---:B------:R-:W-:Y:S01]  /*4c70*/  HMMA.16816.F32 R56, R4.reuse, R58, R24 ;  /* 0x0000003a0438723c */ /* 0x040fe20000001818 */
[----:B------:R1:W-:Y:S01]  /*4c80*/  MUFU.EX2 R213, R8 ;  /* 0x0000000800d57308 */ /* 0x0003e20000000800 */
[----:B------:R-:W-:Y:S06]  /*4c90*/  LDSM.16.MT88.4 R24, [R225+0x1100] ;  /* 0x00110000e118783b */ /* 0x000fec0000004200 */
[C---:B------:R-:W-:Y:S01]  /*4ca0*/  HMMA.16816.F32 R52, R4.reuse, R54, R20 ;  /* 0x000000360434723c */ /* 0x040fe20000001814 */
[----:B------:R-:W2:Y:S07]  /*4cb0*/  LDSM.16.MT88.4 R20, [R224+0x1100] ;  /* 0x00110000e014783b */ /* 0x000eae0000004200 */
[----:B------:R-:W-:Y:S01]  /*4cc0*/  HMMA.16816.F32 R48, R4, R94, R48 ;  /* 0x0000005e0430723c */ /* 0x000fe20000001830 */
[----:B-1----:R-:W-:-:S02]  /*4cd0*/  FFMA.FTZ R8, R161, c[0x0][0x2d0], -R3 ;  /* 0x0000b400a1087a23 */ /* 0x002fc40000010803 */
[----:B------:R-:W-:Y:S02]  /*4ce0*/  IMAD.MOV.U32 R161, RZ, RZ, R207 ;  /* 0x000000ffffa17224 */ /* 0x000fe400078e00cf */
[----:B------:R1:W3:Y:S02]  /*4cf0*/  MUFU.EX2 R214, R8 ;  /* 0x0000000800d67308 */ /* 0x0002e40000000800 */
[----:B------:R-:W-:Y:S02]  /*4d00*/  FFMA.FTZ R4, R177, c[0x0][0x2d0], -R13 ;  /* 0x0000b400b1047a23 */ /* 0x000fe4000001080d */
[----:B-1----:R-:W-:Y:S01]  /*4d10*/  FFMA.FTZ R8, R174, c[0x0][0x2d0], -R0 ;  /* 0x0000b400ae087a23 */ /* 0x002fe20000010800 */
[----:B---3--:R-:W-:-:S03]  /*4d20*/  F2FP.PACK_AB R10, R214, R213 ;  /* 0x000000d5d60a723e */ /* 0x008fc600000000ff */
[----:B------:R1:W-:Y:S08]  /*4d30*/  MUFU.EX2 R174, R4 ;  /* 0x0000000400ae7308 */ /* 0x0003f00000000800 */
[----:B------:R3:W-:Y:S01]  /*4d40*/  MUFU.EX2 R207, R8 ;  /* 0x0000000800cf7308 */ /* 0x0007e20000000800 */
[----:B-1----:R-:W-:-:S07]  /*4d50*/  FFMA.FTZ R4, R184, c[0x0][0x2d0], -R13 ;  /* 0x0000b400b8047a23 */ /* 0x002fce000001080d */
[----:B------:R1:W4:Y:S01]  /*4d60*/  MUFU.EX2 R204, R4 ;  /* 0x0000000400cc7308 */ /* 0x0003220000000800 */
[----:B---3--:R-:W-:-:S07]  /*4d70*/  FFMA.FTZ R8, R170, c[0x0][0x2d0], -R0 ;  /* 0x0000b400aa087a23 */ /* 0x008fce0000010800 */
[----:B------:R3:W2:Y:S01]  /*4d80*/  MUFU.EX2 R208, R8 ;  /* 0x0000000800d07308 */ /* 0x0006a20000000800 */
[----:B-1----:R-:W-:Y:S01]  /*4d90*/  FFMA.FTZ R4, R187, c[0x0][0x2d0], -R12 ;  /* 0x0000b400bb047a23 */ /* 0x002fe2000001080c */
[----:B----4-:R-:W-:-:S06]  /*4da0*/  F2FP.PACK_AB R6, R204, R174 ;  /* 0x000000aecc06723e */ /* 0x010fcc00000000ff */
[----:B------:R1:W-:Y:S01]  /*4db0*/  MUFU.EX2 R168, R4 ;  /* 0x0000000400a87308 */ /* 0x0003e20000000800 */
[----:B---3--:R-:W-:Y:S01]  /*4dc0*/  FFMA.FTZ R8, R163, c[0x0][0x2d0], -R0 ;  /* 0x0000b400a3087a23 */ /* 0x008fe20000010800 */
[----:B--2---:R-:W-:Y:S01]  /*4dd0*/  F2FP.PACK_AB R9, R208, R207 ;  /* 0x000000cfd009723e */ /* 0x004fe200000000ff */
[----:B------:R-:W-:-:S05]  /*4de0*/  IMAD.MOV.U32 R163, RZ, RZ, R209 ;  /* 0x000000ffffa37224 */ /* 0x000fca00078e00d1 */
[----:B------:R2:W-:Y:S01]  /*4df0*/  MUFU.EX2 R209, R8 ;  /* 0x0000000800d17308 */ /* 0x0005e20000000800 */
[----:B-1----:R-:W-:-:S07]  /*4e00*/  FFMA.FTZ R4, R186, c[0x0][0x2d0], -R12 ;  /* 0x0000b400ba047a23 */ /* 0x002fce000001080c */
[----:B------:R1:W3:Y:S01]  /*4e10*/  MUFU.EX2 R169, R4 ;  /* 0x0000000400a97308 */ /* 0x0002e20000000800 */
[----:B--2---:R-:W-:Y:S01]  /*4e20*/  FFMA.FTZ R8, R132, c[0x0][0x2d0], -R0 ;  /* 0x0000b40084087a23 */ /* 0x004fe20000010800 */
[----:B------:R-:W-:-:S06]  /*4e30*/  MOV R132, R77 ;  /* 0x0000004d00847202 */ /* 0x000fcc0000000f00 */
[----:B------:R2:W4:Y:S01]  /*4e40*/  MUFU.EX2 R210, R8 ;  /* 0x0000000800d27308 */ /* 0x0005220000000800 */
[----:B-1----:R-:W-:Y:S01]  /*4e50*/  FFMA.FTZ R4, R185, c[0x0][0x2d0], -R12 ;  /* 0x0000b400b9047a23 */ /* 0x002fe2000001080c */
[----:B---3--:R-:W-:-:S06]  /*4e60*/  F2FP.PACK_AB R5, R169, R168 ;  /* 0x000000a8a905723e */ /* 0x008fcc00000000ff */
[----:B------:R1:W-:Y:S01]  /*4e70*/  MUFU.EX2 R170, R4 ;  /* 0x0000000400aa7308 */ /* 0x0003e20000000800 */
[----:B--2---:R-:W-:Y:S01]  /*4e80*/  FFMA.FTZ R8, R179, c[0x0][0x2d0], -R13 ;  /* 0x0000b400b3087a23 */ /* 0x004fe2000001080d */
[----:B----4-:R-:W-:-:S06]  /*4e90*/  F2FP.PACK_AB R11, R210, R209 ;  /* 0x000000d1d20b723e */ /* 0x010fcc00000000ff */
[----:B------:R2:W-:Y:S01]  /*4ea0*/  MUFU.EX2 R205, R8 ;  /* 0x0000000800cd7308 */ /* 0x0005e20000000800 */
[----:B-1----:R-:W-:-:S07]  /*4eb0*/  FFMA.FTZ R4, R176, c[0x0][0x2d0], -R12 ;  /* 0x0000b400b0047a23 */ /* 0x002fce000001080c */
[----:B------:R-:W1:Y:S01]  /*4ec0*/  MUFU.EX2 R234, R4 ;  /* 0x0000000400ea7308 */ /* 0x000e620000000800 */
[----:B--2---:R-:W-:-:S07]  /*4ed0*/  FFMA.FTZ R8, R178, c[0x0][0x2d0], -R13 ;  /* 0x0000b400b2087a23 */ /* 0x004fce000001080d */
[----:B------:R-:W2:Y:S01]  /*4ee0*/  MUFU.EX2 R206, R8 ;  /* 0x0000000800ce7308 */ /* 0x000ea20000000800 */
[----:B-1----:R-:W-:Y:S02]  /*4ef0*/  F2FP.PACK_AB R7, R234, R170 ;  /* 0x000000aaea07723e */ /* 0x002fe400000000ff */
[----:B--2---:R-:W-:Y:S02]  /*4f00*/  F2FP.PACK_AB R4, R206, R205 ;  /* 0x000000cdce04723e */ /* 0x004fe400000000ff */
[----:B------:R-:W-:-:S05]  /*4f10*/  F2FP.PACK_AB R8, R212, R211 ;  /* 0x000000d3d408723e */ /* 0x000fca00000000ff */
[----:B------:R-:W-:Y:S07]  /*4f20*/  HMMA.16816.F32 R176, R4, R20, R196 ;  /* 0x0000001404b0723c */ /* 0x000fee00000018c4 */
[----:B------:R-:W-:Y:S01]  /*4f30*/  IMAD.MOV.U32 R196, RZ, RZ, R163 ;  /* 0x000000ffffc47224 */ /* 0x000fe200078e00a3 */
[----:B------:R-:W-:Y:S01]  /*4f40*/  MOV R197, R161 ;  /* 0x000000a100c57202 */ /* 0x000fe20000000f00 */
[----:B------:R-:W-:Y:S01]  /*4f50*/  IMAD.MOV.U32 R163, RZ, RZ, R241 ;  /* 0x000000ffffa37224 */ /* 0x000fe200078e00f1 */
[----:B------:R-:W-:Y:S01]  /*4f60*/  HMMA.16816.F32 R68, R8, R24, R80 ;  /* 0x000000180844723c */ /* 0x000fe20000001850 */
[----:B------:R-:W2:Y:S01]  /*4f70*/  LDL.LU R241, [R1+0x88] ;  /* 0x0000880001f17983 */ /* 0x000ea20000300800 */
[----:B------:R-:W-:-:S02]  /*4f80*/  IMAD.MOV.U32 R161, RZ, RZ, R242 ;  /* 0x000000ffffa17224 */ /* 0x000fc400078e00f2 */
[----:B------:R-:W-:Y:S01]  /*4f90*/  IMAD.MOV.U32 R199, RZ, RZ, R32 ;  /* 0x000000ffffc77224 */ /* 0x000fe200078e0020 */
[----:B------:R-:W3:Y:S01]  /*4fa0*/  LDL.LU R242, [R1+0x84] ;  /* 0x0000840001f27983 */ /* 0x000ee20000300800 */
[----:B------:R-:W-:Y:S01]  /*4fb0*/  IMAD.MOV.U32 R32, RZ, RZ, R34 ;  /* 0x000000ffff207224 */ /* 0x000fe200078e0022 */
[----:B------:R-:W-:Y:S01]  /*4fc0*/  MOV R34, R93 ;  /* 0x0000005d00227202 */ /* 0x000fe20000000f00 */
[----:B------:R-:W-:Y:S01]  /*4fd0*/  HMMA.16816.F32 R72, R4, R24, R220 ;  /* 0x000000180448723c */ /* 0x000fe200000018dc */
[----:B------:R-:W-:-:S07]  /*4fe0*/  IMAD.MOV.U32 R198, RZ, RZ, R162 ;  /* 0x000000ffffc67224 */ /* 0x000fce00078e00a2 */
[-C--:B------:R-:W-:Y:S08]  /*4ff0*/  HMMA.16816.F32 R76, R4, R26.reuse, R136 ;  /* 0x0000001a044c723c */ /* 0x080ff00000001888 */
[C---:B------:R-:W-:Y:S01]  /*5000*/  HMMA.16816.F32 R40, R8.reuse, R26, R40 ;  /* 0x0000001a0828723c */ /* 0x040fe20000001828 */
[----:B------:R-:W-:Y:S07]  /*5010*/  LDSM.16.MT88.4 R24, [R224+0x3100] ;  /* 0x00310000e018783b */ /* 0x000fee0000004200 */
[----:B------:R-:W-:Y:S07]  /*5020*/  HMMA.16816.F32 R180, R8, R20, R180 ;  /* 0x0000001408b4723c */ /* 0x000fee00000018b4 */
[----:B------:R-:W-:Y:S01]  /*5030*/  IMAD.MOV.U32 R21, RZ, RZ, R132 ;  /* 0x000000ffff157224 */ /* 0x000fe200078e0084 */
[----:B------:R-:W-:Y:S01]  /*5040*/  MOV R132, R33 ;  /* 0x0000002100847202 */ /* 0x000fe20000000f00 */
[----:B------:R-:W-:Y:S01]  /*5050*/  HMMA.16816.F32 R184, R4, R22, R124 ;  /* 0x0000001604b8723c */ /* 0x000fe2000000187c */
[----:B------:R-:W-:-:S06]  /*5060*/  IMAD.MOV.U32 R33, RZ, RZ, R92 ;  /* 0x000000ffff217224 */ /* 0x000fcc00078e005c */
[----:B------:R-:W-:Y:S01]  /*5070*/  IMAD.MOV.U32 R126, RZ, RZ, R21 ;  /* 0x000000ffff7e7224 */ /* 0x000fe200078e0015 */
[----:B------:R-:W-:Y:S01]  /*5080*/  MOV R125, R233 ;  /* 0x000000e9007d7202 */ /* 0x000fe20000000f00 */
[----:B------:R-:W-:Y:S01]  /*5090*/  IMAD.MOV.U32 R124, RZ, RZ, R234 ;  /* 0x000000ffff7c7224 */ /* 0x000fe200078e00ea */
[----:B------:R-:W-:Y:S01]  /*50a0*/  MOV R127, R132 ;  /* 0x00000084007f7202 */ /* 0x000fe20000000f00 */
[----:B------:R-:W-:Y:S01]  /*50b0*/  HMMA.16816.F32 R44, R8, R22, R44 ;  /* 0x00000016082c723c */ /* 0x000fe2000000182c */
[----:B------:R-:W1:Y:S01]  /*50c0*/  LDSM.16.MT88.4 R20, [R225+0x3100] ;  /* 0x00310000e114783b */ /* 0x000e620000004200 */
[----:B------:R-:W-:-:S06]  /*50d0*/  IMAD.MOV.U32 R80, RZ, RZ, R125 ;  /* 0x000000ffff507224 */ /* 0x000fcc00078e007d */
[C---:B------:R-:W-:Y:S08]  /*50e0*/  HMMA.16816.F32 R84, R8.reuse, R16, R108 ;  /* 0x000000100854723c */ /* 0x040ff0000000186c */
[-C--:B------:R-:W-:Y:S08]  /*50f0*/  HMMA.16816.F32 R220, R8, R28.reuse, R112 ;  /* 0x0000001c08dc723c */ /* 0x080ff00000001870 */
[----:B------:R-:W-:Y:S01]  /*5100*/  HMMA.16816.F32 R104, R4, R28, R104 ;  /* 0x0000001c0468723c */ /* 0x000fe20000001868 */
[----:B------:R-:W-:-:S07]  /*5110*/  MOV R115, R126 ;  /* 0x0000007e00737202 */ /* 0x000fce0000000f00 */
[C---:B------:R-:W-:Y:S07]  /*5120*/  HMMA.16816.F32 R108, R4.reuse, R30, R248 ;  /* 0x0000001e046c723c */ /* 0x040fee00000018f8 */
[----:B------:R-:W-:Y:S01]  /*5130*/  MOV R248, R127 ;  /* 0x0000007f00f87202 */ /* 0x000fe20000000f00 */
[----:B------:R-:W-:Y:S01]  /*5140*/  HMMA.16816.F32 R88, R4, R16, R88 ;  /* 0x000000100458723c */ /* 0x000fe20000001858 */
[----:B------:R-:W-:Y:S01]  /*5150*/  IMAD.MOV.U32 R251, RZ, RZ, R32 ;  /* 0x000000fffffb7224 */ /* 0x000fe200078e0020 */
[----:B------:R-:W-:Y:S01]  /*5160*/  MOV R250, R34 ;  /* 0x0000002200fa7202 */ /* 0x000fe20000000f00 */
[----:B------:R-:W-:-:S05]  /*5170*/  IMAD.MOV.U32 R249, RZ, RZ, R33 ;  /* 0x000000fffff97224 */ /* 0x000fca00078e0021 */
[-C--:B------:R-:W-:Y:S08]  /*5180*/  HMMA.16816.F32 R92, R4, R18.reuse, R140 ;  /* 0x00000012045c723c */ /* 0x080ff0000000188c */
[----:B------:R-:W-:Y:S01]  /*5190*/  HMMA.16816.F32 R36, R8, R18, R36 ;  /* 0x000000120824723c */ /* 0x000fe20000001824 */
[----:B------:R-:W4:Y:S01]  /*51a0*/  LDSM.16.MT88.4 R16, [R227+0x3100] ;  /* 0x00310000e310783b */ /* 0x000f220000004200 */
[----:B------:R-:W-:Y:S01]  /*51b0*/  MOV R162, R243 ;  /* 0x000000f300a27202 */ /* 0x000fe20000000f00 */
[----:B------:R-:W-:Y:S01]  /*51c0*/  IMAD.MOV.U32 R136, RZ, RZ, R196 ;  /* 0x000000ffff887224 */ /* 0x000fe200078e00c4 */
[----:B------:R-:W-:Y:S01]  /*51d0*/  MOV R137, R197 ;  /* 0x000000c500897202 */ /* 0x000fe20000000f00 */
[----:B------:R-:W-:Y:S01]  /*51e0*/  IMAD.MOV.U32 R138, RZ, RZ, R198 ;  /* 0x000000ffff8a7224 */ /* 0x000fe200078e00c6 */
[----:B------:R-:W-:Y:S01]  /*51f0*/  MOV R198, R162 ;  /* 0x000000a200c67202 */ /* 0x000fe20000000f00 */
[----:B------:R-:W-:Y:S01]  /*5200*/  IMAD.MOV.U32 R139, RZ, RZ, R199 ;  /* 0x000000ffff8b7224 */ /* 0x000fe200078e00c7 */
[----:B------:R-:W-:Y:S01]  /*5210*/  MOV R112, R100 ;  /* 0x0000006400707202 */ /* 0x000fe20000000f00 */
[----:B------:R-:W-:-:S02]  /*5220*/  IMAD.MOV.U32 R196, RZ, RZ, R163 ;  /* 0x000000ffffc47224 */ /* 0x000fc400078e00a3 */
[----:B------:R-:W-:Y:S01]  /*5230*/  IMAD.MOV.U32 R113, RZ, RZ, R103 ;  /* 0x000000ffff717224 */ /* 0x000fe200078e0067 */
[----:B------:R-:W-:Y:S01]  /*5240*/  MOV R103, R231 ;  /* 0x000000e700677202 */ /* 0x000fe20000000f00 */
[----:B------:R-:W-:Y:S02]  /*5250*/  IMAD.MOV.U32 R197, RZ, RZ, R161 ;  /* 0x000000ffffc57224 */ /* 0x000fe400078e00a1 */
[----:B------:R-:W-:Y:S01]  /*5260*/  IMAD.MOV.U32 R114, RZ, RZ, R102 ;  /* 0x000000ffff727224 */ /* 0x000fe200078e0066 */
[----:B-1----:R-:W-:Y:S01]  /*5270*/  HMMA.16816.F32 R140, R4, R22, R216 ;  /* 0x00000016048c723c */ /* 0x002fe200000018d8 */
[----:B------:R-:W-:-:S07]  /*5280*/  IMAD.MOV.U32 R199, RZ, RZ, R119 ;  /* 0x000000ffffc77224 */ /* 0x000fce00078e0077 */
[----:B------:R-:W-:Y:S01]  /*5290*/  HMMA.16816.F32 R120, R4, R24, R120 ;  /* 0x000000180478723c */ /* 0x000fe20000001878 */
[----:B------:R-:W-:-:S07]  /*52a0*/  IMAD.MOV.U32 R100, RZ, RZ, R230 ;  /* 0x000000ffff647224 */ /* 0x000fce00078e00e6 */
[----:B------:R-:W-:Y:S01]  /*52b0*/  HMMA.16816.F32 R60, R8, R26, R60 ;  /* 0x0000001a083c723c */ /* 0x000fe2000000183c */
[----:B------:R-:W-:Y:S01]  /*52c0*/  IMAD.MOV.U32 R102, RZ, RZ, R232 ;  /* 0x000000ffff667224 */ /* 0x000fe200078e00e8 */
[----:B------:R-:W-:Y:S01]  /*52d0*/  MOV R219, R248 ;  /* 0x000000f800db7202 */ /* 0x000fe20000000f00 */
[----:B------:R-:W-:Y:S01]  /*52e0*/  IMAD.MOV.U32 R83, RZ, RZ, R235 ;  /* 0x000000ffff537224 */ /* 0x000fe200078e00eb */
[----:B------:R-:W-:Y:S01]  /*52f0*/  MOV R132, R236 ;  /* 0x000000ec00847202 */ /* 0x000fe20000000f00 */
[----:B------:R1:W5:Y:S03]  /*5300*/  LDL.LU R243, [R1+0x80] ;  /* 0x0000800001f37983 */ /* 0x0003660000300800 */
[C---:B------:R-:W-:Y:S08]  /*5310*/  HMMA.16816.F32 R136, R4.reuse, R20, R136 ;  /* 0x000000140488723c */ /* 0x040ff00000001888 */
[C---:B----4-:R-:W-:Y:S08]  /*5320*/  HMMA.16816.F32 R152, R4.reuse, R16, R152 ;  /* 0x000000100498723c */ /* 0x050ff00000001898 */
[----:B------:R-:W-:Y:S08]  /*5330*/  HMMA.16816.F32 R156, R4, R18, R156 ;  /* 0x00000012049c723c */ /* 0x000ff0000000189c */
[----:B------:R-:W-:Y:S01]  /*5340*/  HMMA.16816.F32 R56, R8, R22, R56 ;  /* 0x000000160838723c */ /* 0x000fe20000001838 */
[----:B------:R-:W-:-:S02]  /*5350*/  IMAD.MOV.U32 R163, RZ, RZ, R237 ;  /* 0x000000ffffa37224 */ /* 0x000fc400078e00ed */
[----:B------:R-:W-:Y:S02]  /*5360*/  IMAD.MOV.U32 R161, RZ, RZ, R238 ;  /* 0x000000ffffa17224 */ /* 0x000fe400078e00ee */
[----:B------:R-:W-:-:S03]  /*5370*/  IMAD.MOV.U32 R162, RZ, RZ, R133 ;  /* 0x000000ffffa27224 */ /* 0x000fc600078e0085 */
[----:B------:R-:W-:Y:S01]  /*5380*/  HMMA.16816.F32 R52, R8, R18, R52 ;  /* 0x000000120834723c */ /* 0x000fe20000001834 */
[----:B---3--:R-:W-:Y:S01]  /*5390*/  MOV R81, R242 ;  /* 0x000000f200517202 */ /* 0x008fe20000000f00 */
[----:B--2---:R-:W-:Y:S01]  /*53a0*/  IMAD.MOV.U32 R82, RZ, RZ, R241 ;  /* 0x000000ffff527224 */ /* 0x004fe200078e00f1 */
[----:B------:R-:W-:Y:S01]  /*53b0*/  MOV R133, R239 ;  /* 0x000000ef00857202 */ /* 0x000fe20000000f00 */
[----:B------:R-:W-:Y:S01]  /*53c0*/  IMAD.MOV.U32 R119, RZ, RZ, R240 ;  /* 0x000000ffff777224 */ /* 0x000fe200078e00f0 */
[----:B------:R1:W5:Y:S01]  /*53d0*/  LDL.LU R242, [R1+0x7c] ;  /* 0x00007c0001f27983 */ /* 0x0003620000300800 */
[----:B------:R-:W-:Y:S02]  /*53e0*/  IMAD.MOV.U32 R28, RZ, RZ, R81 ;  /* 0x000000ffff1c7224 */ /* 0x000fe400078e0051 */
[----:B------:R-:W-:Y:S01]  /*53f0*/  IMAD.MOV.U32 R81, RZ, RZ, R124 ;  /* 0x000000ffff517224 */ /* 0x000fe200078e007c */
[----:B------:R1:W5:Y:S01]  /*5400*/  LDL.LU R241, [R1+0x78] ;  /* 0x0000780001f17983 */ /* 0x0003620000300800 */
[----:B------:R-:W-:Y:S01]  /*5410*/  HMMA.16816.F32 R124, R4, R26, R244 ;  /* 0x0000001a047c723c */ /* 0x000fe200000018f4 */
[----:B------:R-:W-:-:S02]  /*5420*/  IMAD.MOV.U32 R29, RZ, RZ, R82 ;  /* 0x000000ffff1d7224 */ /* 0x000fc400078e0052 */
[----:B------:R1:W5:Y:S04]  /*5430*/  LDL.LU R240, [R1+0x74] ;  /* 0x0000740001f07983 */ /* 0x0003680000300800 */
[----:B------:R-:W-:Y:S01]  /*5440*/  IMAD.MOV.U32 R247, RZ, RZ, R35 ;  /* 0x000000fffff77224 */ /* 0x000fe200078e0023 */
[----:B------:R-:W-:Y:S01]  /*5450*/  MOV R245, R100 ;  /* 0x0000006400f57202 */ /* 0x000fe20000000f00 */
[----:B------:R-:W2:Y:S01]  /*5460*/  LDSM.16.MT88.4 R32, [R226+0x3100] ;  /* 0x00310000e220783b */ /* 0x000ea20000004200 */
[----:B------:R-:W-:Y:S02]  /*5470*/  IMAD.MOV.U32 R246, RZ, RZ, R249 ;  /* 0x000000fffff67224 */ /* 0x000fe400078e00f9 */
[----:B------:R-:W-:Y:S02]  /*5480*/  IMAD.MOV.U32 R218, RZ, RZ, R247 ;  /* 0x000000ffffda7224 */ /* 0x000fe400078e00f7 */
[----:B------:R-:W-:Y:S01]  /*5490*/  IMAD.MOV.U32 R244, RZ, RZ, R101 ;  /* 0x000000fffff47224 */ /* 0x000fe200078e0065 */
[----:B------:R-:W-:Y:S01]  /*54a0*/  MOV R82, R83 ;  /* 0x0000005300527202 */ /* 0x000fe20000000f00 */
[----:B------:R-:W-:Y:S01]  /*54b0*/  IMAD.MOV.U32 R247, RZ, RZ, R250 ;  /* 0x000000fffff77224 */ /* 0x000fe200078e00fa */
[----:B------:R1:W5:Y:S01]  /*54c0*/  LDL.LU R239, [R1+0x70] ;  /* 0x0000700001ef7983 */ /* 0x0003620000300800 */
[----:B------:R-:W-:-:S02]  /*54d0*/  IMAD.MOV.U32 R249, RZ, RZ, R102 ;  /* 0x000000fffff97224 */ /* 0x000fc400078e0066 */
[----:B------:R-:W-:Y:S01]  /*54e0*/  IMAD.MOV.U32 R250, RZ, RZ, R103 ;  /* 0x000000fffffa7224 */ /* 0x000fe200078e0067 */
[----:B------:R1:W5:Y:S01]  /*54f0*/  LDL.LU R238, [R1+0x6c] ;  /* 0x00006c0001ee7983 */ /* 0x0003620000300800 */
[C---:B--2---:R-:W-:Y:S01]  /*5500*/  HMMA.16816.F32 R196, R4.reuse, R32, R196 ;  /* 0x0000002004c4723c */ /* 0x044fe200000018c4 */
[----:B------:R-:W-:Y:S02]  /*5510*/  IMAD.MOV.U32 R83, RZ, RZ, R167 ;  /* 0x000000ffff537224 */ /* 0x000fe400078e00a7 */
[----:B------:R1:W5:Y:S05]  /*5520*/  LDL.LU R237, [R1+0x68] ;  /* 0x0000680001ed7983 */ /* 0x00036a0000300800 */
[----:B------:R-:W-:Y:S01]  /*5530*/  HMMA.16816.F32 R100, R4, R34, R200 ;  /* 0x000000220464723c */ /* 0x000fe200000018c8 */
[----:B------:R-:W-:Y:S01]  /*5540*/  MOV R248, R83 ;  /* 0x0000005300f87202 */ /* 0x000fe20000000f00 */
[----:B------:R-:W-:Y:S01]  /*5550*/  IMAD.MOV.U32 R167, RZ, RZ, R229 ;  /* 0x000000ffffa77224 */ /* 0x000fe200078e00e5 */
[----:B------:R1:W5:Y:S04]  /*5560*/  LDL.LU R236, [R1+0x64] ;  /* 0x0000640001ec7983 */ /* 0x0003680000300800 */
[----:B------:R-:W-:Y:S01]  /*5570*/  FFMA.FTZ R4, R195, c[0x0][0x2d0], -R3 ;  /* 0x0000b400c3047a23 */ /* 0x000fe20000010803 */
[----:B------:R-:W-:Y:S01]  /*5580*/  MOV R200, R218 ;  /* 0x000000da00c87202 */ /* 0x000fe20000000f00 */
[----:B------:R-:W-:Y:S01]  /*5590*/  IMAD.MOV.U32 R201, RZ, RZ, R219 ;  /* 0x000000ffffc97224 */ /* 0x000fe200078e00db */
[----:B------:R-:W-:Y:S01]  /*55a0*/  MOV R203, R29 ;  /* 0x0000001d00cb7202 */ /* 0x000fe20000000f00 */
[----:B------:R-:W-:Y:S01]  /*55b0*/  HMMA.16816.F32 R216, R8, R30, R64 ;  /* 0x0000001e08d8723c */ /* 0x000fe20000001840 */
[----:B------:R-:W-:Y:S01]  /*55c0*/  IMAD.MOV.U32 R202, RZ, RZ, R28 ;  /* 0x000000ffffca7224 */ /* 0x000fe200078e001c */
[----:B------:R1:W5:Y:S01]  /*55d0*/  LDL.LU R235, [R1+0x60] ;  /* 0x0000600001eb7983 */ /* 0x0003620000300800 */
[----:B------:R-:W-:-:S03]  /*55e0*/  IMAD.MOV.U32 R83, RZ, RZ, R228 ;  /* 0x000000ffff537224 */ /* 0x000fc600078e00e4 */
[----:B------:R1:W5:Y:S02]  /*55f0*/  LDL.LU R234, [R1+0x5c] ;  /* 0x00005c0001ea7983 */ /* 0x0003640000300800 */
[C---:B------:R-:W-:Y:S01]  /*5600*/  HMMA.16816.F32 R64, R8.reuse, R24, R148 ;  /* 0x000000180840723c */ /* 0x040fe20000001894 */
[----:B------:R2:W-:Y:S01]  /*5610*/  MUFU.EX2 R24, R4 ;  /* 0x0000000400187308 */ /* 0x0005e20000000800 */
[----:B------:R1:W5:Y:S04]  /*5620*/  LDL.LU R233, [R1+0x58] ;  /* 0x0000580001e97983 */ /* 0x0003680000300800 */
[----:B------:R1:W5:Y:S02]  /*5630*/  LDL.LU R232, [R1+0x54] ;  /* 0x0000540001e87983 */ /* 0x0003640000300800 */
[C---:B------:R-:W-:Y:S02]  /*5640*/  HMMA.16816.F32 R28, R8.reuse, R20, R128 ;  /* 0x00000014081c723c */ /* 0x040fe40000001880 */
[----:B------:R-:W-:Y:S04]  /*5650*/  LDSM.16.MT88.4 R128, [R224+0x3900] ;  /* 0x00390000e080783b */ /* 0x000fe80000004200 */
[----:B------:R1:W5:Y:S01]  /*5660*/  LDL.LU R231, [R1+0x50] ;  /* 0x0000500001e77983 */ /* 0x0003620000300800 */
[--C-:B--2---:R-:W-:Y:S01]  /*5670*/  FFMA.FTZ R4, R194, c[0x0][0x2d0], -R3.reuse ;  /* 0x0000b400c2047a23 */ /* 0x104fe20000010803 */
[C---:B------:R-:W-:Y:S02]  /*5680*/  HMMA.16816.F32 R148, R8.reuse, R16, R144 ;  /* 0x000000100894723c */ /* 0x040fe40000001890 */
[----:B------:R-:W-:Y:S01]  /*5690*/  LDSM.16.MT88.4 R144, [R225+0x3900] ;  /* 0x00390000e190783b */ /* 0x000fe20000004200 */
[----:B------:R2:W3:Y:S03]  /*56a0*/  MUFU.EX2 R25, R4 ;  /* 0x0000000400197308 */ /* 0x0004e60000000800 */
[----:B------:R1:W5:Y:S02]  /*56b0*/  LDL.LU R230, [R1+0x4c] ;  /* 0x00004c0001e67983 */ /* 0x0003640000300800 */
[----:B------:R-:W-:Y:S02]  /*56c0*/  HMMA.16816.F32 R48, R8, R34, R48 ;  /* 0x000000220830723c */ /* 0x000fe40000001830 */
[----:B------:R1:W5:Y:S04]  /*56d0*/  LDL.LU R229, [R1+0x48] ;  /* 0x0000480001e57983 */ /* 0x0003680000300800 */
[----:B------:R1:W5:Y:S01]  /*56e0*/  LDL.LU R228, [R1+0x44] ;  /* 0x0000440001e47983 */ /* 0x0003620000300800 */
[----:B--2---:R-:W-:-:S02]  /*56f0*/  FFMA.FTZ R4, R193, c[0x0][0x2d0], -R3 ;  /* 0x0000b400c1047a23 */ /* 0x004fc40000010803 */
[----:B------:R-:W-:-:S04]  /*5700*/  FFMA.FTZ R3, R192, c[0x0][0x2d0], -R3 ;  /* 0x0000b400c0037a23 */ /* 0x000fc80000010803 */
[----:B------:R2:W-:Y:S02]  /*5710*/  MUFU.EX2 R26, R3 ;  /* 0x00000003001a7308 */ /* 0x0005e40000000800 */
[----:B--2---:R-:W-:-:S06]  /*5720*/  FFMA.FTZ R3, R191, c[0x0][0x2d0], -R0 ;  /* 0x0000b400bf037a23 */ /* 0x004fcc0000010800 */
[----:B------:R2:W-:Y:S02]  /*5730*/  MUFU.EX2 R20, R3 ;  /* 0x0000000300147308 */ /* 0x0005e40000000800 */
[----:B--2---:R-:W-:-:S06]  /*5740*/  FFMA.FTZ R3, R190, c[0x0][0x2d0], -R0 ;  /* 0x0000b400be037a23 */ /* 0x004fcc0000010800 */
[----:B------:R2:W4:Y:S02]  /*5750*/  MUFU.EX2 R22, R3 ;  /* 0x0000000300167308 */ /* 0x0005240000000800 */
[--C-:B--2---:R-:W-:Y:S02]  /*5760*/  FFMA.FTZ R3, R189, c[0x0][0x2d0], -R0.reuse ;  /* 0x0000b400bd037a23 */ /* 0x104fe40000010800 */
[----:B------:R-:W-:Y:S02]  /*5770*/  FFMA.FTZ R0, R188, c[0x0][0x2d0], -R0 ;  /* 0x0000b400bc007a23 */ /* 0x000fe40000010800 */
[----:B------:R-:W2:Y:S02]  /*5780*/  LDSM.16.MT88.4 R188, [R224+0x1900] ;  /* 0x00190000e0bc783b */ /* 0x000ea40000004200 */
[----:B------:R1:W-:Y:S02]  /*5790*/  MUFU.EX2 R21, R0 ;  /* 0x0000000000157308 */ /* 0x0003e40000000800 */
[----:B-1----:R-:W-:-:S02]  /*57a0*/  FFMA.FTZ R0, R200, c[0x0][0x2d0], -R13 ;  /* 0x0000b400c8007a23 */ /* 0x002fc4000001080d */
[----:B------:R-:W-:Y:S02]  /*57b0*/  IMAD.MOV.U32 R200, RZ, RZ, R201 ;  /* 0x000000ffffc87224 */ /* 0x000fe400078e00c9 */
[----:B------:R-:W-:Y:S01]  /*57c0*/  IMAD.MOV.U32 R201, RZ, RZ, R202 ;  /* 0x000000ffffc97224 */ /* 0x000fe200078e00ca */
[----:B------:R-:W-:Y:S01]  /*57d0*/  MOV R202, R203 ;  /* 0x000000cb00ca7202 */ /* 0x000fe20000000f00 */
[----:B------:R1:W-:Y:S01]  /*57e0*/  MUFU.EX2 R16, R0 ;  /* 0x0000000000107308 */ /* 0x0003e20000000800 */
[----:B------:R-:W-:Y:S02]  /*57f0*/  IMAD.MOV.U32 R203, RZ, RZ, R244 ;  /* 0x000000ffffcb7224 */ /* 0x000fe400078e00f4 */
[----:B------:R-:W-:Y:S01]  /*5800*/  IMAD.MOV.U32 R244, RZ, RZ, R245 ;  /* 0x000000fffff47224 */ /* 0x000fe200078e00f5 */
[----:B------:R-:W-:Y:S01]  /*5810*/  MOV R245, R251 ;  /* 0x000000fb00f57202 */ /* 0x000fe20000000f00 */
[----:B------:R-:W-:Y:S02]  /*5820*/  IMAD.MOV.U32 R251, RZ, RZ, R112 ;  /* 0x000000fffffb7224 */ /* 0x000fe400078e0070 */
[----:B------:R-:W-:Y:S01]  /*5830*/  IMAD.MOV.U32 R112, RZ, RZ, R113 ;  /* 0x000000ffff707224 */ /* 0x000fe200078e0071 */
[----:B------:R-:W-:Y:S01]  /*5840*/  MOV R113, R114 ;  /* 0x0000007200717202 */ /* 0x000fe20000000f00 */
[----:B------:R-:W-:-:S02]  /*5850*/  IMAD.MOV.U32 R114, RZ, RZ, R115 ;  /* 0x000000ffff727224 */ /* 0x000fc400078e0073 */
[----:B-1----:R-:W-:-:S04]  /*5860*/  FFMA.FTZ R0, R200, c[0x0][0x2d0], -R13 ;  /* 0x0000b400c8007a23 */ /* 0x002fc8000001080d */
[----:B------:R1:W-:Y:S01]  /*5870*/  MUFU.EX2 R17, R0 ;  /* 0x0000000000117308 */ /* 0x0003e20000000800 */
[----:B------:R-:W-:Y:S01]  /*5880*/  IMAD.MOV.U32 R115, RZ, RZ, R80 ;  /* 0x000000ffff737224 */ /* 0x000fe200078e0050 */
[----:B------:R-:W-:Y:S01]  /*5890*/  MOV R80, R81 ;  /* 0x0000005100507202 */ /* 0x000fe20000000f00 */
[----:B------:R-:W-:Y:S02]  /*58a0*/  IMAD.MOV.U32 R81, RZ, RZ, R82 ;  /* 0x000000ffff517224 */ /* 0x000fe400078e0052 */
[----:B------:R-:W-:Y:S01]  /*58b0*/  IMAD.MOV.U32 R82, RZ, RZ, R132 ;  /* 0x000000ffff527224 */ /* 0x000fe200078e0084 */
[----:B------:R-:W-:Y:S01]  /*58c0*/  MOV R132, R163 ;  /* 0x000000a300847202 */ /* 0x000fe20000000f00 */
[----:B------:R-:W-:Y:S02]  /*58d0*/  IMAD.MOV.U32 R163, RZ, RZ, R161 ;  /* 0x000000ffffa37224 */ /* 0x000fe400078e00a1 */
[----:B-1----:R-:W-:-:S04]  /*58e0*/  FFMA.FTZ R0, R201, c[0x0][0x2d0], -R13 ;  /* 0x0000b400c9007a23 */ /* 0x002fc8000001080d */
[----:B------:R1:W-:Y:S01]  /*58f0*/  MUFU.EX2 R18, R0 ;  /* 0x0000000000127308 */ /* 0x0003e20000000800 */
[----:B------:R-:W-:Y:S01]  /*5900*/  IMAD.MOV.U32 R161, RZ, RZ, R162 ;  /* 0x000000ffffa17224 */ /* 0x000fe200078e00a2 */
[----:B------:R-:W-:Y:S01]  /*5910*/  MOV R162, R175 ;  /* 0x000000af00a27202 */ /* 0x000fe20000000f00 */
[----:B------:R-:W-:Y:S01]  /*5920*/  IMAD.MOV.U32 R200, RZ, RZ, R244 ;  /* 0x000000ffffc87224 */ /* 0x000fe200078e00f4 */
[----:B------:R-:W-:Y:S01]  /*5930*/  MOV R244, R251 ;  /* 0x000000fb00f47202 */ /* 0x000fe20000000f00 */
[----:B------:R-:W-:-:S03]  /*5940*/  IMAD.MOV.U32 R251, RZ, RZ, R115 ;  /* 0x000000fffffb7224 */ /* 0x000fc600078e0073 */
[----:B------:R-:W2:Y:S01]  /*5950*/  MUFU.EX2 R27, R4 ;  /* 0x00000004001b7308 */ /* 0x000ea20000000800 */
[----:B------:R-:W-:Y:S02]  /*5960*/  IMAD.MOV.U32 R115, RZ, RZ, R132 ;  /* 0x000000ffff737224 */ /* 0x000fe400078e0084 */
[----:B-1----:R-:W-:Y:S01]  /*5970*/  FFMA.FTZ R0, R202, c[0x0][0x2d0], -R13 ;  /* 0x0000b400ca007a23 */ /* 0x002fe2000001080d */
[----:B------:R-:W-:-:S04]  /*5980*/  MOV R132, R163 ;  /* 0x000000a300847202 */ /* 0x000fc80000000f00 */
[----:B------:R-:W1:Y:S01]  /*5990*/  MUFU.EX2 R23, R3 ;  /* 0x0000000300177308 */ /* 0x000e620000000800 */
[----:B------:R-:W-:Y:S01]  /*59a0*/  IMAD.MOV.U32 R163, RZ, RZ, R161 ;  /* 0x000000ffffa37224 */ /* 0x000fe200078e00a1 */
[----:B------:R-:W-:Y:S01]  /*59b0*/  HMMA.16816.F32 R192, R8, R32, R96 ;  /* 0x0000002008c0723c */ /* 0x000fe20000001860 */
[----:B------:R-:W-:Y:S01]  /*59c0*/  IMAD.MOV.U32 R161, RZ, RZ, R162 ;  /* 0x000000ffffa17224 */ /* 0x000fe200078e00a2 */
[----:B------:R1:W5:Y:S04]  /*59d0*/  LDL.LU R175, [R1+0x40] ;  /* 0x0000400001af7983 */ /* 0x0003680000300800 */
[----:B------:R2:W-:Y:S01]  /*59e0*/  MUFU.EX2 R19, R0 ;  /* 0x0000000000137308 */ /* 0x0005e20000000800 */
[----:B------:R-:W-:Y:S01]  /*59f0*/  MOV R162, R160 ;  /* 0x000000a000a27202 */ /* 0x000fe20000000f00 */
[----:B------:R-:W-:Y:S01]  /*5a00*/  IMAD.MOV.U32 R160, RZ, RZ, R165 ;  /* 0x000000ffffa07224 */ /* 0x000fe200078e00a5 */
[----:B------:R-:W-:Y:S01]  /*5a10*/  MOV R165, R166 ;  /* 0x000000a600a57202 */ /* 0x000fe20000000f00 */
[----:B------:R-:W-:Y:S01]  /*5a20*/  IMAD.MOV.U32 R166, RZ, RZ, R15 ;  /* 0x000000ffffa67224 */ /* 0x000fe200078e000f */
[----:B------:R-:W1:Y:S01]  /*5a30*/  LDSM.16.MT88.4 R96, [R227+0x1900] ;  /* 0x00190000e360783b */ /* 0x000e620000004200 */
[----:B--2---:R-:W-:-:S02]  /*5a40*/  FFMA.FTZ R0, R83, c[0x0][0x2d0], -R12 ;  /* 0x0000b40053007a23 */ /* 0x004fc4000001080c */
[----:B------:R-:W-:Y:S02]  /*5a50*/  IMAD.MOV.U32 R83, RZ, RZ, R14 ;  /* 0x000000ffff537224 */ /* 0x000fe400078e000e */
[----:B------:R2:W-:Y:S02]  /*5a60*/  MUFU.EX2 R14, R0 ;  /* 0x00000000000e7308 */ /* 0x0005e40000000800 */
[----:B--2---:R-:W-:-:S06]  /*5a70*/  FFMA.FTZ R0, R203, c[0x0][0x2d0], -R12 ;  /* 0x0000b400cb007a23 */ /* 0x004fcc000001080c */
[----:B------:R2:W1:Y:S01]  /*5a80*/  MUFU.EX2 R15, R0 ;  /* 0x00000000000f7308 */ /* 0x0004620000000800 */
[----:B------:R-:W-:Y:S02]  /*5a90*/  IMAD.MOV.U32 R201, RZ, RZ, R112 ;  /* 0x000000ffffc97224 */ /* 0x000fe400078e0070 */
[----:B--2---:R-:W-:-:S05]  /*5aa0*/  FFMA.FTZ R0, R83, c[0x0][0x2d0], -R12 ;  /* 0x0000b40053007a23 */ /* 0x004fca000001080c */
[----:B------:R2:W-:Y:S01]  /*5ab0*/  MUFU.EX2 R13, R0 ;  /* 0x00000000000d7308 */ /* 0x0005e20000000800 */
[----:B------:R-:W-:Y:S01]  /*5ac0*/  IMAD.MOV.U32 R202, RZ, RZ, R113 ;  /* 0x000000ffffca7224 */ /* 0x000fe200078e0071 */
[----:B------:R-:W-:Y:S01]  /*5ad0*/  MOV R203, R114 ;  /* 0x0000007200cb7202 */ /* 0x000fe20000000f00 */
[----:B------:R-:W-:Y:S01]  /*5ae0*/  IMAD.MOV.U32 R112, RZ, RZ, R80 ;  /* 0x000000ffff707224 */ /* 0x000fe200078e0050 */
[----:B------:R-:W-:Y:S01]  /*5af0*/  MOV R113, R81 ;  /* 0x0000005100717202 */ /* 0x000fe20000000f00 */
[----:B------:R-:W-:Y:S02]  /*5b00*/  IMAD.MOV.U32 R114, RZ, RZ, R82 ;  /* 0x000000ffff727224 */ /* 0x000fe400078e0052 */
[----:B--2---:R-:W-:Y:S02]  /*5b10*/  FFMA.FTZ R0, R200, c[0x0][0x2d0], -R12 ;  /* 0x0000b400c8007a23 */ /* 0x004fe4000001080c */
[----:B------:R-:W-:Y:S01]  /*5b20*/  IMAD.MOV.U32 R7, RZ, RZ, R251 ;  /* 0x000000ffff077224 */ /* 0x000fe200078e00fb */
[----:B------:R-:W-:Y:S01]  /*5b30*/  MOV R34, R132 ;  /* 0x0000008400227202 */ /* 0x000fe20000000f00 */
[----:B------:R2:W1:Y:S01]  /*5b40*/  MUFU.EX2 R12, R0 ;  /* 0x00000000000c7308 */ /* 0x0004620000000800 */
[----:B------:R-:W-:Y:S01]  /*5b50*/  MOV R251, R112 ;  /* 0x0000007000fb7202 */ /* 0x000fe20000000f00 */
[----:B------:R-:W-:Y:S01]  /*5b60*/  IMAD.MOV.U32 R112, RZ, RZ, R113 ;  /* 0x000000ffff707224 */ /* 0x000fe200078e0071 */
[----:B------:R-:W-:Y:S01]  /*5b70*/  MOV R113, R114 ;  /* 0x0000007200717202 */ /* 0x000fe20000000f00 */
[----:B------:R-:W-:Y:S01]  /*5b80*/  IMAD.MOV.U32 R35, RZ, RZ, R115 ;  /* 0x000000ffff237224 */ /* 0x000fe200078e0073 */
[----:B------:R-:W-:Y:S01]  /*5b90*/  MOV R115, R161 ;  /* 0x000000a100737202 */ /* 0x000fe20000000f00 */
[----:B------:R-:W-:Y:S01]  /*5ba0*/  IMAD.MOV.U32 R114, RZ, RZ, R163 ;  /* 0x000000ffff727224 */ /* 0x000fe200078e00a3 */
[----:B------:R-:W-:Y:S01]  /*5bb0*/  MOV R163, R160 ;  /* 0x000000a000a37202 */ /* 0x000fe20000000f00 */
[----:B------:R-:W-:Y:S01]  /*5bc0*/  IMAD.MOV.U32 R132, RZ, RZ, R162 ;  /* 0x000000ffff847224 */ /* 0x000fe200078e00a2 */
[----:B------:R-:W1:Y:S01]  /*5bd0*/  LDSM.16.MT88.4 R80, [R225+0x1900] ;  /* 0x00190000e150783b */ /* 0x000e620000004200 */
[----:B------:R-:W-:Y:S01]  /*5be0*/  MOV R33, R201 ;  /* 0x000000c900217202 */ /* 0x000fe20000000f00 */
[----:B------:R-:W-:Y:S01]  /*5bf0*/  IMAD.MOV.U32 R32, RZ, RZ, R202 ;  /* 0x000000ffff207224 */ /* 0x000fe200078e00ca */
[----:B------:R-:W-:Y:S01]  /*5c00*/  MOV R6, R203 ;  /* 0x000000cb00067202 */ /* 0x000fe20000000f00 */
[----:B------:R-:W-:Y:S01]  /*5c10*/  IMAD.MOV.U32 R161, RZ, RZ, R165 ;  /* 0x000000ffffa17224 */ /* 0x000fe200078e00a5 */
[----:B------:R-:W-:Y:S01]  /*5c20*/  MOV R162, R166 ;  /* 0x000000a600a27202 */ /* 0x000fe20000000f00 */
[----:B------:R-:W-:Y:S01]  /*5c30*/  IMAD.MOV.U32 R160, RZ, RZ, R167 ;  /* 0x000000ffffa07224 */ /* 0x000fe200078e00a7 */
[----:B---3--:R-:W-:Y:S01]  /*5c40*/  F2FP.PACK_AB R200, R25, R24 ;  /* 0x0000001819c8723e */ /* 0x008fe200000000ff */
[----:B--2---:R-:W-:Y:S01]  /*5c50*/  FADD.FTZ R0, R164, R135 ;  /* 0x00000087a4007221 */ /* 0x004fe20000010000 */
[----:B----4-:R-:W-:-:S02]  /*5c60*/  F2FP.PACK_AB R201, R22, R20 ;  /* 0x0000001416c9723e */ /* 0x010fc400000000ff */
[----:B------:R-:W-:Y:S02]  /*5c70*/  F2FP.PACK_AB R202, R26, R27 ;  /* 0x0000001b1aca723e */ /* 0x000fe400000000ff */
[----:B-1----:R-:W-:Y:S02]  /*5c80*/  F2FP.PACK_AB R203, R21, R23 ;  /* 0x0000001715cb723e */ /* 0x002fe400000000ff */
[----:B------:R-:W-:Y:S02]  /*5c90*/  F2FP.PACK_AB R164, R17, R16 ;  /* 0x0000001011a4723e */ /* 0x000fe400000000ff */
[----:B------:R-:W-:Y:S02]  /*5ca0*/  F2FP.PACK_AB R165, R15, R14 ;  /* 0x0000000e0fa5723e */ /* 0x000fe400000000ff */
[----:B------:R-:W-:Y:S02]  /*5cb0*/  F2FP.PACK_AB R166, R19, R18 ;  /* 0x0000001213a6723e */ /* 0x000fe400000000ff */
[----:B------:R-:W-:Y:S01]  /*5cc0*/  F2FP.PACK_AB R167, R12, R13 ;  /* 0x0000000d0ca7723e */ /* 0x000fe200000000ff */
[-C--:B------:R-:W-:Y:S08]  /*5cd0*/  HMMA.16816.F32 R180, R200, R188.reuse, R180 ;  /* 0x000000bcc8b4723c */ /* 0x080ff000000018b4 */
[C---:B------:R-:W-:Y:S08]  /*5ce0*/  HMMA.16816.F32 R176, R164.reuse, R188, R176 ;  /* 0x000000bca4b0723c */ /* 0x040ff000000018b0 */
[-C--:B------:R-:W-:Y:S08]  /*5cf0*/  HMMA.16816.F32 R184, R164, R190.reuse, R184 ;  /* 0x000000bea4b8723c */ /* 0x080ff000000018b8 */
[----:B------:R-:W-:Y:S07]  /*5d00*/  HMMA.16816.F32 R188, R200, R190, R44 ;  /* 0x000000bec8bc723c */ /* 0x000fee000000182c */
[----:B------:R-:W-:Y:S01]  /*5d10*/  MOV R47, R6 ;  /* 0x00000006002f7202 */ /* 0x000fe20000000f00 */
[----:B------:R-:W-:-:S02]  /*5d20*/  IMAD.MOV.U32 R46, RZ, RZ, R7 ;  /* 0x000000ffff2e7224 */ /* 0x000fc400078e0007 */
[----:B------:R-:W1:Y:S01]  /*5d30*/  LDSM.16.MT88.4 R4, [R226+0x3900] ;  /* 0x00390000e204783b */ /* 0x000e620000004200 */
[----:B------:R-:W-:Y:S01]  /*5d40*/  HMMA.16816.F32 R84, R200, R96, R84 ;  /* 0x00000060c854723c */ /* 0x000fe20000001854 */
[----:B------:R-:W-:Y:S01]  /*5d50*/  MOV R8, R160 ;  /* 0x000000a000087202 */ /* 0x000fe20000000f00 */
[----:B------:R-:W-:-:S06]  /*5d60*/  IMAD.MOV.U32 R3, RZ, RZ, R162 ;  /* 0x000000ffff037224 */ /* 0x000fcc00078e00a2 */
[----:B------:R-:W-:Y:S01]  /*5d70*/  HMMA.16816.F32 R88, R164, R96, R88 ;  /* 0x00000060a458723c */ /* 0x000fe20000001858 */
[----:B------:R-:W-:-:S07]  /*5d80*/  MOV R10, R161 ;  /* 0x000000a1000a7202 */ /* 0x000fce0000000f00 */
[----:B------:R-:W-:Y:S01]  /*5d90*/  HMMA.16816.F32 R92, R164, R98, R92 ;  /* 0x00000062a45c723c */ /* 0x000fe2000000185c */
[----:B------:R-:W-:Y:S02]  /*5da0*/  IMAD.MOV.U32 R9, RZ, RZ, R163 ;  /* 0x000000ffff097224 */ /* 0x000fe400078e00a3 */
[----:B------:R-:W-:-:S05]  /*5db0*/  FADD.FTZ R11, R117, R116 ;  /* 0x00000074750b7221 */ /* 0x000fca0000010000 */
[C---:B------:R-:W-:Y:S01]  /*5dc0*/  HMMA.16816.F32 R68, R200.reuse, R80, R68 ;  /* 0x00000050c844723c */ /* 0x040fe20000001844 */
[----:B------:R-:W-:Y:S01]  /*5dd0*/  MOV R45, R112 ;  /* 0x00000070002d7202 */ /* 0x000fe20000000f00 */
[----:B------:R-:W-:Y:S01]  /*5de0*/  IMAD.MOV.U32 R44, RZ, RZ, R113 ;  /* 0x000000ffff2c7224 */ /* 0x000fe200078e0071 */
[----:B------:R-:W-:Y:S05]  /*5df0*/  LDSM.16.MT88.4 R160, [R227+0x3900] ;  /* 0x00390000e3a0783b */ /* 0x000fea0000004200 */
[----:B------:R-:W-:Y:S07]  /*5e00*/  HMMA.16816.F32 R96, R200, R98, R36 ;  /* 0x00000062c860723c */ /* 0x000fee0000001824 */
[----:B------:R-:W-:Y:S01]  /*5e10*/  MOV R37, R119 ;  /* 0x0000007700257202 */ /* 0x000fe20000000f00 */
[----:B------:R-:W-:Y:S01]  /*5e20*/  IMAD.MOV.U32 R38, RZ, RZ, R133 ;  /* 0x000000ffff267224 */ /* 0x000fe200078e0085 */
[----:B------:R-:W-:Y:S01]  /*5e30*/  MOV R39, R134 ;  /* 0x0000008600277202 */ /* 0x000fe20000000f00 */
[----:B------:R-:W-:Y:S02]  /*5e40*/  HMMA.16816.F32 R72, R164, R80, R72 ;  /* 0x00000050a448723c */ /* 0x000fe40000001848 */
[----:B------:R-:W-:-:S02]  /*5e50*/  FADD.FTZ R8, R8, R37 ;  /* 0x0000002508087221 */ /* 0x000fc40000010000 */
[----:B------:R-:W-:-:S04]  /*5e60*/  FADD.FTZ R3, R3, R38 ;  /* 0x0000002603037221 */ /* 0x000fc80000010000 */
[----:B------:R-:W-:Y:S01]  /*5e70*/  HMMA.16816.F32 R76, R164, R82, R76 ;  /* 0x00000052a44c723c */ /* 0x000fe2000000184c */
[----:B------:R-:W-:Y:S02]  /*5e80*/  FADD.FTZ R0, R39, R0 ;  /* 0x0000000027007221 */ /* 0x000fe40000010000 */
[----:B------:R-:W-:-:S05]  /*5e90*/  FADD.FTZ R10, R10, R8 ;  /* 0x000000080a0a7221 */ /* 0x000fca0000010000 */
[----:B------:R-:W-:Y:S01]  /*5ea0*/  HMMA.16816.F32 R80, R200, R82, R40 ;  /* 0x00000052c850723c */ /* 0x000fe20000001828 */
[----:B------:R-:W-:-:S06]  /*5eb0*/  FADD.FTZ R9, R9, R3 ;  /* 0x0000000309097221 */ /* 0x000fcc0000010000 */
[----:B------:R-:W-:Y:S01]  /*5ec0*/  MOV R41, R132 ;  /* 0x0000008400297202 */ /* 0x000fe20000000f00 */
[----:B------:R-:W-:Y:S01]  /*5ed0*/  IMAD.MOV.U32 R40, RZ, RZ, R118 ;  /* 0x000000ffff287224 */ /* 0x000fe200078e0076 */
[----:B------:R-:W-:Y:S01]  /*5ee0*/  MOV R43, R114 ;  /* 0x00000072002b7202 */ /* 0x000fe20000000f00 */
[----:B------:R-:W-:Y:S02]  /*5ef0*/  IMAD.MOV.U32 R42, RZ, RZ, R115 ;  /* 0x000000ffff2a7224 */ /* 0x000fe400078e0073 */
[----:B------:R-:W-:Y:S01]  /*5f00*/  FADD.FTZ R8, R41, R0 ;  /* 0x0000000029087221 */ /* 0x000fe20000010000 */
[----:B-1----:R-:W-:Y:S01]  /*5f10*/  HMMA.16816.F32 R196, R164, R4, R196 ;  /* 0x00000004a4c4723c */ /* 0x002fe200000018c4 */
[----:B------:R-:W-:Y:S01]  /*5f20*/  FADD.FTZ R11, R40, R11 ;  /* 0x0000000b280b7221 */ /* 0x000fe20000010000 */
[----:B------:R-:W1:Y:S01]  /*5f30*/  LDSM.16.MT88.4 R112, [R226+0x1900] ;  /* 0x00190000e270783b */ /* 0x000e620000004200 */
[----:B------:R-:W-:Y:S02]  /*5f40*/  FADD.FTZ R0, R44, R9 ;  /* 0x000000092c007221 */ /* 0x000fe40000010000 */
[----:B------:R-:W-:-:S03]  /*5f50*/  FADD.FTZ R9, R45, R8 ;  /* 0x000000082d097221 */ /* 0x000fc60000010000 */
[----:B------:R-:W-:Y:S01]  /*5f60*/  HMMA.16816.F32 R192, R200, R4, R192 ;  /* 0x00000004c8c0723c */ /* 0x000fe200000018c0 */
[----:B------:R-:W-:-:S06]  /*5f70*/  FADD.FTZ R3, R43, R10 ;  /* 0x0000000a2b037221 */ /* 0x000fcc0000010000 */
[----:B------:R-:W-:Y:S02]  /*5f80*/  FADD.FTZ R4, R42, R11 ;  /* 0x0000000b2a047221 */ /* 0x000fe40000010000 */
[----:B------:R-:W-:Y:S02]  /*5f90*/  FADD.FTZ R5, R47, R0 ;  /* 0x000000002f057221 */ /* 0x000fe40000010000 */
[----:B------:R-:W-:Y:S02]  /*5fa0*/  FADD.FTZ R0, R34, R9 ;  /* 0x0000000922007221 */ /* 0x000fe40000010000 */
[----:B------:R-:W-:Y:S02]  /*5fb0*/  FADD.FTZ R8, R252, R4 ;  /* 0x00000004fc087221 */ /* 0x000fe40000010000 */
[----:B------:R-:W-:Y:S02]  /*5fc0*/  FADD.FTZ R4, R46, R3 ;  /* 0x000000032e047221 */ /* 0x000fe40000010000 */
[----:B------:R-:W-:-:S02]  /*5fd0*/  FADD.FTZ R0, R244, R0 ;  /* 0x00000000f4007221 */ /* 0x000fc40000010000 */
        /* <DEDUP_REMOVED lines=33> */
[----:B------:R-:W-:Y:S01]  /*61f0*/  FADD.FTZ R5, R15, R5 ;  /* 0x000000050f057221 */ /* 0x000fe20000010000 */
[----:B-1----:R-:W-:Y:S01]  /*6200*/  HMMA.16816.F32 R104, R164, R112, R104 ;  /* 0x00000070a468723c */ /* 0x002fe20000001868 */
[----:B------:R-:W-:Y:S02]  /*6210*/  FADD.FTZ R4, R17, R4 ;  /* 0x0000000411047221 */ /* 0x000fe40000010000 */
[----:B------:R-:W-:-:S02]  /*6220*/  FADD.FTZ R0, R26, R0 ;  /* 0x000000001a007221 */ /* 0x000fc40000010000 */
[----:B------:R-:W-:-:S03]  /*6230*/  FADD.FTZ R3, R23, R3 ;  /* 0x0000000317037221 */ /* 0x000fc60000010000 */
[----:B------:R-:W-:Y:S01]  /*6240*/  HMMA.16816.F32 R108, R164, R114, R108 ;  /* 0x00000072a46c723c */ /* 0x000fe2000000186c */
[----:B------:R-:W-:Y:S02]  /*6250*/  FADD.FTZ R5, R13, R5 ;  /* 0x000000050d057221 */ /* 0x000fe40000010000 */
[----:B------:R-:W-:-:S05]  /*6260*/  FADD.FTZ R4, R18, R4 ;  /* 0x0000000412047221 */ /* 0x000fca0000010000 */
[C---:B------:R-:W-:Y:S01]  /*6270*/  HMMA.16816.F32 R120, R164.reuse, R128, R120 ;  /* 0x00000080a478723c */ /* 0x040fe20000001878 */
[----:B------:R1:W-:Y:S07]  /*6280*/  STL [R1], R0 ;  /* 0x0000000001007387 */ /* 0x0003ee0000100800 */
[----:B------:R-:W-:Y:S01]  /*6290*/  HMMA.16816.F32 R124, R164, R130, R124 ;  /* 0x00000082a47c723c */ /* 0x000fe2000000187c */
[----:B------:R-:W-:-:S07]  /*62a0*/  UIADD3 UR23, UR21, -0x2, URZ ;  /* 0xfffffffe15177890 */ /* 0x000fce000fffe03f */
[C---:B------:R-:W-:Y:S08]  /*62b0*/  HMMA.16816.F32 R136, R164.reuse, R144, R136 ;  /* 0x00000090a488723c */ /* 0x040ff00000001888 */
[----:B------:R-:W-:Y:S01]  /*62c0*/  HMMA.16816.F32 R140, R164, R146, R140 ;  /* 0x00000092a48c723c */ /* 0x000fe2000000188c */
[----:B-1----:R-:W-:-:S07]  /*62d0*/  FADD.FTZ R0, R12, R5 ;  /* 0x000000050c007221 */ /* 0x002fce0000010000 */
        /* <DEDUP_REMOVED lines=8> */
[C---:B------:R-:W-:Y:S08]  /*6360*/  HMMA.16816.F32 R128, R200.reuse, R130, R60 ;  /* 0x00000082c880723c */ /* 0x040ff0000000183c */
[C---:B------:R-:W-:Y:S08]  /*6370*/  HMMA.16816.F32 R144, R200.reuse, R146, R56 ;  /* 0x00000092c890723c */ /* 0x040ff00000001838 */
[----:B------:R-:W-:Y:S01]  /*6380*/  HMMA.16816.F32 R160, R200, R162, R52 ;  /* 0x000000a2c8a0723c */ /* 0x000fe20000001834 */
[----:B------:R-:W-:-:S07]  /*6390*/  UISETP.GE.AND UP0, UPT, UR23, UR8, UPT ;  /* 0x000000081700728c */ /* 0x000fce000bf06270 */
[----:B------:R-:W-:Y:S07]  /*63a0*/  HMMA.16816.F32 R200, R200, R6, R48 ;  /* 0x00000006c8c8723c */ /* 0x000fee0000001830 */
[----:B------:R-:W-:Y:S02]  /*63b0*/  FADD.FTZ R6, R21, R3 ;  /* 0x0000000315067221 */ /* 0x000fe40000010000 */
[----:B------:R-:W-:-:S03]  /*63c0*/  FADD.FTZ R3, R19, R4 ;  /* 0x0000000413037221 */ /* 0x000fc60000010000 */
[----:B------:R1:W-:Y:S04]  /*63d0*/  STL [R1+0xc], R6 ;  /* 0x00000c0601007387 */ /* 0x0003e80000100800 */
[----:B------:R1:W-:Y:S04]  /*63e0*/  STL [R1+0x4], R0 ;  /* 0x0000040001007387 */ /* 0x0003e80000100800 */
[----:B------:R1:W-:Y:S01]  /*63f0*/  STL [R1+0x8], R3 ;  /* 0x0000080301007387 */ /* 0x0003e20000100800 */
[----:B------:R-:W-:Y:S11]  /*6400*/  PLOP3.LUT P1, PT, PT, PT, UP0, 0x80, 0x0 ;  /* 0x000000000000781c */ /* 0x000ff60003f2f008 */
[----:B------:R-:W-:Y:S02]  /*6410*/  @!UPT UIADD3 URZ, URZ, URZ, URZ ;  /* 0x0000003f3f3ff290 */ /* 0x000fe4000fffe03f */
[----:B------:R-:W-:Y:S05]  /*6420*/  @!P1 BRA `(.L_x_111) ;  /* 0x00003a6000009947 */ /* 0x000fea0003800000 */
[----:B------:R-:W2:Y:S04]  /*6430*/  LDL.64 R244, [R1+0x30] ;  /* 0x0000300001f47983 */ /* 0x000ea80000100a00 */
[----:B------:R-:W3:Y:S04]  /*6440*/  LDL.64 R246, [R1+0x38] ;  /* 0x0000380001f67983 */ /* 0x000ee80000100a00 */
[----:B------:R-:W4:Y:S04]  /*6450*/  LDL R249, [R1+0x20] ;  /* 0x0000200001f97983 */ /* 0x000f280000100800 */
[----:B------:R-:W4:Y:S01]  /*6460*/  LDL.64 R250, [R1+0x28] ;  /* 0x0000280001fa7983 */ /* 0x000f220000100a00 */
[----:B------:R-:W-:Y:S01]  /*6470*/  MOV R174, R2 ;  /* 0x0000000200ae7202 */ /* 0x000fe20000000f00 */
[----:B-1----:R-:W-:Y:S01]  /*6480*/  IMAD.MOV.U32 R3, RZ, RZ, R172 ;  /* 0x000000ffff037224 */ /* 0x002fe200078e00ac */
[----:B------:R-:W-:Y:S01]  /*6490*/  ULDC.64 UR6, c[0x0][0x208] ;  /* 0x0000820000067ab9 */ /* 0x000fe20000000a00 */
[----:B------:R-:W-:Y:S01]  /*64a0*/  IMAD.MOV.U32 R0, RZ, RZ, R173 ;  /* 0x000000ffff007224 */ /* 0x000fe200078e00ad */
[----:B------:R-:W-:Y:S01]  /*64b0*/  ULDC.64 UR4, c[0x0][0x1e0] ;  /* 0x0000780000047ab9 */ /* 0x000fe20000000a00 */
[----:B------:R-:W-:Y:S01]  /*64c0*/  IMAD.MOV.U32 R168, RZ, RZ, R171 ;  /* 0x000000ffffa87224 */ /* 0x000fe200078e00ab */
[----:B--2---:R-:W-:-:S02]  /*64d0*/  IADD3 R5, P2, R244, 0x40, RZ ;  /* 0x00000040f4057810 */ /* 0x004fc40007f5e0ff */
[----:B---3--:R-:W-:-:S03]  /*64e0*/  IADD3 R4, P1, R246, 0x40, RZ ;  /* 0x00000040f6047810 */ /* 0x008fc60007f3e0ff */
[----:B------:R-:W-:Y:S04]  /*64f0*/  STL [R1+0x1c], R5 ;  /* 0x00001c0501007387 */ /* 0x000fe80000100800 */
[----:B------:R1:W-:Y:S01]  /*6500*/  STL [R1+0x14], R4 ;  /* 0x0000140401007387 */ /* 0x0003e20000100800 */
[----:B----4-:R-:W-:Y:S01]  /*6510*/  IMAD.X R2, RZ, RZ, R251, P1 ;  /* 0x000000ffff027224 */ /* 0x010fe200008e06fb */
[----:B-1----:R-:W-:-:S05]  /*6520*/  IADD3.X R4, RZ, R249, RZ, P2, !PT ;  /* 0x000000f9ff047210 */ /* 0x002fca00017fe4ff */
[----:B------:R1:W-:Y:S04]  /*6530*/  STL [R1+0x18], R4 ;  /* 0x0000180401007387 */ /* 0x0003e80000100800 */
[----:B------:R1:W-:Y:S02]  /*6540*/  STL [R1+0x10], R2 ;  /* 0x0000100201007387 */ /* 0x0003e40000100800 */
.L_x_112:
[----:B------:R-:W2:Y:S01]  /*6550*/  LDL.64 R170, [R1+0x30] ;  /* 0x0000300001aa7983 */ /* 0x000ea20000100a00 */
[----:B------:R-:W-:Y:S04]  /*6560*/  DEPBAR.LE SB0, 0x0 ;  /* 0x000080000000791a */ /* 0x000fe80000000000 */
[----:B------:R-:W-:Y:S01]  /*6570*/  USHF.R.S32.HI UR17, URZ, 0x1f, UR23 ;  /* 0x0000001f3f117899 */ /* 0x000fe20008011417 */
[----:B------:R-:W3:Y:S01]  /*6580*/  LDL R169, [R1+0x20] ;  /* 0x0000200001a97983 */ /* 0x000ee20000100800 */
[----:B------:R-:W-:Y:S02]  /*6590*/  UIMAD.WIDE.U32 UR24, UR23, UR6, URZ ;  /* 0x00000006171872a5 */ /* 0x000fe4000f8e003f */
[----:B------:R-:W-:Y:S01]  /*65a0*/  UIMAD UR17, UR17, UR6, URZ ;  /* 0x00000006111172a4 */ /* 0x000fe2000f8e023f */
[----:B------:R-:W3:Y:S01]  /*65b0*/  LDL R172, [R1+0x1c] ;  /* 0x00001c0001ac7983 */ /* 0x000ee20000100800 */
[----:B------:R-:W-:Y:S02]  /*65c0*/  USHF.L.U32 UR20, UR24, 0x6, URZ ;  /* 0x0000000618147899 */ /* 0x000fe4000800063f */
[----:B------:R-:W-:Y:S01]  /*65d0*/  UIMAD UR17, UR23, UR7, UR17 ;  /* 0x00000007171172a4 */ /* 0x000fe2000f8e0211 */
[----:B------:R-:W3:Y:S01]  /*65e0*/  LDL R244, [R1+0x18] ;  /* 0x0000180001f47983 */ /* 0x000ee20000100800 */
[----:B------:R-:W-:Y:S02]  /*65f0*/  UISETP.GT.AND UP1, UPT, UR23, UR8, UPT ;  /* 0x000000081700728c */ /* 0x000fe4000bf24270 */
[----:B------:R-:W-:Y:S01]  /*6600*/  UIADD3 UR17, UR25, UR17, URZ ;  /* 0x0000001119117290 */ /* 0x000fe2000fffe03f */
[----:B------:R-:W-:Y:S01]  /*6610*/  BAR.SYNC.DEFER_BLOCKING 0x0 ;  /* 0x0000000000007b1d */ /* 0x000fe20000010000 */
[----:B------:R-:W-:Y:S02]  /*6620*/  UIADD3 UR23, UR23, -0x1, URZ ;  /* 0xffffffff17177890 */ /* 0x000fe4000fffe03f */
[----:B------:R-:W-:Y:S05]  /*6630*/  USHF.L.U64.HI UR17, UR24, 0x6, UR17 ;  /* 0x0000000618117899 */ /* 0x000fea0008010211 */
[----:B------:R-:W-:Y:S02]  /*6640*/  @UP1 USHF.L.U32 UR21, UR4, 0x5, URZ ;  /* 0x0000000504151899 */ /* 0x000fe4000800063f */
[----:B------:R-:W-:Y:S02]  /*6650*/  @UP1 USHF.L.U64.HI UR22, UR4, 0x5, UR5 ;  /* 0x0000000504161899 */ /* 0x000fe40008010205 */
[----:B------:R-:W-:Y:S01]  /*6660*/  @UP1 UIMAD.WIDE.U32 UR24, UR23, UR4, URZ ;  /* 0x00000004171812a5 */ /* 0x000fe2000f8e003f */
[----:B-----5:R-:W-:Y:S08]  /*6670*/  LDSM.16.M88.4 R64, [R230+0x8100] ;  /* 0x00810000e640783b */ /* 0x020ff00000000200 */
[----:B------:R-:W1:Y:S08]  /*6680*/  LDSM.16.M88.4 R16, [R175+0x4100] ;  /* 0x00410000af10783b */ /* 0x000e700000000200 */
[----:B------:R-:W1:Y:S08]  /*6690*/  LDSM.16.M88.4 R60, [R230+0xa100] ;  /* 0x00a10000e63c783b */ /* 0x000e700000000200 */
[----:B------:R-:W1:Y:S08]  /*66a0*/  LDSM.16.M88.4 R32, [R175+0x4900] ;  /* 0x00490000af20783b */ /* 0x000e700000000200 */
[----:B------:R-:W1:Y:S08]  /*66b0*/  LDSM.16.M88.4 R48, [R175+0x5100] ;  /* 0x00510000af30783b */ /* 0x000e700000000200 */
[----:B------:R-:W1:Y:S02]  /*66c0*/  LDSM.16.M88.4 R204, [R175+0x5900] ;  /* 0x00590000afcc783b */ /* 0x000e640000000200 */
[-C--:B-1----:R-:W-:Y:S06]  /*66d0*/  HMMA.16816.F32 R4, R64, R16.reuse, RZ ;  /* 0x000000104004723c */ /* 0x082fec00000018ff */
[----:B------:R-:W-:Y:S02]  /*66e0*/  LDSM.16.M88.4 R208, [R232+0x8100] ;  /* 0x00810000e8d0783b */ /* 0x000fe40000000200 */
[C---:B------:R-:W-:Y:S06]  /*66f0*/  HMMA.16816.F32 R8, R60.reuse, R16, RZ ;  /* 0x000000103c08723c */ /* 0x040fec00000018ff */
[----:B------:R-:W1:Y:S02]  /*6700*/  LDSM.16.M88.4 R212, [R234] ;  /* 0x00000000ead4783b */ /* 0x000e640000000200 */
[-C--:B------:R-:W-:Y:S06]  /*6710*/  HMMA.16816.F32 R12, R60, R18.reuse, RZ ;  /* 0x000000123c0c723c */ /* 0x080fec00000018ff */
[----:B------:R-:W1:Y:S02]  /*6720*/  LDSM.16.M88.4 R216, [R232+0xa100] ;  /* 0x00a10000e8d8783b */ /* 0x000e640000000200 */
[C---:B------:R-:W-:Y:S06]  /*6730*/  HMMA.16816.F32 R16, R64.reuse, R18, RZ ;  /* 0x000000124010723c */ /* 0x040fec00000018ff */
[----:B------:R-:W1:Y:S02]  /*6740*/  LDSM.16.M88.4 R220, [R242] ;  /* 0x00000000f2dc783b */ /* 0x000e640000000200 */
[-C--:B------:R-:W-:Y:S06]  /*6750*/  HMMA.16816.F32 R20, R64, R32.reuse, RZ ;  /* 0x000000204014723c */ /* 0x080fec00000018ff */
[----:B------:R-:W4:Y:S06]  /*6760*/  LDL.64 R250, [R1+0x28] ;  /* 0x0000280001fa7983 */ /* 0x000f2c0000100a00 */
[----:B------:R-:W4:Y:S01]  /*6770*/  LDL R252, [R1+0x14] ;  /* 0x0000140001fc7983 */ /* 0x000f220000100800 */
[C---:B------:R-:W-:Y:S03]  /*6780*/  HMMA.16816.F32 R24, R60.reuse, R32, RZ ;  /* 0x000000203c18723c */ /* 0x040fe600000018ff */
[----:B------:R-:W4:Y:S05]  /*6790*/  LDL R249, [R1+0x10] ;  /* 0x0000100001f97983 */ /* 0x000f2a0000100800 */
[-C--:B------:R-:W-:Y:S08]  /*67a0*/  HMMA.16816.F32 R28, R60, R34.reuse, RZ ;  /* 0x000000223c1c723c */ /* 0x080ff000000018ff */
[C---:B------:R-:W-:Y:S08]  /*67b0*/  HMMA.16816.F32 R32, R64.reuse, R34, RZ ;  /* 0x000000224020723c */ /* 0x040ff000000018ff */
[-C--:B------:R-:W-:Y:S08]  /*67c0*/  HMMA.16816.F32 R36, R64, R48.reuse, RZ ;  /* 0x000000304024723c */ /* 0x080ff000000018ff */
[C---:B------:R-:W-:Y:S08]  /*67d0*/  HMMA.16816.F32 R40, R60.reuse, R48, RZ ;  /* 0x000000303c28723c */ /* 0x040ff000000018ff */
[-C--:B------:R-:W-:Y:S08]  /*67e0*/  HMMA.16816.F32 R44, R60, R50.reuse, RZ ;  /* 0x000000323c2c723c */ /* 0x080ff000000018ff */
[C---:B------:R-:W-:Y:S08]  /*67f0*/  HMMA.16816.F32 R48, R64.reuse, R50, RZ ;  /* 0x000000324030723c */ /* 0x040ff000000018ff */
[-C--:B------:R-:W-:Y:S08]  /*6800*/  HMMA.16816.F32 R52, R64, R204.reuse, RZ ;  /* 0x000000cc4034723c */ /* 0x080ff000000018ff */
[C---:B------:R-:W-:Y:S08]  /*6810*/  HMMA.16816.F32 R56, R60.reuse, R204, RZ ;  /* 0x000000cc3c38723c */ /* 0x040ff000000018ff */
[-C--:B------:R-:W-:Y:S08]  /*6820*/  HMMA.16816.F32 R60, R60, R206.reuse, RZ ;  /* 0x000000ce3c3c723c */ /* 0x080ff000000018ff */
[----:B------:R-:W-:Y:S01]  /*6830*/  HMMA.16816.F32 R64, R64, R206, RZ ;  /* 0x000000ce4040723c */ /* 0x000fe200000018ff */
[----:B------:R-:W2:Y:S07]  /*6840*/  LDSM.16.M88.4 R204, [R241] ;  /* 0x00000000f1cc783b */ /* 0x000eae0000000200 */
[-C--:B-1----:R-:W-:Y:S08]  /*6850*/  HMMA.16816.F32 R4, R208, R212.reuse, R4 ;  /* 0x000000d4d004723c */ /* 0x082ff00000001804 */
[C---:B------:R-:W-:Y:S08]  /*6860*/  HMMA.16816.F32 R8, R216.reuse, R212, R8 ;  /* 0x000000d4d808723c */ /* 0x040ff00000001808 */
[-C--:B------:R-:W-:Y:S08]  /*6870*/  HMMA.16816.F32 R12, R216, R214.reuse, R12 ;  /* 0x000000d6d80c723c */ /* 0x080ff0000000180c */
[C---:B------:R-:W-:Y:S01]  /*6880*/  HMMA.16816.F32 R16, R208.reuse, R214, R16 ;  /* 0x000000d6d010723c */ /* 0x040fe20000001810 */
[----:B------:R-:W1:Y:S07]  /*6890*/  LDSM.16.M88.4 R212, [R240] ;  /* 0x00000000f0d4783b */ /* 0x000e6e0000000200 */
[-C--:B------:R-:W-:Y:S08]  /*68a0*/  HMMA.16816.F32 R20, R208, R220.reuse, R20 ;  /* 0x000000dcd014723c */ /* 0x080ff00000001814 */
[C---:B------:R-:W-:Y:S08]  /*68b0*/  HMMA.16816.F32 R24, R216.reuse, R220, R24 ;  /* 0x000000dcd818723c */ /* 0x040ff00000001818 */
[-C--:B------:R-:W-:Y:S08]  /*68c0*/  HMMA.16816.F32 R28, R216, R222.reuse, R28 ;  /* 0x000000ded81c723c */ /* 0x080ff0000000181c */
[C---:B------:R-:W-:Y:S08]  /*68d0*/  HMMA.16816.F32 R32, R208.reuse, R222, R32 ;  /* 0x000000ded020723c */ /* 0x040ff00000001820 */
[-C--:B--2---:R-:W-:Y:S08]  /*68e0*/  HMMA.16816.F32 R36, R208, R204.reuse, R36 ;  /* 0x000000ccd024723c */ /* 0x084ff00000001824 */
[C---:B------:R-:W-:Y:S08]  /*68f0*/  HMMA.16816.F32 R40, R216.reuse, R204, R40 ;  /* 0x000000ccd828723c */ /* 0x040ff00000001828 */
[-C--:B------:R-:W-:Y:S04]  /*6900*/  HMMA.16816.F32 R44, R216, R206.reuse, R44 ;  /* 0x000000ced82c723c */ /* 0x080fe8000000182c */
[----:B------:R-:W-:Y:S04]  /*6910*/  IADD3 R2, P2, R170, UR20, RZ ;  /* 0x00000014aa027c10 */ /* 0x000fe8000ff5e0ff */
[C---:B------:R-:W-:Y:S04]  /*6920*/  HMMA.16816.F32 R48, R208.reuse, R206, R48 ;  /* 0x000000ced030723c */ /* 0x040fe80000001830 */
[C---:B------:R-:W-:Y:S02]  /*6930*/  LEA R170, P1, R2.reuse, c[0x0][0x1f8], 0x1 ;  /* 0x00007e0002aa7a11 */ /* 0x040fe400078208ff */
[----:B---3--:R-:W-:Y:S02]  /*6940*/  IADD3.X R169, R169, UR17, RZ, P2, !PT ;  /* 0x00000011a9a97c10 */ /* 0x008fe400097fe4ff */
[-C--:B-1----:R-:W-:Y:S04]  /*6950*/  HMMA.16816.F32 R52, R208, R212.reuse, R52 ;  /* 0x000000d4d034723c */ /* 0x082fe80000001834 */
[----:B------:R-:W-:Y:S02]  /*6960*/  LEA.HI.X R171, R2, c[0x0][0x1fc], R169, 0x1, P1 ;  /* 0x00007f0002ab7a11 */ /* 0x000fe400008f0ca9 */
[----:B------:R-:W-:Y:S01]  /*6970*/  IADD3 R2, P2, R172, UR20, RZ ;  /* 0x00000014ac027c10 */ /* 0x000fe2000ff5e0ff */
[----:B------:R-:W-:Y:S01]  /*6980*/  @UP1 USHF.L.U32 UR20, UR24, 0x6, URZ ;  /* 0x0000000618141899 */ /* 0x000fe2000800063f */
[C---:B------:R-:W-:Y:S01]  /*6990*/  HMMA.16816.F32 R56, R216.reuse, R212, R56 ;  /* 0x000000d4d838723c */ /* 0x040fe20000001838 */
[----:B------:R-:W-:Y:S01]  /*69a0*/  @!PT LDS RZ, [RZ] ;  /* 0x00000000fffff984 */ /* 0x000fe20000000800 */
[----:B------:R-:W-:Y:S01]  /*69b0*/  @!PT LDS RZ, [RZ] ;  /* 0x00000000fffff984 */ /* 0x000fe20000000800 */
[----:B------:R-:W-:Y:S01]  /*69c0*/  @!PT LDS RZ, [RZ] ;  /* 0x00000000fffff984 */ /* 0x000fe20000000800 */
[----:B------:R1:W-:Y:S03]  /*69d0*/  LDGSTS.E.BYPASS.LTC128B.128 [R243+0x100], [R170.64], !P3 ;  /* 0x00100000aaf37fae */ /* 0x0003e6000d901d52 */
[----:B------:R-:W-:Y:S02]  /*69e0*/  LEA R172, P1, R2, c[0x0][0x1f8], 0x1 ;  /* 0x00007e0002ac7a11 */ /* 0x000fe400078208ff */
[----:B------:R-:W-:Y:S01]  /*69f0*/  IADD3.X R169, R244, UR17, RZ, P2, !PT ;  /* 0x00000011f4a97c10 */ /* 0x000fe200097fe4ff */
[----:B------:R-:W-:Y:S01]  /*6a00*/  @UP1 USHF.R.S32.HI UR17, URZ, 0x1f, UR23 ;  /* 0x0000001f3f111899 */ /* 0x000fe20008011417 */
[-C--:B------:R-:W-:Y:S03]  /*6a10*/  HMMA.16816.F32 R60, R216, R214.reuse, R60 ;  /* 0x000000d6d83c723c */ /* 0x080fe6000000183c */
[----:B------:R-:W-:Y:S01]  /*6a20*/  @UP1 UIMAD UR17, UR17, UR4, URZ ;  /* 0x00000004111112a4 */ /* 0x000fe2000f8e023f */
[----:B------:R-:W-:Y:S03]  /*6a30*/  LEA.HI.X R173, R2, c[0x0][0x1fc], R169, 0x1, P1 ;  /* 0x00007f0002ad7a11 */ /* 0x000fe600008f0ca9 */
[----:B------:R-:W-:Y:S01]  /*6a40*/  @UP1 UIMAD UR17, UR23, UR5, UR17 ;  /* 0x00000005171112a4 */ /* 0x000fe2000f8e0211 */
[----:B------:R-:W-:Y:S01]  /*6a50*/  HMMA.16816.F32 R64, R208, R214, R64 ;  /* 0x000000d6d040723c */ /* 0x000fe20000001840 */
[----:B------:R2:W-:Y:S02]  /*6a60*/  LDGSTS.E.BYPASS.LTC128B.128 [R243+0x2100], [R172.64], !P0 ;  /* 0x02100000acf37fae */ /* 0x0005e4000c101d52 */
[----:B------:R-:W-:Y:S04]  /*6a70*/  @UP1 UIADD3 UR17, UR25, UR17, URZ ;  /* 0x0000001119111290 */ /* 0x000fe8000fffe03f */
[----:B------:R-:W-:Y:S01]  /*6a80*/  @UP1 USHF.L.U64.HI UR17, UR24, 0x6, UR17 ;  /* 0x0000000618111899 */ /* 0x000fe20008010211 */
[----:B-1----:R-:W-:Y:S04]  /*6a90*/  IADD3 R170, P1, R170, UR10, RZ ;  /* 0x0000000aaaaa7c10 */ /* 0x002fe8000ff3e0ff */
[----:B------:R-:W-:Y:S02]  /*6aa0*/  IADD3.X R171, R171, UR14, RZ, P1, !PT ;  /* 0x0000000eabab7c10 */ /* 0x000fe40008ffe4ff */
[C---:B------:R-:W-:Y:S03]  /*6ab0*/  IADD3 R206, P4, R170.reuse, UR16, RZ ;  /* 0x00000010aace7c10 */ /* 0x040fe6000ff9e0ff */
[----:B------:R1:W-:Y:S01]  /*6ac0*/  LDGSTS.E.BYPASS.LTC128B.128 [R243+0x900], [R170.64], !P3 ;  /* 0x00900000aaf37fae */ /* 0x0003e2000d901d52 */
[C---:B------:R-:W-:Y:S02]  /*6ad0*/  IADD3.X R207, R171.reuse, UR15, RZ, P4, !PT ;  /* 0x0000000fabcf7c10 */ /* 0x040fe4000a7fe4ff */
[----:B--2---:R-:W-:Y:S05]  /*6ae0*/  IADD3 R172, P1, R170, UR10, RZ ;  /* 0x0000000aaaac7c10 */ /* 0x004fea000ff3e0ff */
[----:B------:R1:W-:Y:S01]  /*6af0*/  LDGSTS.E.BYPASS.LTC128B.128 [R243+0x2900], [R170.64+0x80], !P0 ;  /* 0x02900080aaf37fae */ /* 0x0003e2000c101d52 */
[----:B------:R-:W-:Y:S02]  /*6b00*/  IADD3.X R173, R171, UR14, RZ, P1, !PT ;  /* 0x0000000eabad7c10 */ /* 0x000fe40008ffe4ff */
[C---:B------:R-:W-:Y:S05]  /*6b10*/  IADD3 R204, P2, R172.reuse, UR10, RZ ;  /* 0x0000000aaccc7c10 */ /* 0x040fea000ff5e0ff */
[----:B------:R2:W-:Y:S01]  /*6b20*/  LDGSTS.E.BYPASS.LTC128B.128 [R243+0x1100], [R172.64], !P3 ;  /* 0x01100000acf37fae */ /* 0x0005e2000d901d52 */
[C---:B------:R-:W-:Y:S07]  /*6b30*/  IADD3.X R205, R173.reuse, UR14, RZ, P2, !PT ;  /* 0x0000000eadcd7c10 */ /* 0x040fee00097fe4ff */
[----:B------:R3:W-:Y:S08]  /*6b40*/  LDGSTS.E.BYPASS.LTC128B.128 [R243+0x3100], [R206.64], !P0 ;  /* 0x03100000cef37fae */ /* 0x0007f0000c101d52 */
[----:B------:R3:W-:Y:S01]  /*6b50*/  LDGSTS.E.BYPASS.LTC128B.128 [R243+0x1900], [R204.64], !P3 ;  /* 0x01900000ccf37fae */ /* 0x0007e2000d901d52 */
[----:B-1----:R-:W-:Y:S04]  /*6b60*/  IADD3 R170, P1, R172, UR16, RZ ;  /* 0x00000010acaa7c10 */ /* 0x002fe8000ff3e0ff */
[----:B------:R-:W-:Y:S02]  /*6b70*/  IADD3.X R171, R173, UR15, RZ, P1, !PT ;  /* 0x0000000fadab7c10 */ /* 0x000fe40008ffe4ff */
[----:B------:R-:W-:Y:S03]  /*6b80*/  PLOP3.LUT P1, PT, PT, PT, UP1, 0x80, 0x0 ;  /* 0x000000000000781c */ /* 0x000fe60003f2f018 */
[----:B------:R1:W-:Y:S08]  /*6b90*/  LDGSTS.E.BYPASS.LTC128B.128 [R243+0x3900], [R170.64], !P0 ;  /* 0x03900000aaf37fae */ /* 0x0003f0000c101d52 */
[----:B------:R-:W-:Y:S08]  /*6ba0*/  LDSM.16.M88.4 R216, [R229+0x4100] ;  /* 0x00410000e5d8783b */ /* 0x000ff00000000200 */
[----:B---3--:R-:W3:Y:S08]  /*6bb0*/  LDSM.16.M88.4 R204, [R231+0x8100] ;  /* 0x00810000e7cc783b */ /* 0x008ef00000000200 */
[----:B------:R-:W1:Y:S08]  /*6bc0*/  LDSM.16.M88.4 R220, [R231+0xa100] ;  /* 0x00a10000e7dc783b */ /* 0x000e700000000200 */
[----:B------:R-:W2:Y:S08]  /*6bd0*/  LDSM.16.M88.4 R208, [R229+0x4900] ;  /* 0x00490000e5d0783b */ /* 0x000eb00000000200 */
[----:B------:R-:W0:Y:S08]  /*6be0*/  LDGDEPBAR ;  /* 0x00000000000079af */ /* 0x000e300000000000 */
[----:B------:R-:W2:Y:S01]  /*6bf0*/  LDSM.16.M88.4 R212, [R229+0x5100] ;  /* 0x00510000e5d4783b */ /* 0x000ea20000000200 */
[-C--:B---3--:R-:W-:Y:S08]  /*6c00*/  HMMA.16816.F32 R4, R204, R216.reuse, R4 ;  /* 0x000000d8cc04723c */ /* 0x088ff00000001804 */
[C---:B-1----:R-:W-:Y:S08]  /*6c10*/  HMMA.16816.F32 R8, R220.reuse, R216, R8 ;  /* 0x000000d8dc08723c */ /* 0x042ff00000001808 */
[-C--:B------:R-:W-:Y:S08]  /*6c20*/  HMMA.16816.F32 R12, R220, R218.reuse, R12 ;  /* 0x000000dadc0c723c */ /* 0x080ff0000000180c */
[C---:B------:R-:W-:Y:S01]  /*6c30*/  HMMA.16816.F32 R16, R204.reuse, R218, R16 ;  /* 0x000000dacc10723c */ /* 0x040fe20000001810 */
[----:B------:R-:W1:Y:S07]  /*6c40*/  LDSM.16.M88.4 R216, [R229+0x5900] ;  /* 0x00590000e5d8783b */ /* 0x000e6e0000000200 */
[-C--:B--2---:R-:W-:Y:S08]  /*6c50*/  HMMA.16816.F32 R20, R204, R208.reuse, R20 ;  /* 0x000000d0cc14723c */ /* 0x084ff00000001814 */
[C---:B------:R-:W-:Y:S08]  /*6c60*/  HMMA.16816.F32 R24, R220.reuse, R208, R24 ;  /* 0x000000d0dc18723c */ /* 0x040ff00000001818 */
[-C--:B------:R-:W-:Y:S08]  /*6c70*/  HMMA.16816.F32 R28, R220, R210.reuse, R28 ;  /* 0x000000d2dc1c723c */ /* 0x080ff0000000181c */
[C---:B------:R-:W-:Y:S01]  /*6c80*/  HMMA.16816.F32 R32, R204.reuse, R210, R32 ;  /* 0x000000d2cc20723c */ /* 0x040fe20000001820 */
[----:B------:R-:W-:Y:S07]  /*6c90*/  LDSM.16.M88.4 R208, [R233+0x8100] ;  /* 0x00810000e9d0783b */ /* 0x000fee0000000200 */
[-C--:B------:R-:W-:Y:S08]  /*6ca0*/  HMMA.16816.F32 R36, R204, R212.reuse, R36 ;  /* 0x000000d4cc24723c */ /* 0x080ff00000001824 */
[C---:B------:R-:W-:Y:S08]  /*6cb0*/  HMMA.16816.F32 R40, R220.reuse, R212, R40 ;  /* 0x000000d4dc28723c */ /* 0x040ff00000001828 */
[-C--:B------:R-:W-:Y:S08]  /*6cc0*/  HMMA.16816.F32 R44, R220, R214.reuse, R44 ;  /* 0x000000d6dc2c723c */ /* 0x080ff0000000182c */
[C---:B------:R-:W-:Y:S01]  /*6cd0*/  HMMA.16816.F32 R48, R204.reuse, R214, R48 ;  /* 0x000000d6cc30723c */ /* 0x040fe20000001830 */
[----:B------:R-:W2:Y:S07]  /*6ce0*/  LDSM.16.M88.4 R212, [R228] ;  /* 0x00000000e4d4783b */ /* 0x000eae0000000200 */
[-C--:B-1----:R-:W-:Y:S08]  /*6cf0*/  HMMA.16816.F32 R52, R204, R216.reuse, R52 ;  /* 0x000000d8cc34723c */ /* 0x082ff00000001834 */
[C---:B------:R-:W-:Y:S08]  /*6d00*/  HMMA.16816.F32 R56, R220.reuse, R216, R56 ;  /* 0x000000d8dc38723c */ /* 0x040ff00000001838 */
[-C--:B------:R-:W-:Y:S01]  /*6d10*/  HMMA.16816.F32 R60, R220, R218.reuse, R60 ;  /* 0x000000dadc3c723c */ /* 0x080fe2000000183c */
[----:B------:R-:W1:Y:S07]  /*6d20*/  LDSM.16.M88.4 R220, [R233+0xa100] ;  /* 0x00a10000e9dc783b */ /* 0x000e6e0000000200 */
[----:B------:R-:W-:Y:S01]  /*6d30*/  HMMA.16816.F32 R64, R204, R218, R64 ;  /* 0x000000dacc40723c */ /* 0x000fe20000001840 */
[----:B------:R-:W3:Y:S07]  /*6d40*/  LDSM.16.M88.4 R204, [R228+0x800] ;  /* 0x00080000e4cc783b */ /* 0x000eee0000000200 */
[-C--:B--2---:R-:W-:Y:S01]  /*6d50*/  HMMA.16816.F32 R4, R208, R212.reuse, R4 ;  /* 0x000000d4d004723c */ /* 0x084fe20000001804 */
[----:B------:R-:W-:Y:S07]  /*6d60*/  LDSM.16.M88.4 R216, [R228+0x1800] ;  /* 0x00180000e4d8783b */ /* 0x000fee0000000200 */
[C---:B-1----:R-:W-:Y:S08]  /*6d70*/  HMMA.16816.F32 R8, R220.reuse, R212, R8 ;  /* 0x000000d4dc08723c */ /* 0x042ff00000001808 */
[-C--:B------:R-:W-:Y:S08]  /*6d80*/  HMMA.16816.F32 R12, R220, R214.reuse, R12 ;  /* 0x000000d6dc0c723c */ /* 0x080ff0000000180c */
[C---:B------:R-:W-:Y:S01]  /*6d90*/  HMMA.16816.F32 R16, R208.reuse, R214, R16 ;  /* 0x000000d6d010723c */ /* 0x040fe20000001810 */
[----:B------:R-:W1:Y:S07]  /*6da0*/  LDSM.16.M88.4 R212, [R228+0x1000] ;  /* 0x00100000e4d4783b */ /* 0x000e6e0000000200 */
[-C--:B---3--:R-:W-:Y:S08]  /*6db0*/  HMMA.16816.F32 R20, R208, R204.reuse, R20 ;  /* 0x000000ccd014723c */ /* 0x088ff00000001814 */
[C---:B------:R-:W-:Y:S08]  /*6dc0*/  HMMA.16816.F32 R24, R220.reuse, R204, R24 ;  /* 0x000000ccdc18723c */ /* 0x040ff00000001818 */
[-C--:B------:R-:W-:Y:S08]  /*6dd0*/  HMMA.16816.F32 R28, R220, R206.reuse, R28 ;  /* 0x000000cedc1c723c */ /* 0x080ff0000000181c */
[C---:B------:R-:W-:Y:S01]  /*6de0*/  HMMA.16816.F32 R32, R208.reuse, R206, R32 ;  /* 0x000000ced020723c */ /* 0x040fe20000001820 */
[----:B------:R-:W-:Y:S07]  /*6df0*/  LDSM.16.M88.4 R204, [R230+0xc100] ;  /* 0x00c10000e6cc783b */ /* 0x000fee0000000200 */
[-C--:B-1----:R-:W-:Y:S08]  /*6e00*/  HMMA.16816.F32 R36, R208, R212.reuse, R36 ;  /* 0x000000d4d024723c */ /* 0x082ff00000001824 */
[C---:B------:R-:W-:Y:S08]  /*6e10*/  HMMA.16816.F32 R40, R220.reuse, R212, R40 ;  /* 0x000000d4dc28723c */ /* 0x040ff00000001828 */
[-C--:B------:R-:W-:Y:S08]  /*6e20*/  HMMA.16816.F32 R44, R220, R214.reuse, R44 ;  /* 0x000000d6dc2c723c */ /* 0x080ff0000000182c */
[C---:B------:R-:W-:Y:S01]  /*6e30*/  HMMA.16816.F32 R48, R208.reuse, R214, R48 ;  /* 0x000000d6d030723c */ /* 0x040fe20000001830 */
[----:B------:R-:W1:Y:S07]  /*6e40*/  LDSM.16.M88.4 R212, [R175+0x6100] ;  /* 0x00610000afd4783b */ /* 0x000e6e0000000200 */
[-C--:B------:R-:W-:Y:S08]  /*6e50*/  HMMA.16816.F32 R52, R208, R216.reuse, R52 ;  /* 0x000000d8d034723c */ /* 0x080ff00000001834 */
[C---:B------:R-:W-:Y:S08]  /*6e60*/  HMMA.16816.F32 R56, R220.reuse, R216, R56 ;  /* 0x000000d8dc38723c */ /* 0x040ff00000001838 */
[-C--:B------:R-:W-:Y:S01]  /*6e70*/  HMMA.16816.F32 R60, R220, R218.reuse, R60 ;  /* 0x000000dadc3c723c */ /* 0x080fe2000000183c */
[----:B------:R-:W2:Y:S07]  /*6e80*/  LDSM.16.M88.4 R220, [R230+0xe100] ;  /* 0x00e10000e6dc783b */ /* 0x000eae0000000200 */
[----:B------:R-:W-:Y:S01]  /*6e90*/  HMMA.16816.F32 R64, R208, R218, R64 ;  /* 0x000000dad040723c */ /* 0x000fe20000001840 */
[----:B------:R-:W3:Y:S07]  /*6ea0*/  LDSM.16.M88.4 R208, [R175+0x6900] ;  /* 0x00690000afd0783b */ /* 0x000eee0000000200 */
[-C--:B-1----:R-:W-:Y:S01]  /*6eb0*/  HMMA.16816.F32 R4, R204, R212.reuse, R4 ;  /* 0x000000d4cc04723c */ /* 0x082fe20000001804 */
[----:B------:R-:W-:Y:S07]  /*6ec0*/  LDSM.16.M88.4 R216, [R175+0x7900] ;  /* 0x00790000afd8783b */ /* 0x000fee0000000200 */
[C---:B--2---:R-:W-:Y:S08]  /*6ed0*/  HMMA.16816.F32 R8, R220.reuse, R212, R8 ;  /* 0x000000d4dc08723c */ /* 0x044ff00000001808 */
        /* <DEDUP_REMOVED lines=12> */
[----:B------:R-:W1:Y:S07]  /*6fa0*/  LDSM.16.M88.4 R212, [R239] ;  /* 0x00000000efd4783b */ /* 0x000e6e0000000200 */
[-C--:B------:R-:W-:Y:S08]  /*6fb0*/  HMMA.16816.F32 R52, R204, R216.reuse, R52 ;  /* 0x000000d8cc34723c */ /* 0x080ff00000001834 */
[C---:B------:R-:W-:Y:S08]  /*6fc0*/  HMMA.16816.F32 R56, R220.reuse, R216, R56 ;  /* 0x000000d8dc38723c */ /* 0x040ff00000001838 */
[-C--:B------:R-:W-:Y:S01]  /*6fd0*/  HMMA.16816.F32 R60, R220, R218.reuse, R60 ;  /* 0x000000dadc3c723c */ /* 0x080fe2000000183c */
[----:B------:R-:W2:Y:S07]  /*6fe0*/  LDSM.16.M88.4 R220, [R232+0xe100] ;  /* 0x00e10000e8dc783b */ /* 0x000eae0000000200 */
[----:B------:R-:W-:Y:S01]  /*6ff0*/  HMMA.16816.F32 R64, R204, R218, R64 ;  /* 0x000000dacc40723c */ /* 0x000fe20000001840 */
[----:B------:R-:W3:Y:S07]  /*7000*/  LDSM.16.M88.4 R204, [R238] ;  /* 0x00000000eecc783b */ /* 0x000eee0000000200 */
[-C--:B-1----:R-:W-:Y:S01]  /*7010*/  HMMA.16816.F32 R4, R208, R212.reuse, R4 ;  /* 0x000000d4d004723c */ /* 0x082fe20000001804 */
[----:B------:R-:W-:Y:S07]  /*7020*/  LDSM.16.M88.4 R216, [R236] ;  /* 0x00000000ecd8783b */ /* 0x000fee0000000200 */
[C---:B--2---:R-:W-:Y:S08]  /*7030*/  HMMA.16816.F32 R8, R220.reuse, R212, R8 ;  /* 0x000000d4dc08723c */ /* 0x044ff00000001808 */
[-C--:B------:R-:W-:Y:S08]  /*7040*/  HMMA.16816.F32 R12, R220, R214.reuse, R12 ;  /* 0x000000d6dc0c723c */ /* 0x080ff0000000180c */
[C---:B------:R-:W-:Y:S01]  /*7050*/  HMMA.16816.F32 R16, R208.reuse, R214, R16 ;  /* 0x000000d6d010723c */ /* 0x040fe20000001810 */
[----:B------:R-:W1:Y:S07]  /*7060*/  LDSM.16.M88.4 R212, [R237] ;  /* 0x00000000edd4783b */ /* 0x000e6e0000000200 */
        /* <DEDUP_REMOVED lines=39> */
[----:B------:R-:W1:Y:S07]  /*72e0*/  LDSM.16.M88.4 R216, [R228+0x3000] ;  /* 0x00300000e4d8783b */ /* 0x000e6e0000000200 */
[C---:B--2---:R-:W-:Y:S11]  /*72f0*/  HMMA.16816.F32 R8, R220.reuse, R212, R8 ;  /* 0x000000d4dc08723c */ /* 0x044ff60000001808 */
[----:B------:R-:W-:Y:S05]  /*7300*/  @!UPT UIADD3 URZ, URZ, URZ, URZ ;  /* 0x0000003f3f3ff290 */ /* 0x000fea000fffe03f */
[----:B------:R-:W-:Y:S02]  /*7310*/  FMNMX.FTZ R169, R6, R3, !PT ;  /* 0x0000000306a97209 */ /* 0x000fe40007810000 */
[----:B------:R-:W-:Y:S01]  /*7320*/  FMNMX.FTZ R2, R4, R0, !PT ;  /* 0x0000000004027209 */ /* 0x000fe20007810000 */
[-C--:B------:R-:W-:Y:S03]  /*7330*/  HMMA.16816.F32 R12, R220, R214.reuse, R12 ;  /* 0x000000d6dc0c723c */ /* 0x080fe6000000180c */
[----:B------:R-:W-:Y:S02]  /*7340*/  FMNMX.FTZ R169, R7, R169, !PT ;  /* 0x000000a907a97209 */ /* 0x000fe40007810000 */
[----:B------:R-:W-:Y:S03]  /*7350*/  FMNMX.FTZ R2, R5, R2, !PT ;  /* 0x0000000205027209 */ /* 0x000fe60007810000 */
[C---:B------:R-:W-:Y:S01]  /*7360*/  HMMA.16816.F32 R16, R208.reuse, R214, R16 ;  /* 0x000000d6d010723c */ /* 0x040fe20000001810 */
[----:B------:R-:W2:Y:S01]  /*7370*/  LDSM.16.M88.4 R212, [R228+0x3800] ;  /* 0x00380000e4d4783b */ /* 0x000ea20000000200 */
[----:B------:R-:W-:Y:S06]  /*7380*/  DEPBAR.LE SB0, 0x0 ;  /* 0x000080000000791a */ /* 0x000fec0000000000 */
[-C--:B---3--:R-:W-:Y:S01]  /*7390*/  HMMA.16816.F32 R20, R208, R204.reuse, R20 ;  /* 0x000000ccd014723c */ /* 0x088fe20000001814 */
[----:B------:R-:W-:Y:S04]  /*73a0*/  BAR.SYNC.DEFER_BLOCKING 0x0 ;  /* 0x0000000000007b1d */ /* 0x000fe80000010000 */
[----:B------:R-:W-:Y:S03]  /*73b0*/  FMNMX.FTZ R170, R8, R168, !PT ;  /* 0x000000a808aa7209 */ /* 0x000fe60007810000 */
[C---:B------:R-:W-:Y:S04]  /*73c0*/  HMMA.16816.F32 R24, R220.reuse, R204, R24 ;  /* 0x000000ccdc18723c */ /* 0x040fe80000001818 */
[----:B------:R-:W-:Y:S04]  /*73d0*/  FMNMX.FTZ R170, R9, R170, !PT ;  /* 0x000000aa09aa7209 */ /* 0x000fe80007810000 */
[-C--:B------:R-:W-:Y:S04]  /*73e0*/  HMMA.16816.F32 R28, R220, R206.reuse, R28 ;  /* 0x000000cedc1c723c */ /* 0x080fe8000000181c */
[----:B------:R-:W-:Y:S02]  /*73f0*/  FMNMX.FTZ R2, R16, R2, !PT ;  /* 0x0000000210027209 */ /* 0x000fe40007810000 */
[----:B------:R-:W-:Y:S02]  /*7400*/  FMNMX.FTZ R170, R12, R170, !PT ;  /* 0x000000aa0caa7209 */ /* 0x000fe40007810000 */
[C---:B------:R-:W-:Y:S01]  /*7410*/  HMMA.16816.F32 R32, R208.reuse, R206, R32 ;  /* 0x000000ced020723c */ /* 0x040fe20000001820 */
[----:B------:R-:W3:Y:S03]  /*7420*/  LDL.64 R206, [R1+0x38] ;  /* 0x0000380001ce7983 */ /* 0x000ee60000100a00 */
[----:B------:R-:W-:Y:S02]  /*7430*/  FMNMX.FTZ R171, R13, R170, !PT ;  /* 0x000000aa0dab7209 */ /* 0x000fe40007810000 */
[----:B------:R-:W-:Y:S02]  /*7440*/  FMNMX.FTZ R169, R18, R169, !PT ;  /* 0x000000a912a97209 */ /* 0x000fe40007810000 */
[-C--:B-1----:R-:W-:Y:S04]  /*7450*/  HMMA.16816.F32 R36, R208, R216.reuse, R36 ;  /* 0x000000d8d024723c */ /* 0x082fe80000001824 */
[----:B------:R-:W-:Y:S02]  /*7460*/  FMNMX.FTZ R2, R17, R2, !PT ;  /* 0x0000000211027209 */ /* 0x000fe40007810000 */
[----:B------:R-:W-:Y:S02]  /*7470*/  FMNMX.FTZ R169, R19, R169, !PT ;  /* 0x000000a913a97209 */ /* 0x000fe40007810000 */
[C---:B------:R-:W-:Y:S04]  /*7480*/  HMMA.16816.F32 R40, R220.reuse, R216, R40 ;  /* 0x000000d8dc28723c */ /* 0x040fe80000001828 */
[----:B------:R-:W-:Y:S02]  /*7490*/  FMNMX.FTZ R2, R20, R2, !PT ;  /* 0x0000000214027209 */ /* 0x000fe40007810000 */
[----:B------:R-:W-:Y:S02]  /*74a0*/  FMNMX.FTZ R169, R22, R169, !PT ;  /* 0x000000a916a97209 */ /* 0x000fe40007810000 */
[-C--:B------:R-:W-:Y:S04]  /*74b0*/  HMMA.16816.F32 R44, R220, R218.reuse, R44 ;  /* 0x000000dadc2c723c */ /* 0x080fe8000000182c */
[----:B------:R-:W-:Y:S02]  /*74c0*/  FMNMX.FTZ R2, R21, R2, !PT ;  /* 0x0000000215027209 */ /* 0x000fe40007810000 */
[----:B------:R-:W-:Y:S02]  /*74d0*/  FMNMX.FTZ R170, R23, R169, !PT ;  /* 0x000000a917aa7209 */ /* 0x000fe40007810000 */
[C---:B------:R-:W-:Y:S04]  /*74e0*/  HMMA.16816.F32 R48, R208.reuse, R218, R48 ;  /* 0x000000dad030723c */ /* 0x040fe80000001830 */
[----:B------:R-:W-:Y:S02]  /*74f0*/  FMNMX.FTZ R2, R32, R2, !PT ;  /* 0x0000000220027209 */ /* 0x000fe40007810000 */
[----:B------:R-:W-:Y:S02]  /*7500*/  FMNMX.FTZ R169, R24, R171, !PT ;  /* 0x000000ab18a97209 */ /* 0x000fe40007810000 */
[-C--:B--2---:R-:W-:Y:S04]  /*7510*/  HMMA.16816.F32 R52, R208, R212.reuse, R52 ;  /* 0x000000d4d034723c */ /* 0x084fe80000001834 */
        /* <DEDUP_REMOVED lines=22> */
[----:B------:R-:W-:Y:S01]  /*7680*/  FMNMX.FTZ R169, R28, R169, !PT ;  /* 0x000000a91ca97209 */ /* 0x000fe20007810000 */
[----:B------:R-:W1:Y:S01]  /*7690*/  SHFL.BFLY PT, R172, R173, 0x2, 0x1f ;  /* 0x0c401f00adac7f89 */ /* 0x000e6200000e0000 */
[----:B------:R-:W-:Y:S02]  /*76a0*/  FMNMX.FTZ R2, R67, R2, !PT ;  /* 0x0000000243027209 */ /* 0x000fe40007810000 */
[----:B------:R-:W-:Y:S02]  /*76b0*/  FMNMX.FTZ R169, R29, R169, !PT ;  /* 0x000000a91da97209 */ /* 0x000fe40007810000 */
[----:B------:R-:W-:Y:S02]  /*76c0*/  FMNMX.FTZ R170, R10, R174, !PT ;  /* 0x000000ae0aaa7209 */ /* 0x000fe40007810000 */
[----:B------:R-:W-:Y:S01]  /*76d0*/  FMNMX.FTZ R169, R40, R169, !PT ;  /* 0x000000a928a97209 */ /* 0x000fe20007810000 */
[----:B------:R-:W2:Y:S01]  /*76e0*/  SHFL.BFLY PT, R171, R2, 0x2, 0x1f ;  /* 0x0c401f0002ab7f89 */ /* 0x000ea200000e0000 */
        /* <DEDUP_REMOVED lines=8> */
[----:B-1----:R-:W-:Y:S02]  /*7770*/  FMNMX.FTZ R173, R173, R172, !PT ;  /* 0x000000acadad7209 */ /* 0x002fe40007810000 */
[----:B------:R-:W-:Y:S02]  /*7780*/  FMNMX.FTZ R169, R57, R169, !PT ;  /* 0x000000a939a97209 */ /* 0x000fe40007810000 */
[----:B------:R-:W-:Y:S01]  /*7790*/  FMNMX.FTZ R170, R27, R170, !PT ;  /* 0x000000aa1baa7209 */ /* 0x000fe20007810000 */
[----:B------:R-:W1:Y:S01]  /*77a0*/  SHFL.BFLY PT, R204, R173, 0x1, 0x1f ;  /* 0x0c201f00adcc7f89 */ /* 0x000e6200000e0000 */
[----:B------:R-:W-:Y:S02]  /*77b0*/  FMNMX.FTZ R169, R60, R169, !PT ;  /* 0x000000a93ca97209 */ /* 0x000fe40007810000 */
[----:B--2---:R-:W-:Y:S02]  /*77c0*/  FMNMX.FTZ R2, R2, R171, !PT ;  /* 0x000000ab02027209 */ /* 0x004fe40007810000 */
[----:B------:R-:W-:Y:S02]  /*77d0*/  FMNMX.FTZ R169, R61, R169, !PT ;  /* 0x000000a93da97209 */ /* 0x000fe40007810000 */
[----:B------:R-:W-:Y:S01]  /*77e0*/  FMNMX.FTZ R170, R30, R170, !PT ;  /* 0x000000aa1eaa7209 */ /* 0x000fe20007810000 */
[----:B------:R-:W2:Y:S03]  /*77f0*/  SHFL.BFLY PT, R172, R2, 0x1, 0x1f ;  /* 0x0c201f0002ac7f89 */ /* 0x000ea600000e0000 */
[----:B------:R-:W-:Y:S04]  /*7800*/  FMNMX.FTZ R170, R31, R170, !PT ;  /* 0x000000aa1faa7209 */ /* 0x000fe80007810000 */
[----:B------:R-:W-:Y:S01]  /*7810*/  FMNMX.FTZ R170, R42, R170, !PT ;  /* 0x000000aa2aaa7209 */ /* 0x000fe20007810000 */
[----:B------:R-:W4:Y:S03]  /*7820*/  SHFL.BFLY PT, R205, R169, 0x2, 0x1f ;  /* 0x0c401f00a9cd7f89 */ /* 0x000f2600000e0000 */
[----:B------:R-:W-:Y:S04]  /*7830*/  FMNMX.FTZ R170, R43, R170, !PT ;  /* 0x000000aa2baa7209 */ /* 0x000fe80007810000 */
[----:B------:R-:W-:Y:S02]  /*7840*/  FMNMX.FTZ R170, R46, R170, !PT ;  /* 0x000000aa2eaa7209 */ /* 0x000fe40007810000 */
[----:B-1----:R-:W-:Y:S02]  /*7850*/  FMNMX.FTZ R173, R173, R204, !PT ;  /* 0x000000ccadad7209 */ /* 0x002fe40007810000 */
[----:B------:R-:W-:Y:S03]  /*7860*/  FMNMX.FTZ R170, R47, R170, !PT ;  /* 0x000000aa2faa7209 */ /* 0x000fe60007810000 */
[C---:B------:R-:W-:Y:S01]  /*7870*/  FADD.FTZ R0, -R173.reuse, R0 ;  /* 0x00000000ad007221 */ /* 0x040fe20000010100 */
[----:B--2---:R-:W-:Y:S01]  /*7880*/  FMNMX.FTZ R172, R2, R172, !PT ;  /* 0x000000ac02ac7209 */ /* 0x004fe20007810000 */
[----:B------:R-:W-:Y:S01]  /*7890*/  FMUL.FTZ R210, R173, c[0x0][0x2d0] ;  /* 0x0000b400add27a20 */ /* 0x000fe20000410000 */
[----:B------:R-:W-:Y:S01]  /*78a0*/  FMNMX.FTZ R2, R58, R170, !PT ;  /* 0x000000aa3a027209 */ /* 0x000fe20007810000 */
[----:B------:R-:W-:Y:S02]  /*78b0*/  FMUL.FTZ R0, R0, c[0x0][0x2d0] ;  /* 0x0000b40000007a20 */ /* 0x000fe40000410000 */
[----:B------:R-:W-:Y:S02]  /*78c0*/  FMUL.FTZ R209, R172, c[0x0][0x2d0] ;  /* 0x0000b400acd17a20 */ /* 0x000fe40000410000 */
[----:B------:R1:W2:Y:S01]  /*78d0*/  MUFU.EX2 R170, R0 ;  /* 0x0000000000aa7308 */ /* 0x0002a20000000800 */
[----:B----4-:R-:W-:Y:S01]  /*78e0*/  FMNMX.FTZ R169, R169, R205, !PT ;  /* 0x000000cda9a97209 */ /* 0x010fe20007810000 */
[--C-:B------:R-:W-:Y:S02]  /*78f0*/  FFMA.FTZ R6, R6, c[0x0][0x2d0], -R209.reuse ;  /* 0x0000b40006067a23 */ /* 0x100fe400000108d1 */
[--C-:B------:R-:W-:Y:S02]  /*7900*/  FFMA.FTZ R5, R5, c[0x0][0x2d0], -R210.reuse ;  /* 0x0000b40005057a23 */ /* 0x100fe400000108d2 */
[----:B------:R-:W4:Y:S01]  /*7910*/  SHFL.BFLY PT, R171, R169, 0x1, 0x1f ;  /* 0x0c201f00a9ab7f89 */ /* 0x000f2200000e0000 */
        /* <DEDUP_REMOVED lines=8> */
[----:B------:R-:W-:Y:S01]  /*79a0*/  MUFU.EX2 R246, R5 ;  /* 0x0000000500f67308 */ /* 0x000fe20000000800 */
[----:B------:R-:W-:Y:S02]  /*79b0*/  FFMA.FTZ R21, R21, c[0x0][0x2d0], -R210 ;  /* 0x0000b40015157a23 */ /* 0x000fe400000108d2 */
[----:B------:R-:W-:Y:S01]  /*79c0*/  FFMA.FTZ R22, R22, c[0x0][0x2d0], -R209 ;  /* 0x0000b40016167a23 */ /* 0x000fe200000108d1 */
[----:B-1----:R-:W-:Y:S01]  /*79d0*/  FMNMX.FTZ R0, R59, R2, !PT ;  /* 0x000000023b007209 */ /* 0x002fe20007810000 */
[----:B------:R-:W-:Y:S02]  /*79e0*/  FADD.FTZ R2, -R172, R3 ;  /* 0x00000003ac027221 */ /* 0x000fe40000010100 */
[----:B--2---:R-:W-:Y:S01]  /*79f0*/  FMUL.FTZ R68, R170, R68 ;  /* 0x00000044aa447220 */ /* 0x004fe20000410000 */
[----:B------:R-:W-:Y:S01]  /*7a00*/  FMNMX.FTZ R0, R62, R0, !PT ;  /* 0x000000003e007209 */ /* 0x000fe20007810000 */
[----:B------:R-:W-:Y:S01]  /*7a10*/  FMUL.FTZ R2, R2, c[0x0][0x2d0] ;  /* 0x0000b40002027a20 */ /* 0x000fe20000410000 */
[----:B----4-:R-:W-:Y:S01]  /*7a20*/  FMNMX.FTZ R171, R169, R171, !PT ;  /* 0x000000aba9ab7209 */ /* 0x010fe20007810000 */
[----:B------:R-:W-:Y:S01]  /*7a30*/  MUFU.EX2 R247, R7 ;  /* 0x0000000700f77308 */ /* 0x000fe20000000800 */
[----:B------:R-:W-:Y:S01]  /*7a40*/  FMNMX.FTZ R0, R63, R0, !PT ;  /* 0x000000003f007209 */ /* 0x000fe20007810000 */
[C---:B------:R-:W-:Y:S02]  /*7a50*/  FMUL.FTZ R69, R170.reuse, R69 ;  /* 0x00000045aa457220 */ /* 0x040fe40000410000 */
[----:B------:R-:W-:Y:S02]  /*7a60*/  FMUL.FTZ R208, R171, c[0x0][0x2d0] ;  /* 0x0000b400abd07a20 */ /* 0x000fe40000410000 */
[----:B------:R-:W1:Y:S01]  /*7a70*/  SHFL.BFLY PT, R3, R0, 0x2, 0x1f ;  /* 0x0c401f0000037f89 */ /* 0x000e6200000e0000 */
[----:B------:R-:W-:Y:S02]  /*7a80*/  FMUL.FTZ R80, R170, R80 ;  /* 0x00000050aa507220 */ /* 0x000fe40000410000 */
[--C-:B------:R-:W-:Y:S01]  /*7a90*/  FFMA.FTZ R12, R12, c[0x0][0x2d0], -R208.reuse ;  /* 0x0000b4000c0c7a23 */ /* 0x100fe200000108d0 */
[----:B------:R2:W4:Y:S01]  /*7aa0*/  MUFU.EX2 R169, R2 ;  /* 0x0000000200a97308 */ /* 0x0005220000000800 */
[--C-:B------:R-:W-:Y:S02]  /*7ab0*/  FFMA.FTZ R8, R8, c[0x0][0x2d0], -R208.reuse ;  /* 0x0000b40008087a23 */ /* 0x100fe400000108d0 */
[----:B------:R-:W-:Y:S02]  /*7ac0*/  FFMA.FTZ R9, R9, c[0x0][0x2d0], -R208 ;  /* 0x0000b40009097a23 */ /* 0x000fe400000108d0 */
[C---:B------:R-:W-:Y:S02]  /*7ad0*/  FMUL.FTZ R81, R170.reuse, R81 ;  /* 0x00000051aa517220 */ /* 0x040fe40000410000 */
[C---:B------:R-:W-:Y:S02]  /*7ae0*/  FMUL.FTZ R84, R170.reuse, R84 ;  /* 0x00000054aa547220 */ /* 0x040fe40000410000 */
[C---:B------:R-:W-:Y:S01]  /*7af0*/  FMUL.FTZ R85, R170.reuse, R85 ;  /* 0x00000055aa557220 */ /* 0x040fe20000410000 */
[----:B------:R4:W-:Y:S01]  /*7b00*/  MUFU.EX2 R214, R4 ;  /* 0x0000000400d67308 */ /* 0x0009e20000000800 */
[C---:B------:R-:W-:Y:S02]  /*7b10*/  FMUL.FTZ R96, R170.reuse, R96 ;  /* 0x00000060aa607220 */ /* 0x040fe40000410000 */
[C---:B------:R-:W-:Y:S02]  /*7b20*/  FMUL.FTZ R97, R170.reuse, R97 ;  /* 0x00000061aa617220 */ /* 0x040fe40000410000 */
[C---:B------:R-:W-:Y:S02]  /*7b30*/  FMUL.FTZ R100, R170.reuse, R100 ;  /* 0x00000064aa647220 */ /* 0x040fe40000410000 */
[C---:B------:R-:W-:Y:S02]  /*7b40*/  FMUL.FTZ R101, R170.reuse, R101 ;  /* 0x00000065aa657220 */ /* 0x040fe40000410000 */
[----:B------:R-:W-:Y:S01]  /*7b50*/  FMUL.FTZ R112, R170, R112 ;  /* 0x00000070aa707220 */ /* 0x000fe20000410000 */
[----:B------:R4:W-:Y:S01]  /*7b60*/  MUFU.EX2 R215, R16 ;  /* 0x0000001000d77308 */ /* 0x0009e20000000800 */
[----:B-1----:R-:W-:Y:S01]  /*7b70*/  FMNMX.FTZ R0, R0, R3, !PT ;  /* 0x0000000300007209 */ /* 0x002fe20007810000 */
[----:B------:R-:W-:Y:S02]  /*7b80*/  FMUL.FTZ R113, R170, R113 ;  /* 0x00000071aa717220 */ /* 0x000fe40000410000 */
[----:B--2---:R-:W-:Y:S02]  /*7b90*/  FADD.FTZ R2, -R171, R168 ;  /* 0x000000a8ab027221 */ /* 0x004fe40000010100 */
[C---:B----4-:R-:W-:Y:S02]  /*7ba0*/  FMUL.FTZ R70, R169.reuse, R70 ;  /* 0x00000046a9467220 */ /* 0x050fe40000410000 */
[----:B------:R-:W-:Y:S02]  /*7bb0*/  FMUL.FTZ R2, R2, c[0x0][0x2d0] ;  /* 0x0000b40002027a20 */ /* 0x000fe40000410000 */
[----:B------:R1:W-:Y:S01]  /*7bc0*/  MUFU.EX2 R245, R17 ;  /* 0x0000001100f57308 */ /* 0x0003e20000000800 */
[C---:B------:R-:W-:Y:S02]  /*7bd0*/  FMUL.FTZ R71, R169.reuse, R71 ;  /* 0x00000047a9477220 */ /* 0x040fe40000410000 */
[C---:B------:R-:W-:Y:S01]  /*7be0*/  FMUL.FTZ R82, R169.reuse, R82 ;  /* 0x00000052a9527220 */ /* 0x040fe20000410000 */
[----:B------:R-:W-:Y:S01]  /*7bf0*/  @P1 IADD3 R4, P4, R252, UR20, RZ ;  /* 0x00000014fc041c10 */ /* 0x000fe2000ff9e0ff */
[C---:B------:R-:W-:Y:S02]  /*7c00*/  FMUL.FTZ R83, R169.reuse, R83 ;  /* 0x00000053a9537220 */ /* 0x040fe40000410000 */
[C---:B------:R-:W-:Y:S02]  /*7c10*/  FMUL.FTZ R86, R169.reuse, R86 ;  /* 0x00000056a9567220 */ /* 0x040fe40000410000 */
[C---:B------:R-:W-:Y:S01]  /*7c20*/  FMUL.FTZ R87, R169.reuse, R87 ;  /* 0x00000057a9577220 */ /* 0x040fe20000410000 */
[----:B------:R2:W4:Y:S01]  /*7c30*/  MUFU.EX2 R168, R2 ;  /* 0x0000000200a87308 */ /* 0x0005220000000800 */
[C---:B------:R-:W-:Y:S02]  /*7c40*/  FMUL.FTZ R98, R169.reuse, R98 ;  /* 0x00000062a9627220 */ /* 0x040fe40000410000 */
[C---:B------:R-:W-:Y:S01]  /*7c50*/  FMUL.FTZ R99, R169.reuse, R99 ;  /* 0x00000063a9637220 */ /* 0x040fe20000410000 */
[----:B------:R-:W-:Y:S01]  /*7c60*/  @P1 LEA R16, P2, R4, c[0x0][0x1c8], 0x1 ;  /* 0x0000720004101a11 */ /* 0x000fe200078408ff */
[C---:B------:R-:W-:Y:S02]  /*7c70*/  FMUL.FTZ R102, R169.reuse, R102 ;  /* 0x00000066a9667220 */ /* 0x040fe40000410000 */
[C---:B------:R-:W-:Y:S02]  /*7c80*/  FMUL.FTZ R103, R169.reuse, R103 ;  /* 0x00000067a9677220 */ /* 0x040fe40000410000 */
[C---:B------:R-:W-:Y:S01]  /*7c90*/  FMUL.FTZ R114, R169.reuse, R114 ;  /* 0x00000072a9727220 */ /* 0x040fe20000410000 */
[----:B------:R-:W-:Y:S01]  /*7ca0*/  MUFU.EX2 R219, R12 ;  /* 0x0000000c00db7308 */ /* 0x000fe20000000800 */
[----:B------:R-:W-:Y:S02]  /*7cb0*/  FMUL.FTZ R115, R169, R115 ;  /* 0x00000073a9737220 */ /* 0x000fe40000410000 */
[C---:B------:R-:W-:Y:S01]  /*7cc0*/  FMUL.FTZ R116, R170.reuse, R116 ;  /* 0x00000074aa747220 */ /* 0x040fe20000410000 */
[----:B-1----:R-:W-:Y:S01]  /*7cd0*/  @P1 IADD3.X R17, R249, UR17, RZ, P4, !PT ;  /* 0x00000011f9111c10 */ /* 0x002fe2000a7fe4ff */
[----:B------:R-:W-:Y:S02]  /*7ce0*/  FMUL.FTZ R117, R170, R117 ;  /* 0x00000075aa757220 */ /* 0x000fe40000410000 */
[C---:B------:R-:W-:Y:S01]  /*7cf0*/  FMUL.FTZ R118, R169.reuse, R118 ;  /* 0x00000076a9767220 */ /* 0x040fe20000410000 */
[----:B------:R-:W-:Y:S01]  /*7d00*/  @P1 LEA.HI.X R17, R4, c[0x0][0x1cc], R17, 0x1, P2 ;  /* 0x0000730004111a11 */ /* 0x000fe200010f0c11 */
[----:B------:R-:W-:Y:S01]  /*7d10*/  FMUL.FTZ R119, R169, R119 ;  /* 0x00000077a9777220 */ /* 0x000fe20000410000 */
[----:B------:R-:W-:Y:S01]  /*7d20*/  MUFU.EX2 R212, R8 ;  /* 0x0000000800d47308 */ /* 0x000fe20000000800 */
[C---:B------:R-:W-:Y:S02]  /*7d30*/  FMUL.FTZ R128, R170.reuse, R128 ;  /* 0x00000080aa807220 */ /* 0x040fe40000410000 */
[----:B------:R-:W-:Y:S01]  /*7d40*/  FMUL.FTZ R129, R170, R129 ;  /* 0x00000081aa817220 */ /* 0x000fe20000410000 */
[----:B--2---:R-:W1:Y:S01]  /*7d50*/  SHFL.BFLY PT, R2, R0, 0x1, 0x1f ;  /* 0x0c201f0000027f89 */ /* 0x004e6200000e0000 */
[C---:B----4-:R-:W-:Y:S02]  /*7d60*/  FMUL.FTZ R72, R168.reuse, R72 ;  /* 0x00000048a8487220 */ /* 0x050fe40000410000 */
[C---:B------:R-:W-:Y:S02]  /*7d70*/  FMUL.FTZ R73, R168.reuse, R73 ;  /* 0x00000049a8497220 */ /* 0x040fe40000410000 */
[C---:B------:R-:W-:Y:S01]  /*7d80*/  FMUL.FTZ R76, R168.reuse, R76 ;  /* 0x0000004ca84c7220 */ /* 0x040fe20000410000 */
[----:B------:R-:W2:Y:S01]  /*7d90*/  MUFU.EX2 R220, R9 ;  /* 0x0000000900dc7308 */ /* 0x000ea20000000800 */
[C---:B------:R-:W-:Y:S02]  /*7da0*/  FMUL.FTZ R77, R168.reuse, R77 ;  /* 0x0000004da84d7220 */ /* 0x040fe40000410000 */
[C---:B------:R-:W-:Y:S02]  /*7db0*/  FMUL.FTZ R88, R168.reuse, R88 ;  /* 0x00000058a8587220 */ /* 0x040fe40000410000 */
[C---:B------:R-:W-:Y:S02]  /*7dc0*/  FMUL.FTZ R89, R168.reuse, R89 ;  /* 0x00000059a8597220 */ /* 0x040fe40000410000 */
[C---:B------:R-:W-:Y:S02]  /*7dd0*/  FMUL.FTZ R92, R168.reuse, R92 ;  /* 0x0000005ca85c7220 */ /* 0x040fe40000410000 */
[C---:B------:R-:W-:Y:S01]  /*7de0*/  FMUL.FTZ R93, R168.reuse, R93 ;  /* 0x0000005da85d7220 */ /* 0x040fe20000410000 */
[----:B------:R4:W-:Y:S01]  /*7df0*/  MUFU.EX2 R248, R18 ;  /* 0x0000001200f87308 */ /* 0x0009e20000000800 */
[C---:B------:R-:W-:Y:S02]  /*7e00*/  FMUL.FTZ R104, R168.reuse, R104 ;  /* 0x00000068a8687220 */ /* 0x040fe40000410000 */
[C---:B------:R-:W-:Y:S02]  /*7e10*/  FMUL.FTZ R105, R168.reuse, R105 ;  /* 0x00000069a8697220 */ /* 0x040fe40000410000 */
[C---:B------:R-:W-:Y:S02]  /*7e20*/  FMUL.FTZ R108, R168.reuse, R108 ;  /* 0x0000006ca86c7220 */ /* 0x040fe40000410000 */
[----:B------:R-:W-:Y:S01]  /*7e30*/  FMUL.FTZ R109, R168, R109 ;  /* 0x0000006da86d7220 */ /* 0x000fe20000410000 */
[----:B-1----:R-:W-:Y:S01]  /*7e40*/  FMNMX.FTZ R2, R0, R2, !PT ;  /* 0x0000000200027209 */ /* 0x002fe20007810000 */
[C---:B------:R-:W-:Y:S01]  /*7e50*/  FMUL.FTZ R120, R168.reuse, R120 ;  /* 0x00000078a8787220 */ /* 0x040fe20000410000 */
[----:B------:R1:W-:Y:S01]  /*7e60*/  MUFU.EX2 R244, R19 ;  /* 0x0000001300f47308 */ /* 0x0003e20000000800 */
[----:B------:R-:W-:Y:S02]  /*7e70*/  FMUL.FTZ R121, R168, R121 ;  /* 0x00000079a8797220 */ /* 0x000fe40000410000 */
[----:B------:R-:W-:Y:S01]  /*7e80*/  FADD.FTZ R0, -R2, R174 ;  /* 0x000000ae02007221 */ /* 0x000fe20000010100 */
[----:B---3--:R-:W-:Y:S01]  /*7e90*/  @P1 IADD3 R3, P6, R206, UR20, RZ ;  /* 0x00000014ce031c10 */ /* 0x008fe2000ffde0ff */
[----:B------:R-:W-:Y:S01]  /*7ea0*/  @UP1 UIADD3 UR20, UP0, UR12, 0x80, URZ ;  /* 0x000000800c141890 */ /* 0x000fe2000ff1e03f */
[----:B------:R-:W-:Y:S02]  /*7eb0*/  FMUL.FTZ R124, R168, R124 ;  /* 0x0000007ca87c7220 */ /* 0x000fe40000410000 */
[----:B------:R-:W-:Y:S01]  /*7ec0*/  @P1 LEA R6, P5, R3, c[0x0][0x1c8], 0x1 ;  /* 0x0000720003061a11 */ /* 0x000fe200078a08ff */
[----:B------:R-:W-:Y:S01]  /*7ed0*/  FMUL.FTZ R0, R0, c[0x0][0x2d0] ;  /* 0x0000b40000007a20 */ /* 0x000fe20000410000 */
[----:B------:R-:W-:Y:S01]  /*7ee0*/  @P1 IADD3.X R5, R251, UR17, RZ, P6, !PT ;  /* 0x00000011fb051c10 */ /* 0x000fe2000b7fe4ff */
[----:B------:R-:W-:Y:S01]  /*7ef0*/  @UP1 UIADD3.X UR17, URZ, UR9, URZ, UP0, !UPT ;  /* 0x000000093f111290 */ /* 0x000fe200087fe43f */
[----:B------:R-:W-:Y:S01]  /*7f00*/  @P1 IADD3 R4, P4, R6, UR21, RZ ;  /* 0x0000001506041c10 */ /* 0x000fe2000ff9e0ff */
[----:B------:R-:W-:Y:S01]  /*7f10*/  FMUL.FTZ R125, R168, R125 ;  /* 0x0000007da87d7220 */ /* 0x000fe20000410000 */
[----:B------:R-:W-:Y:S01]  /*7f20*/  @P1 LEA.HI.X R7, R3, c[0x0][0x1cc], R5, 0x1, P5 ;  /* 0x0000730003071a11 */ /* 0x000fe200028f0c05 */
[----:B------:R-:W-:Y:S01]  /*7f30*/  FFMA.FTZ R3, R13, c[0x0][0x2d0], -R208 ;  /* 0x0000b4000d037a23 */ /* 0x000fe200000108d0 */
[----:B------:R-:W3:Y:S01]  /*7f40*/  MUFU.EX2 R0, R0 ;  /* 0x0000000000007308 */ /* 0x000ee20000000800 */
[----:B----4-:R-:W-:Y:S01]  /*7f50*/  FMUL.FTZ R18, R169, R190 ;  /* 0x000000bea9127220 */ /* 0x010fe20000410000 */
[----:B------:R-:W-:Y:S01]  /*7f60*/  @P1 IADD3.X R5, R7, UR22, RZ, P4, !PT ;  /* 0x0000001607051c10 */ /* 0x000fe2000a7fe4ff */
[----:B------:R4:W-:Y:S01]  /*7f70*/  @P1 LDGSTS.E.BYPASS.LTC128B.128 [R243+0x4100], [R6.64], !P3 ;  /* 0x0410000006f31fae */ /* 0x0009e2000d901d52 */
[C---:B------:R-:W-:Y:S01]  /*7f80*/  FMUL.FTZ R130, R169.reuse, R130 ;  /* 0x00000082a9827220 */ /* 0x040fe20000410000 */
[----:B--2---:R-:W-:Y:S01]  /*7f90*/  MOV R190, R220 ;  /* 0x000000dc00be7202 */ /* 0x004fe20000000f00 */
[C---:B------:R-:W-:Y:S02]  /*7fa0*/  FMUL.FTZ R131, R169.reuse, R131 ;  /* 0x00000083a9837220 */ /* 0x040fe40000410000 */
[C---:B-1----:R-:W-:Y:S01]  /*7fb0*/  FMUL.FTZ R19, R169.reuse, R191 ;  /* 0x000000bfa9137220 */ /* 0x042fe20000410000 */
[----:B------:R-:W-:Y:S01]  /*7fc0*/  MOV R191, R219 ;  /* 0x000000db00bf7202 */ /* 0x000fe20000000f00 */
[----:B------:R1:W-:Y:S01]  /*7fd0*/  MUFU.EX2 R174, R3 ;  /* 0x0000000300ae7308 */ /* 0x0003e20000000800 */
[----:B------:R2:W-:Y:S01]  /*7fe0*/  @P1 LDGSTS.E.BYPASS.LTC128B.128 [R243+0x6100], [R16.64], !P0 ;  /* 0x0610000010f31fae */ /* 0x0005e2000c101d52 */
[C---:B------:R-:W-:Y:S02]  /*7ff0*/  FMUL.FTZ R132, R170.reuse, R132 ;  /* 0x00000084aa847220 */ /* 0x040fe40000410000 */
[----:B------:R-:W-:Y:S02]  /*8000*/  FMUL.FTZ R133, R170, R133 ;  /* 0x00000085aa857220 */ /* 0x000fe40000410000 */
[C---:B------:R-:W-:Y:S02]  /*8010*/  FMUL.FTZ R134, R169.reuse, R134 ;  /* 0x00000086a9867220 */ /* 0x040fe40000410000 */
[----:B------:R-:W-:Y:S01]  /*8020*/  FMUL.FTZ R135, R169, R135 ;  /* 0x00000087a9877220 */ /* 0x000fe20000410000 */
[----:B------:R2:W-:Y:S01]  /*8030*/  @P1 LDGSTS.E.BYPASS.LTC128B.128 [R243+0x4900], [R4.64], !P3 ;  /* 0x0490000004f31fae */ /* 0x0005e2000d901d52 */
[C---:B------:R-:W-:Y:S01]  /*8040*/  FMUL.FTZ R136, R168.reuse, R136 ;  /* 0x00000088a8887220 */ /* 0x040fe20000410000 */
[----:B------:R-:W-:Y:S01]  /*8050*/  MUFU.EX2 R251, R20 ;  /* 0x0000001400fb7308 */ /* 0x000fe20000000800 */
[----:B------:R-:W-:Y:S02]  /*8060*/  FMUL.FTZ R137, R168, R137 ;  /* 0x00000089a8897220 */ /* 0x000fe40000410000 */
[C---:B---3--:R-:W-:Y:S02]  /*8070*/  FMUL.FTZ R74, R0.reuse, R74 ;  /* 0x0000004a004a7220 */ /* 0x048fe40000410000 */
[C---:B------:R-:W-:Y:S01]  /*8080*/  FMUL.FTZ R75, R0.reuse, R75 ;  /* 0x0000004b004b7220 */ /* 0x040fe20000410000 */
[----:B------:R3:W-:Y:S01]  /*8090*/  @P1 LDGSTS.E.BYPASS.LTC128B.128 [R243+0x6900], [R4.64+0x80], !P0 ;  /* 0x0690008004f31fae */ /* 0x0007e2000c101d52 */
[----:B------:R-:W-:Y:S01]  /*80a0*/  FMUL.FTZ R78, R0, R78 ;  /* 0x0000004e004e7220 */ /* 0x000fe20000410000 */
[----:B----4-:R-:W-:Y:S01]  /*80b0*/  @P1 IADD3 R6, P2, R4, UR21, RZ ;  /* 0x0000001504061c10 */ /* 0x010fe2000ff5e0ff */
[C---:B------:R-:W-:Y:S01]  /*80c0*/  FMUL.FTZ R79, R0.reuse, R79 ;  /* 0x0000004f004f7220 */ /* 0x040fe20000410000 */
[----:B------:R-:W-:Y:S01]  /*80d0*/  MUFU.EX2 R250, R22 ;  /* 0x0000001600fa7308 */ /* 0x000fe20000000800 */
[----:B------:R-:W-:Y:S01]  /*80e0*/  FMUL.FTZ R90, R0, R90 ;  /* 0x0000005a005a7220 */ /* 0x000fe20000410000 */
[C---:B------:R-:W-:Y:S01]  /*80f0*/  @P1 IADD3.X R7, R5.reuse, UR22, RZ, P2, !PT ;  /* 0x0000001605071c10 */ /* 0x040fe200097fe4ff */
[----:B-1----:R-:W-:Y:S01]  /*8100*/  FMUL.FTZ R3, R2, c[0x0][0x2d0] ;  /* 0x0000b40002037a20 */ /* 0x002fe20000410000 */
[----:B------:R-:W-:Y:S01]  /*8110*/  @P1 IADD3 R12, P2, R4, UR20, RZ ;  /* 0x00000014040c1c10 */ /* 0x000fe2000ff5e0ff */
[----:B------:R-:W-:Y:S01]  /*8120*/  FMUL.FTZ R91, R0, R91 ;  /* 0x0000005b005b7220 */ /* 0x000fe20000410000 */
[----:B------:R-:W-:Y:S01]  /*8130*/  @P1 IADD3 R8, P4, R6, UR21, RZ ;  /* 0x0000001506081c10 */ /* 0x000fe2000ff9e0ff */
[----:B------:R1:W-:Y:S01]  /*8140*/  @P1 LDGSTS.E.BYPASS.LTC128B.128 [R243+0x5100], [R6.64], !P3 ;  /* 0x0510000006f31fae */ /* 0x0003e2000d901d52 */
[----:B------:R-:W-:Y:S01]  /*8150*/  @P1 IADD3.X R13, R5, UR17, RZ, P2, !PT ;  /* 0x00000011050d1c10 */ /* 0x000fe200097fe4ff */
[--C-:B------:R-:W-:Y:S01]  /*8160*/  FFMA.FTZ R14, R14, c[0x0][0x2d0], -R3.reuse ;  /* 0x0000b4000e0e7a23 */ /* 0x100fe20000010803 */
[----:B------:R-:W-:Y:S01]  /*8170*/  @P1 IADD3.X R9, R7, UR22, RZ, P4, !PT ;  /* 0x0000001607091c10 */ /* 0x000fe2000a7fe4ff */
[--C-:B------:R-:W-:Y:S02]  /*8180*/  FFMA.FTZ R15, R15, c[0x0][0x2d0], -R3.reuse ;  /* 0x0000b4000f0f7a23 */ /* 0x100fe40000010803 */
[----:B------:R4:W-:Y:S01]  /*8190*/  MUFU.EX2 R217, R14 ;  /* 0x0000000e00d97308 */ /* 0x0009e20000000800 */
[--C-:B------:R-:W-:Y:S01]  /*81a0*/  FFMA.FTZ R10, R10, c[0x0][0x2d0], -R3.reuse ;  /* 0x0000b4000a0a7a23 */ /* 0x100fe20000010803 */
[----:B------:R4:W-:Y:S01]  /*81b0*/  @P1 LDGSTS.E.BYPASS.LTC128B.128 [R243+0x7100], [R12.64], !P0 ;  /* 0x071000000cf31fae */ /* 0x0009e2000c101d52 */
[----:B------:R-:W-:Y:S02]  /*81c0*/  FFMA.FTZ R11, R11, c[0x0][0x2d0], -R3 ;  /* 0x0000b4000b0b7a23 */ /* 0x000fe40000010803 */
[C---:B--2---:R-:W-:Y:S02]  /*81d0*/  FMUL.FTZ R16, R170.reuse, R188 ;  /* 0x000000bcaa107220 */ /* 0x044fe40000410000 */
[----:B------:R-:W-:Y:S01]  /*81e0*/  FMUL.FTZ R17, R170, R189 ;  /* 0x000000bdaa117220 */ /* 0x000fe20000410000 */
[----:B------:R-:W-:Y:S01]  /*81f0*/  MOV R189, R246 ;  /* 0x000000f600bd7202 */ /* 0x000fe20000000f00 */
[----:B------:R-:W-:Y:S01]  /*8200*/  FMUL.FTZ R94, R0, R94 ;  /* 0x0000005e005e7220 */ /* 0x000fe20000410000 */
[----:B---3--:R-:W-:Y:S01]  /*8210*/  @P1 IADD3 R4, P2, R6, UR20, RZ ;  /* 0x0000001406041c10 */ /* 0x008fe2000ff5e0ff */
[----:B------:R2:W-:Y:S01]  /*8220*/  @P1 LDGSTS.E.BYPASS.LTC128B.128 [R243+0x5900], [R8.64], !P3 ;  /* 0x0590000008f31fae */ /* 0x0005e2000d901d52 */
[----:B------:R3:W-:Y:S01]  /*8230*/  MUFU.EX2 R218, R15 ;  /* 0x0000000f00da7308 */ /* 0x0007e20000000800 */
[C---:B------:R-:W-:Y:S01]  /*8240*/  FMUL.FTZ R95, R0.reuse, R95 ;  /* 0x0000005f005f7220 */ /* 0x040fe20000410000 */
[----:B------:R-:W-:Y:S01]  /*8250*/  @P1 IADD3.X R5, R7, UR17, RZ, P2, !PT ;  /* 0x0000001107051c10 */ /* 0x000fe200097fe4ff */
[C---:B------:R-:W-:Y:S02]  /*8260*/  FMUL.FTZ R106, R0.reuse, R106 ;  /* 0x0000006a006a7220 */ /* 0x040fe40000410000 */
[C---:B------:R-:W-:Y:S02]  /*8270*/  FMUL.FTZ R107, R0.reuse, R107 ;  /* 0x0000006b006b7220 */ /* 0x040fe40000410000 */
[----:B------:R2:W-:Y:S01]  /*8280*/  @P1 LDGSTS.E.BYPASS.LTC128B.128 [R243+0x7900], [R4.64], !P0 ;  /* 0x0790000004f31fae */ /* 0x0005e2000c101d52 */
[C---:B------:R-:W-:Y:S02]  /*8290*/  FMUL.FTZ R110, R0.reuse, R110 ;  /* 0x0000006e006e7220 */ /* 0x040fe40000410000 */
[----:B------:R-:W-:Y:S01]  /*82a0*/  MUFU.EX2 R211, R10 ;  /* 0x0000000a00d37308 */ /* 0x000fe20000000800 */
[----:B-1----:R-:W-:Y:S01]  /*82b0*/  FMUL.FTZ R6, R169, R182 ;  /* 0x000000b6a9067220 */ /* 0x002fe20000410000 */
[----:B------:R-:W-:Y:S01]  /*82c0*/  F2FP.PACK_AB R182, R245, R215 ;  /* 0x000000d7f5b6723e */ /* 0x000fe200000000ff */
[----:B----4-:R-:W-:Y:S02]  /*82d0*/  FMUL.FTZ R14, R0, R186 ;  /* 0x000000ba000e7220 */ /* 0x010fe40000410000 */
[----:B------:R-:W1:Y:S01]  /*82e0*/  LDSM.16.MT88.4 R204, [R224+0x100] ;  /* 0x00010000e0cc783b */ /* 0x000e620000004200 */
[----:B------:R-:W-:Y:S01]  /*82f0*/  FMUL.FTZ R7, R169, R183 ;  /* 0x000000b7a9077220 */ /* 0x000fe20000410000 */
[----:B------:R-:W-:Y:S01]  /*8300*/  F2FP.PACK_AB R183, R244, R248 ;  /* 0x000000f8f4b7723e */ /* 0x000fe200000000ff */
[C---:B------:R-:W-:Y:S02]  /*8310*/  FMUL.FTZ R12, R168.reuse, R184 ;  /* 0x000000b8a80c7220 */ /* 0x040fe40000410000 */
[----:B------:R-:W4:Y:S01]  /*8320*/  MUFU.EX2 R216, R11 ;  /* 0x0000000b00d87308 */ /* 0x000f220000000800 */
[----:B------:R-:W-:Y:S02]  /*8330*/  FMUL.FTZ R13, R168, R185 ;  /* 0x000000b9a80d7220 */ /* 0x000fe40000410000 */
[C---:B------:R-:W-:Y:S01]  /*8340*/  FMUL.FTZ R111, R0.reuse, R111 ;  /* 0x0000006f006f7220 */ /* 0x040fe20000410000 */
[----:B------:R-:W0:Y:S01]  /*8350*/  LDGDEPBAR ;  /* 0x00000000000079af */ /* 0x000e220000000000 */
[----:B---3--:R-:W-:Y:S02]  /*8360*/  FMUL.FTZ R15, R0, R187 ;  /* 0x000000bb000f7220 */ /* 0x008fe40000410000 */
[----:B--2---:R-:W-:Y:S01]  /*8370*/  FMUL.FTZ R8, R168, R176 ;  /* 0x000000b0a8087220 */ /* 0x004fe20000410000 */
[----:B------:R-:W-:Y:S01]  /*8380*/  F2FP.PACK_AB R176, R220, R212 ;  /* 0x000000d4dcb0723e */ /* 0x000fe200000000ff */
[----:B------:R-:W-:Y:S01]  /*8390*/  FMUL.FTZ R9, R168, R177 ;  /* 0x000000b1a8097220 */ /* 0x000fe20000410000 */
[----:B------:R2:W-:Y:S01]  /*83a0*/  MUFU.EX2 R188, R21 ;  /* 0x0000001500bc7308 */ /* 0x0005e20000000800 */
[C---:B------:R-:W-:Y:S01]  /*83b0*/  FMUL.FTZ R122, R0.reuse, R122 ;  /* 0x0000007a007a7220 */ /* 0x040fe20000410000 */
[----:B------:R-:W3:Y:S01]  /*83c0*/  LDSM.16.MT88.4 R184, [R225+0x100] ;  /* 0x00010000e1b8783b */ /* 0x000ee20000004200 */
[----:B------:R-:W-:Y:S02]  /*83d0*/  FMUL.FTZ R123, R0, R123 ;  /* 0x0000007b007b7220 */ /* 0x000fe40000410000 */
[----:B------:R-:W-:Y:S01]  /*83e0*/  FMUL.FTZ R4, R170, R180 ;  /* 0x000000b4aa047220 */ /* 0x000fe20000410000 */
[----:B------:R-:W-:Y:S01]  /*83f0*/  F2FP.PACK_AB R180, R246, R214 ;  /* 0x000000d6f6b4723e */ /* 0x000fe200000000ff */
[----:B------:R-:W-:Y:S01]  /*8400*/  FMUL.FTZ R5, R170, R181 ;  /* 0x000000b5aa057220 */ /* 0x000fe20000410000 */
[----:B------:R-:W-:Y:S01]  /*8410*/  F2FP.PACK_AB R181, R247, R213 ;  /* 0x000000d5f7b5723e */ /* 0x000fe200000000ff */
[--C-:B------:R-:W-:Y:S02]  /*8420*/  FFMA.FTZ R48, R48, c[0x0][0x2d0], -R210.reuse ;  /* 0x0000b40030307a23 */ /* 0x100fe400000108d2 */
[--C-:B------:R-:W-:Y:S02]  /*8430*/  FFMA.FTZ R49, R49, c[0x0][0x2d0], -R210.reuse ;  /* 0x0000b40031317a23 */ /* 0x100fe400000108d2 */
[--C-:B------:R-:W-:Y:S01]  /*8440*/  FFMA.FTZ R50, R50, c[0x0][0x2d0], -R209.reuse ;  /* 0x0000b40032327a23 */ /* 0x100fe200000108d1 */
[----:B----4-:R-:W-:Y:S01]  /*8450*/  F2FP.PACK_AB R177, R216, R211 ;  /* 0x000000d3d8b1723e */ /* 0x010fe200000000ff */
[--C-:B------:R-:W-:Y:S02]  /*8460*/  FFMA.FTZ R51, R51, c[0x0][0x2d0], -R209.reuse ;  /* 0x0000b40033337a23 */ /* 0x100fe400000108d1 */
[--C-:B------:R-:W-:Y:S02]  /*8470*/  FFMA.FTZ R36, R36, c[0x0][0x2d0], -R210.reuse ;  /* 0x0000b40024247a23 */ /* 0x100fe400000108d2 */
[----:B------:R-:W-:Y:S02]  /*8480*/  FFMA.FTZ R37, R37, c[0x0][0x2d0], -R210 ;  /* 0x0000b40025257a23 */ /* 0x000fe400000108d2 */
[--C-:B------:R-:W-:Y:S01]  /*8490*/  FFMA.FTZ R38, R38, c[0x0][0x2d0], -R209.reuse ;  /* 0x0000b40026267a23 */ /* 0x100fe200000108d1 */
[----:B------:R-:W-:Y:S01]  /*84a0*/  MUFU.EX2 R246, R36 ;  /* 0x0000002400f67308 */ /* 0x000fe20000000800 */
[----:B------:R-:W-:Y:S01]  /*84b0*/  FFMA.FTZ R39, R39, c[0x0][0x2d0], -R209 ;  /* 0x0000b40027277a23 */ /* 0x000fe200000108d1 */
[-C--:B-1----:R-:W-:Y:S05]  /*84c0*/  HMMA.16816.F32 R4, R180, R204.reuse, R4 ;  /* 0x000000ccb404723c */ /* 0x082fea0000001804 */
[----:B------:R-:W-:Y:S01]  /*84d0*/  FMUL.FTZ R10, R0, R178 ;  /* 0x000000b2000a7220 */ /* 0x000fe20000410000 */
[----:B------:R-:W-:Y:S01]  /*84e0*/  F2FP.PACK_AB R178, R174, R219 ;  /* 0x000000dbaeb2723e */ /* 0x000fe200000000ff */
[----:B------:R-:W-:Y:S01]  /*84f0*/  FMUL.FTZ R11, R0, R179 ;  /* 0x000000b3000b7220 */ /* 0x000fe20000410000 */
[----:B------:R-:W-:Y:S01]  /*8500*/  F2FP.PACK_AB R179, R218, R217 ;  /* 0x000000d9dab3723e */ /* 0x000fe200000000ff */
[--C-:B------:R-:W-:Y:S03]  /*8510*/  FFMA.FTZ R44, R44, c[0x0][0x2d0], -R208.reuse ;  /* 0x0000b4002c2c7a23 */ /* 0x100fe600000108d0 */
[--C-:B------:R-:W-:Y:S01]  /*8520*/  FFMA.FTZ R45, R45, c[0x0][0x2d0], -R208.reuse ;  /* 0x0000b4002d2d7a23 */ /* 0x100fe200000108d0 */
[----:B------:R-:W-:Y:S01]  /*8530*/  MUFU.EX2 R220, R44 ;  /* 0x0000002c00dc7308 */ /* 0x000fe20000000800 */
[--C-:B------:R-:W-:Y:S01]  /*8540*/  FFMA.FTZ R46, R46, c[0x0][0x2d0], -R3.reuse ;  /* 0x0000b4002e2e7a23 */ /* 0x100fe20000010803 */
[C---:B------:R-:W-:Y:S04]  /*8550*/  HMMA.16816.F32 R8, R176.reuse, R204, R8 ;  /* 0x000000ccb008723c */ /* 0x040fe80000001808 */
[--C-:B------:R-:W-:Y:S02]  /*8560*/  FFMA.FTZ R47, R47, c[0x0][0x2d0], -R3.reuse ;  /* 0x0000b4002f2f7a23 */ /* 0x100fe40000010803 */
[--C-:B------:R-:W-:Y:S02]  /*8570*/  FFMA.FTZ R57, R57, c[0x0][0x2d0], -R208.reuse ;  /* 0x0000b40039397a23 */ /* 0x100fe400000108d0 */
[-C--:B------:R-:W-:Y:S04]  /*8580*/  HMMA.16816.F32 R12, R176, R206.reuse, R12 ;  /* 0x000000ceb00c723c */ /* 0x080fe8000000180c */
[--C-:B------:R-:W-:Y:S02]  /*8590*/  FFMA.FTZ R58, R58, c[0x0][0x2d0], -R3.reuse ;  /* 0x0000b4003a3a7a23 */ /* 0x100fe40000010803 */
[--C-:B------:R-:W-:Y:S02]  /*85a0*/  FFMA.FTZ R59, R59, c[0x0][0x2d0], -R3.reuse ;  /* 0x0000b4003b3b7a23 */ /* 0x100fe40000010803 */
[C---:B------:R-:W-:Y:S04]  /*85b0*/  HMMA.16816.F32 R16, R180.reuse, R206, R16 ;  /* 0x000000ceb410723c */ /* 0x040fe80000001810 */
[C---:B------:R-:W-:Y:S02]  /*85c0*/  FMUL.FTZ R126, R0.reuse, R126 ;  /* 0x0000007e007e7220 */ /* 0x040fe40000410000 */
[C---:B------:R-:W-:Y:S01]  /*85d0*/  FMUL.FTZ R127, R0.reuse, R127 ;  /* 0x0000007f007f7220 */ /* 0x040fe20000410000 */
[----:B------:R-:W-:Y:S01]  /*85e0*/  MOV R207, R245 ;  /* 0x000000f500cf7202 */ /* 0x000fe20000000f00 */
[-C--:B---3--:R-:W-:Y:S01]  /*85f0*/  HMMA.16816.F32 R68, R180, R184.reuse, R68 ;  /* 0x000000b8b444723c */ /* 0x088fe20000001844 */
[----:B------:R-:W-:Y:S03]  /*8600*/  MUFU.EX2 R245, R49 ;  /* 0x0000003100f57308 */ /* 0x000fe60000000800 */
[C---:B------:R-:W-:Y:S01]  /*8610*/  FMUL.FTZ R138, R0.reuse, R138 ;  /* 0x0000008a008a7220 */ /* 0x040fe20000410000 */
[----:B------:R-:W-:Y:S01]  /*8620*/  MOV R206, R244 ;  /* 0x000000f400ce7202 */ /* 0x000fe20000000f00 */
[----:B------:R-:W-:Y:S02]  /*8630*/  FMUL.FTZ R139, R0, R139 ;  /* 0x0000008b008b7220 */ /* 0x000fe40000410000 */
[C---:B------:R-:W-:Y:S03]  /*8640*/  HMMA.16816.F32 R72, R176.reuse, R184, R72 ;  /* 0x000000b8b048723c */ /* 0x040fe60000001848 */
[----:B------:R-:W-:Y:S01]  /*8650*/  MUFU.EX2 R244, R51 ;  /* 0x0000003300f47308 */ /* 0x000fe20000000800 */
[C---:B------:R-:W-:Y:S02]  /*8660*/  FMUL.FTZ R140, R168.reuse, R140 ;  /* 0x0000008ca88c7220 */ /* 0x040fe40000410000 */
[----:B------:R-:W-:Y:S02]  /*8670*/  FMUL.FTZ R141, R168, R141 ;  /* 0x0000008da88d7220 */ /* 0x000fe40000410000 */
[-C--:B------:R-:W-:Y:S04]  /*8680*/  HMMA.16816.F32 R76, R176, R186.reuse, R76 ;  /* 0x000000bab04c723c */ /* 0x080fe8000000184c */
[C---:B------:R-:W-:Y:S02]  /*8690*/  FMUL.FTZ R142, R0.reuse, R142 ;  /* 0x0000008e008e7220 */ /* 0x040fe40000410000 */
[----:B------:R-:W-:Y:S02]  /*86a0*/  FMUL.FTZ R143, R0, R143 ;  /* 0x0000008f008f7220 */ /* 0x000fe40000410000 */
[C---:B------:R-:W-:Y:S01]  /*86b0*/  HMMA.16816.F32 R80, R180.reuse, R186, R80 ;  /* 0x000000bab450723c */ /* 0x040fe20000001850 */
[----:B------:R-:W1:Y:S03]  /*86c0*/  LDSM.16.MT88.4 R184, [R227+0x100] ;  /* 0x00010000e3b8783b */ /* 0x000e660000004200 */
[C---:B------:R-:W-:Y:S02]  /*86d0*/  FMUL.FTZ R144, R170.reuse, R144 ;  /* 0x00000090aa907220 */ /* 0x040fe40000410000 */
[C---:B------:R-:W-:Y:S02]  /*86e0*/  FMUL.FTZ R145, R170.reuse, R145 ;  /* 0x00000091aa917220 */ /* 0x040fe40000410000 */
[C---:B------:R-:W-:Y:S04]  /*86f0*/  FMUL.FTZ R146, R169.reuse, R146 ;  /* 0x00000092a9927220 */ /* 0x040fe80000410000 */
[C---:B------:R-:W-:Y:S02]  /*8700*/  FMUL.FTZ R147, R169.reuse, R147 ;  /* 0x00000093a9937220 */ /* 0x040fe40000410000 */
[C---:B------:R-:W-:Y:S02]  /*8710*/  FMUL.FTZ R148, R170.reuse, R148 ;  /* 0x00000094aa947220 */ /* 0x040fe40000410000 */
[----:B------:R-:W-:Y:S02]  /*8720*/  FMUL.FTZ R149, R170, R149 ;  /* 0x00000095aa957220 */ /* 0x000fe40000410000 */
[C---:B------:R-:W-:Y:S02]  /*8730*/  FMUL.FTZ R150, R169.reuse, R150 ;  /* 0x00000096a9967220 */ /* 0x040fe40000410000 */
[C---:B------:R-:W-:Y:S02]  /*8740*/  FMUL.FTZ R151, R169.reuse, R151 ;  /* 0x00000097a9977220 */ /* 0x040fe40000410000 */
[C---:B------:R-:W-:Y:S02]  /*8750*/  FMUL.FTZ R152, R168.reuse, R152 ;  /* 0x00000098a8987220 */ /* 0x040fe40000410000 */
[----:B------:R-:W-:Y:S02]  /*8760*/  FMUL.FTZ R153, R168, R153 ;  /* 0x00000099a8997220 */ /* 0x000fe40000410000 */
[C---:B------:R-:W-:Y:S02]  /*8770*/  FMUL.FTZ R154, R0.reuse, R154 ;  /* 0x0000009a009a7220 */ /* 0x040fe40000410000 */
[----:B------:R-:W-:Y:S02]  /*8780*/  FMUL.FTZ R155, R0, R155 ;  /* 0x0000009b009b7220 */ /* 0x000fe40000410000 */
[C---:B------:R-:W-:Y:S02]  /*8790*/  FMUL.FTZ R156, R168.reuse, R156 ;  /* 0x0000009ca89c7220 */ /* 0x040fe40000410000 */
[----:B------:R-:W-:Y:S02]  /*87a0*/  FMUL.FTZ R157, R168, R157 ;  /* 0x0000009da89d7220 */ /* 0x000fe40000410000 */
[C---:B------:R-:W-:Y:S02]  /*87b0*/  FMUL.FTZ R158, R0.reuse, R158 ;  /* 0x0000009e009e7220 */ /* 0x040fe40000410000 */
[----:B------:R-:W-:Y:S02]  /*87c0*/  FMUL.FTZ R159, R0, R159 ;  /* 0x0000009f009f7220 */ /* 0x000fe40000410000 */
[C---:B------:R-:W-:Y:S02]  /*87d0*/  FMUL.FTZ R160, R170.reuse, R160 ;  /* 0x000000a0aaa07220 */ /* 0x040fe40000410000 */
[C---:B------:R-:W-:Y:S01]  /*87e0*/  FMUL.FTZ R161, R170.reuse, R161 ;  /* 0x000000a1aaa17220 */ /* 0x040fe20000410000 */
[-C--:B-1----:R-:W-:Y:S03]  /*87f0*/  HMMA.16816.F32 R84, R180, R184.reuse, R84 ;  /* 0x000000b8b454723c */ /* 0x082fe60000001854 */
[C---:B------:R-:W-:Y:S02]  /*8800*/  FMUL.FTZ R162, R169.reuse, R162 ;  /* 0x000000a2a9a27220 */ /* 0x040fe40000410000 */
[C---:B------:R-:W-:Y:S02]  /*8810*/  FMUL.FTZ R163, R169.reuse, R163 ;  /* 0x000000a3a9a37220 */ /* 0x040fe40000410000 */
[C---:B------:R-:W-:Y:S01]  /*8820*/  FMUL.FTZ R20, R170.reuse, R192 ;  /* 0x000000c0aa147220 */ /* 0x040fe20000410000 */
[C---:B------:R-:W-:Y:S04]  /*8830*/  HMMA.16816.F32 R88, R176.reuse, R184, R88 ;  /* 0x000000b8b058723c */ /* 0x040fe80000001858 */
[----:B--2---:R-:W-:Y:S02]  /*8840*/  FMUL.FTZ R21, R170, R193 ;  /* 0x000000c1aa157220 */ /* 0x004fe40000410000 */
[----:B------:R-:W-:Y:S02]  /*8850*/  FMUL.FTZ R22, R169, R194 ;  /* 0x000000c2a9167220 */ /* 0x000fe40000410000 */
[-C--:B------:R-:W-:Y:S04]  /*8860*/  HMMA.16816.F32 R92, R176, R186.reuse, R92 ;  /* 0x000000bab05c723c */ /* 0x080fe8000000185c */
[C---:B------:R-:W-:Y:S02]  /*8870*/  FMUL.FTZ R164, R168.reuse, R164 ;  /* 0x000000a4a8a47220 */ /* 0x040fe40000410000 */
[----:B------:R-:W-:Y:S02]  /*8880*/  FMUL.FTZ R165, R168, R165 ;  /* 0x000000a5a8a57220 */ /* 0x000fe40000410000 */
[C---:B------:R-:W-:Y:S01]  /*8890*/  HMMA.16816.F32 R96, R180.reuse, R186, R96 ;  /* 0x000000bab460723c */ /* 0x040fe20000001860 */
[----:B------:R-:W1:Y:S03]  /*88a0*/  LDSM.16.MT88.4 R184, [R226+0x100] ;  /* 0x00010000e2b8783b */ /* 0x000e660000004200 */
[C---:B------:R-:W-:Y:S02]  /*88b0*/  FMUL.FTZ R166, R0.reuse, R166 ;  /* 0x000000a600a67220 */ /* 0x040fe40000410000 */
[----:B------:R-:W-:Y:S02]  /*88c0*/  FMUL.FTZ R167, R0, R167 ;  /* 0x000000a700a77220 */ /* 0x000fe40000410000 */
[--C-:B------:R-:W-:Y:S04]  /*88d0*/  FFMA.FTZ R40, R40, c[0x0][0x2d0], -R208.reuse ;  /* 0x0000b40028287a23 */ /* 0x100fe800000108d0 */
[----:B------:R-:W-:Y:S02]  /*88e0*/  FFMA.FTZ R41, R41, c[0x0][0x2d0], -R208 ;  /* 0x0000b40029297a23 */ /* 0x000fe400000108d0 */
[--C-:B------:R-:W-:Y:S02]  /*88f0*/  FFMA.FTZ R42, R42, c[0x0][0x2d0], -R3.reuse ;  /* 0x0000b4002a2a7a23 */ /* 0x100fe40000010803 */
[----:B------:R-:W-:Y:S01]  /*8900*/  FFMA.FTZ R43, R43, c[0x0][0x2d0], -R3 ;  /* 0x0000b4002b2b7a23 */ /* 0x000fe20000010803 */
[----:B------:R-:W-:Y:S01]  /*8910*/  MUFU.EX2 R219, R41 ;  /* 0x0000002900db7308 */ /* 0x000fe20000000800 */
[--C-:B------:R-:W-:Y:S02]  /*8920*/  FFMA.FTZ R23, R23, c[0x0][0x2d0], -R209.reuse ;  /* 0x0000b40017177a23 */ /* 0x100fe400000108d1 */
[--C-:B------:R-:W-:Y:S02]  /*8930*/  FFMA.FTZ R32, R32, c[0x0][0x2d0], -R210.reuse ;  /* 0x0000b40020207a23 */ /* 0x100fe400000108d2 */
[----:B------:R-:W-:Y:S02]  /*8940*/  FFMA.FTZ R33, R33, c[0x0][0x2d0], -R210 ;  /* 0x0000b40021217a23 */ /* 0x000fe400000108d2 */
[--C-:B------:R-:W-:Y:S02]  /*8950*/  FFMA.FTZ R34, R34, c[0x0][0x2d0], -R209.reuse ;  /* 0x0000b40022227a23 */ /* 0x100fe400000108d1 */
[----:B------:R-:W-:Y:S01]  /*8960*/  FFMA.FTZ R35, R35, c[0x0][0x2d0], -R209 ;  /* 0x0000b40023237a23 */ /* 0x000fe200000108d1 */
[----:B------:R2:W-:Y:S01]  /*8970*/  MUFU.EX2 R222, R33 ;  /* 0x0000002100de7308 */ /* 0x0005e20000000800 */
[--C-:B------:R-:W-:Y:S02]  /*8980*/  FFMA.FTZ R24, R24, c[0x0][0x2d0], -R208.reuse ;  /* 0x0000b40018187a23 */ /* 0x100fe400000108d0 */
[--C-:B------:R-:W-:Y:S02]  /*8990*/  FFMA.FTZ R25, R25, c[0x0][0x2d0], -R208.reuse ;  /* 0x0000b40019197a23 */ /* 0x100fe400000108d0 */
[--C-:B------:R-:W-:Y:S02]  /*89a0*/  FFMA.FTZ R26, R26, c[0x0][0x2d0], -R3.reuse ;  /* 0x0000b4001a1a7a23 */ /* 0x100fe40000010803 */
[--C-:B------:R-:W-:Y:S02]  /*89b0*/  FFMA.FTZ R27, R27, c[0x0][0x2d0], -R3.reuse ;  /* 0x0000b4001b1b7a23 */ /* 0x100fe40000010803 */
[--C-:B------:R-:W-:Y:S01]  /*89c0*/  FFMA.FTZ R28, R28, c[0x0][0x2d0], -R208.reuse ;  /* 0x0000b4001c1c7a23 */ /* 0x100fe200000108d0 */
[----:B------:R3:W-:Y:S01]  /*89d0*/  MUFU.EX2 R223, R34 ;  /* 0x0000002200df7308 */ /* 0x0007e20000000800 */
[--C-:B------:R-:W-:Y:S02]  /*89e0*/  FFMA.FTZ R29, R29, c[0x0][0x2d0], -R208.reuse ;  /* 0x0000b4001d1d7a23 */ /* 0x100fe400000108d0 */
[--C-:B------:R-:W-:Y:S01]  /*89f0*/  FFMA.FTZ R30, R30, c[0x0][0x2d0], -R3.reuse ;  /* 0x0000b4001e1e7a23 */ /* 0x100fe20000010803 */
[-C--:B-1----:R-:W-:Y:S03]  /*8a00*/  HMMA.16816.F32 R100, R180, R184.reuse, R100 ;  /* 0x000000b8b464723c */ /* 0x082fe60000001864 */
[----:B------:R-:W-:Y:S02]  /*8a10*/  FFMA.FTZ R31, R31, c[0x0][0x2d0], -R3 ;  /* 0x0000b4001f1f7a23 */ /* 0x000fe40000010803 */
[----:B------:R-:W-:Y:S01]  /*8a20*/  FFMA.FTZ R60, R60, c[0x0][0x2d0], -R208 ;  /* 0x0000b4003c3c7a23 */ /* 0x000fe200000108d0 */
[----:B------:R1:W-:Y:S02]  /*8a30*/  MUFU.EX2 R221, R35 ;  /* 0x0000002300dd7308 */ /* 0x0003e40000000800 */
[C---:B------:R-:W-:Y:S04]  /*8a40*/  HMMA.16816.F32 R104, R176.reuse, R184, R104 ;  /* 0x000000b8b068723c */ /* 0x040fe80000001868 */
[----:B--2---:R-:W-:Y:S04]  /*8a50*/  FMUL.FTZ R33, R168, R197 ;  /* 0x000000c5a8217220 */ /* 0x004fe80000410000 */
[-C--:B------:R-:W-:Y:S01]  /*8a60*/  HMMA.16816.F32 R108, R176, R186.reuse, R108 ;  /* 0x000000bab06c723c */ /* 0x080fe2000000186c */
[----:B------:R2:W-:Y:S03]  /*8a70*/  MUFU.EX2 R204, R23 ;  /* 0x0000001700cc7308 */ /* 0x0005e60000000800 */
[C---:B---3--:R-:W-:Y:S04]  /*8a80*/  FMUL.FTZ R34, R0.reuse, R198 ;  /* 0x000000c600227220 */ /* 0x048fe80000410000 */
[C---:B------:R-:W-:Y:S01]  /*8a90*/  HMMA.16816.F32 R112, R180.reuse, R186, R112 ;  /* 0x000000bab470723c */ /* 0x040fe20000001870 */
[----:B------:R-:W3:Y:S02]  /*8aa0*/  LDSM.16.MT88.4 R184, [R224+0x2100] ;  /* 0x00210000e0b8783b */ /* 0x000ee40000004200 */
[----:B------:R-:W4:Y:S01]  /*8ab0*/  MUFU.EX2 R198, R40 ;  /* 0x0000002800c67308 */ /* 0x000f220000000800 */
[----:B-1----:R-:W-:Y:S09]  /*8ac0*/  FMUL.FTZ R35, R0, R199 ;  /* 0x000000c700237220 */ /* 0x002ff20000410000 */
[----:B------:R-:W-:Y:S01]  /*8ad0*/  MUFU.EX2 R199, R38 ;  /* 0x0000002600c77308 */ /* 0x000fe20000000800 */
[----:B--2---:R-:W-:Y:S09]  /*8ae0*/  FMUL.FTZ R23, R169, R195 ;  /* 0x000000c3a9177220 */ /* 0x004ff20000410000 */
[----:B------:R1:W2:Y:S01]  /*8af0*/  MUFU.EX2 R205, R32 ;  /* 0x0000002000cd7308 */ /* 0x0002a20000000800 */
[----:B----4-:R-:W-:Y:S09]  /*8b00*/  F2FP.PACK_AB R40, R219, R198 ;  /* 0x000000c6db28723e */ /* 0x010ff200000000ff */
[----:B------:R4:W-:Y:S01]  /*8b10*/  MUFU.EX2 R249, R24 ;  /* 0x0000001800f97308 */ /* 0x0009e20000000800 */
[-C--:B---3--:R-:W-:Y:S09]  /*8b20*/  HMMA.16816.F32 R116, R180, R184.reuse, R116 ;  /* 0x000000b8b474723c */ /* 0x088ff20000001874 */
[----:B------:R3:W-:Y:S03]  /*8b30*/  MUFU.EX2 R252, R25 ;  /* 0x0000001900fc7308 */ /* 0x0007e60000000800 */
[----:B-1----:R-:W-:Y:S01]  /*8b40*/  FMUL.FTZ R32, R168, R196 ;  /* 0x000000c4a8207220 */ /* 0x002fe20000410000 */
[C---:B------:R-:W-:Y:S06]  /*8b50*/  HMMA.16816.F32 R120, R176.reuse, R184, R120 ;  /* 0x000000b8b078723c */ /* 0x040fec0000001878 */
[----:B------:R-:W-:Y:S02]  /*8b60*/  MUFU.EX2 R196, R42 ;  /* 0x0000002a00c47308 */ /* 0x000fe40000000800 */
[-C--:B------:R-:W-:Y:S04]  /*8b70*/  HMMA.16816.F32 R124, R176, R186.reuse, R124 ;  /* 0x000000bab07c723c */ /* 0x080fe8000000187c */
[C---:B----4-:R-:W-:Y:S01]  /*8b80*/  FMUL.FTZ R24, R170.reuse, R200 ;  /* 0x000000c8aa187220 */ /* 0x050fe20000410000 */
[----:B------:R-:W-:Y:S03]  /*8b90*/  MOV R200, R204 ;  /* 0x000000cc00c87202 */ /* 0x000fe60000000f00 */
[----:B------:R1:W-:Y:S01]  /*8ba0*/  MUFU.EX2 R192, R27 ;  /* 0x0000001b00c07308 */ /* 0x0003e20000000800 */
[C---:B------:R-:W-:Y:S01]  /*8bb0*/  HMMA.16816.F32 R128, R180.reuse, R186, R128 ;  /* 0x000000bab480723c */ /* 0x040fe20000001880 */
[----:B------:R-:W4:Y:S03]  /*8bc0*/  LDSM.16.MT88.4 R184, [R225+0x2100] ;  /* 0x00210000e1b8783b */ /* 0x000f260000004200 */
[----:B---3--:R-:W-:Y:S01]  /*8bd0*/  FMUL.FTZ R25, R170, R201 ;  /* 0x000000c9aa197220 */ /* 0x008fe20000410000 */
[----:B--2---:R-:W-:Y:S02]  /*8be0*/  MOV R201, R205 ;  /* 0x000000cd00c97202 */ /* 0x004fe40000000f00 */
[----:B------:R-:W-:Y:S02]  /*8bf0*/  MOV R205, R248 ;  /* 0x000000f800cd7202 */ /* 0x000fe40000000f00 */
[----:B------:R-:W2:Y:S10]  /*8c00*/  MUFU.EX2 R204, R43 ;  /* 0x0000002b00cc7308 */ /* 0x000eb40000000800 */
[----:B------:R3:W-:Y:S01]  /*8c10*/  MUFU.EX2 R248, R48 ;  /* 0x0000003000f87308 */ /* 0x0007e20000000800 */
[----:B-1----:R-:W-:Y:S01]  /*8c20*/  FMUL.FTZ R27, R169, R203 ;  /* 0x000000cba91b7220 */ /* 0x002fe20000410000 */
[----:B------:R-:W-:Y:S08]  /*8c30*/  MOV R203, R222 ;  /* 0x000000de00cb7202 */ /* 0x000ff00000000f00 */
[----:B------:R-:W1:Y:S01]  /*8c40*/  MUFU.EX2 R222, R45 ;  /* 0x0000002d00de7308 */ /* 0x000e620000000800 */
[----:B--2---:R-:W-:Y:S09]  /*8c50*/  F2FP.PACK_AB R41, R204, R196 ;  /* 0x000000c4cc29723e */ /* 0x004ff200000000ff */
[----:B------:R-:W-:Y:S01]  /*8c60*/  MUFU.EX2 R195, R28 ;  /* 0x0000001c00c37308 */ /* 0x000fe20000000800 */
[-C--:B----4-:R-:W-:Y:S01]  /*8c70*/  HMMA.16816.F32 R132, R180, R184.reuse, R132 ;  /* 0x000000b8b484723c */ /* 0x090fe20000001884 */
[----:B---3--:R-:W2:Y:S04]  /*8c80*/  LDL.LU R48, [R1+0x4] ;  /* 0x0000040001307983 */ /* 0x008ea80000300800 */
[----:B------:R-:W3:Y:S04]  /*8c90*/  LDL.LU R49, [R1+0x8] ;  /* 0x0000080001317983 */ /* 0x000ee80000300800 */
[----:B------:R4:W4:Y:S01]  /*8ca0*/  MUFU.EX2 R194, R29 ;  /* 0x0000001d00c27308 */ /* 0x0009220000000800 */
[C---:B------:R-:W-:Y:S04]  /*8cb0*/  HMMA.16816.F32 R136, R176.reuse, R184, R136 ;  /* 0x000000b8b088723c */ /* 0x040fe80000001888 */
[----:B-1----:R-:W-:Y:S04]  /*8cc0*/  F2FP.PACK_AB R42, R222, R220 ;  /* 0x000000dcde2a723e */ /* 0x002fe800000000ff */
[-C--:B------:R-:W-:Y:S01]  /*8cd0*/  HMMA.16816.F32 R140, R176, R186.reuse, R140 ;  /* 0x000000bab08c723c */ /* 0x080fe2000000188c */
[----:B------:R1:W-:Y:S07]  /*8ce0*/  MUFU.EX2 R193, R30 ;  /* 0x0000001e00c17308 */ /* 0x0003ee0000000800 */
[C---:B------:R-:W-:Y:S01]  /*8cf0*/  HMMA.16816.F32 R144, R180.reuse, R186, R144 ;  /* 0x000000bab490723c */ /* 0x040fe20000001890 */
[----:B------:R-:W1:Y:S02]  /*8d00*/  LDSM.16.MT88.4 R184, [R227+0x2100] ;  /* 0x00210000e3b8783b */ /* 0x000e640000004200 */
[----:B------:R-:W-:Y:S01]  /*8d10*/  MUFU.EX2 R197, R31 ;  /* 0x0000001f00c57308 */ /* 0x000fe20000000800 */
[----:B----4-:R-:W-:Y:S02]  /*8d20*/  F2FP.PACK_AB R29, R200, R250 ;  /* 0x000000fac81d723e */ /* 0x010fe400000000ff */
[----:B-1----:R-:W-:Y:S02]  /*8d30*/  F2FP.PACK_AB R30, R203, R201 ;  /* 0x000000c9cb1e723e */ /* 0x002fe400000000ff */
[-C--:B------:R-:W-:Y:S08]  /*8d40*/  HMMA.16816.F32 R148, R180, R184.reuse, R148 ;  /* 0x000000b8b494723c */ /* 0x080ff00000001894 */
[C---:B------:R-:W-:Y:S08]  /*8d50*/  HMMA.16816.F32 R152, R176.reuse, R184, R152 ;  /* 0x000000b8b098723c */ /* 0x040ff00000001898 */
[-C--:B------:R-:W-:Y:S08]  /*8d60*/  HMMA.16816.F32 R156, R176, R186.reuse, R156 ;  /* 0x000000bab09c723c */ /* 0x080ff0000000189c */
[C---:B------:R-:W-:Y:S01]  /*8d70*/  HMMA.16816.F32 R160, R180.reuse, R186, R160 ;  /* 0x000000bab4a0723c */ /* 0x040fe200000018a0 */
[----:B------:R-:W1:Y:S07]  /*8d80*/  LDSM.16.MT88.4 R184, [R226+0x2100] ;  /* 0x00210000e2b8783b */ /* 0x000e6e0000004200 */
[-C--:B-1----:R-:W-:Y:S08]  /*8d90*/  HMMA.16816.F32 R20, R180, R184.reuse, R20 ;  /* 0x000000b8b414723c */ /* 0x082ff00000001814 */
[C---:B------:R-:W-:Y:S01]  /*8da0*/  HMMA.16816.F32 R32, R176.reuse, R184, R32 ;  /* 0x000000b8b020723c */ /* 0x040fe20000001820 */
[----:B------:R1:W4:Y:S06]  /*8db0*/  MUFU.EX2 R184, R26 ;  /* 0x0000001a00b87308 */ /* 0x00032c0000000800 */
[----:B------:R-:W-:Y:S01]  /*8dc0*/  MOV R185, R188 ;  /* 0x000000bc00b97202 */ /* 0x000fe20000000f00 */
[-C--:B------:R-:W-:Y:S01]  /*8dd0*/  HMMA.16816.F32 R164, R176, R186.reuse, R164 ;  /* 0x000000bab0a4723c */ /* 0x080fe200000018a4 */
[----:B------:R-:W4:Y:S03]  /*8de0*/  LDSM.16.MT88.4 R176, [R224+0x900] ;  /* 0x00090000e0b0783b */ /* 0x000f260000004200 */
[----:B------:R-:W-:Y:S02]  /*8df0*/  F2FP.PACK_AB R28, R185, R251 ;  /* 0x000000fbb91c723e */ /* 0x000fe400000000ff */
[----:B------:R-:W-:Y:S02]  /*8e00*/  MOV R188, R247 ;  /* 0x000000f700bc7202 */ /* 0x000fe40000000f00 */
[----:B------:R-:W2:Y:S01]  /*8e10*/  MUFU.EX2 R247, R37 ;  /* 0x0000002500f77308 */ /* 0x000ea20000000800 */
[----:B-1----:R-:W-:Y:S03]  /*8e20*/  FMUL.FTZ R26, R169, R202 ;  /* 0x000000caa91a7220 */ /* 0x002fe60000410000 */
[----:B------:R-:W-:Y:S06]  /*8e30*/  MOV R202, R223 ;  /* 0x000000df00ca7202 */ /* 0x000fec0000000f00 */
[----:B------:R1:W-:Y:S01]  /*8e40*/  MUFU.EX2 R223, R50 ;  /* 0x0000003200df7308 */ /* 0x0003e20000000800 */
[----:B------:R-:W-:Y:S07]  /*8e50*/  HMMA.16816.F32 R24, R180, R186, R24 ;  /* 0x000000bab418723c */ /* 0x000fee0000001818 */
[----:B------:R-:W-:Y:S02]  /*8e60*/  MOV R187, R221 ;  /* 0x000000dd00bb7202 */ /* 0x000fe40000000f00 */
[----:B------:R-:W-:Y:S01]  /*8e70*/  F2FP.PACK_AB R180, R252, R249 ;  /* 0x000000f9fcb4723e */ /* 0x000fe200000000ff */
[----:B------:R1:W1:Y:S02]  /*8e80*/  MUFU.EX2 R221, R39 ;  /* 0x0000002700dd7308 */ /* 0x0002640000000800 */
[----:B------:R-:W-:Y:S02]  /*8e90*/  F2FP.PACK_AB R31, R187, R202 ;  /* 0x000000cabb1f723e */ /* 0x000fe400000000ff */
[----:B------:R-:W-:Y:S02]  /*8ea0*/  F2FP.PACK_AB R182, R194, R195 ;  /* 0x000000c3c2b6723e */ /* 0x000fe400000000ff */
[----:B----4-:R-:W-:Y:S02]  /*8eb0*/  F2FP.PACK_AB R181, R192, R184 ;  /* 0x000000b8c0b5723e */ /* 0x010fe400000000ff */
[----:B------:R-:W-:Y:S01]  /*8ec0*/  F2FP.PACK_AB R183, R197, R193 ;  /* 0x000000c1c5b7723e */ /* 0x000fe200000000ff */
[-C--:B------:R-:W-:Y:S01]  /*8ed0*/  HMMA.16816.F32 R4, R28, R176.reuse, R4 ;  /* 0x000000b01c04723c */ /* 0x080fe20000001804 */
[----:B-1----:R-:W4:Y:S04]  /*8ee0*/  LDL.LU R50, [R1+0xc] ;  /* 0x00000c0001327983 */ /* 0x002f280000300800 */
[----:B------:R-:W2:Y:S01]  /*8ef0*/  LDL.LU R51, [R1] ;  /* 0x0000000001337983 */ /* 0x000ea20000300800 */
[----:B------:R-:W-:Y:S02]  /*8f00*/  MOV R186, R174 ;  /* 0x000000ae00ba7202 */ /* 0x000fe40000000f00 */
[C---:B------:R-:W-:Y:S01]  /*8f10*/  HMMA.16816.F32 R8, R180.reuse, R176, R8 ;  /* 0x000000b0b408723c */ /* 0x040fe20000001808 */
[----:B------:R-:W-:Y:S01]  /*8f20*/  MUFU.EX2 R174, R46 ;  /* 0x0000002e00ae7308 */ /* 0x000fe20000000800 */
[----:B------:R-:W-:Y:S06]  /*8f30*/  LDSM.16.MT88.4 R36, [R224+0x1100] ;  /* 0x00110000e024783b */ /* 0x000fec0000004200 */
[-C--:B------:R-:W-:Y:S08]  /*8f40*/  HMMA.16816.F32 R12, R180, R178.reuse, R12 ;  /* 0x000000b2b40c723c */ /* 0x080ff0000000180c */
[C---:B------:R-:W-:Y:S01]  /*8f50*/  HMMA.16816.F32 R16, R28.reuse, R178, R16 ;  /* 0x000000b21c10723c */ /* 0x040fe20000001810 */
[----:B------:R-:W1:Y:S07]  /*8f60*/  LDSM.16.MT88.4 R176, [R225+0x900] ;  /* 0x00090000e1b0783b */ /* 0x000e6e0000004200 */
[-C--:B-1----:R-:W-:Y:S08]  /*8f70*/  HMMA.16816.F32 R68, R28, R176.reuse, R68 ;  /* 0x000000b01c44723c */ /* 0x082ff00000001844 */
[C---:B------:R-:W-:Y:S08]  /*8f80*/  HMMA.16816.F32 R72, R180.reuse, R176, R72 ;  /* 0x000000b0b448723c */ /* 0x040ff00000001848 */
[-C--:B------:R-:W-:Y:S08]  /*8f90*/  HMMA.16816.F32 R76, R180, R178.reuse, R76 ;  /* 0x000000b2b44c723c */ /* 0x080ff0000000184c */
[C---:B------:R-:W-:Y:S01]  /*8fa0*/  HMMA.16816.F32 R80, R28.reuse, R178, R80 ;  /* 0x000000b21c50723c */ /* 0x040fe20000001850 */
[----:B------:R-:W1:Y:S03]  /*8fb0*/  LDSM.16.MT88.4 R176, [R227+0x900] ;  /* 0x00090000e3b0783b */ /* 0x000e660000004200 */
[----:B---3--:R-:W-:Y:S04]  /*8fc0*/  FFMA.FTZ R168, R168, R49, R212 ;  /* 0x00000031a8a87223 */ /* 0x008fe800000100d4 */
[-C--:B-1----:R-:W-:Y:S08]  /*8fd0*/  HMMA.16816.F32 R84, R28, R176.reuse, R84 ;  /* 0x000000b01c54723c */ /* 0x082ff00000001854 */
[C---:B------:R-:W-:Y:S08]  /*8fe0*/  HMMA.16816.F32 R88, R180.reuse, R176, R88 ;  /* 0x000000b0b458723c */ /* 0x040ff00000001858 */
[-C--:B------:R-:W-:Y:S08]  /*8ff0*/  HMMA.16816.F32 R92, R180, R178.reuse, R92 ;  /* 0x000000b2b45c723c */ /* 0x080ff0000000185c */
[C---:B------:R-:W-:Y:S01]  /*9000*/  HMMA.16816.F32 R96, R28.reuse, R178, R96 ;  /* 0x000000b21c60723c */ /* 0x040fe20000001860 */
[----:B------:R-:W1:Y:S07]  /*9010*/  LDSM.16.MT88.4 R176, [R226+0x900] ;  /* 0x00090000e2b0783b */ /* 0x000e6e0000004200 */
        /* <DEDUP_REMOVED lines=10> */
[----:B----4-:R-:W-:Y:S02]  /*90c0*/  FFMA.FTZ R169, R169, R50, R213 ;  /* 0x00000032a9a97223 */ /* 0x010fe400000100d5 */
[----:B--2---:R-:W-:Y:S02]  /*90d0*/  FFMA.FTZ R170, R170, R51, R214 ;  /* 0x00000033aaaa7223 */ /* 0x004fe400000100d6 */
        /* <DEDUP_REMOVED lines=11> */
[C---:B------:R-:W-:Y:S07]  /*9190*/  HMMA.16816.F32 R32, R180.reuse, R176, R32 ;  /* 0x000000b0b420723c */ /* 0x040fee0000001820 */
[--C-:B------:R-:W-:Y:S01]  /*91a0*/  FFMA.FTZ R177, R54, c[0x0][0x2d0], -R209.reuse ;  /* 0x0000b40036b17a23 */ /* 0x100fe200000108d1 */
[-C--:B------:R-:W-:Y:S04]  /*91b0*/  HMMA.16816.F32 R164, R180, R178.reuse, R164 ;  /* 0x000000b2b4a4723c */ /* 0x080fe800000018a4 */
[--C-:B------:R-:W-:Y:S03]  /*91c0*/  FFMA.FTZ R176, R55, c[0x0][0x2d0], -R209.reuse ;  /* 0x0000b40037b07a23 */ /* 0x100fe600000108d1 */
[--C-:B------:R-:W-:Y:S01]  /*91d0*/  FFMA.FTZ R182, R52, c[0x0][0x2d0], -R210.reuse ;  /* 0x0000b40034b67a23 */ /* 0x100fe200000108d2 */
[----:B------:R-:W-:Y:S04]  /*91e0*/  HMMA.16816.F32 R24, R28, R178, R24 ;  /* 0x000000b21c18723c */ /* 0x000fe80000001818 */
[--C-:B------:R-:W-:Y:S01]  /*91f0*/  FFMA.FTZ R181, R53, c[0x0][0x2d0], -R210.reuse ;  /* 0x0000b40035b57a23 */ /* 0x100fe200000108d2 */
[----:B------:R-:W-:Y:S01]  /*9200*/  MOV R183, R206 ;  /* 0x000000ce00b77202 */ /* 0x000fe20000000f00 */
[--C-:B------:R-:W-:Y:S01]  /*9210*/  FFMA.FTZ R180, R64, c[0x0][0x2d0], -R210.reuse ;  /* 0x0000b40040b47a23 */ /* 0x100fe200000108d2 */
[----:B------:R-:W-:Y:S01]  /*9220*/  F2FP.PACK_AB R28, R247, R246 ;  /* 0x000000f6f71c723e */ /* 0x000fe200000000ff */
[----:B------:R-:W-:Y:S01]  /*9230*/  FFMA.FTZ R210, R65, c[0x0][0x2d0], -R210 ;  /* 0x0000b40041d27a23 */ /* 0x000fe200000108d2 */
[----:B------:R-:W-:Y:S01]  /*9240*/  F2FP.PACK_AB R30, R245, R248 ;  /* 0x000000f8f51e723e */ /* 0x000fe200000000ff */
[----:B------:R-:W-:Y:S01]  /*9250*/  LDSM.16.MT88.4 R52, [R226+0x1100] ;  /* 0x00110000e234783b */ /* 0x000fe20000004200 */
[----:B------:R-:W-:Y:S01]  /*9260*/  MUFU.EX2 R214, R180 ;  /* 0x000000b400d67308 */ /* 0x000fe20000000800 */
[----:B------:R-:W-:Y:S01]  /*9270*/  FFMA.FTZ R65, R66, c[0x0][0x2d0], -R209 ;  /* 0x0000b40042417a23 */ /* 0x000fe200000108d1 */
[----:B------:R-:W-:Y:S01]  /*9280*/  F2FP.PACK_AB R29, R221, R199 ;  /* 0x000000c7dd1d723e */ /* 0x000fe200000000ff */
[--C-:B------:R-:W-:Y:S01]  /*9290*/  FFMA.FTZ R64, R56, c[0x0][0x2d0], -R208.reuse ;  /* 0x0000b40038407a23 */ /* 0x100fe200000108d0 */
[----:B------:R-:W-:Y:S01]  /*92a0*/  F2FP.PACK_AB R31, R244, R223 ;  /* 0x000000dff41f723e */ /* 0x000fe200000000ff */
[----:B------:R-:W-:Y:S01]  /*92b0*/  FFMA.FTZ R56, R0, R48, R211 ;  /* 0x0000003000387223 */ /* 0x000fe200000100d3 */
[----:B------:R-:W-:Y:S01]  /*92c0*/  MOV R178, R191 ;  /* 0x000000bf00b27202 */ /* 0x000fe20000000f00 */
[----:B------:R-:W-:Y:S01]  /*92d0*/  LDSM.16.MT88.4 R48, [R227+0x1100] ;  /* 0x00110000e330783b */ /* 0x000fe20000004200 */
[----:B------:R-:W-:Y:S01]  /*92e0*/  MOV R0, R188 ;  /* 0x000000bc00007202 */ /* 0x000fe20000000f00 */
[----:B------:R-:W-:Y:S01]  /*92f0*/  FFMA.FTZ R209, R67, c[0x0][0x2d0], -R209 ;  /* 0x0000b40043d17a23 */ /* 0x000fe200000108d1 */
[----:B------:R1:W2:Y:S01]  /*9300*/  MUFU.EX2 R66, R47 ;  /* 0x0000002f00427308 */ /* 0x0002a20000000800 */
[-C--:B------:R-:W-:Y:S03]  /*9310*/  HMMA.16816.F32 R4, R28, R36.reuse, R4 ;  /* 0x000000241c04723c */ /* 0x080fe60000001804 */
[----:B------:R-:W-:Y:S01]  /*9320*/  MOV R179, R207 ;  /* 0x000000cf00b37202 */ /* 0x000fe20000000f00 */
[----:B------:R-:W-:Y:S02]  /*9330*/  FFMA.FTZ R208, R61, c[0x0][0x2d0], -R208 ;  /* 0x0000b4003dd07a23 */ /* 0x000fe400000108d0 */
[--C-:B------:R-:W-:Y:S02]  /*9340*/  FFMA.FTZ R61, R62, c[0x0][0x2d0], -R3.reuse ;  /* 0x0000b4003e3d7a23 */ /* 0x100fe40000010803 */
[----:B------:R-:W-:Y:S01]  /*9350*/  FFMA.FTZ R3, R63, c[0x0][0x2d0], -R3 ;  /* 0x0000b4003f037a23 */ /* 0x000fe20000010803 */
[----:B------:R-:W-:Y:S03]  /*9360*/  MUFU.EX2 R62, R59 ;  /* 0x0000003b003e7308 */ /* 0x000fe60000000800 */
[----:B------:R-:W-:Y:S01]  /*9370*/  FADD.FTZ R0, R0, R169 ;  /* 0x000000a900007221 */ /* 0x000fe20000010000 */
[----:B------:R-:W-:Y:S06]  /*9380*/  MOV R169, R203 ;  /* 0x000000cb00a97202 */ /* 0x000fec0000000f00 */
[----:B------:R-:W-:Y:S01]  /*9390*/  MUFU.EX2 R63, R58 ;  /* 0x0000003a003f7308 */ /* 0x000fe20000000800 */
[----:B-1----:R-:W1:Y:S01]  /*93a0*/  LDSM.16.MT88.4 R44, [R225+0x1100] ;  /* 0x00110000e12c783b */ /* 0x002e620000004200 */
[----:B--2---:R-:W-:Y:S08]  /*93b0*/  F2FP.PACK_AB R43, R66, R174 ;  /* 0x000000ae422b723e */ /* 0x004ff000000000ff */
[----:B------:R-:W-:Y:S01]  /*93c0*/  MUFU.EX2 R212, R65 ;  /* 0x0000004100d47308 */ /* 0x000fe20000000800 */
[C---:B------:R-:W-:Y:S08]  /*93d0*/  HMMA.16816.F32 R8, R40.reuse, R36, R8 ;  /* 0x000000242808723c */ /* 0x040ff00000001808 */
[-C--:B------:R-:W-:Y:S01]  /*93e0*/  HMMA.16816.F32 R12, R40, R38.reuse, R12 ;  /* 0x00000026280c723c */ /* 0x080fe2000000180c */
[----:B------:R-:W2:Y:S07]  /*93f0*/  MUFU.EX2 R209, R209 ;  /* 0x000000d100d17308 */ /* 0x000eae0000000800 */
[C---:B------:R-:W-:Y:S01]  /*9400*/  HMMA.16816.F32 R16, R28.reuse, R38, R16 ;  /* 0x000000261c10723c */ /* 0x040fe20000001810 */
[----:B------:R-:W3:Y:S02]  /*9410*/  LDSM.16.MT88.4 R36, [R224+0x3100] ;  /* 0x00310000e024783b */ /* 0x000ee40000004200 */
[----:B------:R-:W-:Y:S10]  /*9420*/  MUFU.EX2 R206, R64 ;  /* 0x0000004000ce7308 */ /* 0x000ff40000000800 */
[----:B------:R-:W-:Y:S01]  /*9430*/  MUFU.EX2 R208, R208 ;  /* 0x000000d000d07308 */ /* 0x000fe20000000800 */
[-C--:B-1----:R-:W-:Y:S03]  /*9440*/  HMMA.16816.F32 R68, R28, R44.reuse, R68 ;  /* 0x0000002c1c44723c */ /* 0x082fe60000001844 */
[----:B--2---:R-:W-:Y:S06]  /*9450*/  F2FP.PACK_AB R203, R209, R212 ;  /* 0x000000d4d1cb723e */ /* 0x004fec00000000ff */
[----:B------:R1:W-:Y:S01]  /*9460*/  MUFU.EX2 R213, R181 ;  /* 0x000000b500d57308 */ /* 0x0003e20000000800 */
[C---:B------:R-:W-:Y:S08]  /*9470*/  HMMA.16816.F32 R72, R40.reuse, R44, R72 ;  /* 0x0000002c2848723c */ /* 0x040ff00000001848 */
[-C--:B------:R-:W-:Y:S01]  /*9480*/  HMMA.16816.F32 R76, R40, R46.reuse, R76 ;  /* 0x0000002e284c723c */ /* 0x080fe2000000184c */
[----:B------:R2:W-:Y:S07]  /*9490*/  MUFU.EX2 R211, R182 ;  /* 0x000000b600d37308 */ /* 0x0005ee0000000800 */
[C---:B------:R-:W-:Y:S01]  /*94a0*/  HMMA.16816.F32 R80, R28.reuse, R46, R80 ;  /* 0x0000002e1c50723c */ /* 0x040fe20000001850 */
[----:B------:R-:W4:Y:S02]  /*94b0*/  LDSM.16.MT88.4 R44, [R225+0x3100] ;  /* 0x00310000e12c783b */ /* 0x000f240000004200 */
[----:B------:R-:W-:Y:S01]  /*94c0*/  MUFU.EX2 R207, R177 ;  /* 0x000000b100cf7308 */ /* 0x000fe20000000800 */
[----:B-1----:R-:W-:Y:S04]  /*94d0*/  MOV R181, R215 ;  /* 0x000000d700b57202 */ /* 0x002fe80000000f00 */
[-C--:B------:R-:W-:Y:S05]  /*94e0*/  HMMA.16816.F32 R84, R28, R48.reuse, R84 ;  /* 0x000000301c54723c */ /* 0x080fea0000001854 */
[----:B------:R-:W1:Y:S03]  /*94f0*/  MUFU.EX2 R215, R210 ;  /* 0x000000d200d77308 */ /* 0x000e660000000800 */
[C---:B------:R-:W-:Y:S04]  /*9500*/  HMMA.16816.F32 R88, R40.reuse, R48, R88 ;  /* 0x000000302858723c */ /* 0x040fe80000001858 */
[----:B--2---:R-:W-:Y:S03]  /*9510*/  MOV R182, R205 ;  /* 0x000000cd00b67202 */ /* 0x004fe60000000f00 */
[----:B------:R-:W-:Y:S01]  /*9520*/  MUFU.EX2 R205, R57 ;  /* 0x0000003900cd7308 */ /* 0x000fe20000000800 */
[-C--:B------:R-:W-:Y:S04]  /*9530*/  HMMA.16816.F32 R92, R40, R50.reuse, R92 ;  /* 0x00000032285c723c */ /* 0x080fe8000000185c */
[----:B------:R-:W-:Y:S04]  /*9540*/  FADD.FTZ R0, R182, R0 ;  /* 0x00000000b6007221 */ /* 0x000fe80000010000 */
[C---:B------:R-:W-:Y:S01]  /*9550*/  HMMA.16816.F32 R96, R28.reuse, R50, R96 ;  /* 0x000000321c60723c */ /* 0x040fe20000001860 */
[----:B------:R-:W2:Y:S01]  /*9560*/  LDSM.16.MT88.4 R48, [R227+0x3100] ;  /* 0x00310000e330783b */ /* 0x000ea20000004200 */
[----:B------:R-:W1:Y:S06]  /*9570*/  MUFU.EX2 R210, R176 ;  /* 0x000000b000d27308 */ /* 0x000e6c0000000800 */
[-C--:B------:R-:W-:Y:S04]  /*9580*/  HMMA.16816.F32 R100, R28, R52.reuse, R100 ;  /* 0x000000341c64723c */ /* 0x080fe80000001864 */
[----:B------:R-:W1:Y:S04]  /*9590*/  MUFU.EX2 R67, R60 ;  /* 0x0000003c00437308 */ /* 0x000e680000000800 */
[C---:B------:R-:W-:Y:S06]  /*95a0*/  HMMA.16816.F32 R104, R40.reuse, R52, R104 ;  /* 0x000000342868723c */ /* 0x040fec0000001868 */
[----:B------:R1:W-:Y:S02]  /*95b0*/  MUFU.EX2 R60, R3 ;  /* 0x00000003003c7308 */ /* 0x0003e40000000800 */
[-C--:B------:R-:W-:Y:S08]  /*95c0*/  HMMA.16816.F32 R108, R40, R54.reuse, R108 ;  /* 0x00000036286c723c */ /* 0x080ff0000000186c */
[C---:B------:R-:W-:Y:S01]  /*95d0*/  HMMA.16816.F32 R112, R28.reuse, R54, R112 ;  /* 0x000000361c70723c */ /* 0x040fe20000001870 */
[----:B------:R-:W2:Y:S01]  /*95e0*/  LDSM.16.MT88.4 R52, [R226+0x3100] ;  /* 0x00310000e234783b */ /* 0x000ea20000004200 */
[----:B------:R-:W2:Y:S06]  /*95f0*/  MUFU.EX2 R61, R61 ;  /* 0x0000003d003d7308 */ /* 0x000eac0000000800 */
[-C--:B---3--:R-:W-:Y:S04]  /*9600*/  HMMA.16816.F32 R116, R28, R36.reuse, R116 ;  /* 0x000000241c74723c */ /* 0x088fe80000001874 */
[----:B-1----:R-:W-:Y:S04]  /*9610*/  FADD.FTZ R3, R183, R0 ;  /* 0x00000000b7037221 */ /* 0x002fe80000010000 */
[C---:B------:R-:W-:Y:S04]  /*9620*/  HMMA.16816.F32 R120, R40.reuse, R36, R120 ;  /* 0x000000242878723c */ /* 0x040fe80000001878 */
[----:B------:R-:W-:Y:S03]  /*9630*/  FADD.FTZ R3, R250, R3 ;  /* 0x00000003fa037221 */ /* 0x000fe60000010000 */
[----:B------:R-:W-:Y:S01]  /*9640*/  MOV R37, R190 ;  /* 0x000000be00257202 */ /* 0x000fe20000000f00 */
[-C--:B------:R-:W-:Y:S04]  /*9650*/  HMMA.16816.F32 R124, R40, R38.reuse, R124 ;  /* 0x00000026287c723c */ /* 0x080fe8000000187c */
[----:B------:R-:W-:Y:S02]  /*9660*/  MOV R36, R189 ;  /* 0x000000bd00247202 */ /* 0x000fe40000000f00 */
[----:B------:R-:W1:Y:S02]  /*9670*/  LDSM.16.MT88.4 R188, [R224+0x1900] ;  /* 0x00190000e0bc783b */ /* 0x000e640000004200 */
[C---:B------:R-:W-:Y:S08]  /*9680*/  HMMA.16816.F32 R128, R28.reuse, R38, R128 ;  /* 0x000000261c80723c */ /* 0x040ff00000001880 */
[-C--:B----4-:R-:W-:Y:S08]  /*9690*/  HMMA.16816.F32 R132, R28, R44.reuse, R132 ;  /* 0x0000002c1c84723c */ /* 0x090ff00000001884 */
[C---:B------:R-:W-:Y:S07]  /*96a0*/  HMMA.16816.F32 R136, R40.reuse, R44, R136 ;  /* 0x0000002c2888723c */ /* 0x040fee0000001888 */
[----:B------:R-:W-:Y:S01]  /*96b0*/  FADD.FTZ R44, R36, R170 ;  /* 0x000000aa242c7221 */ /* 0x000fe20000010000 */
[-C--:B------:R-:W-:Y:S04]  /*96c0*/  HMMA.16816.F32 R140, R40, R46.reuse, R140 ;  /* 0x0000002e288c723c */ /* 0x080fe8000000188c */
[----:B------:R-:W-:Y:S01]  /*96d0*/  FADD.FTZ R45, R37, R168 ;  /* 0x000000a8252d7221 */ /* 0x000fe20000010000 */
[----:B------:R-:W-:Y:S01]  /*96e0*/  MOV R168, R202 ;  /* 0x000000ca00a87202 */ /* 0x000fe20000000f00 */
[----:B------:R-:W3:Y:S01]  /*96f0*/  LDSM.16.MT88.4 R36, [R225+0x1900] ;  /* 0x00190000e124783b */ /* 0x000ee20000004200 */
[----:B------:R-:W-:Y:S01]  /*9700*/  F2FP.PACK_AB R202, R215, R214 ;  /* 0x000000d6d7ca723e */ /* 0x000fe200000000ff */
[C---:B------:R-:W-:Y:S04]  /*9710*/  HMMA.16816.F32 R144, R28.reuse, R46, R144 ;  /* 0x0000002e1c90723c */ /* 0x040fe80000001890 */
[----:B------:R-:W-:Y:S01]  /*9720*/  FADD.FTZ R45, R178, R45 ;  /* 0x0000002db22d7221 */ /* 0x000fe20000010000 */
[----:B------:R-:W-:Y:S01]  /*9730*/  MOV R170, R187 ;  /* 0x000000bb00aa7202 */ /* 0x000fe20000000f00 */
[----:B------:R-:W-:Y:S02]  /*9740*/  FADD.FTZ R44, R181, R44 ;  /* 0x0000002cb52c7221 */ /* 0x000fe40000010000 */
[-C--:B--2---:R-:W-:Y:S04]  /*9750*/  HMMA.16816.F32 R148, R28, R48.reuse, R148 ;  /* 0x000000301c94723c */ /* 0x084fe80000001894 */
[----:B------:R-:W-:Y:S02]  /*9760*/  FADD.FTZ R44, R179, R44 ;  /* 0x0000002cb32c7221 */ /* 0x000fe40000010000 */
[----:B------:R-:W-:Y:S02]  /*9770*/  FADD.FTZ R0, R186, R45 ;  /* 0x0000002dba007221 */ /* 0x000fe40000010000 */
[C---:B------:R-:W-:Y:S04]  /*9780*/  HMMA.16816.F32 R152, R40.reuse, R48, R152 ;  /* 0x000000302898723c */ /* 0x040fe80000001898 */
[----:B------:R-:W-:Y:S02]  /*9790*/  FADD.FTZ R65, R251, R44 ;  /* 0x0000002cfb417221 */ /* 0x000fe40000010000 */
[----:B------:R-:W-:Y:S01]  /*97a0*/  FADD.FTZ R46, R216, R56 ;  /* 0x00000038d82e7221 */ /* 0x000fe20000010000 */
[----:B------:R-:W-:Y:S01]  /*97b0*/  MOV R216, R201 ;  /* 0x000000c900d87202 */ /* 0x000fe20000000f00 */
[-C--:B------:R-:W-:Y:S04]  /*97c0*/  HMMA.16816.F32 R156, R40, R50.reuse, R156 ;  /* 0x00000032289c723c */ /* 0x080fe8000000189c */
[----:B------:R-:W-:Y:S01]  /*97d0*/  FADD.FTZ R46, R217, R46 ;  /* 0x0000002ed92e7221 */ /* 0x000fe20000010000 */
[----:B------:R-:W-:Y:S01]  /*97e0*/  F2FP.PACK_AB R201, R210, R207 ;  /* 0x000000cfd2c9723e */ /* 0x000fe200000000ff */
[----:B------:R-:W-:Y:S01]  /*97f0*/  FADD.FTZ R0, R249, R0 ;  /* 0x00000000f9007221 */ /* 0x000fe20000010000 */
[----:B------:R-:W-:Y:S01]  /*9800*/  MOV R217, R200 ;  /* 0x000000c800d97202 */ /* 0x000fe20000000f00 */
[C---:B------:R-:W-:Y:S01]  /*9810*/  HMMA.16816.F32 R160, R28.reuse, R50, R160 ;  /* 0x000000321ca0723c */ /* 0x040fe200000018a0 */
[----:B------:R-:W-:Y:S03]  /*9820*/  LDSM.16.MT88.4 R48, [R224+0x3900] ;  /* 0x00390000e030783b */ /* 0x000fe60000004200 */
[----:B------:R-:W-:Y:S01]  /*9830*/  FADD.FTZ R56, R218, R46 ;  /* 0x0000002eda387221 */ /* 0x000fe20000010000 */
[----:B------:R-:W-:Y:S01]  /*9840*/  F2FP.PACK_AB R200, R213, R211 ;  /* 0x000000d3d5c8723e */ /* 0x000fe200000000ff */
[----:B------:R-:W-:Y:S01]  /*9850*/  FADD.FTZ R0, R252, R0 ;  /* 0x00000000fc007221 */ /* 0x000fe20000010000 */
[----:B------:R-:W-:Y:S01]  /*9860*/  MOV R218, R185 ;  /* 0x000000b900da7202 */ /* 0x000fe20000000f00 */
[-C--:B------:R-:W-:Y:S01]  /*9870*/  HMMA.16816.F32 R20, R28, R52.reuse, R20 ;  /* 0x000000341c14723c */ /* 0x080fe20000001814 */
[----:B------:R-:W-:Y:S03]  /*9880*/  LDSM.16.MT88.4 R44, [R226+0x1900] ;  /* 0x00190000e22c783b */ /* 0x000fe60000004200 */
[----:B------:R-:W-:Y:S02]  /*9890*/  FADD.FTZ R64, R184, R56 ;  /* 0x00000038b8407221 */ /* 0x000fe40000010000 */
[----:B------:R-:W-:Y:S02]  /*98a0*/  FADD.FTZ R0, R195, R0 ;  /* 0x00000000c3007221 */ /* 0x000fe40000010000 */
[C---:B------:R-:W-:Y:S01]  /*98b0*/  HMMA.16816.F32 R32, R40.reuse, R52, R32 ;  /* 0x000000342820723c */ /* 0x040fe20000001820 */
[----:B------:R-:W-:Y:S03]  /*98c0*/  LDSM.16.MT88.4 R56, [R227+0x3900] ;  /* 0x00390000e338783b */ /* 0x000fe60000004200 */
[----:B------:R-:W-:Y:S04]  /*98d0*/  FADD.FTZ R3, R217, R3 ;  /* 0x00000003d9037221 */ /* 0x000fe80000010000 */
[-C--:B------:R-:W-:Y:S01]  /*98e0*/  HMMA.16816.F32 R164, R40, R54.reuse, R164 ;  /* 0x0000003628a4723c */ /* 0x080fe200000018a4 */
[----:B------:R-:W2:Y:S03]  /*98f0*/  LDSM.16.MT88.4 R40, [R227+0x1900] ;  /* 0x00190000e328783b */ /* 0x000ea60000004200 */
[----:B------:R-:W-:Y:S01]  /*9900*/  FADD.FTZ R3, R168, R3 ;  /* 0x00000003a8037221 */ /* 0x000fe20000010000 */
[----:B------:R-:W-:Y:S03]  /*9910*/  MOV R168, R171 ;  /* 0x000000ab00a87202 */ /* 0x000fe60000000f00 */
[----:B------:R-:W-:Y:S01]  /*9920*/  HMMA.16816.F32 R24, R28, R54, R24 ;  /* 0x000000361c18723c */ /* 0x000fe20000001818 */
[----:B------:R-:W4:Y:S06]  /*9930*/  LDSM.16.MT88.4 R52, [R225+0x3900] ;  /* 0x00390000e134783b */ /* 0x000f2c0000004200 */
[----:B------:R-:W-:Y:S01]  /*9940*/  F2FP.PACK_AB R28, R205, R206 ;  /* 0x000000cecd1c723e */ /* 0x000fe200000000ff */
[-C--:B-1----:R-:W-:Y:S01]  /*9950*/  HMMA.16816.F32 R180, R200, R188.reuse, R4 ;  /* 0x000000bcc8b4723c */ /* 0x082fe20000001804 */
[----:B------:R-:W1:Y:S04]  /*9960*/  LDSM.16.MT88.4 R4, [R226+0x3900] ;  /* 0x00390000e204783b */ /* 0x000e680000004200 */
[----:B------:R-:W-:Y:S02]  /*9970*/  F2FP.PACK_AB R30, R208, R67 ;  /* 0x00000043d01e723e */ /* 0x000fe400000000ff */
[----:B------:R-:W-:Y:S02]  /*9980*/  F2FP.PACK_AB R29, R62, R63 ;  /* 0x0000003f3e1d723e */ /* 0x000fe400000000ff */
[----:B------:R-:W-:Y:S07]  /*9990*/  F2FP.PACK_AB R31, R60, R61 ;  /* 0x0000003d3c1f723e */ /* 0x000fee00000000ff */
[C---:B------:R-:W-:Y:S07]  /*99a0*/  HMMA.16816.F32 R176, R28.reuse, R188, R8 ;  /* 0x000000bc1cb0723c */ /* 0x040fee0000001808 */
[----:B------:R-:W-:Y:S01]  /*99b0*/  FADD.FTZ R9, R194, R0 ;  /* 0x00000000c2097221 */ /* 0x000fe20000010000 */
[-C--:B------:R-:W-:Y:S04]  /*99c0*/  HMMA.16816.F32 R184, R28, R190.reuse, R12 ;  /* 0x000000be1cb8723c */ /* 0x080fe8000000180c */
[----:B------:R-:W-:Y:S02]  /*99d0*/  FADD.FTZ R10, R170, R3 ;  /* 0x00000003aa0a7221 */ /* 0x000fe40000010000 */
[----:B------:R-:W-:Y:S02]  /*99e0*/  FADD.FTZ R8, R218, R65 ;  /* 0x00000041da087221 */ /* 0x000fe40000010000 */
[C---:B------:R-:W-:Y:S04]  /*99f0*/  HMMA.16816.F32 R188, R200.reuse, R190, R16 ;  /* 0x000000bec8bc723c */ /* 0x040fe80000001810 */
[----:B------:R-:W-:Y:S02]  /*9a00*/  FADD.FTZ R12, R192, R64 ;  /* 0x00000040c00c7221 */ /* 0x000fe40000010000 */
[----:B------:R-:W-:Y:S02]  /*9a10*/  FADD.FTZ R0, R199, R10 ;  /* 0x0000000ac7007221 */ /* 0x000fe40000010000 */
[-C--:B---3--:R-:W-:Y:S04]  /*9a20*/  HMMA.16816.F32 R68, R200, R36.reuse, R68 ;  /* 0x00000024c844723c */ /* 0x088fe80000001844 */
[----:B------:R-:W-:Y:S02]  /*9a30*/  FADD.FTZ R12, R193, R12 ;  /* 0x0000000cc10c7221 */ /* 0x000fe40000010000 */
[----:B------:R-:W-:Y:S02]  /*9a40*/  FADD.FTZ R8, R216, R8 ;  /* 0x00000008d8087221 */ /* 0x000fe40000010000 */
[C---:B------:R-:W-:Y:S04]  /*9a50*/  HMMA.16816.F32 R72, R28.reuse, R36, R72 ;  /* 0x000000241c48723c */ /* 0x040fe80000001848 */
[----:B------:R-:W-:Y:S02]  /*9a60*/  FADD.FTZ R11, R169, R8 ;  /* 0x00000008a90b7221 */ /* 0x000fe40000010000 */
[----:B------:R-:W-:Y:S02]  /*9a70*/  FADD.FTZ R8, R197, R12 ;  /* 0x0000000cc5087221 */ /* 0x000fe40000010000 */
[-C--:B------:R-:W-:Y:S04]  /*9a80*/  HMMA.16816.F32 R76, R28, R38.reuse, R76 ;  /* 0x000000261c4c723c */ /* 0x080fe8000000184c */
[----:B------:R-:W-:Y:S02]  /*9a90*/  FADD.FTZ R10, R196, R8 ;  /* 0x00000008c40a7221 */ /* 0x000fe40000010000 */
[----:B------:R-:W-:Y:S02]  /*9aa0*/  FADD.FTZ R3, R246, R11 ;  /* 0x0000000bf6037221 */ /* 0x000fe40000010000 */
[C---:B------:R-:W-:Y:S04]  /*9ab0*/  HMMA.16816.F32 R80, R200.reuse, R38, R80 ;  /* 0x00000026c850723c */ /* 0x040fe80000001850 */
[----:B------:R-:W-:Y:S02]  /*9ac0*/  FADD.FTZ R11, R198, R9 ;  /* 0x00000009c60b7221 */ /* 0x000fe40000010000 */
[----:B------:R-:W-:Y:S02]  /*9ad0*/  FADD.FTZ R9, R247, R3 ;  /* 0x00000003f7097221 */ /* 0x000fe40000010000 */
[-C--:B--2---:R-:W-:Y:S04]  /*9ae0*/  HMMA.16816.F32 R84, R200, R40.reuse, R84 ;  /* 0x00000028c854723c */ /* 0x084fe80000001854 */
[----:B------:R-:W-:Y:S02]  /*9af0*/  FADD.FTZ R3, R204, R10 ;  /* 0x0000000acc037221 */ /* 0x000fe40000010000 */
[----:B------:R-:W-:Y:S02]  /*9b00*/  FADD.FTZ R8, R221, R0 ;  /* 0x00000000dd087221 */ /* 0x000fe40000010000 */
[C---:B------:R-:W-:Y:S04]  /*9b10*/  HMMA.16816.F32 R88, R28.reuse, R40, R88 ;  /* 0x000000281c58723c */ /* 0x040fe80000001858 */
[----:B------:R-:W-:Y:S02]  /*9b20*/  FADD.FTZ R0, R248, R9 ;  /* 0x00000009f8007221 */ /* 0x000fe40000010000 */
[----:B------:R-:W-:Y:S02]  /*9b30*/  FADD.FTZ R10, R223, R8 ;  /* 0x00000008df0a7221 */ /* 0x000fe40000010000 */
[-C--:B------:R-:W-:Y:S04]  /*9b40*/  HMMA.16816.F32 R92, R28, R42.reuse, R92 ;  /* 0x0000002a1c5c723c */ /* 0x080fe8000000185c */
[----:B------:R-:W-:Y:S04]  /*9b50*/  FADD.FTZ R9, R245, R0 ;  /* 0x00000000f5097221 */ /* 0x000fe80000010000 */
[C---:B------:R-:W-:Y:S04]  /*9b60*/  HMMA.16816.F32 R96, R200.reuse, R42, R96 ;  /* 0x0000002ac860723c */ /* 0x040fe80000001860 */
[----:B------:R-:W-:Y:S04]  /*9b70*/  FADD.FTZ R9, R211, R9 ;  /* 0x00000009d3097221 */ /* 0x000fe80000010000 */
[-C--:B------:R-:W-:Y:S08]  /*9b80*/  HMMA.16816.F32 R100, R200, R44.reuse, R100 ;  /* 0x0000002cc864723c */ /* 0x080ff00000001864 */
[C---:B------:R-:W-:Y:S08]  /*9b90*/  HMMA.16816.F32 R104, R28.reuse, R44, R104 ;  /* 0x0000002c1c68723c */ /* 0x040ff00000001868 */
[-C--:B------:R-:W-:Y:S08]  /*9ba0*/  HMMA.16816.F32 R108, R28, R46.reuse, R108 ;  /* 0x0000002e1c6c723c */ /* 0x080ff0000000186c */
[C---:B------:R-:W-:Y:S08]  /*9bb0*/  HMMA.16816.F32 R112, R200.reuse, R46, R112 ;  /* 0x0000002ec870723c */ /* 0x040ff00000001870 */
[-C--:B------:R-:W-:Y:S08]  /*9bc0*/  HMMA.16816.F32 R116, R200, R48.reuse, R116 ;  /* 0x00000030c874723c */ /* 0x080ff00000001874 */
[C---:B------:R-:W-:Y:S08]  /*9bd0*/  HMMA.16816.F32 R120, R28.reuse, R48, R120 ;  /* 0x000000301c78723c */ /* 0x040ff00000001878 */
[-C--:B------:R-:W-:Y:S08]  /*9be0*/  HMMA.16816.F32 R124, R28, R50.reuse, R124 ;  /* 0x000000321c7c723c */ /* 0x080ff0000000187c */
[C---:B------:R-:W-:Y:S08]  /*9bf0*/  HMMA.16816.F32 R128, R200.reuse, R50, R128 ;  /* 0x00000032c880723c */ /* 0x040ff00000001880 */
[-C--:B----4-:R-:W-:Y:S08]  /*9c00*/  HMMA.16816.F32 R132, R200, R52.reuse, R132 ;  /* 0x00000034c884723c */ /* 0x090ff00000001884 */
[C---:B------:R-:W-:Y:S08]  /*9c10*/  HMMA.16816.F32 R136, R28.reuse, R52, R136 ;  /* 0x000000341c88723c */ /* 0x040ff00000001888 */
[-C--:B------:R-:W-:Y:S08]  /*9c20*/  HMMA.16816.F32 R140, R28, R54.reuse, R140 ;  /* 0x000000361c8c723c */ /* 0x080ff0000000188c */
[C---:B------:R-:W-:Y:S08]  /*9c30*/  HMMA.16816.F32 R144, R200.reuse, R54, R144 ;  /* 0x00000036c890723c */ /* 0x040ff00000001890 */
[-C--:B------:R-:W-:Y:S08]  /*9c40*/  HMMA.16816.F32 R148, R200, R56.reuse, R148 ;  /* 0x00000038c894723c */ /* 0x080ff00000001894 */
[C---:B------:R-:W-:Y:S08]  /*9c50*/  HMMA.16816.F32 R152, R28.reuse, R56, R152 ;  /* 0x000000381c98723c */ /* 0x040ff00000001898 */
[-C--:B------:R-:W-:Y:S08]  /*9c60*/  HMMA.16816.F32 R156, R28, R58.reuse, R156 ;  /* 0x0000003a1c9c723c */ /* 0x080ff0000000189c */
[C---:B------:R-:W-:Y:S08]  /*9c70*/  HMMA.16816.F32 R160, R200.reuse, R58, R160 ;  /* 0x0000003ac8a0723c */ /* 0x040ff000000018a0 */
[-C--:B-1----:R-:W-:Y:S08]  /*9c80*/  HMMA.16816.F32 R192, R200, R4.reuse, R20 ;  /* 0x00000004c8c0723c */ /* 0x082ff00000001814 */
[C---:B------:R-:W-:Y:S07]  /*9c90*/  HMMA.16816.F32 R196, R28.reuse, R4, R32 ;  /* 0x000000041cc4723c */ /* 0x040fee0000001820 */
[----:B------:R-:W-:Y:S01]  /*9ca0*/  FADD.FTZ R4, R219, R11 ;  /* 0x0000000bdb047221 */ /* 0x000fe20000010000 */
[-C--:B------:R-:W-:Y:S04]  /*9cb0*/  HMMA.16816.F32 R164, R28, R6.reuse, R164 ;  /* 0x000000061ca4723c */ /* 0x080fe800000018a4 */
[----:B------:R-:W-:Y:S02]  /*9cc0*/  FADD.FTZ R8, R220, R4 ;  /* 0x00000004dc087221 */ /* 0x000fe40000010000 */
[----:B------:R-:W-:Y:S01]  /*9cd0*/  FADD.FTZ R5, R174, R3 ;  /* 0x00000003ae057221 */ /* 0x000fe20000010000 */
[----:B------:R-:W-:Y:S01]  /*9ce0*/  MOV R174, R2 ;  /* 0x0000000200ae7202 */ /* 0x000fe20000000f00 */
        /* <DEDUP_REMOVED lines=15> */
[----:B------:R-:W-:Y:S01]  /*9de0*/  STL [R1], R5 ;  /* 0x0000000501007387 */ /* 0x000fe20000100800 */
[----:B------:R-:W-:Y:S02]  /*9df0*/  FADD.FTZ R3, R208, R3 ;  /* 0x00000003d0037221 */ /* 0x000fe40000010000 */
[----:B------:R-:W-:Y:S02]  /*9e00*/  FADD.FTZ R4, R209, R4 ;  /* 0x00000004d1047221 */ /* 0x000fe40000010000 */
[----:B------:R-:W-:Y:S03]  /*9e10*/  FADD.FTZ R0, R61, R7 ;  /* 0x000000073d007221 */ /* 0x000fe60000010000 */
[----:B------:R-:W-:Y:S01]  /*9e20*/  STL [R1+0xc], R4 ;  /* 0x00000c0401007387 */ /* 0x000fe20000100800 */
[----:B------:R-:W-:Y:S03]  /*9e30*/  FADD.FTZ R0, R60, R0 ;  /* 0x000000003c007221 */ /* 0x000fe60000010000 */
[----:B------:R1:W-:Y:S04]  /*9e40*/  STL [R1+0x8], R3 ;  /* 0x0000080301007387 */ /* 0x0003e80000100800 */
[----:B------:R2:W-:Y:S01]  /*9e50*/  STL [R1+0x4], R0 ;  /* 0x0000040001007387 */ /* 0x0005e20000100800 */
[----:B-1----:R-:W-:Y:S02]  /*9e60*/  MOV R3, R172 ;  /* 0x000000ac00037202 */ /* 0x002fe40000000f00 */
[----:B--2---:R-:W-:Y:S01]  /*9e70*/  MOV R0, R173 ;  /* 0x000000ad00007202 */ /* 0x004fe20000000f00 */
[----:B------:R-:W-:-:S05]  /*9e80*/  @P1 BRA `(.L_x_112) ;  /* 0xffffc6c000001947 */ /* 0x000fca000383ffff */
.L_x_111:
[----:B-1----:R-:W2:Y:S04]  /*9e90*/  LDL.LU R6, [R1] ;  /* 0x0000000001067983 */ /* 0x002ea80000300800 */
[----:B------:R-:W3:Y:S04]  /*9ea0*/  LDL.LU R4, [R1+0xc] ;  /* 0x00000c0001047983 */ /* 0x000ee80000300800 */
[----:B------:R-:W4:Y:S04]  /*9eb0*/  LDL.LU R8, [R1+0x8] ;  /* 0x0000080001087983 */ /* 0x000f280000300800 */
[----:B------:R-:W4:Y:S01]  /*9ec0*/  LDL.LU R5, [R1+0x4] ;  /* 0x0000040001057983 */ /* 0x000f220000300800 */
[----:B------:R-:W-:-:S02]  /*9ed0*/  MOV R18, 0xff800000 ;  /* 0xff80000000127802 */ /* 0x000fc40000000f00 */
[----:B------:R-:W-:Y:S02]  /*9ee0*/  MOV R19, 0xff800000 ;  /* 0xff80000000137802 */ /* 0x000fe40000000f00 */
[----:B------:R-:W-:Y:S02]  /*9ef0*/  MOV R20, 0xff800000 ;  /* 0xff80000000147802 */ /* 0x000fe40000000f00 */
[----:B------:R-:W-:Y:S02]  /*9f00*/  MOV R21, 0xff800000 ;  /* 0xff80000000157802 */ /* 0x000fe40000000f00 */
[----:B------:R-:W-:Y:S01]  /*9f10*/  PLOP3.LUT P4, PT, PT, PT, PT, 0x8, 0x0 ;  /* 0x000000000000781c */ /* 0x000fe20003f8e170 */
[----:B--2---:R-:W1:Y:S04]  /*9f20*/  SHFL.BFLY PT, R11, R6, 0x2, 0x1f ;  /* 0x0c401f00060b7f89 */ /* 0x004e6800000e0000 */
[----:B---3--:R-:W2:Y:S04]  /*9f30*/  SHFL.BFLY PT, R9, R4, 0x2, 0x1f ;  /* 0x0c401f0004097f89 */ /* 0x008ea800000e0000 */
[----:B----4-:R-:W3:Y:S01]  /*9f40*/  SHFL.BFLY PT, R7, R8, 0x2, 0x1f ;  /* 0x0c401f0008077f89 */ /* 0x010ee200000e0000 */
[----:B-1----:R-:W-:-:S03]  /*9f50*/  FADD.FTZ R11, R11, R6 ;  /* 0x000000060b0b7221 */ /* 0x002fc60000010000 */
[----:B------:R-:W1:Y:S01]  /*9f60*/  SHFL.BFLY PT, R6, R5, 0x2, 0x1f ;  /* 0x0c401f0005067f89 */ /* 0x000e6200000e0000 */
[----:B--2---:R-:W-:-:S03]  /*9f70*/  FADD.FTZ R9, R9, R4 ;  /* 0x0000000409097221 */ /* 0x004fc60000010000 */
[----:B------:R-:W2:Y:S01]  /*9f80*/  SHFL.BFLY PT, R0, R11, 0x1, 0x1f ;  /* 0x0c201f000b007f89 */ /* 0x000ea200000e0000 */
[----:B---3--:R-:W-:-:S03]  /*9f90*/  FADD.FTZ R7, R7, R8 ;  /* 0x0000000807077221 */ /* 0x008fc60000010000 */
[----:B------:R-:W3:Y:S04]  /*9fa0*/  SHFL.BFLY PT, R4, R9, 0x1, 0x1f ;  /* 0x0c201f0009047f89 */ /* 0x000ee800000e0000 */
[----:B------:R-:W4:Y:S01]  /*9fb0*/  SHFL.BFLY PT, R3, R7, 0x1, 0x1f ;  /* 0x0c201f0007037f89 */ /* 0x000f2200000e0000 */
[----:B-1----:R-:W-:Y:S02]  /*9fc0*/  FADD.FTZ R6, R6, R5 ;  /* 0x0000000506067221 */ /* 0x002fe40000010000 */
[----:B--2---:R-:W-:-:S03]  /*9fd0*/  FADD.FTZ R11, R11, R0 ;  /* 0x000000000b0b7221 */ /* 0x004fc60000010000 */
[----:B------:R-:W1:Y:S01]  /*9fe0*/  SHFL.BFLY PT, R5, R6, 0x1, 0x1f ;  /* 0x0c201f0006057f89 */ /* 0x000e6200000e0000 */
[----:B------:R-:W-:Y:S01]  /*9ff0*/  MOV R0, RZ ;  /* 0x000000ff00007202 */ /* 0x000fe20000000f00 */
[----:B---3--:R-:W-:Y:S01]  /*a000*/  FADD.FTZ R9, R9, R4 ;  /* 0x0000000409097221 */ /* 0x008fe20000010000 */
[----:B------:R-:W-:Y:S02]  /*a010*/  FSETP.NE.FTZ.AND P3, PT, R11, RZ, PT ;  /* 0x000000ff0b00720b */ /* 0x000fe40003f75000 */
[----:B------:R-:W-:Y:S01]  /*a020*/  MOV R4, RZ ;  /* 0x000000ff00047202 */ /* 0x000fe20000000f00 */
[----:B----4-:R-:W-:Y:S01]  /*a030*/  FADD.FTZ R7, R7, R3 ;  /* 0x0000000307077221 */ /* 0x010fe20000010000 */
[----:B------:R-:W-:Y:S02]  /*a040*/  FSETP.NE.FTZ.AND P2, PT, R9, RZ, PT ;  /* 0x000000ff0900720b */ /* 0x000fe40003f55000 */
[----:B------:R-:W-:Y:S02]  /*a050*/  MOV R3, RZ ;  /* 0x000000ff00037202 */ /* 0x000fe40000000f00 */
[----:B------:R-:W-:-:S05]  /*a060*/  FSETP.NE.FTZ.AND P1, PT, R7, RZ, PT ;  /* 0x000000ff0700720b */ /* 0x000fca0003f35000 */
[----:B------:R-:W2:Y:S01]  /*a070*/  @P3 MUFU.RCP R0, R11 ;  /* 0x0000000b00003308 */ /* 0x000ea20000001000 */
[----:B-1----:R-:W-:-:S07]  /*a080*/  FADD.FTZ R6, R5, R6 ;  /* 0x0000000605067221 */ /* 0x002fce0000010000 */
[----:B------:R-:W1:Y:S01]  /*a090*/  @P1 MUFU.RCP R3, R7 ;  /* 0x0000000700031308 */ /* 0x000e620000001000 */
[----:B------:R-:W-:Y:S01]  /*a0a0*/  FSETP.NE.FTZ.AND P0, PT, R6, RZ, PT ;  /* 0x000000ff0600720b */ /* 0x000fe20003f15000 */
[----:B--2---:R-:W-:-:S06]  /*a0b0*/  FMUL.FTZ R180, R0, R180 ;  /* 0x000000b400b47220 */ /* 0x004fcc0000410000 */
[----:B------:R-:W2:Y:S01]  /*a0c0*/  @P2 MUFU.RCP R4, R9 ;  /* 0x0000000900042308 */ /* 0x000ea20000001000 */
[C---:B------:R-:W-:Y:S02]  /*a0d0*/  FMUL.FTZ R181, R0.reuse, R181 ;  /* 0x000000b500b57220 */ /* 0x040fe40000410000 */
[C---:B------:R-:W-:Y:S02]  /*a0e0*/  FMUL.FTZ R188, R0.reuse, R188 ;  /* 0x000000bc00bc7220 */ /* 0x040fe40000410000 */
[C---:B------:R-:W-:Y:S02]  /*a0f0*/  FMUL.FTZ R189, R0.reuse, R189 ;  /* 0x000000bd00bd7220 */ /* 0x040fe40000410000 */
[C---:B------:R-:W-:Y:S01]  /*a100*/  FMUL.FTZ R68, R0.reuse, R68 ;  /* 0x0000004400447220 */ /* 0x040fe20000410000 */
[----:B------:R-:W-:Y:S01]  /*a110*/  @P3 MUFU.LG2 R11, R11 ;  /* 0x0000000b000b3308 */ /* 0x000fe20000000c00 */
[C---:B------:R-:W-:Y:S01]  /*a120*/  FMUL.FTZ R69, R0.reuse, R69 ;  /* 0x0000004500457220 */ /* 0x040fe20000410000 */
[----:B------:R-:W-:Y:S01]  /*a130*/  @P0 MOV R8, 0x3f317218 ;  /* 0x3f31721800080802 */ /* 0x000fe20000000f00 */
[----:B------:R-:W-:-:S02]  /*a140*/  FMUL.FTZ R80, R0, R80 ;  /* 0x0000005000507220 */ /* 0x000fc40000410000 */
[C---:B------:R-:W-:Y:S02]  /*a150*/  FMUL.FTZ R81, R0.reuse, R81 ;  /* 0x0000005100517220 */ /* 0x040fe40000410000 */
[C---:B------:R-:W-:Y:S01]  /*a160*/  FMUL.FTZ R84, R0.reuse, R84 ;  /* 0x0000005400547220 */ /* 0x040fe20000410000 */
[----:B------:R-:W-:Y:S01]  /*a170*/  @P2 MUFU.LG2 R9, R9 ;  /* 0x0000000900092308 */ /* 0x000fe20000000c00 */
[C---:B------:R-:W-:Y:S02]  /*a180*/  FMUL.FTZ R85, R0.reuse, R85 ;  /* 0x0000005500557220 */ /* 0x040fe40000410000 */
[C---:B------:R-:W-:Y:S02]  /*a190*/  FMUL.FTZ R96, R0.reuse, R96 ;  /* 0x0000006000607220 */ /* 0x040fe40000410000 */
[C---:B------:R-:W-:Y:S02]  /*a1a0*/  FMUL.FTZ R97, R0.reuse, R97 ;  /* 0x0000006100617220 */ /* 0x040fe40000410000 */
[C---:B------:R-:W-:Y:S01]  /*a1b0*/  FMUL.FTZ R100, R0.reuse, R100 ;  /* 0x0000006400647220 */ /* 0x040fe20000410000 */
[----:B------:R-:W-:Y:S01]  /*a1c0*/  @P1 MUFU.LG2 R7, R7 ;  /* 0x0000000700071308 */ /* 0x000fe20000000c00 */
        /* <DEDUP_REMOVED lines=18> */
[----:B------:R-:W-:Y:S01]  /*a2f0*/  FMUL.FTZ R201, R0, R201 ;  /* 0x000000c900c97220 */ /* 0x000fe20000410000 */
[----:B------:R-:W-:Y:S01]  /*a300*/  MOV R0, RZ ;  /* 0x000000ff00007202 */ /* 0x000fe20000000f00 */
[----:B-1----:R-:W-:-:S02]  /*a310*/  FMUL.FTZ R176, R3, R176 ;  /* 0x000000b003b07220 */ /* 0x002fc40000410000 */
[C---:B------:R-:W-:Y:S02]  /*a320*/  FMUL.FTZ R177, R3.reuse, R177 ;  /* 0x000000b103b17220 */ /* 0x040fe40000410000 */
[C---:B------:R-:W-:Y:S01]  /*a330*/  FMUL.FTZ R184, R3.reuse, R184 ;  /* 0x000000b803b87220 */ /* 0x040fe20000410000 */
[----:B------:R-:W1:Y:S01]  /*a340*/  @P0 MUFU.RCP R0, R6 ;  /* 0x0000000600000308 */ /* 0x000e620000001000 */
[C---:B------:R-:W-:Y:S02]  /*a350*/  FMUL.FTZ R185, R3.reuse, R185 ;  /* 0x000000b903b97220 */ /* 0x040fe40000410000 */
[C---:B------:R-:W-:Y:S02]  /*a360*/  FMUL.FTZ R72, R3.reuse, R72 ;  /* 0x0000004803487220 */ /* 0x040fe40000410000 */
[C---:B------:R-:W-:Y:S02]  /*a370*/  FMUL.FTZ R73, R3.reuse, R73 ;  /* 0x0000004903497220 */ /* 0x040fe40000410000 */
[C---:B------:R-:W-:Y:S01]  /*a380*/  FMUL.FTZ R76, R3.reuse, R76 ;  /* 0x0000004c034c7220 */ /* 0x040fe20000410000 */
[----:B------:R-:W3:Y:S01]  /*a390*/  @P0 MUFU.LG2 R6, R6 ;  /* 0x0000000600060308 */ /* 0x000ee20000000c00 */
        /* <DEDUP_REMOVED lines=25> */
[----:B------:R-:W-:Y:S01]  /*a530*/  @P2 MOV R3, 0x3f317218 ;  /* 0x3f31721800032802 */ /* 0x000fe20000000f00 */
[----:B--2---:R-:W-:-:S02]  /*a540*/  FMUL.FTZ R182, R4, R182 ;  /* 0x000000b604b67220 */ /* 0x004fc40000410000 */
        /* <DEDUP_REMOVED lines=30> */
[----:B------:R-:W-:Y:S01]  /*a730*/  FMUL.FTZ R203, R4, R203 ;  /* 0x000000cb04cb7220 */ /* 0x000fe20000410000 */
[----:B------:R-:W-:Y:S01]  /*a740*/  @P3 MOV R4, 0x3f317218 ;  /* 0x3f31721800043802 */ /* 0x000fe20000000f00 */
[C---:B-1----:R-:W-:Y:S02]  /*a750*/  FMUL.FTZ R178, R0.reuse, R178 ;  /* 0x000000b200b27220 */ /* 0x042fe40000410000 */
        /* <DEDUP_REMOVED lines=30> */
[----:B------:R-:W-:Y:S01]  /*a940*/  FMUL.FTZ R167, R0, R167 ;  /* 0x000000a700a77220 */ /* 0x000fe20000410000 */
[----:B------:R-:W-:Y:S01]  /*a950*/  @P1 MOV R0, 0x3f317218 ;  /* 0x3f31721800001802 */ /* 0x000fe20000000f00 */
[----:B------:R-:W-:Y:S02]  /*a960*/  @P2 FMUL.FTZ R5, R3, c[0x0][0x2d0] ;  /* 0x0000b40003052a20 */ /* 0x000fe40000410000 */
[----:B------:R-:W-:Y:S02]  /*a970*/  @P3 FMUL.FTZ R10, R4, c[0x0][0x2d0] ;  /* 0x0000b400040a3a20 */ /* 0x000fe40000410000 */
[----:B------:R-:W-:-:S02]  /*a980*/  @P1 FMUL.FTZ R3, R0, c[0x0][0x2d0] ;  /* 0x0000b40000031a20 */ /* 0x000fc40000410000 */
[----:B------:R-:W-:Y:S02]  /*a990*/  @P3 FMUL.FTZ R11, R11, 0.69314718246459960938 ;  /* 0x3f3172180b0b3820 */ /* 0x000fe40000410000 */
[----:B------:R-:W-:Y:S02]  /*a9a0*/  @P2 FMUL.FTZ R9, R9, 0.69314718246459960938 ;  /* 0x3f31721809092820 */ /* 0x000fe40000410000 */
[----:B------:R-:W-:Y:S02]  /*a9b0*/  @P1 FMUL.FTZ R7, R7, 0.69314718246459960938 ;  /* 0x3f31721807071820 */ /* 0x000fe40000410000 */
[----:B---3--:R-:W-:Y:S02]  /*a9c0*/  @P0 FMUL.FTZ R4, R6, 0.69314718246459960938 ;  /* 0x3f31721806040820 */ /* 0x008fe40000410000 */
[----:B------:R-:W-:Y:S02]  /*a9d0*/  @P0 FMUL.FTZ R0, R8, c[0x0][0x2d0] ;  /* 0x0000b40008000a20 */ /* 0x000fe40000410000 */
[----:B------:R-:W-:-:S02]  /*a9e0*/  @P3 FFMA.FTZ R18, R10, R173, R11 ;  /* 0x000000ad0a123223 */ /* 0x000fc4000001000b */
[----:B------:R-:W-:Y:S02]  /*a9f0*/  @P2 FFMA.FTZ R19, R5, R172, R9 ;  /* 0x000000ac05132223 */ /* 0x000fe40000010009 */
[----:B------:R-:W-:Y:S02]  /*aa00*/  @P1 FFMA.FTZ R20, R3, R171, R7 ;  /* 0x000000ab03141223 */ /* 0x000fe40000010007 */
[----:B------:R-:W-:Y:S02]  /*aa10*/  @P0 FFMA.FTZ R21, R0, R2, R4 ;  /* 0x0000000200150223 */ /* 0x000fe40000010004 */
.L_x_95:
[----:B------:R-:W-:Y:S05]  /*aa20*/  @P4 BRA `(.L_x_113) ;  /* 0x0000209000004947 */ /* 0x000fea0003800000 */
[----:B------:R-:W1:Y:S01]  /*aa30*/  S2R R16, SR_TID.X ;  /* 0x0000000000107919 */ /* 0x000e620000002100 */
[----:B------:R-:W-:Y:S01]  /*aa40*/  ULDC.64 UR4, c[0x0][0x4d0] ;  /* 0x0001340000047ab9 */ /* 0x000fe20000000a00 */
[----:B------:R-:W-:Y:S01]  /*aa50*/  IMAD R4, RZ, RZ, -UR11 ;  /* 0x8000000bff047e24 */ /* 0x000fe2000f8e02ff */
[----:B------:R-:W-:Y:S01]  /*aa60*/  UIMAD.WIDE.U32 UR8, UR11, UR4, URZ ;  /* 0x000000040b0872a5 */ /* 0x000fe2000f8e003f */
[----:B------:R-:W2:Y:S01]  /*aa70*/  S2R R11, SR_CTAID.Y ;  /* 0x00000000000b7919 */ /* 0x000ea20000002600 */
[----:B------:R-:W-:Y:S01]  /*aa80*/  USHF.R.S32.HI UR6, URZ, 0x1f, UR11 ;  /* 0x0000001f3f067899 */ /* 0x000fe2000801140b */
[----:B------:R-:W-:Y:S01]  /*aa90*/  MOV R24, c[0x0][0x4e8] ;  /* 0x00013a0000187a02 */ /* 0x000fe20000000f00 */
[----:B------:R-:W-:Y:S01]  /*aaa0*/  BSSY B0, `(.L_x_114) ;  /* 0x00000db000007945 */ /* 0x000fe20003800000 */
[----:B------:R-:W3:Y:S01]  /*aab0*/  S2R R9, SR_CTAID.Z ;  /* 0x0000000000097919 */ /* 0x000ee20000002700 */
[----:B------:R-:W-:Y:S01]  /*aac0*/  IMAD.U32 R3, RZ, RZ, UR9 ;  /* 0x00000009ff037e24 */ /* 0x000fe2000f8e00ff */
[----:B------:R-:W-:Y:S01]  /*aad0*/  UIMAD UR7, UR6, UR4, URZ ;  /* 0x00000004060772a4 */ /* 0x000fe2000f8e023f */
[----:B------:R-:W-:Y:S01]  /*aae0*/  IMAD.U32 R2, RZ, RZ, UR8 ;  /* 0x00000008ff027e24 */ /* 0x000fe2000f8e00ff */
[----:B------:R-:W4:Y:S04]  /*aaf0*/  S2R R15, SR_CTAID.X ;  /* 0x00000000000f7919 */ /* 0x000f280000002500 */
[----:B------:R-:W-:Y:S01]  /*ab00*/  BAR.SYNC.DEFER_BLOCKING 0x1, 0x80 ;  /* 0x0042000000007b1d */ /* 0x000fe20000010000 */
[----:B------:R-:W-:Y:S01]  /*ab10*/  UIMAD UR5, UR11, UR5, UR7 ;  /* 0x000000050b0572a4 */ /* 0x000fe2000f8e0207 */
[C---:B------:R-:W-:Y:S01]  /*ab20*/  ISETP.NE.AND P0, PT, R24.reuse, 0x1, PT ;  /* 0x000000011800780c */ /* 0x040fe20003f05270 */
[----:B------:R-:W-:-:S02]  /*ab30*/  IMAD R24, R24, c[0x0][0x388], RZ ;  /* 0x0000e20018187a24 */ /* 0x000fc400078e02ff */
[----:B------:R-:W-:Y:S01]  /*ab40*/  UIADD3 UR5, UR9, UR5, URZ ;  /* 0x0000000509057290 */ /* 0x000fe2000fffe03f */
[----:B-1----:R-:W-:-:S05]  /*ab50*/  SHF.R.S32.HI R6, RZ, 0x1f, R16 ;  /* 0x0000001fff067819 */ /* 0x002fca0000011410 */
[----:B------:R-:W-:Y:S01]  /*ab60*/  IMAD.U32 R5, RZ, RZ, UR5 ;  /* 0x00000005ff057e24 */ /* 0x000fe2000f8e00ff */
[-C--:B------:R-:W-:Y:S01]  /*ab70*/  LEA.HI R0, R6, R16.reuse, RZ, 0x2 ;  /* 0x0000001006007211 */ /* 0x080fe200078f10ff */
[----:B--2---:R-:W-:Y:S01]  /*ab80*/  IMAD R12, R4, c[0x0][0x550], R11 ;  /* 0x00015400040c7a24 */ /* 0x004fe200078e020b */
[-C--:B------:R-:W-:Y:S01]  /*ab90*/  LEA.HI R6, R6, R16.reuse, RZ, 0x5 ;  /* 0x0000001006067211 */ /* 0x080fe200078f28ff */
[----:B------:R-:W-:Y:S01]  /*aba0*/  IMAD.MOV.U32 R4, RZ, RZ, R2 ;  /* 0x000000ffff047224 */ /* 0x000fe200078e0002 */
[----:B------:R-:W-:Y:S01]  /*abb0*/  LOP3.LUT R0, R0, 0xfffffffc, RZ, 0xc0, !PT ;  /* 0xfffffffc00007812 */ /* 0x000fe200078ec0ff */
[----:B------:R-:W-:Y:S01]  /*abc0*/  ULDC.64 UR4, c[0x0][0x438] ;  /* 0x00010e0000047ab9 */ /* 0x000fe20000000a00 */
[----:B------:R-:W-:Y:S01]  /*abd0*/  LOP3.LUT R7, R6, 0xffffffe0, RZ, 0xc0, !PT ;  /* 0xffffffe006077812 */ /* 0x000fe200078ec0ff */
[----:B------:R-:W-:Y:S01]  /*abe0*/  UIMAD UR6, UR6, UR4, URZ ;  /* 0x00000004060672a4 */ /* 0x000fe2000f8e023f */
[----:B------:R-:W-:Y:S01]  /*abf0*/  IADD3 R0, -R0, R16, RZ ;  /* 0x0000001000007210 */ /* 0x000fe20007ffe1ff */
[----:B------:R-:W-:Y:S01]  /*ac00*/  UIMAD.WIDE.U32 UR8, UR11, UR4, URZ ;  /* 0x000000040b0872a5 */ /* 0x000fe2000f8e003f */
[--C-:B------:R-:W-:Y:S01]  /*ac10*/  SHF.R.S32.HI R8, RZ, 0x5, R6.reuse ;  /* 0x00000005ff087819 */ /* 0x100fe20000011406 */
[----:B------:R-:W-:Y:S01]  /*ac20*/  IMAD.IADD R16, R16, 0x1, -R7 ;  /* 0x0000000110107824 */ /* 0x000fe200078e0a07 */
[----:B------:R-:W-:Y:S01]  /*ac30*/  LEA.HI R3, R0, R0, RZ, 0x1 ;  /* 0x0000000000037211 */ /* 0x000fe200078f08ff */
[----:B------:R-:W-:Y:S01]  /*ac40*/  UIMAD UR4, UR11, UR5, UR6 ;  /* 0x000000050b0472a4 */ /* 0x000fe2000f8e0206 */
[----:B------:R-:W-:Y:S01]  /*ac50*/  SHF.R.S32.HI R2, RZ, 0x1f, R6 ;  /* 0x0000001fff027819 */ /* 0x000fe20000011406 */
[----:B---3--:R-:W-:Y:S01]  /*ac60*/  IMAD.WIDE.U32 R4, R9, c[0x0][0x4d8], R4 ;  /* 0x0001360009047a25 */ /* 0x008fe200078e0004 */
[----:B------:R-:W-:Y:S01]  /*ac70*/  LOP3.LUT R7, R3, 0x1ffffffe, RZ, 0xc0, !PT ;  /* 0x1ffffffe03077812 */ /* 0x000fe200078ec0ff */
[----:B------:R-:W-:Y:S01]  /*ac80*/  UIADD3 UR4, UR9, UR4, URZ ;  /* 0x0000000409047290 */ /* 0x000fe2000fffe03f */
[----:B------:R-:W-:-:S02]  /*ac90*/  LEA.HI R2, R2, R8, RZ, 0x2 ;  /* 0x0000000802027211 */ /* 0x000fc400078f10ff */
[----:B------:R-:W-:Y:S01]  /*aca0*/  IADD3 R7, R0, -R7, RZ ;  /* 0x8000000700077210 */ /* 0x000fe20007ffe0ff */
[----:B------:R-:W-:Y:S01]  /*acb0*/  IMAD.SHL.U32 R0, R3, 0x20, RZ ;  /* 0x0000002003007824 */ /* 0x000fe200078e00ff */
[----:B------:R-:W-:Y:S02]  /*acc0*/  SHF.R.S32.HI R3, RZ, 0x1f, R16 ;  /* 0x0000001fff037819 */ /* 0x000fe40000011410 */
[----:B------:R-:W-:Y:S02]  /*acd0*/  LOP3.LUT R2, R2, 0xffffffc, RZ, 0xc0, !PT ;  /* 0x0ffffffc02027812 */ /* 0x000fe400078ec0ff */
[----:B------:R-:W-:Y:S01]  /*ace0*/  LEA.HI R17, R3, R16, RZ, 0x2 ;  /* 0x0000001003117211 */ /* 0x000fe200078f10ff */
[----:B------:R-:W-:Y:S01]  /*acf0*/  IMAD.U32 R3, RZ, RZ, UR9 ;  /* 0x00000009ff037e24 */ /* 0x000fe2000f8e00ff */
[----:B------:R-:W-:Y:S01]  /*ad00*/  LOP3.LUT R0, R0, 0xffffffc0, RZ, 0xc0, !PT ;  /* 0xffffffc000007812 */ /* 0x000fe200078ec0ff */
[----:B------:R-:W-:Y:S01]  /*ad10*/  IMAD.IADD R8, R8, 0x1, -R2 ;  /* 0x0000000108087824 */ /* 0x000fe200078e0a02 */
[----:B------:R-:W-:Y:S01]  /*ad20*/  SHF.R.S32.HI R6, RZ, 0x2, R17 ;  /* 0x00000002ff067819 */ /* 0x000fe20000011411 */
[----:B------:R-:W-:Y:S01]  /*ad30*/  IMAD.U32 R2, RZ, RZ, UR8 ;  /* 0x00000008ff027e24 */ /* 0x000fe2000f8e00ff */
[----:B------:R-:W-:Y:S01]  /*ad40*/  SHF.R.S32.HI R10, RZ, 0x1f, R9 ;  /* 0x0000001fff0a7819 */ /* 0x000fe20000011409 */
[----:B------:R-:W-:Y:S01]  /*ad50*/  IMAD R7, R7, 0x8, R0 ;  /* 0x0000000807077824 */ /* 0x000fe200078e0200 */
[----:B------:R-:W-:Y:S01]  /*ad60*/  MOV R3, UR4 ;  /* 0x0000000400037c02 */ /* 0x000fe20008000f00 */
[----:B------:R-:W-:Y:S01]  /*ad70*/  IMAD R14, R8, 0x10, R6 ;  /* 0x00000010080e7824 */ /* 0x000fe200078e0206 */
[----:B------:R-:W-:Y:S01]  /*ad80*/  LOP3.LUT P1, RZ, R16, 0x3, RZ, 0xc0, !PT ;  /* 0x0000000310ff7812 */ /* 0x000fe2000782c0ff */
[----:B------:R-:W-:-:S02]  /*ad90*/  IMAD R0, R10, c[0x0][0x4d8], RZ ;  /* 0x000136000a007a24 */ /* 0x000fc400078e02ff */
[----:B------:R-:W-:Y:S01]  /*ada0*/  IMAD R6, R10, c[0x0][0x440], RZ ;  /* 0x000110000a067a24 */ /* 0x000fe200078e02ff */
[----:B------:R-:W-:Y:S01]  /*adb0*/  IADD3 R8, R14, R7, RZ ;  /* 0x000000070e087210 */ /* 0x000fe20007ffe0ff */
[C---:B------:R-:W-:Y:S02]  /*adc0*/  IMAD R0, R9.reuse, c[0x0][0x4dc], R0 ;  /* 0x0001370009007a24 */ /* 0x040fe400078e0200 */
[----:B------:R-:W-:Y:S02]  /*add0*/  IMAD R6, R9, c[0x0][0x444], R6 ;  /* 0x0001110009067a24 */ /* 0x000fe400078e0206 */
[----:B----4-:R-:W-:Y:S02]  /*ade0*/  IMAD R8, R15, 0x80, R8 ;  /* 0x000000800f087824 */ /* 0x010fe400078e0208 */
[----:B------:R-:W-:-:S04]  /*adf0*/  IMAD.WIDE.U32 R2, R9, c[0x0][0x440], R2 ;  /* 0x0001100009027a25 */ /* 0x000fc800078e0002 */
[----:B------:R-:W-:-:S04]  /*ae00*/  @P0 IMAD.HI.U32 R11, R8, c[0x0][0x4ec], RZ ;  /* 0x00013b00080b0a27 */ /* 0x000fc800078e00ff */
[----:B------:R-:W-:Y:S01]  /*ae10*/  IMAD.IADD R5, R5, 0x1, R0 ;  /* 0x0000000105057824 */ /* 0x000fe200078e0200 */
[----:B------:R-:W-:Y:S01]  /*ae20*/  SHF.R.S32.HI R0, RZ, 0x1f, R12 ;  /* 0x0000001fff007819 */ /* 0x000fe2000001140c */
[----:B------:R-:W-:Y:S01]  /*ae30*/  IMAD.IADD R3, R3, 0x1, R6 ;  /* 0x0000000103037824 */ /* 0x000fe200078e0206 */
[----:B------:R-:W-:Y:S01]  /*ae40*/  MOV R6, R8 ;  /* 0x0000000800067202 */ /* 0x000fe20000000f00 */
[----:B------:R-:W-:Y:S01]  /*ae50*/  @P0 IMAD.HI.U32 R10, R8, c[0x0][0x4ec], RZ ;  /* 0x00013b00080a0a27 */ /* 0x000fe200078e00ff */
[----:B------:R-:W-:-:S03]  /*ae60*/  @P0 SHF.R.U32.HI R6, RZ, c[0x0][0x4f0], R11 ;  /* 0x00013c00ff060a19 */ /* 0x000fc6000001160b */
[----:B------:R-:W-:Y:S01]  /*ae70*/  IMAD.MOV.U32 R7, RZ, RZ, R8 ;  /* 0x000000ffff077224 */ /* 0x000fe200078e0008 */
[----:B------:R-:W-:Y:S01]  /*ae80*/  @P0 SHF.R.U32.HI R7, RZ, c[0x0][0x4f0], R10 ;  /* 0x00013c00ff070a19 */ /* 0x000fe2000001160a */
[C---:B------:R-:W-:Y:S02]  /*ae90*/  IMAD R9, R0.reuse, c[0x0][0x448], RZ ;  /* 0x0001120000097a24 */ /* 0x040fe400078e02ff */
[----:B------:R-:W-:Y:S02]  /*aea0*/  IMAD R0, R0, c[0x0][0x4e0], RZ ;  /* 0x0001380000007a24 */ /* 0x000fe400078e02ff */
[----:B------:R-:W-:Y:S02]  /*aeb0*/  IMAD.MOV R10, RZ, RZ, -R6 ;  /* 0x000000ffff0a7224 */ /* 0x000fe400078e0a06 */
[C---:B------:R-:W-:Y:S01]  /*aec0*/  IMAD R11, R12.reuse, c[0x0][0x44c], R9 ;  /* 0x000113000c0b7a24 */ /* 0x040fe200078e0209 */
[----:B------:R-:W-:Y:S01]  /*aed0*/  SHF.R.S32.HI R9, RZ, 0x1f, R7 ;  /* 0x0000001fff097819 */ /* 0x000fe20000011407 */
[----:B------:R-:W-:-:S02]  /*aee0*/  IMAD R13, R12, c[0x0][0x4e4], R0 ;  /* 0x000139000c0d7a24 */ /* 0x000fc400078e0200 */
[----:B------:R-:W-:-:S04]  /*aef0*/  IMAD.WIDE.U32 R4, R12, c[0x0][0x4e0], R4 ;  /* 0x000138000c047a25 */ /* 0x000fc800078e0004 */
[----:B------:R-:W-:Y:S01]  /*af00*/  IMAD R0, R10, c[0x0][0x4e8], R8 ;  /* 0x00013a000a007a24 */ /* 0x000fe200078e0208 */
[----:B------:R-:W-:Y:S01]  /*af10*/  SHF.R.S32.HI R10, RZ, 0x1f, R6 ;  /* 0x0000001fff0a7819 */ /* 0x000fe20000011406 */
[----:B------:R-:W-:Y:S01]  /*af20*/  IMAD R9, R9, c[0x0][0x430], RZ ;  /* 0x00010c0009097a24 */ /* 0x000fe200078e02ff */
[----:B------:R-:W-:Y:S01]  /*af30*/  IADD3 R4, P0, R6, R4, RZ ;  /* 0x0000000406047210 */ /* 0x000fe20007f1e0ff */
[----:B------:R-:W-:Y:S01]  /*af40*/  IMAD.WIDE.U32 R2, R12, c[0x0][0x448], R2 ;  /* 0x000112000c027a25 */ /* 0x000fe200078e0002 */
[----:B------:R-:W-:Y:S02]  /*af50*/  SHF.R.S32.HI R6, RZ, 0x1f, R0 ;  /* 0x0000001fff067819 */ /* 0x000fe40000011400 */
[----:B------:R-:W-:Y:S01]  /*af60*/  IADD3.X R5, R10, R5, R13, P0, !PT ;  /* 0x000000050a057210 */ /* 0x000fe200007fe40d */
[----:B------:R-:W-:Y:S01]  /*af70*/  IMAD R10, R7, c[0x0][0x434], R9 ;  /* 0x00010d00070a7a24 */ /* 0x000fe200078e0209 */
[----:B------:R-:W-:Y:S01]  /*af80*/  IADD3 R3, R3, R11, RZ ;  /* 0x0000000b03037210 */ /* 0x000fe20007ffe0ff */
[----:B------:R-:W-:-:S02]  /*af90*/  IMAD R9, R6, c[0x0][0x4c8], RZ ;  /* 0x0001320006097a24 */ /* 0x000fc400078e02ff */
[----:B------:R-:W-:Y:S02]  /*afa0*/  IMAD.MOV R6, RZ, RZ, -R7 ;  /* 0x000000ffff067224 */ /* 0x000fe400078e0a07 */
[----:B------:R-:W-:-:S04]  /*afb0*/  IMAD.WIDE.U32 R4, R0, c[0x0][0x4c8], R4 ;  /* 0x0001320000047a25 */ /* 0x000fc800078e0004 */
[----:B------:R-:W-:Y:S02]  /*afc0*/  IMAD R0, R0, c[0x0][0x4cc], R9 ;  /* 0x0001330000007a24 */ /* 0x000fe400078e0209 */
[----:B------:R-:W-:Y:S01]  /*afd0*/  IMAD R13, R6, c[0x0][0x4e8], R8 ;  /* 0x00013a00060d7a24 */ /* 0x000fe200078e0208 */
[C---:B------:R-:W-:Y:S01]  /*afe0*/  LEA R6, P0, R4.reuse, c[0x0][0x4a8], 0x2 ;  /* 0x00012a0004067a11 */ /* 0x040fe200078010ff */
[----:B------:R-:W-:Y:S01]  /*aff0*/  IMAD.WIDE.U32 R2, R7, c[0x0][0x430], R2 ;  /* 0x00010c0007027a25 */ /* 0x000fe200078e0002 */
[----:B------:R-:W-:Y:S02]  /*b000*/  IADD3 R0, R5, R0, RZ ;  /* 0x0000000005007210 */ /* 0x000fe40007ffe0ff */
[----:B------:R-:W-:Y:S01]  /*b010*/  SHF.R.S32.HI R7, RZ, 0x1f, R13 ;  /* 0x0000001fff077819 */ /* 0x000fe2000001140d */
[----:B------:R-:W-:Y:S01]  /*b020*/  IMAD.IADD R3, R3, 0x1, R10 ;  /* 0x0000000103037824 */ /* 0x000fe200078e020a */
[----:B------:R-:W-:Y:S01]  /*b030*/  LEA.HI.X R0, R4, c[0x0][0x4ac], R0, 0x2, P0 ;  /* 0x00012b0004007a11 */ /* 0x000fe200000f1400 */
[----:B------:R-:W-:Y:S01]  /*b040*/  IMAD R12, R15, 0x80, R14 ;  /* 0x000000800f0c7824 */ /* 0x000fe200078e020e */
[----:B------:R-:W-:Y:S01]  /*b050*/  SHFL.IDX PT, R4, R6, RZ, 0x1c1f ;  /* 0x001c1fff06047589 */ /* 0x000fe200000e0000 */
[----:B------:R-:W-:-:S02]  /*b060*/  IMAD R7, R7, c[0x0][0x428], RZ ;  /* 0x00010a0007077a24 */ /* 0x000fc400078e02ff */
[C---:B------:R-:W-:Y:S01]  /*b070*/  IMAD.WIDE.U32 R2, R13.reuse, c[0x0][0x428], R2 ;  /* 0x00010a000d027a25 */ /* 0x040fe200078e0002 */
[----:B------:R-:W1:Y:S01]  /*b080*/  SHFL.IDX PT, R5, R0, RZ, 0x1c1f ;  /* 0x001c1fff00057589 */ /* 0x000e6200000e0000 */
[C---:B------:R-:W-:Y:S02]  /*b090*/  IADD3 R14, R12.reuse, 0x40, RZ ;  /* 0x000000400c0e7810 */ /* 0x040fe40007ffe0ff */
[----:B------:R-:W-:Y:S01]  /*b0a0*/  IMAD R15, R13, c[0x0][0x42c], R7 ;  /* 0x00010b000d0f7a24 */ /* 0x000fe200078e0207 */
[----:B------:R-:W-:Y:S01]  /*b0b0*/  SHFL.IDX PT, R10, R6, 0x1, 0x1c1f ;  /* 0x003c1f00060a7f89 */ /* 0x000fe200000e0000 */
[C---:B------:R-:W-:Y:S02]  /*b0c0*/  IADD3 R13, R12.reuse, 0x48, RZ ;  /* 0x000000480c0d7810 */ /* 0x040fe40007ffe0ff */
[-C--:B------:R-:W-:Y:S01]  /*b0d0*/  ISETP.GE.OR P4, PT, R12, R24.reuse, P1 ;  /* 0x000000180c00720c */ /* 0x080fe20000f86670 */
[----:B------:R-:W2:Y:S01]  /*b0e0*/  SHFL.IDX PT, R11, R0, 0x1, 0x1c1f ;  /* 0x003c1f00000b7f89 */ /* 0x000ea200000e0000 */
[-C--:B------:R-:W-:Y:S01]  /*b0f0*/  ISETP.GE.OR P2, PT, R14, R24.reuse, P1 ;  /* 0x000000180e00720c */ /* 0x080fe20000f46670 */
[----:B------:R-:W-:Y:S01]  /*b100*/  IMAD.IADD R3, R3, 0x1, R15 ;  /* 0x0000000103037824 */ /* 0x000fe200078e020f */
[----:B------:R-:W-:Y:S01]  /*b110*/  LEA R23, P0, R2, c[0x0][0x400], 0x2 ;  /* 0x0001000002177a11 */ /* 0x000fe200078010ff */
[----:B------:R-:W-:Y:S01]  /*b120*/  SHFL.IDX PT, R8, R6, 0x2, 0x1c1f ;  /* 0x005c1f0006087f89 */ /* 0x000fe200000e0000 */
[----:B------:R-:W-:-:S02]  /*b130*/  ISETP.GE.AND P5, PT, R14, R24, PT ;  /* 0x000000180e00720c */ /* 0x000fc40003fa6270 */
[----:B------:R-:W-:Y:S01]  /*b140*/  LEA.HI.X R22, R2, c[0x0][0x404], R3, 0x2, P0 ;  /* 0x0001010002167a11 */ /* 0x000fe200000f1403 */
[----:B------:R-:W3:Y:S01]  /*b150*/  SHFL.IDX PT, R9, R0, 0x2, 0x1c1f ;  /* 0x005c1f0000097f89 */ /* 0x000ee200000e0000 */
[----:B------:R-:W-:-:S03]  /*b160*/  ISETP.GE.AND P6, PT, R13, R24, PT ;  /* 0x000000180d00720c */ /* 0x000fc60003fc6270 */
[----:B------:R-:W-:Y:S04]  /*b170*/  SHFL.IDX PT, R6, R6, 0x3, 0x1c1f ;  /* 0x007c1f0006067f89 */ /* 0x000fe800000e0000 */
[----:B------:R4:W2:Y:S04]  /*b180*/  SHFL.IDX PT, R7, R0, 0x3, 0x1c1f ;  /* 0x007c1f0000077f89 */ /* 0x0008a800000e0000 */
[----:B-1----:R1:W-:Y:S04]  /*b190*/  @!P4 ST.E [R4.64], R18 ;  /* 0x000000120400c985 */ /* 0x0023e8000c101912 */
[----:B------:R1:W1:Y:S04]  /*b1a0*/  SHFL.IDX PT, R2, R23, RZ, 0x1c1f ;  /* 0x001c1fff17027589 */ /* 0x00026800000e0000 */
[----:B------:R1:W1:Y:S01]  /*b1b0*/  SHFL.IDX PT, R3, R22, RZ, 0x1c1f ;  /* 0x001c1fff16037589 */ /* 0x00026200000e0000 */
[----:B----4-:R-:W-:-:S04]  /*b1c0*/  IADD3 R0, R12, 0x8, RZ ;  /* 0x000000080c007810 */ /* 0x010fc80007ffe0ff */
[CC--:B------:R-:W-:Y:S02]  /*b1d0*/  ISETP.GE.OR P3, PT, R0.reuse, R24.reuse, P1 ;  /* 0x000000180000720c */ /* 0x0c0fe40000f66670 */
[-C--:B------:R-:W-:Y:S02]  /*b1e0*/  ISETP.GE.OR P1, PT, R13, R24.reuse, P1 ;  /* 0x000000180d00720c */ /* 0x080fe40000f26670 */
[----:B------:R-:W-:Y:S02]  /*b1f0*/  ISETP.GE.AND P0, PT, R0, R24, PT ;  /* 0x000000180000720c */ /* 0x000fe40003f06270 */
[----:B------:R-:W-:-:S04]  /*b200*/  LOP3.LUT R0, R17, 0x7ffffffc, RZ, 0xc0, !PT ;  /* 0x7ffffffc11007812 */ /* 0x000fc800078ec0ff */
[----:B------:R-:W-:-:S03]  /*b210*/  IADD3 R0, R16, -R0, RZ ;  /* 0x8000000010007210 */ /* 0x000fc60007ffe0ff */
[----:B--2---:R2:W-:Y:S02]  /*b220*/  @!P3 ST.E [R10.64], R19 ;  /* 0x000000130a00b985 */ /* 0x0045e4000c101912 */
[----:B------:R-:W-:Y:S02]  /*b230*/  IMAD.SHL.U32 R0, R0, 0x2, RZ ;  /* 0x0000000200007824 */ /* 0x000fe400078e00ff */
[----:B---3--:R2:W-:Y:S04]  /*b240*/  @!P2 ST.E [R8.64], R20 ;  /* 0x000000140800a985 */ /* 0x0085e8000c101912 */
[----:B------:R2:W-:Y:S01]  /*b250*/  @!P1 ST.E [R6.64], R21 ;  /* 0x0000001506009985 */ /* 0x0005e2000c101912 */
[----:B------:R-:W-:-:S13]  /*b260*/  ISETP.GE.AND P1, PT, R12, R24, PT ;  /* 0x000000180c00720c */ /* 0x000fda0003f26270 */
[----:B------:R-:W-:Y:S05]  /*b270*/  @P1 BRA `(.L_x_115) ;  /* 0x000005d000001947 */ /* 0x000fea0003800000 */
[C---:B-1----:R-:W-:Y:S02]  /*b280*/  IADD3 R4, R0.reuse, 0x8, RZ ;  /* 0x0000000800047810 */ /* 0x042fe40007ffe0ff */
[----:B------:R-:W-:Y:S02]  /*b290*/  IADD3 R5, R0, 0x10, RZ ;  /* 0x0000001000057810 */ /* 0x000fe40007ffe0ff */
[----:B------:R-:W-:Y:S02]  /*b2a0*/  ISETP.GE.AND P3, PT, R4, c[0x0][0x3c8], PT ;  /* 0x0000f20004007a0c */ /* 0x000fe40003f66270 */
[----:B------:R-:W-:Y:S02]  /*b2b0*/  ISETP.GE.AND P2, PT, R5, c[0x0][0x3c8], PT ;  /* 0x0000f20005007a0c */ /* 0x000fe40003f46270 */
[C---:B------:R-:W-:Y:S02]  /*b2c0*/  ISETP.GE.AND P4, PT, R0.reuse, c[0x0][0x3c8], PT ;  /* 0x0000f20000007a0c */ /* 0x040fe40003f86270 */
[----:B--2---:R-:W-:-:S02]  /*b2d0*/  IADD3 R8, R0, 0x18, RZ ;  /* 0x0000001800087810 */ /* 0x004fc40007ffe0ff */
[----:B------:R-:W-:Y:S02]  /*b2e0*/  IADD3 R10, R0, 0x38, RZ ;  /* 0x00000038000a7810 */ /* 0x000fe40007ffe0ff */
[----:B------:R-:W-:-:S03]  /*b2f0*/  ISETP.GE.AND P1, PT, R8, c[0x0][0x3c8], PT ;  /* 0x0000f20008007a0c */ /* 0x000fc60003f26270 */
[----:B------:R-:W-:Y:S02]  /*b300*/  @!P3 LEA.HI R4, R4, R4, RZ, 0x1 ;  /* 0x000000040404b211 */ /* 0x000fe400078f08ff */
[----:B------:R-:W-:Y:S02]  /*b310*/  @!P2 LEA.HI R9, R5, R5, RZ, 0x1 ;  /* 0x000000050509a211 */ /* 0x000fe400078f08ff */
[----:B------:R-:W-:Y:S01]  /*b320*/  @!P3 LOP3.LUT R4, R4, 0xfffffffe, RZ, 0xc0, !PT ;  /* 0xfffffffe0404b812 */ /* 0x000fe200078ec0ff */
[----:B------:R-:W-:Y:S01]  /*b330*/  @!P4 IMAD.WIDE R6, R0, 0x4, R2 ;  /* 0x000000040006c825 */ /* 0x000fe200078e0202 */
[----:B------:R-:W-:-:S03]  /*b340*/  @!P2 LOP3.LUT R9, R9, 0xfffffffe, RZ, 0xc0, !PT ;  /* 0xfffffffe0909a812 */ /* 0x000fc600078ec0ff */
[----:B------:R-:W-:Y:S01]  /*b350*/  @!P3 IMAD.WIDE R4, R4, 0x4, R2 ;  /* 0x000000040404b825 */ /* 0x000fe200078e0202 */
[----:B------:R1:W-:Y:S01]  /*b360*/  @!P4 ST.E.64 [R6.64], R180 ;  /* 0x000000b40600c985 */ /* 0x0003e2000c101b12 */
[----:B------:R-:W-:-:S03]  /*b370*/  @!P1 LEA.HI R8, R8, R8, RZ, 0x1 ;  /* 0x0000000808089211 */ /* 0x000fc600078f08ff */
[----:B------:R2:W-:Y:S01]  /*b380*/  @!P3 ST.E.64 [R4.64], R188 ;  /* 0x000000bc0400b985 */ /* 0x0005e2000c101b12 */
[----:B------:R-:W-:Y:S02]  /*b390*/  @!P1 LOP3.LUT R8, R8, 0xfffffffe, RZ, 0xc0, !PT ;  /* 0xfffffffe08089812 */ /* 0x000fe400078ec0ff */
[C---:B-1----:R-:W-:Y:S02]  /*b3a0*/  IADD3 R7, R0.reuse, 0x20, RZ ;  /* 0x0000002000077810 */ /* 0x042fe40007ffe0ff */
[C---:B------:R-:W-:Y:S01]  /*b3b0*/  IADD3 R6, R0.reuse, 0x28, RZ ;  /* 0x0000002800067810 */ /* 0x040fe20007ffe0ff */
[----:B--2---:R-:W-:Y:S01]  /*b3c0*/  @!P2 IMAD.WIDE R4, R9, 0x4, R2 ;  /* 0x000000040904a825 */ /* 0x004fe200078e0202 */
[----:B------:R-:W-:Y:S02]  /*b3d0*/  IADD3 R9, R0, 0x30, RZ ;  /* 0x0000003000097810 */ /* 0x000fe40007ffe0ff */
[----:B------:R-:W-:Y:S02]  /*b3e0*/  ISETP.GE.AND P4, PT, R7, c[0x0][0x3c8], PT ;  /* 0x0000f20007007a0c */ /* 0x000fe40003f86270 */
[----:B------:R1:W-:Y:S01]  /*b3f0*/  @!P2 ST.E.64 [R4.64], R68 ;  /* 0x000000440400a985 */ /* 0x0003e2000c101b12 */
[----:B------:R-:W-:-:S02]  /*b400*/  ISETP.GE.AND P3, PT, R6, c[0x0][0x3c8], PT ;  /* 0x0000f20006007a0c */ /* 0x000fc40003f66270 */
[----:B------:R-:W-:Y:S01]  /*b410*/  ISETP.GE.AND P2, PT, R9, c[0x0][0x3c8], PT ;  /* 0x0000f20009007a0c */ /* 0x000fe20003f46270 */
[----:B-1----:R-:W-:-:S07]  /*b420*/  @!P1 IMAD.WIDE R4, R8, 0x4, R2 ;  /* 0x0000000408049825 */ /* 0x002fce00078e0202 */
[----:B------:R-:W-:Y:S01]  /*b430*/  @!P4 LEA.HI R8, R7, R7, RZ, 0x1 ;  /* 0x000000070708c211 */ /* 0x000fe200078f08ff */
[----:B------:R1:W-:Y:S01]  /*b440*/  @!P1 ST.E.64 [R4.64], R80 ;  /* 0x0000005004009985 */ /* 0x0003e2000c101b12 */
[----:B------:R-:W-:Y:S02]  /*b450*/  ISETP.GE.AND P1, PT, R10, c[0x0][0x3c8], PT ;  /* 0x0000f2000a007a0c */ /* 0x000fe40003f26270 */
[----:B------:R-:W-:-:S11]  /*b460*/  @!P4 LOP3.LUT R8, R8, 0xfffffffe, RZ, 0xc0, !PT ;  /* 0xfffffffe0808c812 */ /* 0x000fd600078ec0ff */
[----:B------:R-:W-:Y:S02]  /*b470*/  @!P1 LEA.HI R10, R10, R10, RZ, 0x1 ;  /* 0x0000000a0a0a9211 */ /* 0x000fe400078f08ff */
[----:B-1----:R-:W-:Y:S02]  /*b480*/  @!P3 LEA.HI R5, R6, R6, RZ, 0x1 ;  /* 0x000000060605b211 */ /* 0x002fe400078f08ff */
[----:B------:R-:W-:Y:S01]  /*b490*/  @!P2 LEA.HI R4, R9, R9, RZ, 0x1 ;  /* 0x000000090904a211 */ /* 0x000fe200078f08ff */
[--C-:B------:R-:W-:Y:S01]  /*b4a0*/  @!P4 IMAD.WIDE R8, R8, 0x4, R2.reuse ;  /* 0x000000040808c825 */ /* 0x100fe200078e0202 */
[----:B------:R-:W-:Y:S02]  /*b4b0*/  @!P3 LOP3.LUT R5, R5, 0xfffffffe, RZ, 0xc0, !PT ;  /* 0xfffffffe0505b812 */ /* 0x000fe400078ec0ff */
[----:B------:R-:W-:Y:S02]  /*b4c0*/  @!P2 LOP3.LUT R4, R4, 0xfffffffe, RZ, 0xc0, !PT ;  /* 0xfffffffe0404a812 */ /* 0x000fe400078ec0ff */
[----:B------:R1:W-:Y:S01]  /*b4d0*/  @!P4 ST.E.64 [R8.64], R84 ;  /* 0x000000540800c985 */ /* 0x0003e2000c101b12 */
[----:B------:R-:W-:-:S04]  /*b4e0*/  @!P3 IMAD.WIDE R6, R5, 0x4, R2 ;  /* 0x000000040506b825 */ /* 0x000fc800078e0202 */
[----:B------:R-:W-:Y:S01]  /*b4f0*/  @!P2 IMAD.WIDE R4, R4, 0x4, R2 ;  /* 0x000000040404a825 */ /* 0x000fe200078e0202 */
[----:B------:R2:W-:Y:S04]  /*b500*/  @!P3 ST.E.64 [R6.64], R96 ;  /* 0x000000600600b985 */ /* 0x0005e8000c101b12 */
[----:B------:R3:W-:Y:S01]  /*b510*/  @!P2 ST.E.64 [R4.64], R100 ;  /* 0x000000640400a985 */ /* 0x0007e2000c101b12 */
[----:B-1----:R-:W-:Y:S02]  /*b520*/  @!P1 LOP3.LUT R8, R10, 0xfffffffe, RZ, 0xc0, !PT ;  /* 0xfffffffe0a089812 */ /* 0x002fe400078ec0ff */
[----:B------:R-:W-:-:S03]  /*b530*/  IADD3 R9, R0, 0x40, RZ ;  /* 0x0000004000097810 */ /* 0x000fc60007ffe0ff */
[----:B--2---:R-:W-:Y:S01]  /*b540*/  @!P1 IMAD.WIDE R6, R8, 0x4, R2 ;  /* 0x0000000408069825 */ /* 0x004fe200078e0202 */
[----:B------:R-:W-:Y:S02]  /*b550*/  ISETP.GE.AND P4, PT, R9, c[0x0][0x3c8], PT ;  /* 0x0000f20009007a0c */ /* 0x000fe40003f86270 */
[C---:B------:R-:W-:Y:S02]  /*b560*/  IADD3 R8, R0.reuse, 0x58, RZ ;  /* 0x0000005800087810 */ /* 0x040fe40007ffe0ff */
[C---:B---3--:R-:W-:Y:S01]  /*b570*/  IADD3 R5, R0.reuse, 0x48, RZ ;  /* 0x0000004800057810 */ /* 0x048fe20007ffe0ff */
[----:B------:R1:W-:Y:S01]  /*b580*/  @!P1 ST.E.64 [R6.64], R112 ;  /* 0x0000007006009985 */ /* 0x0003e2000c101b12 */
[----:B------:R-:W-:Y:S02]  /*b590*/  IADD3 R4, R0, 0x50, RZ ;  /* 0x0000005000047810 */ /* 0x000fe40007ffe0ff */
[----:B------:R-:W-:Y:S02]  /*b5a0*/  ISETP.GE.AND P3, PT, R5, c[0x0][0x3c8], PT ;  /* 0x0000f20005007a0c */ /* 0x000fe40003f66270 */
[----:B------:R-:W-:-:S02]  /*b5b0*/  ISETP.GE.AND P2, PT, R4, c[0x0][0x3c8], PT ;  /* 0x0000f20004007a0c */ /* 0x000fc40003f46270 */
[----:B------:R-:W-:Y:S02]  /*b5c0*/  ISETP.GE.AND P1, PT, R8, c[0x0][0x3c8], PT ;  /* 0x0000f20008007a0c */ /* 0x000fe40003f26270 */
[----:B------:R-:W-:-:S09]  /*b5d0*/  @!P4 LEA.HI R9, R9, R9, RZ, 0x1 ;  /* 0x000000090909c211 */ /* 0x000fd200078f08ff */
[----:B------:R-:W-:Y:S02]  /*b5e0*/  @!P2 LEA.HI R4, R4, R4, RZ, 0x1 ;  /* 0x000000040404a211 */ /* 0x000fe400078f08ff */
[----:B------:R-:W-:-:S04]  /*b5f0*/  @!P1 LEA.HI R8, R8, R8, RZ, 0x1 ;  /* 0x0000000808089211 */ /* 0x000fc800078f08ff */
[----:B------:R-:W-:Y:S02]  /*b600*/  @!P1 LOP3.LUT R10, R8, 0xfffffffe, RZ, 0xc0, !PT ;  /* 0xfffffffe080a9812 */ /* 0x000fe400078ec0ff */
[----:B-1----:R-:W-:Y:S02]  /*b610*/  @!P3 LEA.HI R6, R5, R5, RZ, 0x1 ;  /* 0x000000050506b211 */ /* 0x002fe400078f08ff */
[----:B------:R-:W-:Y:S02]  /*b620*/  @!P4 LOP3.LUT R5, R9, 0xfffffffe, RZ, 0xc0, !PT ;  /* 0xfffffffe0905c812 */ /* 0x000fe400078ec0ff */
[----:B------:R-:W-:Y:S02]  /*b630*/  @!P3 LOP3.LUT R9, R6, 0xfffffffe, RZ, 0xc0, !PT ;  /* 0xfffffffe0609b812 */ /* 0x000fe400078ec0ff */
[----:B------:R-:W-:Y:S01]  /*b640*/  @!P2 LOP3.LUT R6, R4, 0xfffffffe, RZ, 0xc0, !PT ;  /* 0xfffffffe0406a812 */ /* 0x000fe200078ec0ff */
[----:B------:R-:W-:-:S04]  /*b650*/  @!P4 IMAD.WIDE R4, R5, 0x4, R2 ;  /* 0x000000040504c825 */ /* 0x000fc800078e0202 */
[--C-:B------:R-:W-:Y:S01]  /*b660*/  @!P3 IMAD.WIDE R8, R9, 0x4, R2.reuse ;  /* 0x000000040908b825 */ /* 0x100fe200078e0202 */
[----:B------:R1:W-:Y:S03]  /*b670*/  @!P4 ST.E.64 [R4.64], R116 ;  /* 0x000000740400c985 */ /* 0x0003e6000c101b12 */
[--C-:B------:R-:W-:Y:S01]  /*b680*/  @!P2 IMAD.WIDE R6, R6, 0x4, R2.reuse ;  /* 0x000000040606a825 */ /* 0x100fe200078e0202 */
[----:B------:R2:W-:Y:S04]  /*b690*/  @!P3 ST.E.64 [R8.64], R128 ;  /* 0x000000800800b985 */ /* 0x0005e8000c101b12 */
[----:B------:R3:W-:Y:S01]  /*b6a0*/  @!P2 ST.E.64 [R6.64], R132 ;  /* 0x000000840600a985 */ /* 0x0007e2000c101b12 */
[----:B-1----:R-:W-:Y:S01]  /*b6b0*/  @!P1 IMAD.WIDE R4, R10, 0x4, R2 ;  /* 0x000000040a049825 */ /* 0x002fe200078e0202 */
[----:B--2---:R-:W-:-:S04]  /*b6c0*/  IADD3 R8, R0, 0x60, RZ ;  /* 0x0000006000087810 */ /* 0x004fc80007ffe0ff */
[----:B------:R1:W-:Y:S01]  /*b6d0*/  @!P1 ST.E.64 [R4.64], R144 ;  /* 0x0000009004009985 */ /* 0x0003e2000c101b12 */
[----:B---3--:R-:W-:Y:S02]  /*b6e0*/  IADD3 R6, R0, 0x68, RZ ;  /* 0x0000006800067810 */ /* 0x008fe40007ffe0ff */
[----:B------:R-:W-:Y:S02]  /*b6f0*/  ISETP.GE.AND P4, PT, R8, c[0x0][0x3c8], PT ;  /* 0x0000f20008007a0c */ /* 0x000fe40003f86270 */
[----:B------:R-:W-:-:S11]  /*b700*/  ISETP.GE.AND P3, PT, R6, c[0x0][0x3c8], PT ;  /* 0x0000f20006007a0c */ /* 0x000fd60003f66270 */
[----:B------:R-:W-:Y:S02]  /*b710*/  @!P4 LEA.HI R8, R8, R8, RZ, 0x1 ;  /* 0x000000080808c211 */ /* 0x000fe400078f08ff */
[----:B------:R-:W-:-:S04]  /*b720*/  @!P3 LEA.HI R7, R6, R6, RZ, 0x1 ;  /* 0x000000060607b211 */ /* 0x000fc800078f08ff */
[----:B------:R-:W-:Y:S02]  /*b730*/  @!P3 LOP3.LUT R7, R7, 0xfffffffe, RZ, 0xc0, !PT ;  /* 0xfffffffe0707b812 */ /* 0x000fe400078ec0ff */
[C---:B-1----:R-:W-:Y:S02]  /*b740*/  IADD3 R5, R0.reuse, 0x70, RZ ;  /* 0x0000007000057810 */ /* 0x042fe40007ffe0ff */
[----:B------:R-:W-:Y:S02]  /*b750*/  IADD3 R4, R0, 0x78, RZ ;  /* 0x0000007800047810 */ /* 0x000fe40007ffe0ff */
[----:B------:R-:W-:Y:S02]  /*b760*/  ISETP.GE.AND P2, PT, R5, c[0x0][0x3c8], PT ;  /* 0x0000f20005007a0c */ /* 0x000fe40003f46270 */
[----:B------:R-:W-:-:S11]  /*b770*/  ISETP.GE.AND P1, PT, R4, c[0x0][0x3c8], PT ;  /* 0x0000f20004007a0c */ /* 0x000fd60003f26270 */
[----:B------:R-:W-:Y:S02]  /*b780*/  @!P2 LEA.HI R6, R5, R5, RZ, 0x1 ;  /* 0x000000050506a211 */ /* 0x000fe400078f08ff */
[----:B------:R-:W-:Y:S02]  /*b790*/  @!P1 LEA.HI R4, R4, R4, RZ, 0x1 ;  /* 0x0000000404049211 */ /* 0x000fe400078f08ff */
[----:B------:R-:W-:Y:S02]  /*b7a0*/  @!P4 LOP3.LUT R5, R8, 0xfffffffe, RZ, 0xc0, !PT ;  /* 0xfffffffe0805c812 */ /* 0x000fe400078ec0ff */
[----:B------:R-:W-:Y:S01]  /*b7b0*/  @!P2 LOP3.LUT R10, R6, 0xfffffffe, RZ, 0xc0, !PT ;  /* 0xfffffffe060aa812 */ /* 0x000fe200078ec0ff */
[----:B------:R-:W-:Y:S01]  /*b7c0*/  @!P3 IMAD.WIDE R6, R7, 0x4, R2 ;  /* 0x000000040706b825 */ /* 0x000fe200078e0202 */
[----:B------:R-:W-:-:S03]  /*b7d0*/  @!P1 LOP3.LUT R11, R4, 0xfffffffe, RZ, 0xc0, !PT ;  /* 0xfffffffe040b9812 */ /* 0x000fc600078ec0ff */
[----:B------:R-:W-:-:S04]  /*b7e0*/  @!P4 IMAD.WIDE R8, R5, 0x4, R2 ;  /* 0x000000040508c825 */ /* 0x000fc800078e0202 */
[--C-:B------:R-:W-:Y:S01]  /*b7f0*/  @!P2 IMAD.WIDE R4, R10, 0x4, R2.reuse ;  /* 0x000000040a04a825 */ /* 0x100fe200078e0202 */
[----:B------:R1:W-:Y:S03]  /*b800*/  @!P4 ST.E.64 [R8.64], R148 ;  /* 0x000000940800c985 */ /* 0x0003e6000c101b12 */
[----:B------:R-:W-:Y:S01]  /*b810*/  @!P1 IMAD.WIDE R2, R11, 0x4, R2 ;  /* 0x000000040b029825 */ /* 0x000fe200078e0202 */
[----:B------:R1:W-:Y:S04]  /*b820*/  @!P3 ST.E.64 [R6.64], R160 ;  /* 0x000000a00600b985 */ /* 0x0003e8000c101b12 */
[----:B------:R1:W-:Y:S04]  /*b830*/  @!P2 ST.E.64 [R4.64], R192 ;  /* 0x000000c00400a985 */ /* 0x0003e8000c101b12 */
[----:B------:R1:W-:Y:S02]  /*b840*/  @!P1 ST.E.64 [R2.64], R200 ;  /* 0x000000c802009985 */ /* 0x0003e4000c101b12 */
.L_x_115:
[----:B-1----:R-:W-:Y:S05]  /*b850*/  BSYNC B0 ;  /* 0x0000000000007941 */ /* 0x002fea0003800000 */
.L_x_114:
[----:B------:R1:W3:Y:S01]  /*b860*/  SHFL.IDX PT, R3, R22, 0x1, 0x1c1f ;  /* 0x003c1f0016037f89 */ /* 0x0002e200000e0000 */
[----:B------:R-:W-:Y:S03]  /*b870*/  BSSY B0, `(.L_x_116) ;  /* 0x0000060000007945 */ /* 0x000fe60003800000 */
[----:B------:R1:W4:Y:S01]  /*b880*/  SHFL.IDX PT, R2, R23, 0x1, 0x1c1f ;  /* 0x003c1f0017027f89 */ /* 0x00032200000e0000 */
[----:B------:R-:W-:Y:S05]  /*b890*/  @P0 BRA `(.L_x_117) ;  /* 0x000005d000000947 */ /* 0x000fea0003800000 */
[C---:B--2---:R-:W-:Y:S02]  /*b8a0*/  IADD3 R6, R0.reuse, 0x8, RZ ;  /* 0x0000000800067810 */ /* 0x044fe40007ffe0ff */
[----:B------:R-:W-:-:S02]  /*b8b0*/  IADD3 R5, R0, 0x10, RZ ;  /* 0x0000001000057810 */ /* 0x000fc40007ffe0ff */
[C---:B------:R-:W-:Y:S02]  /*b8c0*/  ISETP.GE.AND P0, PT, R0.reuse, c[0x0][0x3c8], PT ;  /* 0x0000f20000007a0c */ /* 0x040fe40003f06270 */
[----:B------:R-:W-:Y:S02]  /*b8d0*/  IADD3 R4, R0, 0x18, RZ ;  /* 0x0000001800047810 */ /* 0x000fe40007ffe0ff */
[----:B------:R-:W-:Y:S02]  /*b8e0*/  ISETP.GE.AND P4, PT, R6, c[0x0][0x3c8], PT ;  /* 0x0000f20006007a0c */ /* 0x000fe40003f86270 */
[----:B------:R-:W-:Y:S02]  /*b8f0*/  ISETP.GE.AND P3, PT, R5, c[0x0][0x3c8], PT ;  /* 0x0000f20005007a0c */ /* 0x000fe40003f66270 */
[----:B------:R-:W-:Y:S02]  /*b900*/  ISETP.GE.AND P2, PT, R4, c[0x0][0x3c8], PT ;  /* 0x0000f20004007a0c */ /* 0x000fe40003f46270 */
[----:B------:R-:W-:-:S02]  /*b910*/  IADD3 R10, R0, 0x20, RZ ;  /* 0x00000020000a7810 */ /* 0x000fc40007ffe0ff */
[C---:B------:R-:W-:Y:S01]  /*b920*/  IADD3 R11, R0.reuse, 0x28, RZ ;  /* 0x00000028000b7810 */ /* 0x040fe20007ffe0ff */
[----:B---34-:R-:W-:Y:S01]  /*b930*/  @!P0 IMAD.WIDE R8, R0, 0x4, R2 ;  /* 0x0000000400088825 */ /* 0x018fe200078e0202 */
[----:B------:R-:W-:Y:S02]  /*b940*/  ISETP.GE.AND P1, PT, R10, c[0x0][0x3c8], PT ;  /* 0x0000f2000a007a0c */ /* 0x000fe40003f26270 */
[----:B------:R-:W-:Y:S02]  /*b950*/  IADD3 R12, R0, 0x50, RZ ;  /* 0x00000050000c7810 */ /* 0x000fe40007ffe0ff */
[----:B------:R-:W-:Y:S01]  /*b960*/  @!P4 LEA.HI R7, R6, R6, RZ, 0x1 ;  /* 0x000000060607c211 */ /* 0x000fe200078f08ff */
[----:B------:R2:W-:Y:S01]  /*b970*/  @!P0 ST.E.64 [R8.64], R182 ;  /* 0x000000b608008985 */ /* 0x0005e2000c101b12 */
[----:B------:R-:W-:Y:S02]  /*b980*/  @!P3 LEA.HI R6, R5, R5, RZ, 0x1 ;  /* 0x000000050506b211 */ /* 0x000fe400078f08ff */
[----:B------:R-:W-:-:S02]  /*b990*/  @!P2 LEA.HI R4, R4, R4, RZ, 0x1 ;  /* 0x000000040404a211 */ /* 0x000fc400078f08ff */
[----:B------:R-:W-:Y:S02]  /*b9a0*/  @!P4 LOP3.LUT R5, R7, 0xfffffffe, RZ, 0xc0, !PT ;  /* 0xfffffffe0705c812 */ /* 0x000fe400078ec0ff */
[----:B------:R-:W-:Y:S02]  /*b9b0*/  @!P3 LOP3.LUT R6, R6, 0xfffffffe, RZ, 0xc0, !PT ;  /* 0xfffffffe0606b812 */ /* 0x000fe400078ec0ff */
[----:B------:R-:W-:Y:S02]  /*b9c0*/  ISETP.GE.AND P0, PT, R11, c[0x0][0x3c8], PT ;  /* 0x0000f2000b007a0c */ /* 0x000fe40003f06270 */
[----:B------:R-:W-:Y:S01]  /*b9d0*/  @!P2 LOP3.LUT R4, R4, 0xfffffffe, RZ, 0xc0, !PT ;  /* 0xfffffffe0404a812 */ /* 0x000fe200078ec0ff */
[----:B------:R-:W-:-:S04]  /*b9e0*/  @!P3 IMAD.WIDE R6, R6, 0x4, R2 ;  /* 0x000000040606b825 */ /* 0x000fc800078e0202 */
[----:B--2---:R-:W-:-:S04]  /*b9f0*/  @!P4 IMAD.WIDE R8, R5, 0x4, R2 ;  /* 0x000000040508c825 */ /* 0x004fc800078e0202 */
[----:B------:R-:W-:Y:S01]  /*ba00*/  @!P2 IMAD.WIDE R4, R4, 0x4, R2 ;  /* 0x000000040404a825 */ /* 0x000fe200078e0202 */
[----:B------:R2:W-:Y:S04]  /*ba10*/  @!P4 ST.E.64 [R8.64], R190 ;  /* 0x000000be0800c985 */ /* 0x0005e8000c101b12 */
[----:B------:R3:W-:Y:S04]  /*ba20*/  @!P3 ST.E.64 [R6.64], R70 ;  /* 0x000000460600b985 */ /* 0x0007e8000c101b12 */
[----:B------:R4:W-:Y:S01]  /*ba30*/  @!P2 ST.E.64 [R4.64], R82 ;  /* 0x000000520400a985 */ /* 0x0009e2000c101b12 */
[----:B--2---:R-:W-:-:S02]  /*ba40*/  IADD3 R8, R0, 0x30, RZ ;  /* 0x0000003000087810 */ /* 0x004fc40007ffe0ff */
[----:B------:R-:W-:Y:S02]  /*ba50*/  IADD3 R9, R0, 0x40, RZ ;  /* 0x0000004000097810 */ /* 0x000fe40007ffe0ff */
[----:B---3--:R-:W-:Y:S02]  /*ba60*/  @!P1 LEA.HI R6, R10, R10, RZ, 0x1 ;  /* 0x0000000a0a069211 */ /* 0x008fe400078f08ff */
[----:B------:R-:W-:Y:S02]  /*ba70*/  IADD3 R10, R0, 0x38, RZ ;  /* 0x00000038000a7810 */ /* 0x000fe40007ffe0ff */
[----:B----4-:R-:W-:Y:S02]  /*ba80*/  @!P0 LEA.HI R4, R11, R11, RZ, 0x1 ;  /* 0x0000000b0b048211 */ /* 0x010fe400078f08ff */
[----:B------:R-:W-:Y:S02]  /*ba90*/  @!P1 LOP3.LUT R6, R6, 0xfffffffe, RZ, 0xc0, !PT ;  /* 0xfffffffe06069812 */ /* 0x000fe400078ec0ff */
[----:B------:R-:W-:-:S02]  /*baa0*/  @!P0 LOP3.LUT R4, R4, 0xfffffffe, RZ, 0xc0, !PT ;  /* 0xfffffffe04048812 */ /* 0x000fc400078ec0ff */
[----:B------:R-:W-:Y:S01]  /*bab0*/  IADD3 R11, R0, 0x48, RZ ;  /* 0x00000048000b7810 */ /* 0x000fe20007ffe0ff */
[--C-:B------:R-:W-:Y:S01]  /*bac0*/  @!P1 IMAD.WIDE R6, R6, 0x4, R2.reuse ;  /* 0x0000000406069825 */ /* 0x100fe200078e0202 */
[----:B------:R-:W-:Y:S02]  /*bad0*/  ISETP.GE.AND P4, PT, R8, c[0x0][0x3c8], PT ;  /* 0x0000f20008007a0c */ /* 0x000fe40003f86270 */
[----:B------:R-:W-:Y:S01]  /*bae0*/  ISETP.GE.AND P3, PT, R10, c[0x0][0x3c8], PT ;  /* 0x0000f2000a007a0c */ /* 0x000fe20003f66270 */
[----:B------:R-:W-:Y:S01]  /*baf0*/  @!P0 IMAD.WIDE R4, R4, 0x4, R2 ;  /* 0x0000000404048825 */ /* 0x000fe200078e0202 */
[----:B------:R-:W-:Y:S01]  /*bb00*/  ISETP.GE.AND P2, PT, R9, c[0x0][0x3c8], PT ;  /* 0x0000f20009007a0c */ /* 0x000fe20003f46270 */
[----:B------:R2:W-:Y:S01]  /*bb10*/  @!P1 ST.E.64 [R6.64], R86 ;  /* 0x0000005606009985 */ /* 0x0005e2000c101b12 */
[----:B------:R-:W-:-:S03]  /*bb20*/  ISETP.GE.AND P1, PT, R11, c[0x0][0x3c8], PT ;  /* 0x0000f2000b007a0c */ /* 0x000fc60003f26270 */
[----:B------:R3:W-:Y:S01]  /*bb30*/  @!P0 ST.E.64 [R4.64], R98 ;  /* 0x0000006204008985 */ /* 0x0007e2000c101b12 */
[----:B------:R-:W-:-:S13]  /*bb40*/  ISETP.GE.AND P0, PT, R12, c[0x0][0x3c8], PT ;  /* 0x0000f2000c007a0c */ /* 0x000fda0003f06270 */
[----:B------:R-:W-:-:S04]  /*bb50*/  @!P0 LEA.HI R12, R12, R12, RZ, 0x1 ;  /* 0x0000000c0c0c8211 */ /* 0x000fc800078f08ff */
[----:B------:R-:W-:Y:S02]  /*bb60*/  @!P0 LOP3.LUT R12, R12, 0xfffffffe, RZ, 0xc0, !PT ;  /* 0xfffffffe0c0c8812 */ /* 0x000fe400078ec0ff */
[----:B--2---:R-:W-:Y:S02]  /*bb70*/  @!P3 LEA.HI R6, R10, R10, RZ, 0x1 ;  /* 0x0000000a0a06b211 */ /* 0x004fe400078f08ff */
[----:B------:R-:W-:Y:S02]  /*bb80*/  @!P1 LEA.HI R7, R11, R11, RZ, 0x1 ;  /* 0x0000000b0b079211 */ /* 0x000fe400078f08ff */
[----:B---3--:R-:W-:Y:S02]  /*bb90*/  @!P4 LEA.HI R4, R8, R8, RZ, 0x1 ;  /* 0x000000080804c211 */ /* 0x008fe400078f08ff */
[----:B------:R-:W-:Y:S02]  /*bba0*/  @!P2 LEA.HI R5, R9, R9, RZ, 0x1 ;  /* 0x000000090905a211 */ /* 0x000fe400078f08ff */
[----:B------:R-:W-:-:S02]  /*bbb0*/  @!P4 LOP3.LUT R4, R4, 0xfffffffe, RZ, 0xc0, !PT ;  /* 0xfffffffe0404c812 */ /* 0x000fc400078ec0ff */
[----:B------:R-:W-:Y:S02]  /*bbc0*/  @!P3 LOP3.LUT R6, R6, 0xfffffffe, RZ, 0xc0, !PT ;  /* 0xfffffffe0606b812 */ /* 0x000fe400078ec0ff */
[----:B------:R-:W-:Y:S01]  /*bbd0*/  @!P2 LOP3.LUT R10, R5, 0xfffffffe, RZ, 0xc0, !PT ;  /* 0xfffffffe050aa812 */ /* 0x000fe200078ec0ff */
[----:B------:R-:W-:Y:S01]  /*bbe0*/  @!P4 IMAD.WIDE R4, R4, 0x4, R2 ;  /* 0x000000040404c825 */ /* 0x000fe200078e0202 */
[----:B------:R-:W-:-:S03]  /*bbf0*/  @!P1 LOP3.LUT R7, R7, 0xfffffffe, RZ, 0xc0, !PT ;  /* 0xfffffffe07079812 */ /* 0x000fc600078ec0ff */
[--C-:B------:R-:W-:Y:S01]  /*bc00*/  @!P3 IMAD.WIDE R8, R6, 0x4, R2.reuse ;  /* 0x000000040608b825 */ /* 0x100fe200078e0202 */
[----:B------:R2:W-:Y:S03]  /*bc10*/  @!P4 ST.E.64 [R4.64], R102 ;  /* 0x000000660400c985 */ /* 0x0005e6000c101b12 */
[--C-:B------:R-:W-:Y:S01]  /*bc20*/  @!P2 IMAD.WIDE R10, R10, 0x4, R2.reuse ;  /* 0x000000040a0aa825 */ /* 0x100fe200078e0202 */
[----:B------:R3:W-:Y:S03]  /*bc30*/  @!P3 ST.E.64 [R8.64], R114 ;  /* 0x000000720800b985 */ /* 0x0007e6000c101b12 */
[--C-:B------:R-:W-:Y:S01]  /*bc40*/  @!P1 IMAD.WIDE R6, R7, 0x4, R2.reuse ;  /* 0x0000000407069825 */ /* 0x100fe200078e0202 */
[----:B------:R-:W-:Y:S04]  /*bc50*/  @!P2 ST.E.64 [R10.64], R118 ;  /* 0x000000760a00a985 */ /* 0x000fe8000c101b12 */
[----:B------:R4:W-:Y:S01]  /*bc60*/  @!P1 ST.E.64 [R6.64], R130 ;  /* 0x0000008206009985 */ /* 0x0009e2000c101b12 */
[----:B--2---:R-:W-:Y:S01]  /*bc70*/  @!P0 IMAD.WIDE R4, R12, 0x4, R2 ;  /* 0x000000040c048825 */ /* 0x004fe200078e0202 */
[----:B---3--:R-:W-:-:S04]  /*bc80*/  IADD3 R8, R0, 0x58, RZ ;  /* 0x0000005800087810 */ /* 0x008fc80007ffe0ff */
[----:B------:R2:W-:Y:S01]  /*bc90*/  @!P0 ST.E.64 [R4.64], R134 ;  /* 0x0000008604008985 */ /* 0x0005e2000c101b12 */
[----:B------:R-:W-:Y:S02]  /*bca0*/  ISETP.GE.AND P4, PT, R8, c[0x0][0x3c8], PT ;  /* 0x0000f20008007a0c */ /* 0x000fe40003f86270 */
[C---:B----4-:R-:W-:Y:S02]  /*bcb0*/  IADD3 R7, R0.reuse, 0x60, RZ ;  /* 0x0000006000077810 */ /* 0x050fe40007ffe0ff */
[----:B------:R-:W-:Y:S02]  /*bcc0*/  IADD3 R6, R0, 0x68, RZ ;  /* 0x0000006800067810 */ /* 0x000fe40007ffe0ff */
[----:B------:R-:W-:Y:S02]  /*bcd0*/  ISETP.GE.AND P3, PT, R7, c[0x0][0x3c8], PT ;  /* 0x0000f20007007a0c */ /* 0x000fe40003f66270 */
[----:B------:R-:W-:-:S05]  /*bce0*/  ISETP.GE.AND P2, PT, R6, c[0x0][0x3c8], PT ;  /* 0x0000f20006007a0c */ /* 0x000fca0003f46270 */
[----:B------:R-:W-:-:S06]  /*bcf0*/  @!P4 LEA.HI R9, R8, R8, RZ, 0x1 ;  /* 0x000000080809c211 */ /* 0x000fcc00078f08ff */
[----:B------:R-:W-:Y:S02]  /*bd00*/  @!P3 LEA.HI R8, R7, R7, RZ, 0x1 ;  /* 0x000000070708b211 */ /* 0x000fe400078f08ff */
[----:B------:R-:W-:Y:S02]  /*bd10*/  @!P2 LEA.HI R7, R6, R6, RZ, 0x1 ;  /* 0x000000060607a211 */ /* 0x000fe400078f08ff */
[----:B------:R-:W-:Y:S02]  /*bd20*/  @!P3 LOP3.LUT R8, R8, 0xfffffffe, RZ, 0xc0, !PT ;  /* 0xfffffffe0808b812 */ /* 0x000fe400078ec0ff */
[C---:B--2---:R-:W-:Y:S02]  /*bd30*/  IADD3 R5, R0.reuse, 0x70, RZ ;  /* 0x0000007000057810 */ /* 0x044fe40007ffe0ff */
[----:B------:R-:W-:Y:S02]  /*bd40*/  IADD3 R4, R0, 0x78, RZ ;  /* 0x0000007800047810 */ /* 0x000fe40007ffe0ff */
[----:B------:R-:W-:-:S02]  /*bd50*/  ISETP.GE.AND P1, PT, R5, c[0x0][0x3c8], PT ;  /* 0x0000f20005007a0c */ /* 0x000fc40003f26270 */
[----:B------:R-:W-:Y:S02]  /*bd60*/  ISETP.GE.AND P0, PT, R4, c[0x0][0x3c8], PT ;  /* 0x0000f20004007a0c */ /* 0x000fe40003f06270 */
[----:B------:R-:W-:-:S09]  /*bd70*/  @!P2 LOP3.LUT R7, R7, 0xfffffffe, RZ, 0xc0, !PT ;  /* 0xfffffffe0707a812 */ /* 0x000fd200078ec0ff */
[----:B------:R-:W-:Y:S02]  /*bd80*/  @!P1 LEA.HI R6, R5, R5, RZ, 0x1 ;  /* 0x0000000505069211 */ /* 0x000fe400078f08ff */
[----:B------:R-:W-:Y:S02]  /*bd90*/  @!P0 LEA.HI R4, R4, R4, RZ, 0x1 ;  /* 0x0000000404048211 */ /* 0x000fe400078f08ff */
[----:B------:R-:W-:Y:S01]  /*bda0*/  @!P4 LOP3.LUT R5, R9, 0xfffffffe, RZ, 0xc0, !PT ;  /* 0xfffffffe0905c812 */ /* 0x000fe200078ec0ff */
[--C-:B------:R-:W-:Y:S01]  /*bdb0*/  @!P3 IMAD.WIDE R8, R8, 0x4, R2.reuse ;  /* 0x000000040808b825 */ /* 0x100fe200078e0202 */
[----:B------:R-:W-:Y:S02]  /*bdc0*/  @!P1 LOP3.LUT R12, R6, 0xfffffffe, RZ, 0xc0, !PT ;  /* 0xfffffffe060c9812 */ /* 0x000fe400078ec0ff */
[----:B------:R-:W-:Y:S01]  /*bdd0*/  @!P0 LOP3.LUT R13, R4, 0xfffffffe, RZ, 0xc0, !PT ;  /* 0xfffffffe040d8812 */ /* 0x000fe200078ec0ff */
[----:B------:R-:W-:-:S04]  /*bde0*/  @!P4 IMAD.WIDE R10, R5, 0x4, R2 ;  /* 0x00000004050ac825 */ /* 0x000fc800078e0202 */
[--C-:B------:R-:W-:Y:S01]  /*bdf0*/  @!P2 IMAD.WIDE R6, R7, 0x4, R2.reuse ;  /* 0x000000040706a825 */ /* 0x100fe200078e0202 */
[----:B------:R2:W-:Y:S03]  /*be00*/  @!P4 ST.E.64 [R10.64], R146 ;  /* 0x000000920a00c985 */ /* 0x0005e6000c101b12 */
[--C-:B------:R-:W-:Y:S01]  /*be10*/  @!P1 IMAD.WIDE R4, R12, 0x4, R2.reuse ;  /* 0x000000040c049825 */ /* 0x100fe200078e0202 */
[----:B------:R2:W-:Y:S03]  /*be20*/  @!P3 ST.E.64 [R8.64], R150 ;  /* 0x000000960800b985 */ /* 0x0005e6000c101b12 */
[----:B------:R-:W-:Y:S01]  /*be30*/  @!P0 IMAD.WIDE R2, R13, 0x4, R2 ;  /* 0x000000040d028825 */ /* 0x000fe200078e0202 */
[----:B------:R2:W-:Y:S04]  /*be40*/  @!P2 ST.E.64 [R6.64], R162 ;  /* 0x000000a20600a985 */ /* 0x0005e8000c101b12 */
[----:B------:R2:W-:Y:S04]  /*be50*/  @!P1 ST.E.64 [R4.64], R194 ;  /* 0x000000c204009985 */ /* 0x0005e8000c101b12 */
[----:B------:R2:W-:Y:S02]  /*be60*/  @!P0 ST.E.64 [R2.64], R202 ;  /* 0x000000ca02008985 */ /* 0x0005e4000c101b12 */
.L_x_117:
[----:B------:R-:W-:Y:S05]  /*be70*/  BSYNC B0 ;  /* 0x0000000000007941 */ /* 0x000fea0003800000 */
.L_x_116:
[----:B--23--:R2:W3:Y:S01]  /*be80*/  SHFL.IDX PT, R3, R22, 0x2, 0x1c1f ;  /* 0x005c1f0016037f89 */ /* 0x00c4e200000e0000 */
[----:B------:R-:W-:Y:S03]  /*be90*/  BSSY B0, `(.L_x_118) ;  /* 0x0000060000007945 */ /* 0x000fe60003800000 */
[----:B----4-:R2:W4:Y:S01]  /*bea0*/  SHFL.IDX PT, R2, R23, 0x2, 0x1c1f ;  /* 0x005c1f0017027f89 */ /* 0x01052200000e0000 */
[----:B------:R-:W-:Y:S05]  /*beb0*/  @P5 BRA `(.L_x_119) ;  /* 0x000005d000005947 */ /* 0x000fea0003800000 */
[C---:B------:R-:W-:Y:S02]  /*bec0*/  IADD3 R5, R0.reuse, 0x8, RZ ;  /* 0x0000000800057810 */ /* 0x040fe40007ffe0ff */
[----:B------:R-:W-:-:S02]  /*bed0*/  IADD3 R4, R0, 0x10, RZ ;  /* 0x0000001000047810 */ /* 0x000fc40007ffe0ff */
[----:B------:R-:W-:Y:S02]  /*bee0*/  ISETP.GE.AND P2, PT, R5, c[0x0][0x3c8], PT ;  /* 0x0000f20005007a0c */ /* 0x000fe40003f46270 */
[----:B------:R-:W-:Y:S02]  /*bef0*/  ISETP.GE.AND P1, PT, R4, c[0x0][0x3c8], PT ;  /* 0x0000f20004007a0c */ /* 0x000fe40003f26270 */
[C---:B------:R-:W-:Y:S02]  /*bf00*/  ISETP.GE.AND P3, PT, R0.reuse, c[0x0][0x3c8], PT ;  /* 0x0000f20000007a0c */ /* 0x040fe40003f66270 */
[C---:B------:R-:W-:Y:S02]  /*bf10*/  IADD3 R10, R0.reuse, 0x18, RZ ;  /* 0x00000018000a7810 */ /* 0x040fe40007ffe0ff */
[----:B------:R-:W-:Y:S02]  /*bf20*/  IADD3 R11, R0, 0x20, RZ ;  /* 0x00000020000b7810 */ /* 0x000fe40007ffe0ff */
[----:B------:R-:W-:-:S02]  /*bf30*/  ISETP.GE.AND P0, PT, R10, c[0x0][0x3c8], PT ;  /* 0x0000f2000a007a0c */ /* 0x000fc40003f06270 */
[----:B------:R-:W-:Y:S02]  /*bf40*/  ISETP.GE.AND P5, PT, R11, c[0x0][0x3c8], PT ;  /* 0x0000f2000b007a0c */ /* 0x000fe40003fa6270 */
[----:B------:R-:W-:Y:S02]  /*bf50*/  @!P2 LEA.HI R5, R5, R5, RZ, 0x1 ;  /* 0x000000050505a211 */ /* 0x000fe400078f08ff */
[----:B------:R-:W-:Y:S01]  /*bf60*/  @!P1 LEA.HI R4, R4, R4, RZ, 0x1 ;  /* 0x0000000404049211 */ /* 0x000fe200078f08ff */
[--C-:B---34-:R-:W-:Y:S01]  /*bf70*/  @!P3 IMAD.WIDE R6, R0, 0x4, R2.reuse ;  /* 0x000000040006b825 */ /* 0x118fe200078e0202 */
[----:B------:R-:W-:Y:S02]  /*bf80*/  @!P2 LOP3.LUT R5, R5, 0xfffffffe, RZ, 0xc0, !PT ;  /* 0xfffffffe0505a812 */ /* 0x000fe400078ec0ff */
[----:B------:R-:W-:Y:S02]  /*bf90*/  @!P1 LOP3.LUT R8, R4, 0xfffffffe, RZ, 0xc0, !PT ;  /* 0xfffffffe04089812 */ /* 0x000fe400078ec0ff */
[----:B------:R3:W-:Y:S01]  /*bfa0*/  @!P3 ST.E.64 [R6.64], R176 ;  /* 0x000000b00600b985 */ /* 0x0007e2000c101b12 */
[----:B------:R-:W-:Y:S01]  /*bfb0*/  @!P2 IMAD.WIDE R4, R5, 0x4, R2 ;  /* 0x000000040504a825 */ /* 0x000fe200078e0202 */
[----:B------:R-:W-:-:S03]  /*bfc0*/  IADD3 R12, R0, 0x48, RZ ;  /* 0x00000048000c7810 */ /* 0x000fc60007ffe0ff */
[----:B------:R-:W-:Y:S01]  /*bfd0*/  @!P1 IMAD.WIDE R8, R8, 0x4, R2 ;  /* 0x0000000408089825 */ /* 0x000fe200078e0202 */
[----:B------:R4:W-:Y:S04]  /*bfe0*/  @!P2 ST.E.64 [R4.64], R184 ;  /* 0x000000b80400a985 */ /* 0x0009e8000c101b12 */
[----:B------:R1:W-:Y:S01]  /*bff0*/  @!P1 ST.E.64 [R8.64], R72 ;  /* 0x0000004808009985 */ /* 0x0003e2000c101b12 */
[----:B---3--:R-:W-:Y:S02]  /*c000*/  IADD3 R7, R0, 0x28, RZ ;  /* 0x0000002800077810 */ /* 0x008fe40007ffe0ff */
[----:B------:R-:W-:Y:S02]  /*c010*/  @!P5 LEA.HI R6, R11, R11, RZ, 0x1 ;  /* 0x0000000b0b06d211 */ /* 0x000fe400078f08ff */
[----:B------:R-:W-:-:S02]  /*c020*/  ISETP.GE.AND P4, PT, R7, c[0x0][0x3c8], PT ;  /* 0x0000f20007007a0c */ /* 0x000fc40003f86270 */
[----:B----4-:R-:W-:Y:S02]  /*c030*/  @!P0 LEA.HI R4, R10, R10, RZ, 0x1 ;  /* 0x0000000a0a048211 */ /* 0x010fe400078f08ff */
[----:B------:R-:W-:Y:S02]  /*c040*/  IADD3 R10, R0, 0x40, RZ ;  /* 0x00000040000a7810 */ /* 0x000fe40007ffe0ff */
[----:B------:R-:W-:Y:S02]  /*c050*/  @!P0 LOP3.LUT R4, R4, 0xfffffffe, RZ, 0xc0, !PT ;  /* 0xfffffffe04048812 */ /* 0x000fe400078ec0ff */
[C---:B-1----:R-:W-:Y:S02]  /*c060*/  IADD3 R8, R0.reuse, 0x30, RZ ;  /* 0x0000003000087810 */ /* 0x042fe40007ffe0ff */
[----:B------:R-:W-:Y:S01]  /*c070*/  IADD3 R9, R0, 0x38, RZ ;  /* 0x0000003800097810 */ /* 0x000fe20007ffe0ff */
[----:B------:R-:W-:Y:S01]  /*c080*/  @!P0 IMAD.WIDE R4, R4, 0x4, R2 ;  /* 0x0000000404048825 */ /* 0x000fe200078e0202 */
[----:B------:R-:W-:-:S02]  /*c090*/  ISETP.GE.AND P3, PT, R8, c[0x0][0x3c8], PT ;  /* 0x0000f20008007a0c */ /* 0x000fc40003f66270 */
[----:B------:R-:W-:Y:S02]  /*c0a0*/  ISETP.GE.AND P2, PT, R9, c[0x0][0x3c8], PT ;  /* 0x0000f20009007a0c */ /* 0x000fe40003f46270 */
[----:B------:R-:W-:Y:S01]  /*c0b0*/  @!P5 LOP3.LUT R6, R6, 0xfffffffe, RZ, 0xc0, !PT ;  /* 0xfffffffe0606d812 */ /* 0x000fe200078ec0ff */
[----:B------:R1:W-:Y:S01]  /*c0c0*/  @!P0 ST.E.64 [R4.64], R76 ;  /* 0x0000004c04008985 */ /* 0x0003e2000c101b12 */
[----:B------:R-:W-:Y:S02]  /*c0d0*/  ISETP.GE.AND P1, PT, R10, c[0x0][0x3c8], PT ;  /* 0x0000f2000a007a0c */ /* 0x000fe40003f26270 */
[----:B------:R-:W-:-:S13]  /*c0e0*/  ISETP.GE.AND P0, PT, R12, c[0x0][0x3c8], PT ;  /* 0x0000f2000c007a0c */ /* 0x000fda0003f06270 */
[----:B------:R-:W-:-:S04]  /*c0f0*/  @!P0 LEA.HI R12, R12, R12, RZ, 0x1 ;  /* 0x0000000c0c0c8211 */ /* 0x000fc800078f08ff */
[----:B------:R-:W-:Y:S01]  /*c100*/  @!P0 LOP3.LUT R12, R12, 0xfffffffe, RZ, 0xc0, !PT ;  /* 0xfffffffe0c0c8812 */ /* 0x000fe200078ec0ff */
[----:B-1----:R-:W-:Y:S01]  /*c110*/  @!P5 IMAD.WIDE R4, R6, 0x4, R2 ;  /* 0x000000040604d825 */ /* 0x002fe200078e0202 */
[----:B------:R-:W-:Y:S02]  /*c120*/  @!P4 LEA.HI R6, R7, R7, RZ, 0x1 ;  /* 0x000000070706c211 */ /* 0x000fe400078f08ff */
[----:B------:R-:W-:Y:S02]  /*c130*/  @!P1 LEA.HI R7, R10, R10, RZ, 0x1 ;  /* 0x0000000a0a079211 */ /* 0x000fe400078f08ff */
[----:B------:R1:W-:Y:S01]  /*c140*/  @!P5 ST.E.64 [R4.64], R88 ;  /* 0x000000580400d985 */ /* 0x0003e2000c101b12 */
[----:B------:R-:W-:Y:S02]  /*c150*/  @!P4 LOP3.LUT R6, R6, 0xfffffffe, RZ, 0xc0, !PT ;  /* 0xfffffffe0606c812 */ /* 0x000fe400078ec0ff */
[----:B------:R-:W-:Y:S02]  /*c160*/  @!P1 LOP3.LUT R7, R7, 0xfffffffe, RZ, 0xc0, !PT ;  /* 0xfffffffe07079812 */ /* 0x000fe400078ec0ff */
[----:B-1----:R-:W-:-:S02]  /*c170*/  @!P3 LEA.HI R5, R8, R8, RZ, 0x1 ;  /* 0x000000080805b211 */ /* 0x002fc400078f08ff */
[----:B------:R-:W-:Y:S02]  /*c180*/  @!P2 LEA.HI R4, R9, R9, RZ, 0x1 ;  /* 0x000000090904a211 */ /* 0x000fe400078f08ff */
[----:B------:R-:W-:Y:S02]  /*c190*/  @!P3 LOP3.LUT R8, R5, 0xfffffffe, RZ, 0xc0, !PT ;  /* 0xfffffffe0508b812 */ /* 0x000fe400078ec0ff */
[----:B------:R-:W-:Y:S01]  /*c1a0*/  @!P2 LOP3.LUT R10, R4, 0xfffffffe, RZ, 0xc0, !PT ;  /* 0xfffffffe040aa812 */ /* 0x000fe200078ec0ff */
[----:B------:R-:W-:-:S04]  /*c1b0*/  @!P4 IMAD.WIDE R4, R6, 0x4, R2 ;  /* 0x000000040604c825 */ /* 0x000fc800078e0202 */
[--C-:B------:R-:W-:Y:S01]  /*c1c0*/  @!P3 IMAD.WIDE R8, R8, 0x4, R2.reuse ;  /* 0x000000040808b825 */ /* 0x100fe200078e0202 */
[----:B------:R1:W-:Y:S03]  /*c1d0*/  @!P4 ST.E.64 [R4.64], R92 ;  /* 0x0000005c0400c985 */ /* 0x0003e6000c101b12 */
[--C-:B------:R-:W-:Y:S01]  /*c1e0*/  @!P2 IMAD.WIDE R10, R10, 0x4, R2.reuse ;  /* 0x000000040a0aa825 */ /* 0x100fe200078e0202 */
[----:B------:R3:W-:Y:S03]  /*c1f0*/  @!P3 ST.E.64 [R8.64], R104 ;  /* 0x000000680800b985 */ /* 0x0007e6000c101b12 */
[--C-:B------:R-:W-:Y:S01]  /*c200*/  @!P1 IMAD.WIDE R6, R7, 0x4, R2.reuse ;  /* 0x0000000407069825 */ /* 0x100fe200078e0202 */
[----:B------:R-:W-:Y:S04]  /*c210*/  @!P2 ST.E.64 [R10.64], R108 ;  /* 0x0000006c0a00a985 */ /* 0x000fe8000c101b12 */
[----:B------:R4:W-:Y:S01]  /*c220*/  @!P1 ST.E.64 [R6.64], R120 ;  /* 0x0000007806009985 */ /* 0x0009e2000c101b12 */
[----:B-1----:R-:W-:Y:S01]  /*c230*/  @!P0 IMAD.WIDE R4, R12, 0x4, R2 ;  /* 0x000000040c048825 */ /* 0x002fe200078e0202 */
[----:B---3--:R-:W-:-:S04]  /*c240*/  IADD3 R9, R0, 0x50, RZ ;  /* 0x0000005000097810 */ /* 0x008fc80007ffe0ff */
[----:B------:R1:W-:Y:S01]  /*c250*/  @!P0 ST.E.64 [R4.64], R124 ;  /* 0x0000007c04008985 */ /* 0x0003e2000c101b12 */
[----:B------:R-:W-:Y:S02]  /*c260*/  IADD3 R8, R0, 0x58, RZ ;  /* 0x0000005800087810 */ /* 0x000fe40007ffe0ff */
[----:B------:R-:W-:Y:S02]  /*c270*/  ISETP.GE.AND P5, PT, R9, c[0x0][0x3c8], PT ;  /* 0x0000f20009007a0c */ /* 0x000fe40003fa6270 */
[----:B------:R-:W-:Y:S02]  /*c280*/  ISETP.GE.AND P4, PT, R8, c[0x0][0x3c8], PT ;  /* 0x0000f20008007a0c */ /* 0x000fe40003f86270 */
[C---:B----4-:R-:W-:Y:S02]  /*c290*/  IADD3 R7, R0.reuse, 0x60, RZ ;  /* 0x0000006000077810 */ /* 0x050fe40007ffe0ff */
[----:B------:R-:W-:Y:S02]  /*c2a0*/  IADD3 R6, R0, 0x68, RZ ;  /* 0x0000006800067810 */ /* 0x000fe40007ffe0ff */
[----:B------:R-:W-:-:S02]  /*c2b0*/  ISETP.GE.AND P3, PT, R7, c[0x0][0x3c8], PT ;  /* 0x0000f20007007a0c */ /* 0x000fc40003f66270 */
[----:B------:R-:W-:-:S03]  /*c2c0*/  ISETP.GE.AND P2, PT, R6, c[0x0][0x3c8], PT ;  /* 0x0000f20006007a0c */ /* 0x000fc60003f46270 */
[----:B------:R-:W-:Y:S02]  /*c2d0*/  @!P5 LEA.HI R9, R9, R9, RZ, 0x1 ;  /* 0x000000090909d211 */ /* 0x000fe400078f08ff */
[----:B------:R-:W-:-:S04]  /*c2e0*/  @!P4 LEA.HI R10, R8, R8, RZ, 0x1 ;  /* 0x00000008080ac211 */ /* 0x000fc800078f08ff */
[----:B------:R-:W-:Y:S02]  /*c2f0*/  @!P4 LOP3.LUT R10, R10, 0xfffffffe, RZ, 0xc0, !PT ;  /* 0xfffffffe0a0ac812 */ /* 0x000fe400078ec0ff */
[----:B------:R-:W-:Y:S02]  /*c300*/  @!P3 LEA.HI R8, R7, R7, RZ, 0x1 ;  /* 0x000000070708b211 */ /* 0x000fe400078f08ff */
[----:B------:R-:W-:Y:S01]  /*c310*/  @!P2 LEA.HI R7, R6, R6, RZ, 0x1 ;  /* 0x000000060607a211 */ /* 0x000fe200078f08ff */
[----:B------:R-:W-:Y:S01]  /*c320*/  @!P4 IMAD.WIDE R10, R10, 0x4, R2 ;  /* 0x000000040a0ac825 */ /* 0x000fe200078e0202 */
[----:B------:R-:W-:Y:S02]  /*c330*/  @!P3 LOP3.LUT R8, R8, 0xfffffffe, RZ, 0xc0, !PT ;  /* 0xfffffffe0808b812 */ /* 0x000fe400078ec0ff */
[C---:B-1----:R-:W-:Y:S02]  /*c340*/  IADD3 R5, R0.reuse, 0x70, RZ ;  /* 0x0000007000057810 */ /* 0x042fe40007ffe0ff */
[----:B------:R-:W-:-:S02]  /*c350*/  IADD3 R4, R0, 0x78, RZ ;  /* 0x0000007800047810 */ /* 0x000fc40007ffe0ff */
[----:B------:R-:W-:Y:S02]  /*c360*/  ISETP.GE.AND P1, PT, R5, c[0x0][0x3c8], PT ;  /* 0x0000f20005007a0c */ /* 0x000fe40003f26270 */
[----:B------:R-:W-:Y:S02]  /*c370*/  ISETP.GE.AND P0, PT, R4, c[0x0][0x3c8], PT ;  /* 0x0000f20004007a0c */ /* 0x000fe40003f06270 */
[----:B------:R-:W-:-:S09]  /*c380*/  @!P2 LOP3.LUT R7, R7, 0xfffffffe, RZ, 0xc0, !PT ;  /* 0xfffffffe0707a812 */ /* 0x000fd200078ec0ff */
[----:B------:R-:W-:Y:S02]  /*c390*/  @!P1 LEA.HI R6, R5, R5, RZ, 0x1 ;  /* 0x0000000505069211 */ /* 0x000fe400078f08ff */
[----:B------:R-:W-:Y:S01]  /*c3a0*/  @!P5 LOP3.LUT R5, R9, 0xfffffffe, RZ, 0xc0, !PT ;  /* 0xfffffffe0905d812 */ /* 0x000fe200078ec0ff */
[--C-:B------:R-:W-:Y:S01]  /*c3b0*/  @!P3 IMAD.WIDE R8, R8, 0x4, R2.reuse ;  /* 0x000000040808b825 */ /* 0x100fe200078e0202 */
[----:B------:R-:W-:Y:S02]  /*c3c0*/  @!P0 LEA.HI R4, R4, R4, RZ, 0x1 ;  /* 0x0000000404048211 */ /* 0x000fe400078f08ff */
[----:B------:R-:W-:Y:S01]  /*c3d0*/  @!P1 LOP3.LUT R14, R6, 0xfffffffe, RZ, 0xc0, !PT ;  /* 0xfffffffe060e9812 */ /* 0x000fe200078ec0ff */
[----:B------:R-:W-:Y:S01]  /*c3e0*/  @!P5 IMAD.WIDE R12, R5, 0x4, R2 ;  /* 0x00000004050cd825 */ /* 0x000fe200078e0202 */
[----:B------:R-:W-:-:S03]  /*c3f0*/  @!P0 LOP3.LUT R15, R4, 0xfffffffe, RZ, 0xc0, !PT ;  /* 0xfffffffe040f8812 */ /* 0x000fc600078ec0ff */
[--C-:B------:R-:W-:Y:S01]  /*c400*/  @!P2 IMAD.WIDE R6, R7, 0x4, R2.reuse ;  /* 0x000000040706a825 */ /* 0x100fe200078e0202 */
[----:B------:R1:W-:Y:S03]  /*c410*/  @!P5 ST.E.64 [R12.64], R136 ;  /* 0x000000880c00d985 */ /* 0x0003e6000c101b12 */
[--C-:B------:R-:W-:Y:S01]  /*c420*/  @!P1 IMAD.WIDE R4, R14, 0x4, R2.reuse ;  /* 0x000000040e049825 */ /* 0x100fe200078e0202 */
[----:B------:R1:W-:Y:S03]  /*c430*/  @!P4 ST.E.64 [R10.64], R140 ;  /* 0x0000008c0a00c985 */ /* 0x0003e6000c101b12 */
[----:B------:R-:W-:Y:S01]  /*c440*/  @!P0 IMAD.WIDE R2, R15, 0x4, R2 ;  /* 0x000000040f028825 */ /* 0x000fe200078e0202 */
[----:B------:R1:W-:Y:S04]  /*c450*/  @!P3 ST.E.64 [R8.64], R152 ;  /* 0x000000980800b985 */ /* 0x0003e8000c101b12 */
[----:B------:R1:W-:Y:S04]  /*c460*/  @!P2 ST.E.64 [R6.64], R156 ;  /* 0x0000009c0600a985 */ /* 0x0003e8000c101b12 */
[----:B------:R1:W-:Y:S04]  /*c470*/  @!P1 ST.E.64 [R4.64], R196 ;  /* 0x000000c404009985 */ /* 0x0003e8000c101b12 */
[----:B------:R1:W-:Y:S02]  /*c480*/  @!P0 ST.E.64 [R2.64], R164 ;  /* 0x000000a402008985 */ /* 0x0003e4000c101b12 */
.L_x_119:
[----:B------:R-:W-:Y:S05]  /*c490*/  BSYNC B0 ;  /* 0x0000000000007941 */ /* 0x000fea0003800000 */
.L_x_118:
[----:B-1-3--:R1:W3:Y:S04]  /*c4a0*/  SHFL.IDX PT, R3, R22, 0x3, 0x1c1f ;  /* 0x007c1f0016037f89 */ /* 0x00a2e800000e0000 */
[----:B----4-:R1:W4:Y:S01]  /*c4b0*/  SHFL.IDX PT, R2, R23, 0x3, 0x1c1f ;  /* 0x007c1f0017027f89 */ /* 0x01032200000e0000 */
[----:B------:R-:W-:Y:S05]  /*c4c0*/  @P6 EXIT ;  /* 0x000000000000694d */ /* 0x000fea0003800000 */
[C---:B------:R-:W-:Y:S02]  /*c4d0*/  ISETP.GE.AND P0, PT, R0.reuse, c[0x0][0x3c8], PT ;  /* 0x0000f20000007a0c */ /* 0x040fe40003f06270 */
[----:B------:R-:W-:-:S02]  /*c4e0*/  IADD3 R5, R0, 0x8, RZ ;  /* 0x0000000800057810 */ /* 0x000fc40007ffe0ff */
[----:B------:R-:W-:Y:S02]  /*c4f0*/  IADD3 R4, R0, 0x10, RZ ;  /* 0x0000001000047810 */ /* 0x000fe40007ffe0ff */
[----:B------:R-:W-:Y:S02]  /*c500*/  ISETP.GE.AND P6, PT, R5, c[0x0][0x3c8], PT ;  /* 0x0000f20005007a0c */ /* 0x000fe40003fc6270 */
[----:B------:R-:W-:Y:S02]  /*c510*/  ISETP.GE.AND P5, PT, R4, c[0x0][0x3c8], PT ;  /* 0x0000f20004007a0c */ /* 0x000fe40003fa6270 */
[C---:B------:R-:W-:Y:S02]  /*c520*/  IADD3 R8, R0.reuse, 0x18, RZ ;  /* 0x0000001800087810 */ /* 0x040fe40007ffe0ff */
[C---:B------:R-:W-:Y:S01]  /*c530*/  IADD3 R9, R0.reuse, 0x20, RZ ;  /* 0x0000002000097810 */ /* 0x040fe20007ffe0ff */
[C---:B---34-:R-:W-:Y:S01]  /*c540*/  @!P0 IMAD.WIDE R6, R0.reuse, 0x4, R2 ;  /* 0x0000000400068825 */ /* 0x058fe200078e0202 */
[----:B------:R-:W-:-:S02]  /*c550*/  IADD3 R10, R0, 0x28, RZ ;  /* 0x00000028000a7810 */ /* 0x000fc40007ffe0ff */
[C---:B------:R-:W-:Y:S02]  /*c560*/  IADD3 R11, R0.reuse, 0x30, RZ ;  /* 0x00000030000b7810 */ /* 0x040fe40007ffe0ff */
[----:B------:R3:W-:Y:S01]  /*c570*/  @!P0 ST.E.64 [R6.64], R178 ;  /* 0x000000b206008985 */ /* 0x0007e2000c101b12 */
[----:B------:R-:W-:Y:S02]  /*c580*/  IADD3 R12, R0, 0x38, RZ ;  /* 0x00000038000c7810 */ /* 0x000fe40007ffe0ff */
[----:B------:R-:W-:Y:S02]  /*c590*/  @!P5 LEA.HI R4, R4, R4, RZ, 0x1 ;  /* 0x000000040404d211 */ /* 0x000fe400078f08ff */
[----:B------:R-:W-:Y:S02]  /*c5a0*/  ISETP.GE.AND P4, PT, R8, c[0x0][0x3c8], PT ;  /* 0x0000f20008007a0c */ /* 0x000fe40003f86270 */
[----:B------:R-:W-:Y:S02]  /*c5b0*/  ISETP.GE.AND P3, PT, R9, c[0x0][0x3c8], PT ;  /* 0x0000f20009007a0c */ /* 0x000fe40003f66270 */
[----:B------:R-:W-:-:S02]  /*c5c0*/  @!P5 LOP3.LUT R4, R4, 0xfffffffe, RZ, 0xc0, !PT ;  /* 0xfffffffe0404d812 */ /* 0x000fc400078ec0ff */
[----:B------:R-:W-:Y:S02]  /*c5d0*/  ISETP.GE.AND P2, PT, R10, c[0x0][0x3c8], PT ;  /* 0x0000f2000a007a0c */ /* 0x000fe40003f46270 */
[----:B------:R-:W-:Y:S02]  /*c5e0*/  ISETP.GE.AND P1, PT, R11, c[0x0][0x3c8], PT ;  /* 0x0000f2000b007a0c */ /* 0x000fe40003f26270 */
[----:B------:R-:W-:Y:S02]  /*c5f0*/  ISETP.GE.AND P0, PT, R12, c[0x0][0x3c8], PT ;  /* 0x0000f2000c007a0c */ /* 0x000fe40003f06270 */
[C---:B------:R-:W-:Y:S02]  /*c600*/  IADD3 R14, R0.reuse, 0x40, RZ ;  /* 0x00000040000e7810 */ /* 0x040fe40007ffe0ff */
[----:B------:R-:W-:Y:S02]  /*c610*/  IADD3 R15, R0, 0x48, RZ ;  /* 0x00000048000f7810 */ /* 0x000fe40007ffe0ff */
[----:B---3--:R-:W-:Y:S01]  /*c620*/  @!P6 LEA.HI R6, R5, R5, RZ, 0x1 ;  /* 0x000000050506e211 */ /* 0x008fe200078f08ff */
[----:B------:R-:W-:-:S03]  /*c630*/  @!P5 IMAD.WIDE R4, R4, 0x4, R2 ;  /* 0x000000040404d825 */ /* 0x000fc600078e0202 */
[----:B------:R-:W-:-:S05]  /*c640*/  @!P6 LOP3.LUT R6, R6, 0xfffffffe, RZ, 0xc0, !PT ;  /* 0xfffffffe0606e812 */ /* 0x000fca00078ec0ff */
[----:B------:R-:W-:-:S05]  /*c650*/  @!P6 IMAD.WIDE R6, R6, 0x4, R2 ;  /* 0x000000040606e825 */ /* 0x000fca00078e0202 */
[----:B------:R3:W-:Y:S01]  /*c660*/  @!P6 ST.E.64 [R6.64], R186 ;  /* 0x000000ba0600e985 */ /* 0x0007e2000c101b12 */
[----:B------:R-:W-:-:S03]  /*c670*/  ISETP.GE.AND P6, PT, R14, c[0x0][0x3c8], PT ;  /* 0x0000f2000e007a0c */ /* 0x000fc60003fc6270 */
[----:B------:R4:W-:Y:S01]  /*c680*/  @!P5 ST.E.64 [R4.64], R74 ;  /* 0x0000004a0400d985 */ /* 0x0009e2000c101b12 */
[----:B------:R-:W-:Y:S02]  /*c690*/  ISETP.GE.AND P5, PT, R15, c[0x0][0x3c8], PT ;  /* 0x0000f2000f007a0c */ /* 0x000fe40003fa6270 */
[----:B---3--:R-:W-:Y:S02]  /*c6a0*/  @!P2 LEA.HI R7, R10, R10, RZ, 0x1 ;  /* 0x0000000a0a07a211 */ /* 0x008fe400078f08ff */
[----:B------:R-:W-:Y:S02]  /*c6b0*/  @!P1 LEA.HI R6, R11, R11, RZ, 0x1 ;  /* 0x0000000b0b069211 */ /* 0x000fe400078f08ff */
[----:B----4-:R-:W-:Y:S02]  /*c6c0*/  @!P4 LEA.HI R4, R8, R8, RZ, 0x1 ;  /* 0x000000080804c211 */ /* 0x010fe400078f08ff */
[----:B------:R-:W-:Y:S02]  /*c6d0*/  @!P3 LEA.HI R8, R9, R9, RZ, 0x1 ;  /* 0x000000090908b211 */ /* 0x000fe400078f08ff */
[----:B------:R-:W-:-:S02]  /*c6e0*/  @!P0 LEA.HI R5, R12, R12, RZ, 0x1 ;  /* 0x0000000c0c058211 */ /* 0x000fc400078f08ff */
[----:B------:R-:W-:Y:S02]  /*c6f0*/  @!P4 LOP3.LUT R4, R4, 0xfffffffe, RZ, 0xc0, !PT ;  /* 0xfffffffe0404c812 */ /* 0x000fe400078ec0ff */
[----:B------:R-:W-:Y:S02]  /*c700*/  @!P3 LOP3.LUT R8, R8, 0xfffffffe, RZ, 0xc0, !PT ;  /* 0xfffffffe0808b812 */ /* 0x000fe400078ec0ff */
[----:B------:R-:W-:Y:S01]  /*c710*/  @!P2 LOP3.LUT R7, R7, 0xfffffffe, RZ, 0xc0, !PT ;  /* 0xfffffffe0707a812 */ /* 0x000fe200078ec0ff */
[--C-:B------:R-:W-:Y:S01]  /*c720*/  @!P4 IMAD.WIDE R12, R4, 0x4, R2.reuse ;  /* 0x00000004040cc825 */ /* 0x100fe200078e0202 */
[----:B------:R-:W-:Y:S02]  /*c730*/  @!P1 LOP3.LUT R6, R6, 0xfffffffe, RZ, 0xc0, !PT ;  /* 0xfffffffe06069812 */ /* 0x000fe400078ec0ff */
[----:B------:R-:W-:Y:S01]  /*c740*/  @!P0 LOP3.LUT R5, R5, 0xfffffffe, RZ, 0xc0, !PT ;  /* 0xfffffffe05058812 */ /* 0x000fe200078ec0ff */
[--C-:B------:R-:W-:Y:S01]  /*c750*/  @!P3 IMAD.WIDE R10, R8, 0x4, R2.reuse ;  /* 0x00000004080ab825 */ /* 0x100fe200078e0202 */
[----:B------:R3:W-:Y:S03]  /*c760*/  @!P4 ST.E.64 [R12.64], R78 ;  /* 0x0000004e0c00c985 */ /* 0x0007e6000c101b12 */
[--C-:B------:R-:W-:Y:S01]  /*c770*/  @!P2 IMAD.WIDE R8, R7, 0x4, R2.reuse ;  /* 0x000000040708a825 */ /* 0x100fe200078e0202 */
[----:B------:R4:W-:Y:S03]  /*c780*/  @!P3 ST.E.64 [R10.64], R90 ;  /* 0x0000005a0a00b985 */ /* 0x0009e6000c101b12 */
[--C-:B------:R-:W-:Y:S01]  /*c790*/  @!P1 IMAD.WIDE R6, R6, 0x4, R2.reuse ;  /* 0x0000000406069825 */ /* 0x100fe200078e0202 */
[----:B------:R1:W-:Y:S03]  /*c7a0*/  @!P2 ST.E.64 [R8.64], R94 ;  /* 0x0000005e0800a985 */ /* 0x0003e6000c101b12 */
[----:B------:R-:W-:Y:S01]  /*c7b0*/  @!P0 IMAD.WIDE R4, R5, 0x4, R2 ;  /* 0x0000000405048825 */ /* 0x000fe200078e0202 */
[----:B------:R-:W-:Y:S04]  /*c7c0*/  @!P1 ST.E.64 [R6.64], R106 ;  /* 0x0000006a06009985 */ /* 0x000fe8000c101b12 */
[----:B------:R2:W-:Y:S01]  /*c7d0*/  @!P0 ST.E.64 [R4.64], R110 ;  /* 0x0000006e04008985 */ /* 0x0005e2000c101b12 */
[----:B---3--:R-:W-:-:S02]  /*c7e0*/  IADD3 R12, R0, 0x70, RZ ;  /* 0x00000070000c7810 */ /* 0x008fc40007ffe0ff */
[C---:B----4-:R-:W-:Y:S02]  /*c7f0*/  IADD3 R10, R0.reuse, 0x60, RZ ;  /* 0x00000060000a7810 */ /* 0x050fe40007ffe0ff */
[C---:B------:R-:W-:Y:S02]  /*c800*/  IADD3 R11, R0.reuse, 0x68, RZ ;  /* 0x00000068000b7810 */ /* 0x040fe40007ffe0ff */
[C---:B-1----:R-:W-:Y:S02]  /*c810*/  IADD3 R8, R0.reuse, 0x50, RZ ;  /* 0x0000005000087810 */ /* 0x042fe40007ffe0ff */
[----:B------:R-:W-:Y:S02]  /*c820*/  IADD3 R9, R0, 0x58, RZ ;  /* 0x0000005800097810 */ /* 0x000fe40007ffe0ff */
[----:B------:R-:W-:Y:S02]  /*c830*/  ISETP.GE.AND P4, PT, R8, c[0x0][0x3c8], PT ;  /* 0x0000f20008007a0c */ /* 0x000fe40003f86270 */
[----:B------:R-:W-:-:S02]  /*c840*/  ISETP.GE.AND P3, PT, R9, c[0x0][0x3c8], PT ;  /* 0x0000f20009007a0c */ /* 0x000fc40003f66270 */
[----:B--2---:R-:W-:Y:S02]  /*c850*/  @!P6 LEA.HI R4, R14, R14, RZ, 0x1 ;  /* 0x0000000e0e04e211 */ /* 0x004fe400078f08ff */
[----:B------:R-:W-:Y:S02]  /*c860*/  @!P5 LEA.HI R5, R15, R15, RZ, 0x1 ;  /* 0x0000000f0f05d211 */ /* 0x000fe400078f08ff */
[----:B------:R-:W-:Y:S02]  /*c870*/  @!P6 LOP3.LUT R4, R4, 0xfffffffe, RZ, 0xc0, !PT ;  /* 0xfffffffe0404e812 */ /* 0x000fe400078ec0ff */
[----:B------:R-:W-:Y:S02]  /*c880*/  ISETP.GE.AND P2, PT, R10, c[0x0][0x3c8], PT ;  /* 0x0000f2000a007a0c */ /* 0x000fe40003f46270 */
[----:B------:R-:W-:Y:S01]  /*c890*/  @!P5 LOP3.LUT R5, R5, 0xfffffffe, RZ, 0xc0, !PT ;  /* 0xfffffffe0505d812 */ /* 0x000fe200078ec0ff */
[----:B------:R-:W-:Y:S01]  /*c8a0*/  @!P6 IMAD.WIDE R6, R4, 0x4, R2 ;  /* 0x000000040406e825 */ /* 0x000fe200078e0202 */
[----:B------:R-:W-:-:S02]  /*c8b0*/  ISETP.GE.AND P1, PT, R11, c[0x0][0x3c8], PT ;  /* 0x0000f2000b007a0c */ /* 0x000fc40003f26270 */
[----:B------:R-:W-:Y:S01]  /*c8c0*/  ISETP.GE.AND P0, PT, R12, c[0x0][0x3c8], PT ;  /* 0x0000f2000c007a0c */ /* 0x000fe20003f06270 */
[----:B------:R-:W-:Y:S01]  /*c8d0*/  @!P5 IMAD.WIDE R4, R5, 0x4, R2 ;  /* 0x000000040504d825 */ /* 0x000fe200078e0202 */
[----:B------:R1:W-:Y:S01]  /*c8e0*/  @!P6 ST.E.64 [R6.64], R122 ;  /* 0x0000007a0600e985 */ /* 0x0003e2000c101b12 */
[----:B------:R-:W-:-:S03]  /*c8f0*/  IADD3 R0, R0, 0x78, RZ ;  /* 0x0000007800007810 */ /* 0x000fc60007ffe0ff */
[----:B------:R2:W-:Y:S01]  /*c900*/  @!P5 ST.E.64 [R4.64], R126 ;  /* 0x0000007e0400d985 */ /* 0x0005e2000c101b12 */
[----:B-1----:R-:W-:-:S04]  /*c910*/  @!P2 LEA.HI R7, R10, R10, RZ, 0x1 ;  /* 0x0000000a0a07a211 */ /* 0x002fc800078f08ff */
[----:B------:R-:W-:Y:S02]  /*c920*/  @!P1 LEA.HI R6, R11, R11, RZ, 0x1 ;  /* 0x0000000b0b069211 */ /* 0x000fe400078f08ff */
[----:B--2---:R-:W-:Y:S02]  /*c930*/  @!P4 LEA.HI R4, R8, R8, RZ, 0x1 ;  /* 0x000000080804c211 */ /* 0x004fe400078f08ff */
[----:B------:R-:W-:Y:S02]  /*c940*/  @!P3 LEA.HI R8, R9, R9, RZ, 0x1 ;  /* 0x000000090908b211 */ /* 0x000fe400078f08ff */
[----:B------:R-:W-:Y:S02]  /*c950*/  @!P0 LEA.HI R5, R12, R12, RZ, 0x1 ;  /* 0x0000000c0c058211 */ /* 0x000fe400078f08ff */
[----:B------:R-:W-:Y:S02]  /*c960*/  @!P4 LOP3.LUT R4, R4, 0xfffffffe, RZ, 0xc0, !PT ;  /* 0xfffffffe0404c812 */ /* 0x000fe400078ec0ff */
[----:B------:R-:W-:-:S02]  /*c970*/  @!P3 LOP3.LUT R8, R8, 0xfffffffe, RZ, 0xc0, !PT ;  /* 0xfffffffe0808b812 */ /* 0x000fc400078ec0ff */
        /* <DEDUP_REMOVED lines=11> */
[----:B------:R1:W-:Y:S04]  /*ca30*/  @!P1 ST.E.64 [R6.64], R158 ;  /* 0x0000009e06009985 */ /* 0x0003e8000c101b12 */
[----:B------:R1:W-:Y:S01]  /*ca40*/  @!P0 ST.E.64 [R4.64], R198 ;  /* 0x000000c604008985 */ /* 0x0003e2000c101b12 */
[----:B------:R-:W-:-:S13]  /*ca50*/  ISETP.GE.AND P0, PT, R0, c[0x0][0x3c8], PT ;  /* 0x0000f20000007a0c */ /* 0x000fda0003f06270 */
[----:B------:R-:W-:Y:S05]  /*ca60*/  @P0 EXIT ;  /* 0x000000000000094d */ /* 0x000fea0003800000 */
[----:B------:R-:W-:-:S04]  /*ca70*/  LEA.HI R0, R0, R0, RZ, 0x1 ;  /* 0x0000000000007211 */ /* 0x000fc800078f08ff */
[----:B------:R-:W-:-:S05]  /*ca80*/  LOP3.LUT R0, R0, 0xfffffffe, RZ, 0xc0, !PT ;  /* 0xfffffffe00007812 */ /* 0x000fca00078ec0ff */
[----:B------:R-:W-:-:S05]  /*ca90*/  IMAD.WIDE R2, R0, 0x4, R2 ;  /* 0x0000000400027825 */ /* 0x000fca00078e0202 */
[----:B------:R-:W-:Y:S01]  /*caa0*/  ST.E.64 [R2.64], R166 ;  /* 0x000000a602007985 */ /* 0x000fe2000c101b12 */
[----:B------:R-:W-:Y:S05]  /*cab0*/  EXIT ;  /* 0x000000000000794d */ /* 0x000fea0003800000 */
.L_x_113:
        /* <DEDUP_REMOVED lines=26> */
[----:B------:R-:W-:-:S04]  /*cc60*/  IMAD.WIDE.U32 R2, R7, c[0x0][0x4d8], R2 ;  /* 0x0001360007027a25 */ /* 0x000fc800078e0002 */
[----:B------:R-:W-:Y:S02]  /*cc70*/  IMAD R6, R6, c[0x0][0x4d8], RZ ;  /* 0x0001360006067a24 */ /* 0x000fe400078e02ff */
[----:B--2---:R-:W-:Y:S02]  /*cc80*/  IMAD R4, R4, c[0x0][0x550], R9 ;  /* 0x0001540004047a24 */ /* 0x004fe400078e0209 */
[----:B------:R-:W-:Y:S01]  /*cc90*/  IMAD R5, R7, c[0x0][0x4dc], R6 ;  /* 0x0001370007057a24 */ /* 0x000fe200078e0206 */
[----:B------:R-:W-:Y:S02]  /*cca0*/  IADD3 R7, -R0, RZ, RZ ;  /* 0x000000ff00077210 */ /* 0x000fe40007ffe1ff */
[----:B------:R-:W-:Y:S01]  /*ccb0*/  SHF.R.S32.HI R6, RZ, 0x1f, R4 ;  /* 0x0000001fff067819 */ /* 0x000fe20000011404 */
[----:B------:R-:W-:Y:S02]  /*ccc0*/  IMAD.IADD R3, R5, 0x1, R3 ;  /* 0x0000000105037824 */ /* 0x000fe400078e0203 */
[----:B------:R-:W-:Y:S01]  /*ccd0*/  IMAD R5, R7, c[0x0][0x4e8], R8 ;  /* 0x00013a0007057a24 */ /* 0x000fe200078e0208 */
[----:B------:R-:W-:Y:S01]  /*cce0*/  SHF.R.S32.HI R7, RZ, 0x1f, R0 ;  /* 0x0000001fff077819 */ /* 0x000fe20000011400 */
[----:B------:R-:W-:-:S02]  /*ccf0*/  IMAD R6, R6, c[0x0][0x4e0], RZ ;  /* 0x0001380006067a24 */ /* 0x000fc400078e02ff */
        /* <DEDUP_REMOVED lines=14> */
.L_x_120:
        /* <DEDUP_REMOVED lines=10> */
.L_x_1341:


//--------------------- .text._ZN7cutlass13device_kernelIN5flash19enable_sm80_to_sm89INS1_16FlashAttnFwdSm80INS1_25CollectiveMainloopFwdSm80ILi8ELi1ELb1EN4cute5tupleIJNS5_1CILi128EEENS7_ILi112EEES8_EEELi128ENS_6half_tEfNS_4arch4Sm80ELb0ELb0ELb0ELb1ELb0ELb0ELb1ELb1EEENS1_21CollectiveEpilogueFwdINS6_IJS8_S8_S9_EEENS6_IJNS7_ILi1EEESH_SH_EEESB_SD_Li256ELb1ELb1ELb1ELb0EEENS1_36VarlenDynamicPersistentTileSchedulerILi128ELi112ELi256ELi256ELb1ELb1ELb0ELb0ELb1ELb1EEEEEEEEEvNT_6ParamsE --------------------------
	.section	.text._ZN7cutlass13device_kernelIN5flash19enable_sm80_to_sm89INS1_16FlashAttnFwdSm80INS1_25CollectiveMainloopFwdSm80ILi8ELi1ELb1EN4cute5tupleIJNS5_1CILi128EEENS7_ILi112EEES8_EEELi128ENS_6half_tEfNS_4arch4Sm80ELb0ELb0ELb0ELb1ELb0ELb0ELb1ELb1EEENS1_21CollectiveEpilogueFwdINS6_IJS8_S8_S9_EEENS6_IJNS7_ILi1EEESH_SH_EEESB_SD_Li256ELb1ELb1ELb1ELb0EEENS1_36VarlenDynamicPersistentTileSchedulerILi128ELi112ELi256ELi256ELb1ELb1ELb0ELb0ELb1ELb1EEEEEEEEEvNT_6ParamsE,"ax",@progbits
	.sectioninfo	@"SHI_REGISTERS=255"
	.align	128
.text._ZN7cutlass13device_kernelIN5flash19enable_sm80_to_sm89INS1_16FlashAttnFwdSm80INS1_25CollectiveMainloopFwdSm80ILi8ELi1ELb1EN4cute5tupleIJNS5_1CILi128EEENS7_ILi112EEES8_EEELi128ENS_6half_tEfNS_4arch4Sm80ELb0ELb0ELb0ELb1ELb0ELb0ELb1ELb1EEENS1_21CollectiveEpilogueFwdINS6_IJS8_S8_S9_EEENS6_IJNS7_ILi1EEESH_SH_EEESB_SD_Li256ELb1ELb1ELb1ELb0EEENS1_36VarlenDynamicPersistentTileSchedulerILi128ELi112ELi256ELi256ELb1ELb1ELb0ELb0ELb1ELb1EEEEEEEEEvNT_6ParamsE:
        .type           _ZN7cutlass13device_kernelIN5flash19enable_sm80_to_sm89INS1_16FlashAttnFwdSm80INS1_25CollectiveMainloopFwdSm80ILi8ELi1ELb1EN4cute5tupleIJNS5_1CILi128EEENS7_ILi112EEES8_EEELi128ENS_6half_tEfNS_4arch4Sm80ELb0ELb0ELb0ELb1ELb0ELb0ELb1ELb1EEENS1_21CollectiveEpilogueFwdINS6_IJS8_S8_S9_EEENS6_IJNS7_ILi1EEESH_SH_EEESB_SD_Li256ELb1ELb1ELb1ELb0EEENS1_36VarlenDynamicPersistentTileSchedulerILi128ELi112ELi256ELi256ELb1ELb1ELb0ELb0ELb1ELb1EEEEEEEEEvNT_6ParamsE,@function
        .size           _ZN7cutlass13device_kernelIN5flash19enable_sm80_to_sm89INS1_16FlashAttnFwdSm80INS1_25CollectiveMainloopFwdSm80ILi8ELi1ELb1EN4cute5tupleIJNS5_1CILi128EEENS7_ILi112EEES8_EEELi128ENS_6half_tEfNS_4arch4Sm80ELb0ELb0ELb0ELb1ELb0ELb0ELb1ELb1EEENS1_21CollectiveEpilogueFwdINS6_IJS8_S8_S9_EEENS6_IJNS7_ILi1EEESH_SH_EEESB_SD_Li256ELb1ELb1ELb1ELb0EEENS1_36VarlenDynamicPersistentTileSchedulerILi128ELi112ELi256ELi256ELb1ELb1ELb0ELb0ELb1ELb1EEEEEEEEEvNT_6ParamsE,(.L_x_1342 - _ZN7cutlass13device_kernelIN5flash19enable_sm80_to_sm89INS1_16FlashAttnFwdSm80INS1_25CollectiveMainloopFwdSm80ILi8ELi1ELb1EN4cute5tupleIJNS5_1CILi128EEENS7_ILi112EEES8_EEELi128ENS_6half_tEfNS_4arch4Sm80ELb0ELb0ELb0ELb1ELb0ELb0ELb1ELb1EEENS1_21CollectiveEpilogueFwdINS6_IJS8_S8_S9_EEENS6_IJNS7_ILi1EEESH_SH_EEESB_SD_Li256ELb1ELb1ELb1ELb0EEENS1_36VarlenDynamicPersistentTileSchedulerILi128ELi112ELi256ELi256ELb1ELb1ELb0ELb0ELb1ELb1EEEEEEEEEvNT_6ParamsE)
        .other          _ZN7cutlass13device_kernelIN5flash19enable_sm80_to_sm89INS1_16FlashAttnFwdSm80INS1_25CollectiveMainloopFwdSm80ILi8ELi1ELb1EN4cute5tupleIJNS5_1CILi128EEENS7_ILi112EEES8_EEELi128ENS_6half_tEfNS_4arch4Sm80ELb0ELb0ELb0ELb1ELb0ELb0ELb1ELb1EEENS1_21CollectiveEpilogueFwdINS6_IJS8_S8_S9_EEENS6_IJNS7_ILi1EEESH_SH_EEESB_SD_Li256ELb1ELb1ELb1ELb0EEENS1_36VarlenDynamicPersistentTileSchedulerILi128ELi112ELi256ELi256ELb1ELb1ELb0ELb0ELb1ELb1EEEEEEEEEvNT_6ParamsE,@"STO_CUDA_ENTRY STV_DEFAULT"
_ZN7cutlass13device_kernelIN5flash19enable_sm80_to_sm89INS1_16FlashAttnFwdSm80INS1_25CollectiveMainloopFwdSm80ILi8ELi1ELb1EN4cute5tupleIJNS5_1CILi128EEENS7_ILi112EEES8_EEELi128ENS_6half_tEfNS_4arch4Sm80ELb0ELb0ELb0ELb1ELb0ELb0ELb1ELb1EEENS1_21CollectiveEpilogueFwdINS6_IJS8_S8_S9_EEENS6_IJNS7_ILi1EEESH_SH_EEESB_SD_Li256ELb1ELb1ELb1ELb0EEENS1_36VarlenDynamicPersistentTileSchedulerILi128ELi112ELi256ELi256ELb1ELb1ELb0ELb0ELb1ELb1EEEEEEEEEvNT_6ParamsE:
[----:B------:R-:W-:-:S03]  /*0000*/  MOV R1, c[0x0][0x28] ;  /* 0x00000a0000017a02 */ /* 0x000fc60000000f00 */
[----:B------:R-:W1:Y:S01]  /*0010*/  S2R R2, SR_TID.X ;  /* 0x0000000000027919 */ /* 0x000e620000002100 */
[----:B------:R-:W-:Y:S01]  /*0020*/  IADD3 R1, R1, -0x38, RZ ;  /* 0xffffffc801017810 */ /* 0x000fe20007ffe0ff */
[----:B------:R-:W-:Y:S01]  /*0030*/  ULDC.64 UR6, c[0x0][0x118] ;  /* 0x0000460000067ab9 */ /* 0x000fe20000000a00 */
[----:B-1----:R-:W-:-:S05]  /*0040*/  SHF.R.U32.HI R0, RZ, 0x5, R2 ;  /* 0x00000005ff007819 */ /* 0x002fca0000011602 */
[----:B------:R-:W1:Y:S02]  /*0050*/  SHFL.IDX PT, R3, R0, RZ, 0x1f ;  /* 0x00001fff00037589 */ /* 0x000e6400000e0000 */
[----:B-1----:R-:W-:Y:S02]  /*0060*/  ISETP.NE.AND P0, PT, R3, RZ, PT ;  /* 0x000000ff0300720c */ /* 0x002fe40003f05270 */
[----:B------:R1:W-:Y:S11]  /*0070*/  STL [R1+0x28], R3 ;  /* 0x0000280301007387 */ /* 0x0003f60000100800 */
[----:B------:R-:W-:Y:S06]  /*0080*/  @P0 BAR.SYNC.DEFER_BLOCKING 0x5, 0x100 ;  /* 0x0144000000000b1d */ /* 0x000fec0000010000 */
[----:B------:R-:W2:Y:S04]  /*0090*/  @P0 LDS.128 R236, [0xf100] ;  /* 0x00f10000ffec0984 */ /* 0x000ea80000000c00 */
[----:B------:R-:W-:Y:S06]  /*00a0*/  @P0 BAR.ARV 0x4, 0x100 ;  /* 0x0104000000000b1d */ /* 0x000fec0000002000 */
[----:B------:R-:W-:Y:S05]  /*00b0*/  @P0 BRA `(.L_x_121) ;  /* 0x00000a7000000947 */ /* 0x000fea0003800000 */
[----:B-1----:R-:W-:Y:S01]  /*00c0*/  LOP3.LUT R12, R2, 0x1f, RZ, 0xc0, !PT ;  /* 0x0000001f020c7812 */ /* 0x002fe200078ec0ff */
[----:B------:R-:W-:Y:S01]  /*00d0*/  CS2R R8, SRZ ;  /* 0x0000000000087805 */ /* 0x000fe2000001ff00 */
[----:B------:R-:W-:-:S02]  /*00e0*/  IMAD.MOV.U32 R7, RZ, RZ, RZ ;  /* 0x000000ffff077224 */ /* 0x000fc400078e00ff */
[----:B------:R-:W-:-:S04]  /*00f0*/  ISETP.NE.AND P6, PT, R12, 0x1f, PT ;  /* 0x0000001f0c00780c */ /* 0x000fc80003fc5270 */
[----:B------:R-:W-:-:S13]  /*0100*/  ISETP.GE.OR P0, PT, R12, c[0x0][0x53c], !P6 ;  /* 0x00014f000c007a0c */ /* 0x000fda0007706670 */
[----:B------:R-:W-:Y:S02]  /*0110*/  @!P0 IMAD.MOV.U32 R4, RZ, RZ, 0x4 ;  /* 0x00000004ff048424 */ /* 0x000fe400078e00ff */
[----:B------:R-:W-:Y:S02]  /*0120*/  @!P0 IMAD.MOV.U32 R2, RZ, RZ, 0x4 ;  /* 0x00000004ff028424 */ /* 0x000fe400078e00ff */
[----:B------:R-:W-:-:S04]  /*0130*/  @!P0 IMAD.WIDE.U32 R4, R12, R4, c[0x0][0x580] ;  /* 0x000160000c048625 */ /* 0x000fc800078e0004 */
[C---:B------:R-:W-:Y:S01]  /*0140*/  @!P0 IMAD.WIDE.U32 R2, R12.reuse, R2, c[0x0][0x578] ;  /* 0x00015e000c028625 */ /* 0x040fe200078e0002 */
[----:B------:R-:W3:Y:S04]  /*0150*/  @!P0 LDG.E R8, [R4.64] ;  /* 0x0000000604088981 */ /* 0x000ee8000c1e1900 */
[----:B------:R-:W3:Y:S01]  /*0160*/  @!P0 LDG.E R7, [R2.64] ;  /* 0x0000000602078981 */ /* 0x000ee2000c1e1900 */
[C---:B------:R-:W-:Y:S01]  /*0170*/  ISETP.NE.AND P5, PT, R12.reuse, RZ, PT ;  /* 0x000000ff0c00720c */ /* 0x040fe20003fa5270 */
[----:B------:R-:W1:Y:S01]  /*0180*/  S2UR UR4, SR_CTAID.X ;  /* 0x00000000000479c3 */ /* 0x000e620000002500 */
[C---:B------:R-:W-:Y:S02]  /*0190*/  ISETP.GE.U32.AND P4, PT, R12.reuse, 0x2, PT ;  /* 0x000000020c00780c */ /* 0x040fe40003f86070 */
[----:B------:R-:W-:-:S02]  /*01a0*/  ISETP.GE.U32.AND P3, PT, R12, 0x4, PT ;  /* 0x000000040c00780c */ /* 0x000fc40003f66070 */
[C---:B------:R-:W-:Y:S02]  /*01b0*/  ISETP.GE.U32.AND P2, PT, R12.reuse, 0x8, PT ;  /* 0x000000080c00780c */ /* 0x040fe40003f46070 */
[----:B------:R-:W-:Y:S01]  /*01c0*/  ISETP.GE.U32.AND P1, PT, R12, 0x10, PT ;  /* 0x000000100c00780c */ /* 0x000fe20003f26070 */
[----:B---3--:R-:W-:-:S05]  /*01d0*/  IMAD R4, R8, R7, RZ ;  /* 0x0000000708047224 */ /* 0x008fca00078e02ff */
[----:B------:R-:W3:Y:S02]  /*01e0*/  SHFL.UP PT, R0, R4, 0x1, RZ ;  /* 0x0420000004007989 */ /* 0x000ee400000e00ff */
[----:B---3--:R-:W-:-:S05]  /*01f0*/  SEL R0, R0, RZ, P5 ;  /* 0x000000ff00007207 */ /* 0x008fca0002800000 */
[----:B------:R-:W-:-:S05]  /*0200*/  IMAD.IADD R4, R4, 0x1, R0 ;  /* 0x0000000104047824 */ /* 0x000fca00078e0200 */
        /* <DEDUP_REMOVED lines=12> */
[----:B------:R-:W3:Y:S02]  /*02d0*/  SHFL.IDX PT, R6, R4, 0x1f, 0x1f ;  /* 0x03e01f0004067f89 */ /* 0x000ee400000e0000 */
[----:B---3--:R-:W-:-:S04]  /*02e0*/  IMAD R6, R6, c[0x0][0x538], RZ ;  /* 0x00014e0006067a24 */ /* 0x008fc800078e02ff */
[----:B------:R-:W-:Y:S01]  /*02f0*/  IMAD.MOV.U32 R0, RZ, RZ, R6 ;  /* 0x000000ffff007224 */ /* 0x000fe200078e0006 */
[----:B-1----:R-:W-:-:S13]  /*0300*/  ISETP.GT.AND P0, PT, R6, UR4, PT ;  /* 0x0000000406007c0c */ /* 0x002fda000bf04270 */
[----:B------:R-:W-:Y:S05]  /*0310*/  @P0 BRA `(.L_x_122) ;  /* 0x0000027000000947 */ /* 0x000fea0003800000 */
[----:B------:R-:W-:Y:S02]  /*0320*/  MOV R6, R0 ;  /* 0x0000000000067202 */ /* 0x000fe40000000f00 */
[----:B------:R-:W-:-:S04]  /*0330*/  MOV R9, RZ ;  /* 0x000000ff00097202 */ /* 0x000fc80000000f00 */
.L_x_126:
[----:B------:R-:W-:-:S04]  /*0340*/  IADD3 R0, R9, 0x1f, RZ ;  /* 0x0000001f09007810 */ /* 0x000fc80007ffe0ff */
[----:B------:R-:W-:-:S13]  /*0350*/  ISETP.GE.AND P0, PT, R0, c[0x0][0x53c], PT ;  /* 0x00014f0000007a0c */ /* 0x000fda0003f06270 */
[----:B------:R-:W-:Y:S05]  /*0360*/  @P0 BRA `(.L_x_123) ;  /* 0x0000074000000947 */ /* 0x000fea0003800000 */
[----:B------:R-:W-:Y:S01]  /*0370*/  MOV R9, R0 ;  /* 0x0000000000097202 */ /* 0x000fe20000000f00 */
[----:B------:R-:W-:Y:S01]  /*0380*/  IMAD.MOV.U32 R7, RZ, RZ, RZ ;  /* 0x000000ffff077224 */ /* 0x000fe200078e00ff */
[----:B------:R-:W-:Y:S02]  /*0390*/  MOV R8, RZ ;  /* 0x000000ff00087202 */ /* 0x000fe40000000f00 */
[----:B------:R-:W-:-:S04]  /*03a0*/  IADD3 R0, R12, R9, RZ ;  /* 0x000000090c007210 */ /* 0x000fc80007ffe0ff */
[----:B------:R-:W-:-:S13]  /*03b0*/  ISETP.GE.OR P0, PT, R0, c[0x0][0x53c], !P6 ;  /* 0x00014f0000007a0c */ /* 0x000fda0007706670 */
[----:B------:R-:W-:Y:S01]  /*03c0*/  @!P0 MOV R2, 0x4 ;  /* 0x0000000400028802 */ /* 0x000fe20000000f00 */
[----:B------:R-:W-:-:S04]  /*03d0*/  @!P0 IMAD.MOV.U32 R3, RZ, RZ, 0x4 ;  /* 0x00000004ff038424 */ /* 0x000fc800078e00ff */
[----:B------:R-:W-:-:S04]  /*03e0*/  @!P0 IMAD.WIDE R4, R0, R2, c[0x0][0x580] ;  /* 0x0001600000048625 */ /* 0x000fc800078e0202 */
[----:B------:R-:W-:Y:S01]  /*03f0*/  @!P0 IMAD.WIDE R2, R0, R3, c[0x0][0x578] ;  /* 0x00015e0000028625 */ /* 0x000fe200078e0203 */
[----:B------:R-:W3:Y:S04]  /*0400*/  @!P0 LDG.E R8, [R4.64] ;  /* 0x0000000604088981 */ /* 0x000ee8000c1e1900 */
[----:B------:R-:W3:Y:S02]  /*0410*/  @!P0 LDG.E R7, [R2.64] ;  /* 0x0000000602078981 */ /* 0x000ee4000c1e1900 */
[----:B---3--:R-:W-:Y:S01]  /*0420*/  IMAD R5, R8, R7, RZ ;  /* 0x0000000708057224 */ /* 0x008fe200078e02ff */
[----:B------:R-:W-:Y:S05]  /*0430*/  BRA.DIV ~URZ, `(.L_x_124) ;  /* 0x0000c3a27f007947 */ /* 0x000fea000b800000 */
[----:B------:R1:W3:Y:S02]  /*0440*/  SHFL.UP PT, R0, R5, 0x1, RZ ;  /* 0x0420000005007989 */ /* 0x0002e400000e00ff */
.L_x_204:
[----:B---3--:R-:W-:-:S04]  /*0450*/  SEL R0, R0, RZ, P5 ;  /* 0x000000ff00007207 */ /* 0x008fc80002800000 */
[----:B-1----:R-:W-:Y:S01]  /*0460*/  IADD3 R5, R5, R0, RZ ;  /* 0x0000000005057210 */ /* 0x002fe20007ffe0ff */
[----:B------:R-:W-:Y:S05]  /*0470*/  BRA.DIV ~URZ, `(.L_x_125) ;  /* 0x0000c3c27f007947 */ /* 0x000fea000b800000 */
[----:B------:R-:W1:Y:S02]  /*0480*/  SHFL.UP PT, R0, R5, 0x2, RZ ;  /* 0x0440000005007989 */ /* 0x000e6400000e00ff */
[----:B-1----:R-:W-:-:S05]  /*0490*/  SEL R0, R0, RZ, P4 ;  /* 0x000000ff00007207 */ /* 0x002fca0002000000 */
[----:B------:R-:W-:-:S05]  /*04a0*/  IMAD.IADD R0, R5, 0x1, R0 ;  /* 0x0000000105007824 */ /* 0x000fca00078e0200 */
        /* <DEDUP_REMOVED lines=9> */
[----:B------:R1:W3:Y:S02]  /*0540*/  SHFL.IDX PT, R0, R4, 0x1f, 0x1f ;  /* 0x03e01f0004007f89 */ /* 0x0002e400000e0000 */
.L_x_205:
[----:B---3--:R-:W-:-:S05]  /*0550*/  IMAD R0, R0, c[0x0][0x538], RZ ;  /* 0x00014e0000007a24 */ /* 0x008fca00078e02ff */
[----:B------:R-:W-:-:S04]  /*0560*/  IADD3 R6, R0, R6, RZ ;  /* 0x0000000600067210 */ /* 0x000fc80007ffe0ff */
[----:B------:R-:W-:-:S13]  /*0570*/  ISETP.GT.AND P0, PT, R6, UR4, PT ;  /* 0x0000000406007c0c */ /* 0x000fda000bf04270 */
[----:B-12---:R-:W-:Y:S05]  /*0580*/  @!P0 BRA `(.L_x_126) ;  /* 0xfffffdb000008947 */ /* 0x006fea000383ffff */
.L_x_122:
[----:B--2---:R-:W-:-:S05]  /*0590*/  IADD3 R236, -R0, R6, RZ ;  /* 0x0000000600ec7210 */ /* 0x004fca0007ffe1ff */
[----:B------:R-:W-:-:S05]  /*05a0*/  IMAD R0, R4, c[0x0][0x538], R236 ;  /* 0x00014e0004007a24 */ /* 0x000fca00078e02ec */
[----:B------:R-:W-:Y:S01]  /*05b0*/  ISETP.GT.AND P0, PT, R0, UR4, PT ;  /* 0x0000000400007c0c */ /* 0x000fe2000bf04270 */
[----:B------:R-:W-:-:S12]  /*05c0*/  BRA.DIV ~URZ, `(.L_x_127) ;  /* 0x0000c4227f007947 */ /* 0x000fd8000b800000 */
[----:B------:R-:W-:-:S04]  /*05d0*/  VOTE.ANY R6, PT, !P0 ;  /* 0x0000000000067806 */ /* 0x000fc800040e0100 */
.L_x_206:
[----:B------:R1:W2:Y:S01]  /*05e0*/  POPC R239, R6 ;  /* 0x0000000600ef7309 */ /* 0x0002a20000000000 */
[----:B------:R-:W-:Y:S05]  /*05f0*/  BRA.DIV ~URZ, `(.L_x_128) ;  /* 0x0000c4427f007947 */ /* 0x000fea000b800000 */
[----:B--2---:R-:W2:Y:S04]  /*0600*/  SHFL.IDX PT, R11, R8, R239, 0x1f ;  /* 0x00001fef080b7589 */ /* 0x004ea800000e0000 */
[----:B------:R3:W4:Y:S02]  /*0610*/  SHFL.IDX PT, R10, R7, R239, 0x1f ;  /* 0x00001fef070a7589 */ /* 0x00072400000e0000 */
[----:B---3--:R-:W-:Y:S02]  /*0620*/  MOV R7, RZ ;  /* 0x000000ff00077202 */ /* 0x008fe40000000f00 */
.L_x_207:
[----:B--2-4-:R-:W-:Y:S01]  /*0630*/  ISETP.NE.AND P0, PT, R6, RZ, PT ;  /* 0x000000ff0600720c */ /* 0x014fe20003f05270 */
[----:B------:R-:W-:-:S12]  /*0640*/  BSSY B0, `(.L_x_129) ;  /* 0x0000005000007945 */ /* 0x000fd80003800000 */
[----:B------:R-:W-:Y:S05]  /*0650*/  @!P0 BRA `(.L_x_130) ;  /* 0x0000003000008947 */ /* 0x000fea0003800000 */
[----:B------:R-:W-:Y:S01]  /*0660*/  IADD3 R3, R239, -0x1, RZ ;  /* 0xffffffffef037810 */ /* 0x000fe20007ffe0ff */
[----:B------:R-:W-:Y:S05]  /*0670*/  BRA.DIV ~URZ, `(.L_x_131) ;  /* 0x0000c4a27f007947 */ /* 0x000fea000b800000 */
[----:B------:R2:W3:Y:S02]  /*0680*/  SHFL.IDX PT, R7, R4, R3, 0x1f ;  /* 0x00001f0304077589 */ /* 0x0004e400000e0000 */
.L_x_130:
[----:B------:R-:W-:Y:S05]  /*0690*/  BSYNC B0 ;  /* 0x0000000000007941 */ /* 0x000fea0003800000 */
.L_x_129:
[----:B------:R-:W-:Y:S01]  /*06a0*/  IABS R0, R11 ;  /* 0x0000000b00007213 */ /* 0x000fe20000000000 */
[----:B---3--:R-:W-:Y:S02]  /*06b0*/  IMAD R236, R7, c[0x0][0x538], R236 ;  /* 0x00014e0007ec7a24 */ /* 0x008fe400078e02ec */
[----:B------:R-:W-:Y:S02]  /*06c0*/  IMAD.IADD R239, R239, 0x1, R9 ;  /* 0x00000001efef7824 */ /* 0x000fe400078e0209 */
[----:B------:R-:W-:Y:S01]  /*06d0*/  IMAD.MOV.U32 R5, RZ, RZ, R0 ;  /* 0x000000ffff057224 */ /* 0x000fe200078e0000 */
[----:B------:R-:W-:Y:S02]  /*06e0*/  IABS R0, R10 ;  /* 0x0000000a00007213 */ /* 0x000fe40000000000 */
[----:B------:R-:W-:Y:S01]  /*06f0*/  IADD3 R237, -R236, UR4, RZ ;  /* 0x00000004eced7c10 */ /* 0x000fe2000fffe1ff */
[----:B------:R-:W3:Y:S02]  /*0700*/  I2F.RP R2, R5 ;  /* 0x0000000500027306 */ /* 0x000ee40000209400 */
[----:B------:R-:W-:Y:S01]  /*0710*/  IMAD.MOV.U32 R7, RZ, RZ, R0 ;  /* 0x000000ffff077224 */ /* 0x000fe200078e0000 */
[----:B-1----:R-:W-:-:S02]  /*0720*/  IABS R6, R237 ;  /* 0x000000ed00067213 */ /* 0x002fc40000000000 */
[----:B------:R-:W-:-:S03]  /*0730*/  IABS R0, R11 ;  /* 0x0000000b00007213 */ /* 0x000fc60000000000 */
[----:B------:R-:W-:Y:S01]  /*0740*/  I2F.RP R8, R7 ;  /* 0x0000000700087306 */ /* 0x000fe20000209400 */
[----:B------:R-:W-:-:S07]  /*0750*/  IADD3 R0, RZ, -R0, RZ ;  /* 0x80000000ff007210 */ /* 0x000fce0007ffe0ff */
[----:B---3--:R-:W1:Y:S02]  /*0760*/  MUFU.RCP R2, R2 ;  /* 0x0000000200027308 */ /* 0x008e640000001000 */
[----:B-1----:R-:W-:-:S06]  /*0770*/  IADD3 R2, R2, 0xffffffe, RZ ;  /* 0x0ffffffe02027810 */ /* 0x002fcc0007ffe0ff */
[----:B--2---:R-:W1:Y:S02]  /*0780*/  F2I.FTZ.U32.TRUNC.NTZ R3, R2 ;  /* 0x0000000200037305 */ /* 0x004e64000021f000 */
[----:B-1----:R-:W-:-:S04]  /*0790*/  IMAD.MOV R2, RZ, RZ, -R3 ;  /* 0x000000ffff027224 */ /* 0x002fc800078e0a03 */
[----:B------:R-:W-:Y:S02]  /*07a0*/  IMAD R4, R2, R5, RZ ;  /* 0x0000000502047224 */ /* 0x000fe400078e02ff */
[----:B------:R-:W-:-:S04]  /*07b0*/  IMAD.MOV.U32 R2, RZ, RZ, RZ ;  /* 0x000000ffff027224 */ /* 0x000fc800078e00ff */
[----:B------:R-:W-:-:S04]  /*07c0*/  IMAD.HI.U32 R2, R3, R4, R2 ;  /* 0x0000000403027227 */ /* 0x000fc800078e0002 */
[----:B------:R-:W-:-:S04]  /*07d0*/  IMAD.MOV.U32 R3, RZ, RZ, R6 ;  /* 0x000000ffff037224 */ /* 0x000fc800078e0006 */
[----:B------:R-:W-:-:S04]  /*07e0*/  IMAD.HI.U32 R2, R2, R3, RZ ;  /* 0x0000000302027227 */ /* 0x000fc800078e00ff */
[----:B------:R-:W-:Y:S02]  /*07f0*/  IMAD R0, R2, R0, R3 ;  /* 0x0000000002007224 */ /* 0x000fe400078e0203 */
[----:B------:R-:W1:Y:S03]  /*0800*/  MUFU.RCP R3, R8 ;  /* 0x0000000800037308 */ /* 0x000e660000001000 */
[----:B------:R-:W-:-:S13]  /*0810*/  ISETP.GT.U32.AND P1, PT, R5, R0, PT ;  /* 0x000000000500720c */ /* 0x000fda0003f24070 */
[----:B------:R-:W-:Y:S01]  /*0820*/  @!P1 IMAD.IADD R0, R0, 0x1, -R5 ;  /* 0x0000000100009824 */ /* 0x000fe200078e0a05 */
[----:B-1----:R-:W-:Y:S02]  /*0830*/  IADD3 R3, R3, 0xffffffe, RZ ;  /* 0x0ffffffe03037810 */ /* 0x002fe40007ffe0ff */
[----:B------:R-:W-:Y:S02]  /*0840*/  @!P1 IADD3 R2, R2, 0x1, RZ ;  /* 0x0000000102029810 */ /* 0x000fe40007ffe0ff */
[----:B------:R-:W-:Y:S02]  /*0850*/  ISETP.GE.U32.AND P2, PT, R0, R5, PT ;  /* 0x000000050000720c */ /* 0x000fe40003f46070 */
[----:B------:R-:W1:Y:S01]  /*0860*/  F2I.FTZ.U32.TRUNC.NTZ R3, R3 ;  /* 0x0000000300037305 */ /* 0x000e62000021f000 */
[----:B------:R-:W-:Y:S02]  /*0870*/  LOP3.LUT R0, R237, R11, RZ, 0x3c, !PT ;  /* 0x0000000bed007212 */ /* 0x000fe400078e3cff */
[----:B------:R-:W-:-:S02]  /*0880*/  ISETP.NE.AND P1, PT, R11, RZ, PT ;  /* 0x000000ff0b00720c */ /* 0x000fc40003f25270 */
[----:B------:R-:W-:-:S06]  /*0890*/  ISETP.GE.AND P0, PT, R0, RZ, PT ;  /* 0x000000ff0000720c */ /* 0x000fcc0003f06270 */
[----:B------:R-:W-:Y:S02]  /*08a0*/  @P2 IADD3 R2, R2, 0x1, RZ ;  /* 0x0000000102022810 */ /* 0x000fe40007ffe0ff */
[----:B-1----:R-:W-:-:S03]  /*08b0*/  IADD3 R0, RZ, -R3, RZ ;  /* 0x80000003ff007210 */ /* 0x002fc60007ffe0ff */
[----:B------:R-:W-:Y:S01]  /*08c0*/  IMAD.MOV.U32 R4, RZ, RZ, R2 ;  /* 0x000000ffff047224 */ /* 0x000fe200078e0002 */
[----:B------:R-:W-:-:S03]  /*08d0*/  MOV R2, RZ ;  /* 0x000000ff00027202 */ /* 0x000fc60000000f00 */
[----:B------:R-:W-:Y:S01]  /*08e0*/  @!P0 IMAD.MOV R4, RZ, RZ, -R4 ;  /* 0x000000ffff048224 */ /* 0x000fe200078e0a04 */
[----:B------:R-:W-:Y:S01]  /*08f0*/  @!P1 LOP3.LUT R4, RZ, R11, RZ, 0x33, !PT ;  /* 0x0000000bff049212 */ /* 0x000fe200078e33ff */
[----:B------:R-:W-:Y:S01]  /*0900*/  IMAD.MOV.U32 R5, RZ, RZ, R0 ;  /* 0x000000ffff057224 */ /* 0x000fe200078e0000 */
[----:B------:R-:W-:Y:S02]  /*0910*/  IABS R0, R10 ;  /* 0x0000000a00007213 */ /* 0x000fe40000000000 */
[----:B------:R-:W-:Y:S01]  /*0920*/  IABS R8, R4 ;  /* 0x0000000400087213 */ /* 0x000fe20000000000 */
[----:B------:R-:W-:Y:S02]  /*0930*/  IMAD R5, R5, R7, RZ ;  /* 0x0000000705057224 */ /* 0x000fe400078e02ff */
[----:B------:R-:W-:Y:S02]  /*0940*/  IMAD.MOV R6, RZ, RZ, -R0 ;  /* 0x000000ffff067224 */ /* 0x000fe400078e0a00 */
[----:B------:R-:W-:-:S04]  /*0950*/  IMAD.HI.U32 R0, R3, R5, R2 ;  /* 0x0000000503007227 */ /* 0x000fc800078e0002 */
[----:B------:R-:W-:Y:S02]  /*0960*/  IMAD.MOV.U32 R2, RZ, RZ, R8 ;  /* 0x000000ffff027224 */ /* 0x000fe400078e0008 */
[----:B------:R-:W-:Y:S02]  /*0970*/  IMAD.MOV.U32 R3, RZ, RZ, R6 ;  /* 0x000000ffff037224 */ /* 0x000fe400078e0006 */
[----:B------:R-:W-:-:S04]  /*0980*/  IMAD.HI.U32 R0, R0, R2, RZ ;  /* 0x0000000200007227 */ /* 0x000fc800078e00ff */
[----:B------:R-:W-:Y:S02]  /*0990*/  IMAD R2, R0, R3, R2 ;  /* 0x0000000300027224 */ /* 0x000fe400078e0202 */
[----:B------:R-:W-:-:S03]  /*09a0*/  IMAD R3, R4, R11, RZ ;  /* 0x0000000b04037224 */ /* 0x000fc600078e02ff */
[----:B------:R-:W-:Y:S02]  /*09b0*/  ISETP.GT.U32.AND P1, PT, R7, R2, PT ;  /* 0x000000020700720c */ /* 0x000fe40003f24070 */
[----:B------:R-:W-:-:S11]  /*09c0*/  IADD3 R237, R237, -R3, RZ ;  /* 0x80000003eded7210 */ /* 0x000fd60007ffe0ff */
[----:B------:R-:W-:Y:S01]  /*09d0*/  @!P1 IMAD.IADD R2, R2, 0x1, -R7 ;  /* 0x0000000102029824 */ /* 0x000fe200078e0a07 */
[----:B------:R-:W-:Y:S02]  /*09e0*/  @!P1 IADD3 R0, R0, 0x1, RZ ;  /* 0x0000000100009810 */ /* 0x000fe40007ffe0ff */
[----:B------:R-:W-:Y:S02]  /*09f0*/  ISETP.NE.AND P1, PT, R10, RZ, PT ;  /* 0x000000ff0a00720c */ /* 0x000fe40003f25270 */
[----:B------:R-:W-:Y:S02]  /*0a00*/  ISETP.GE.U32.AND P2, PT, R2, R7, PT ;  /* 0x000000070200720c */ /* 0x000fe40003f46070 */
[----:B------:R-:W-:-:S04]  /*0a10*/  LOP3.LUT R2, R4, R10, RZ, 0x3c, !PT ;  /* 0x0000000a04027212 */ /* 0x000fc800078e3cff */
[----:B------:R-:W-:-:S07]  /*0a20*/  ISETP.GE.AND P0, PT, R2, RZ, PT ;  /* 0x000000ff0200720c */ /* 0x000fce0003f06270 */
[----:B------:R-:W-:-:S06]  /*0a30*/  @P2 IADD3 R0, R0, 0x1, RZ ;  /* 0x0000000100002810 */ /* 0x000fcc0007ffe0ff */
[----:B------:R-:W-:Y:S02]  /*0a40*/  @!P0 IADD3 R0, -R0, RZ, RZ ;  /* 0x000000ff00008210 */ /* 0x000fe40007ffe1ff */
[----:B------:R-:W-:-:S05]  /*0a50*/  @!P1 LOP3.LUT R0, RZ, R10, RZ, 0x33, !PT ;  /* 0x0000000aff009212 */ /* 0x000fca00078e33ff */
[--C-:B------:R-:W-:Y:S02]  /*0a60*/  IMAD.MOV R2, RZ, RZ, -R0.reuse ;  /* 0x000000ffff027224 */ /* 0x100fe400078e0a00 */
[C---:B------:R-:W-:Y:S02]  /*0a70*/  IMAD R0, R10.reuse, 0x1000000, R0 ;  /* 0x010000000a007824 */ /* 0x040fe400078e0200 */
[----:B------:R-:W-:-:S04]  /*0a80*/  IMAD R2, R10, R2, R4 ;  /* 0x000000020a027224 */ /* 0x000fc800078e0204 */
[----:B------:R-:W-:Y:S01]  /*0a90*/  IMAD R238, R2, 0x10000, R0 ;  /* 0x0001000002ee7824 */ /* 0x000fe200078e0200 */
[----:B------:R-:W-:Y:S05]  /*0aa0*/  BRA `(.L_x_132) ;  /* 0x0000004000007947 */ /* 0x000fea0003800000 */
.L_x_123:
[----:B--2---:R-:W-:Y:S01]  /*0ab0*/  IMAD.MOV.U32 R237, RZ, RZ, RZ ;  /* 0x000000ffffed7224 */ /* 0x004fe200078e00ff */
[----:B------:R-:W-:Y:S01]  /*0ac0*/  MOV R238, RZ ;  /* 0x000000ff00ee7202 */ /* 0x000fe20000000f00 */
[----:B------:R-:W-:Y:S01]  /*0ad0*/  IMAD.U32 R236, RZ, RZ, UR4 ;  /* 0x00000004ffec7e24 */ /* 0x000fe2000f8e00ff */
[----:B------:R-:W-:Y:S02]  /*0ae0*/  MOV R239, c[0x0][0x53c] ;  /* 0x00014f0000ef7a02 */ /* 0x000fe40000000f00 */
.L_x_132:
[----:B------:R-:W-:Y:S01]  /*0af0*/  ISETP.NE.AND P0, PT, R12, RZ, PT ;  /* 0x000000ff0c00720c */ /* 0x000fe20003f05270 */
[----:B------:R-:W-:-:S12]  /*0b00*/  WARPSYNC 0xffffffff ;  /* 0xffffffff00007948 */ /* 0x000fd80003800000 */
[----:B------:R1:W-:Y:S04]  /*0b10*/  @!P0 STS.128 [0xf100], R236 ;  /* 0x00f100ecff008388 */ /* 0x0003e80000000c00 */
[----:B------:R-:W-:Y:S06]  /*0b20*/  BAR.ARV 0x5, 0x100 ;  /* 0x0144000000007b1d */ /* 0x000fec0000002000 */
.L_x_121:
[----:B-12---:R-:W-:-:S13]  /*0b30*/  ISETP.GE.AND P0, PT, R239, c[0x0][0x53c], PT ;  /* 0x00014f00ef007a0c */ /* 0x006fda0003f06270 */
[----:B------:R-:W-:Y:S05]  /*0b40*/  @P0 EXIT ;  /* 0x000000000000094d */ /* 0x000fea0003800000 */
[----:B------:R-:W1:Y:S02]  /*0b50*/  S2R R15, SR_TID.X ;  /* 0x00000000000f7919 */ /* 0x000e640000002100 */
[----:B-1----:R-:W-:-:S04]  /*0b60*/  SHF.R.S32.HI R7, RZ, 0x1f, R15 ;  /* 0x0000001fff077819 */ /* 0x002fc8000001140f */
[CC--:B------:R-:W-:Y:S02]  /*0b70*/  LEA.HI R2, R7.reuse, R15.reuse, RZ, 0x4 ;  /* 0x0000000f07027211 */ /* 0x0c0fe400078f20ff */
[----:B------:R-:W-:Y:S02]  /*0b80*/  LEA.HI R14, R7, R15, RZ, 0x2 ;  /* 0x0000000f070e7211 */ /* 0x000fe400078f10ff */
[----:B------:R-:W-:Y:S02]  /*0b90*/  SHF.R.S32.HI R3, RZ, 0x4, R2 ;  /* 0x00000004ff037819 */ /* 0x000fe40000011402 */
[--C-:B------:R-:W-:Y:S02]  /*0ba0*/  SHF.R.S32.HI R8, RZ, 0x2, R14.reuse ;  /* 0x00000002ff087819 */ /* 0x100fe4000001140e */
[----:B------:R-:W-:Y:S02]  /*0bb0*/  LEA.HI R0, R2, R3, RZ, 0x1 ;  /* 0x0000000302007211 */ /* 0x000fe400078f08ff */
[----:B------:R-:W-:-:S02]  /*0bc0*/  SHF.R.S32.HI R4, RZ, 0x1f, R14 ;  /* 0x0000001fff047819 */ /* 0x000fc4000001140e */
[----:B------:R-:W-:Y:S02]  /*0bd0*/  LOP3.LUT R0, R0, 0xfffffffe, RZ, 0xc0, !PT ;  /* 0xfffffffe00007812 */ /* 0x000fe400078ec0ff */
[----:B------:R-:W-:Y:S02]  /*0be0*/  LEA.HI R10, R7, R15, RZ, 0x3 ;  /* 0x0000000f070a7211 */ /* 0x000fe400078f18ff */
[----:B------:R-:W-:Y:S01]  /*0bf0*/  LOP3.LUT R2, R2, 0xfffffff0, RZ, 0xc0, !PT ;  /* 0xfffffff002027812 */ /* 0x000fe200078ec0ff */
[----:B------:R-:W-:Y:S01]  /*0c00*/  IMAD.IADD R12, R3, 0x1, -R0 ;  /* 0x00000001030c7824 */ /* 0x000fe200078e0a00 */
[----:B------:R-:W-:Y:S02]  /*0c10*/  LEA.HI R0, R4, R8, RZ, 0x3 ;  /* 0x0000000804007211 */ /* 0x000fe400078f18ff */
[----:B------:R-:W-:Y:S01]  /*0c20*/  SHF.R.S32.HI R230, RZ, 0x3, R10 ;  /* 0x00000003ffe67819 */ /* 0x000fe2000001140a */
[----:B------:R-:W-:Y:S01]  /*0c30*/  IMAD.IADD R3, R15, 0x1, -R2 ;  /* 0x000000010f037824 */ /* 0x000fe200078e0a02 */
[----:B------:R-:W-:-:S02]  /*0c40*/  LOP3.LUT R234, R10, 0xfffffff8, RZ, 0xc0, !PT ;  /* 0xfffffff80aea7812 */ /* 0x000fc400078ec0ff */
[----:B------:R-:W-:Y:S01]  /*0c50*/  LOP3.LUT R0, R0, 0xfffffff8, RZ, 0xc0, !PT ;  /* 0xfffffff800007812 */ /* 0x000fe200078ec0ff */
[----:B------:R-:W-:Y:S01]  /*0c60*/  IMAD.SHL.U32 R2, R230, 0x40, RZ ;  /* 0x00000040e6027824 */ /* 0x000fe200078e00ff */
[----:B------:R-:W-:Y:S01]  /*0c70*/  SHF.R.S32.HI R4, RZ, 0x1f, R3 ;  /* 0x0000001fff047819 */ /* 0x000fe20000011403 */
[----:B------:R-:W-:Y:S01]  /*0c80*/  IMAD.IADD R234, R15, 0x1, -R234 ;  /* 0x000000010fea7824 */ /* 0x000fe200078e0aea */
[----:B------:R-:W-:Y:S01]  /*0c90*/  LEA.HI R9, R7, R15, RZ, 0x5 ;  /* 0x0000000f07097211 */ /* 0x000fe200078f28ff */
[----:B------:R-:W-:Y:S01]  /*0ca0*/  IMAD.IADD R8, R8, 0x1, -R0 ;  /* 0x0000000108087824 */ /* 0x000fe200078e0a00 */
[----:B------:R-:W-:Y:S01]  /*0cb0*/  LOP3.LUT R0, R2, 0x1c0, RZ, 0xc0, !PT ;  /* 0x000001c002007812 */ /* 0x000fe200078ec0ff */
[----:B------:R-:W-:Y:S01]  /*0cc0*/  IMAD.SHL.U32 R228, R234, 0x8, RZ ;  /* 0x00000008eae47824 */ /* 0x000fe200078e00ff */
[----:B------:R-:W-:Y:S01]  /*0cd0*/  LEA.HI R13, R4, R3, RZ, 0x3 ;  /* 0x00000003040d7211 */ /* 0x000fe200078f18ff */
[----:B------:R-:W-:Y:S01]  /*0ce0*/  IMAD.SHL.U32 R4, R234, 0x40, RZ ;  /* 0x00000040ea047824 */ /* 0x000fe200078e00ff */
[----:B------:R-:W-:-:S02]  /*0cf0*/  SHF.R.U32.HI R6, RZ, 0x3, R0 ;  /* 0x00000003ff067819 */ /* 0x000fc40000011600 */
[----:B------:R-:W-:Y:S02]  /*0d00*/  LOP3.LUT R5, R0, 0x38, R228, 0xf8, !PT ;  /* 0x0000003800057812 */ /* 0x000fe400078ef8e4 */
[----:B------:R-:W-:Y:S02]  /*0d10*/  LOP3.LUT R2, R13, 0xfffffff8, RZ, 0xc0, !PT ;  /* 0xfffffff80d027812 */ /* 0x000fe400078ec0ff */
[----:B------:R-:W-:Y:S02]  /*0d20*/  LOP3.LUT R11, R5, R6, RZ, 0x3c, !PT ;  /* 0x00000006050b7212 */ /* 0x000fe400078e3cff */
[----:B------:R-:W-:Y:S01]  /*0d30*/  LOP3.LUT R0, R4, 0x1c0, RZ, 0xc0, !PT ;  /* 0x000001c004007812 */ /* 0x000fe200078ec0ff */
[----:B------:R-:W-:Y:S01]  /*0d40*/  IMAD.IADD R6, R3, 0x1, -R2 ;  /* 0x0000000103067824 */ /* 0x000fe200078e0a02 */
[----:B------:R-:W-:Y:S02]  /*0d50*/  LOP3.LUT R3, R9, 0xffffffe0, RZ, 0xc0, !PT ;  /* 0xffffffe009037812 */ /* 0x000fe400078ec0ff */
[----:B------:R-:W-:-:S02]  /*0d60*/  LOP3.LUT R4, R0, 0x8, R10, 0xf8, !PT ;  /* 0x0000000800047812 */ /* 0x000fc400078ef80a */
[----:B------:R-:W-:Y:S01]  /*0d70*/  SHF.R.U32.HI R2, RZ, 0x3, R0 ;  /* 0x00000003ff027819 */ /* 0x000fe20000011600 */
[----:B------:R-:W-:Y:S01]  /*0d80*/  IMAD.IADD R17, R15, 0x1, -R3 ;  /* 0x000000010f117824 */ /* 0x000fe200078e0a03 */
[--C-:B------:R-:W-:Y:S02]  /*0d90*/  SHF.R.S32.HI R203, RZ, 0x5, R9.reuse ;  /* 0x00000005ffcb7819 */ /* 0x100fe40000011409 */
[----:B------:R-:W-:Y:S02]  /*0da0*/  SHF.R.S32.HI R0, RZ, 0x1f, R9 ;  /* 0x0000001fff007819 */ /* 0x000fe40000011409 */
[----:B------:R-:W-:Y:S02]  /*0db0*/  LOP3.LUT R10, R4, R2, RZ, 0x3c, !PT ;  /* 0x00000002040a7212 */ /* 0x000fe400078e3cff */
[----:B------:R-:W-:Y:S02]  /*0dc0*/  LEA.HI R0, R0, R203, RZ, 0x3 ;  /* 0x000000cb00007211 */ /* 0x000fe400078f18ff */
[----:B------:R-:W-:-:S02]  /*0dd0*/  SHF.R.S32.HI R9, RZ, 0x1f, R17 ;  /* 0x0000001fff097819 */ /* 0x000fc40000011411 */
[----:B------:R-:W-:Y:S01]  /*0de0*/  LOP3.LUT R2, R14, 0xfffffffc, RZ, 0xc0, !PT ;  /* 0xfffffffc0e027812 */ /* 0x000fe200078ec0ff */
[----:B------:R-:W-:Y:S01]  /*0df0*/  IMAD.MOV.U32 R14, RZ, RZ, 0x20 ;  /* 0x00000020ff0e7424 */ /* 0x000fe200078e00ff */
[----:B------:R-:W-:Y:S02]  /*0e00*/  LOP3.LUT R0, R0, 0xffffff8, RZ, 0xc0, !PT ;  /* 0x0ffffff800007812 */ /* 0x000fe400078ec0ff */
[----:B------:R-:W-:Y:S01]  /*0e10*/  LEA.HI R9, R9, R17, RZ, 0x2 ;  /* 0x0000001109097211 */ /* 0x000fe200078f10ff */
[----:B------:R-:W-:Y:S01]  /*0e20*/  IMAD.IADD R5, R15, 0x1, -R2 ;  /* 0x000000010f057824 */ /* 0x000fe200078e0a02 */
[----:B------:R-:W-:Y:S01]  /*0e30*/  LOP3.LUT R4, R8, 0x1, RZ, 0xc0, !PT ;  /* 0x0000000108047812 */ /* 0x000fe200078ec0ff */
[----:B------:R-:W-:Y:S01]  /*0e40*/  IMAD.IADD R3, R203, 0x1, -R0 ;  /* 0x00000001cb037824 */ /* 0x000fe200078e0a00 */
[----:B------:R-:W-:Y:S02]  /*0e50*/  SHF.R.S32.HI R2, RZ, 0x2, R9 ;  /* 0x00000002ff027819 */ /* 0x000fe40000011409 */
[----:B------:R-:W-:-:S02]  /*0e60*/  LEA.HI R0, R5, R5, RZ, 0x1 ;  /* 0x0000000505007211 */ /* 0x000fc400078f08ff */
[----:B------:R-:W-:Y:S01]  /*0e70*/  LEA.HI R7, R7, R15, RZ, 0x6 ;  /* 0x0000000f07077211 */ /* 0x000fe200078f30ff */
[----:B------:R-:W-:Y:S01]  /*0e80*/  IMAD R16, R3, 0x10, R2 ;  /* 0x0000001003107824 */ /* 0x000fe200078e0202 */
[----:B------:R-:W-:Y:S01]  /*0e90*/  ISETP.NE.U32.AND P0, PT, R4, 0x1, PT ;  /* 0x000000010400780c */ /* 0x000fe20003f05070 */
[----:B------:R-:W-:Y:S01]  /*0ea0*/  IMAD.SHL.U32 R2, R6, 0x40, RZ ;  /* 0x0000004006027824 */ /* 0x000fe200078e00ff */
[----:B------:R-:W-:Y:S01]  /*0eb0*/  LOP3.LUT R3, R0, 0x1ffffffe, RZ, 0xc0, !PT ;  /* 0x1ffffffe00037812 */ /* 0x000fe200078ec0ff */
[C---:B------:R-:W-:Y:S01]  /*0ec0*/  IMAD.SHL.U32 R4, R8.reuse, 0x40, RZ ;  /* 0x0000004008047824 */ /* 0x040fe200078e00ff */
[----:B------:R-:W-:Y:S01]  /*0ed0*/  R2P PR, R8, 0x6 ;  /* 0x0000000608007804 */ /* 0x000fe20000000000 */
[----:B------:R-:W-:Y:S01]  /*0ee0*/  IMAD.SHL.U32 R7, R7, 0x8, RZ ;  /* 0x0000000807077824 */ /* 0x000fe200078e00ff */
[C---:B------:R-:W-:Y:S01]  /*0ef0*/  LOP3.LUT P4, RZ, R6.reuse, 0x2, RZ, 0xc0, !PT ;  /* 0x0000000206ff7812 */ /* 0x040fe2000788c0ff */
[----:B------:R-:W-:Y:S01]  /*0f00*/  IMAD.IADD R8, R5, 0x1, -R3 ;  /* 0x0000000105087824 */ /* 0x000fe200078e0a03 */
[----:B------:R-:W-:Y:S01]  /*0f10*/  LOP3.LUT P3, RZ, R6, 0x4, RZ, 0xc0, !PT ;  /* 0x0000000406ff7812 */ /* 0x000fe2000786c0ff */
[----:B------:R-:W-:Y:S01]  /*0f20*/  IMAD.SHL.U32 R6, R12, 0x8, RZ ;  /* 0x000000080c067824 */ /* 0x000fe200078e00ff */
[----:B------:R-:W-:Y:S01]  /*0f30*/  LOP3.LUT R2, R2, 0x1c0, RZ, 0xc0, !PT ;  /* 0x000001c002027812 */ /* 0x000fe200078ec0ff */
[----:B------:R-:W-:Y:S01]  /*0f40*/  IMAD.MOV.U32 R15, RZ, RZ, 0x10 ;  /* 0x00000010ff0f7424 */ /* 0x000fe200078e00ff */
[----:B------:R-:W-:Y:S01]  /*0f50*/  LOP3.LUT R3, R4, 0x1c0, RZ, 0xc0, !PT ;  /* 0x000001c004037812 */ /* 0x000fe200078ec0ff */
[----:B------:R-:W-:Y:S01]  /*0f60*/  IMAD R0, R12, 0x200, R10 ;  /* 0x000002000c007824 */ /* 0x000fe200078e020a */
[----:B------:R-:W-:Y:S01]  /*0f70*/  LOP3.LUT R11, R11, 0x7ffffe00, R7, 0xf8, !PT ;  /* 0x7ffffe000b0b7812 */ /* 0x000fe200078ef807 */
[----:B------:R-:W-:Y:S01]  /*0f80*/  IMAD R7, R203, 0x200, R5 ;  /* 0x00000200cb077824 */ /* 0x000fe200078e0205 */
[----:B------:R-:W-:Y:S01]  /*0f90*/  LOP3.LUT R6, R2, 0x8, R6, 0xf8, !PT ;  /* 0x0000000802067812 */ /* 0x000fe200078ef806 */
[----:B------:R-:W-:Y:S01]  /*0fa0*/  STL [R1+0x2c], R16 ;  /* 0x00002c1001007387 */ /* 0x000fe20000100800 */
[----:B------:R-:W-:Y:S01]  /*0fb0*/  SHF.R.U32.HI R5, RZ, 0x3, R2 ;  /* 0x00000003ff057819 */ /* 0x000fe20000011602 */
[----:B------:R-:W-:Y:S01]  /*0fc0*/  IMAD.SHL.U32 R207, R11, 0x2, RZ ;  /* 0x000000020bcf7824 */ /* 0x000fe200078e00ff */
[----:B------:R-:W-:-:S02]  /*0fd0*/  LEA.HI R2, R3, R3, RZ, 0x1d ;  /* 0x0000000303027211 */ /* 0x000fc400078fe8ff */
[----:B------:R-:W-:Y:S02]  /*0fe0*/  SEL R4, R15, 0xfffffff0, !P4 ;  /* 0xfffffff00f047807 */ /* 0x000fe40006000000 */
[----:B------:R-:W-:Y:S01]  /*0ff0*/  SEL R3, R14, 0xffffffe0, !P3 ;  /* 0xffffffe00e037807 */ /* 0x000fe20005800000 */
[----:B------:R-:W-:Y:S01]  /*1000*/  IMAD.U32 R7, R7, 0x2, R2 ;  /* 0x0000000207077824 */ /* 0x000fe200078e0002 */
[----:B------:R-:W-:Y:S01]  /*1010*/  LOP3.LUT R5, R6, R5, RZ, 0x3c, !PT ;  /* 0x0000000506057212 */ /* 0x000fe200078e3cff */
[----:B------:R-:W-:Y:S01]  /*1020*/  IMAD.SHL.U32 R6, R13, 0x40, RZ ;  /* 0x000000400d067824 */ /* 0x000fe200078e00ff */
[----:B------:R-:W-:Y:S01]  /*1030*/  LOP3.LUT R2, R9, 0x7ffffffc, RZ, 0xc0, !PT ;  /* 0x7ffffffc09027812 */ /* 0x000fe200078ec0ff */
[----:B------:R-:W-:Y:S01]  /*1040*/  IMAD.MOV.U32 R9, RZ, RZ, 0x40 ;  /* 0x00000040ff097424 */ /* 0x000fe200078e00ff */
[----:B------:R-:W-:Y:S01]  /*1050*/  LEA R12, R7, 0x80, 0x1 ;  /* 0x00000080070c7811 */ /* 0x000fe200078e08ff */
[----:B------:R-:W-:Y:S01]  /*1060*/  IMAD.IADD R4, R4, 0x1, R3 ;  /* 0x0000000104047824 */ /* 0x000fe200078e0203 */
[----:B------:R-:W-:Y:S01]  /*1070*/  LOP3.LUT R3, R5, 0x7ffffe00, R6, 0xf8, !PT ;  /* 0x7ffffe0005037812 */ /* 0x000fe200078ef806 */
[----:B------:R-:W-:Y:S01]  /*1080*/  IMAD.IADD R2, R17, 0x1, -R2 ;  /* 0x0000000111027824 */ /* 0x000fe200078e0a02 */
[----:B------:R-:W-:Y:S01]  /*1090*/  SEL R6, R14, 0xffffffe0, !P1 ;  /* 0xffffffe00e067807 */ /* 0x000fe20004800000 */
[----:B------:R-:W-:Y:S01]  /*10a0*/  STL [R1+0x8], R12 ;  /* 0x0000080c01007387 */ /* 0x000fe20000100800 */
[----:B------:R-:W-:Y:S01]  /*10b0*/  SEL R5, R9, 0xffffffc0, !P2 ;  /* 0xffffffc009057807 */ /* 0x000fe20005000000 */
[----:B------:R-:W-:Y:S01]  /*10c0*/  IMAD.SHL.U32 R244, R2, 0x2, RZ ;  /* 0x0000000202f47824 */ /* 0x000fe200078e00ff */
[----:B------:R-:W-:Y:S01]  /*10d0*/  IADD3 R7, R12, -0x10, RZ ;  /* 0xfffffff00c077810 */ /* 0x000fe20007ffe0ff */
[----:B------:R-:W-:Y:S01]  /*10e0*/  IMAD R2, R8, 0x8, R16 ;  /* 0x0000000808027824 */ /* 0x000fe200078e0210 */
[----:B------:R-:W-:Y:S01]  /*10f0*/  LEA R197, R3, 0x100, 0x1 ;  /* 0x0000010003c57811 */ /* 0x000fe200078e08ff */
[C---:B------:R-:W-:Y:S01]  /*1100*/  IMAD.IADD R10, R12.reuse, 0x1, R6 ;  /* 0x000000010c0a7824 */ /* 0x040fe200078e0206 */
[C---:B------:R-:W-:Y:S01]  /*1110*/  @P0 IADD3 R7, R12.reuse, 0x10, RZ ;  /* 0x000000100c070810 */ /* 0x040fe20007ffe0ff */
[----:B------:R-:W-:Y:S01]  /*1120*/  IMAD.IADD R8, R12, 0x1, R5 ;  /* 0x000000010c087824 */ /* 0x000fe200078e0205 */
[----:B------:R1:W-:Y:S01]  /*1130*/  STL [R1+0x30], R2 ;  /* 0x0000300201007387 */ /* 0x0003e20000100800 */
[----:B------:R-:W-:Y:S01]  /*1140*/  LEA R111, R0, 0x8100, 0x1 ;  /* 0x00008100006f7811 */ /* 0x000fe200078e08ff */
[----:B------:R-:W-:Y:S01]  /*1150*/  IMAD R203, R203, 0x800, R197 ;  /* 0x00000800cbcb7824 */ /* 0x000fe200078e02c5 */
[----:B------:R-:W-:Y:S01]  /*1160*/  SEL R0, R9, 0xffffffc0, !P3 ;  /* 0xffffffc009007807 */ /* 0x000fe20005800000 */
[----:B------:R-:W-:Y:S01]  /*1170*/  STL [R1+0x14], R10 ;  /* 0x0000140a01007387 */ /* 0x000fe20000100800 */
[--C-:B------:R-:W-:Y:S01]  /*1180*/  IMAD.IADD R3, R6, 0x1, R7.reuse ;  /* 0x0000000106037824 */ /* 0x100fe200078e0207 */
[----:B------:R-:W-:Y:S01]  /*1190*/  IADD3 R231, R228, 0x40, RZ ;  /* 0x00000040e4e77810 */ /* 0x000fe20007ffe0ff */
[----:B------:R-:W-:Y:S01]  /*11a0*/  IMAD.IADD R6, R5, 0x1, R7 ;  /* 0x0000000105067824 */ /* 0x000fe200078e0207 */
[----:B------:R2:W-:Y:S01]  /*11b0*/  STL [R1+0x24], R8 ;  /* 0x0000240801007387 */ /* 0x0005e20000100800 */
[----:B------:R-:W-:-:S02]  /*11c0*/  IMAD R202, R4, 0x2, R197 ;  /* 0x0000000204ca7824 */ /* 0x000fc400078e02c5 */
[----:B------:R-:W-:Y:S01]  /*11d0*/  IMAD.IADD R198, R197, 0x1, R0 ;  /* 0x00000001c5c67824 */ /* 0x000fe200078e0200 */
[----:B------:R3:W-:Y:S01]  /*11e0*/  STL [R1+0xc], R7 ;  /* 0x00000c0701007387 */ /* 0x0007e20000100800 */
[----:B------:R-:W-:Y:S01]  /*11f0*/  IMAD.IADD R206, R0, 0x1, R203 ;  /* 0x0000000100ce7824 */ /* 0x000fe200078e02cb */
[----:B-1----:R-:W-:-:S04]  /*1200*/  SEL R2, R14, 0xffffffe0, !P4 ;  /* 0xffffffe00e027807 */ /* 0x002fc80006000000 */
[--C-:B------:R-:W-:Y:S01]  /*1210*/  IADD3 R200, R0, R197, R2.reuse ;  /* 0x000000c500c87210 */ /* 0x100fe20007ffe002 */
[----:B------:R-:W-:Y:S02]  /*1220*/  IMAD.IADD R199, R197, 0x1, R2 ;  /* 0x00000001c5c77824 */ /* 0x000fe400078e0202 */
[----:B------:R-:W-:Y:S02]  /*1230*/  IMAD.IADD R204, R2, 0x1, R203 ;  /* 0x0000000102cc7824 */ /* 0x000fe400078e02cb */
[--C-:B--2---:R-:W-:Y:S02]  /*1240*/  IMAD.IADD R8, R10, 0x1, R5.reuse ;  /* 0x000000010a087824 */ /* 0x104fe400078e0205 */
[----:B------:R-:W-:Y:S02]  /*1250*/  IMAD.IADD R2, R3, 0x1, R5 ;  /* 0x0000000103027824 */ /* 0x000fe400078e0205 */
[----:B------:R-:W-:Y:S01]  /*1260*/  IMAD.IADD R205, R0, 0x1, R204 ;  /* 0x0000000100cd7824 */ /* 0x000fe200078e02cc */
[----:B------:R3:W-:Y:S04]  /*1270*/  STL [R1+0x20], R8 ;  /* 0x0000200801007387 */ /* 0x0007e80000100800 */
[----:B------:R3:W-:Y:S04]  /*1280*/  STL [R1+0x1c], R6 ;  /* 0x00001c0601007387 */ /* 0x0007e80000100800 */
[----:B------:R3:W-:Y:S04]  /*1290*/  STL [R1+0x10], R3 ;  /* 0x0000100301007387 */ /* 0x0007e80000100800 */
[----:B------:R3:W-:Y:S02]  /*12a0*/  STL [R1+0x18], R2 ;  /* 0x0000180201007387 */ /* 0x0007e40000100800 */
.L_x_203:
[----:B------:R-:W-:-:S04]  /*12b0*/  IMAD.MOV.U32 R14, RZ, RZ, 0x4 ;  /* 0x00000004ff0e7424 */ /* 0x000fc800078e00ff */
[----:B---3--:R-:W-:-:S05]  /*12c0*/  IMAD.WIDE R2, R239, R14, c[0x0][0x588] ;  /* 0x00016200ef027625 */ /* 0x008fca00078e020e */
[----:B------:R-:W2:Y:S01]  /*12d0*/  LDG.E R235, [R2.64] ;  /* 0x0000000602eb7981 */ /* 0x000ea2000c1e1900 */
[----:B------:R-:W-:Y:S01]  /*12e0*/  ISETP.NE.U32.AND P1, PT, RZ, c[0x0][0x370], PT ;  /* 0x0000dc00ff007a0c */ /* 0x000fe20003f25070 */
[----:B------:R-:W-:Y:S01]  /*12f0*/  CS2R R8, SRZ ;  /* 0x0000000000087805 */ /* 0x000fe2000001ff00 */
[----:B------:R-:W-:Y:S02]  /*1300*/  ISETP.NE.U32.AND P4, PT, RZ, c[0x0][0x360], PT ;  /* 0x0000d800ff007a0c */ /* 0x000fe40003f85070 */
[----:B------:R-:W-:Y:S02]  /*1310*/  ISETP.NE.AND.EX P1, PT, RZ, c[0x0][0x374], PT, P1 ;  /* 0x0000dd00ff007a0c */ /* 0x000fe40003f25310 */
[----:B------:R-:W-:Y:S02]  /*1320*/  ISETP.NE.AND.EX P4, PT, RZ, c[0x0][0x364], PT, P4 ;  /* 0x0000d900ff007a0c */ /* 0x000fe40003f85340 */
[----:B------:R-:W-:-:S04]  /*1330*/  ISETP.NE.U32.AND P6, PT, RZ, c[0x0][0x350], PT ;  /* 0x0000d400ff007a0c */ /* 0x000fc80003fc5070 */
[----:B------:R-:W-:Y:S01]  /*1340*/  ISETP.NE.AND.EX P6, PT, RZ, c[0x0][0x354], PT, P6 ;  /* 0x0000d500ff007a0c */ /* 0x000fe20003fc5360 */
[----:B------:R-:W-:Y:S01]  /*1350*/  IMAD.MOV.U32 R11, RZ, RZ, RZ ;  /* 0x000000ffff0b7224 */ /* 0x000fe200078e00ff */
[----:B--2---:R-:W-:-:S03]  /*1360*/  SHF.R.S32.HI R12, RZ, 0x1f, R235 ;  /* 0x0000001fff0c7819 */ /* 0x004fc600000114eb */
[----:B------:R-:W-:-:S04]  /*1370*/  @P1 LEA R2, P0, R235, c[0x0][0x370], 0x2 ;  /* 0x0000dc00eb021a11 */ /* 0x000fc800078010ff */
[C-C-:B------:R-:W-:Y:S02]  /*1380*/  @P1 LEA.HI.X R3, R235.reuse, c[0x0][0x374], R12.reuse, 0x2, P0 ;  /* 0x0000dd00eb031a11 */ /* 0x140fe400000f140c */
[----:B------:R-:W-:Y:S02]  /*1390*/  ISETP.NE.U32.AND P0, PT, RZ, c[0x0][0x348], PT ;  /* 0x0000d200ff007a0c */ /* 0x000fe40003f05070 */
[C---:B------:R-:W-:Y:S01]  /*13a0*/  LEA R4, P3, R235.reuse, c[0x0][0x348], 0x2 ;  /* 0x0000d200eb047a11 */ /* 0x040fe200078610ff */
[----:B------:R1:W5:Y:S01]  /*13b0*/  @P1 LDG.E R8, [R2.64] ;  /* 0x0000000602081981 */ /* 0x000362000c1e1900 */
[----:B------:R-:W-:Y:S02]  /*13c0*/  ISETP.NE.AND.EX P0, PT, RZ, c[0x0][0x34c], PT, P0 ;  /* 0x0000d300ff007a0c */ /* 0x000fe40003f05300 */
[C---:B------:R-:W-:Y:S02]  /*13d0*/  @P4 LEA R6, P1, R235.reuse, c[0x0][0x360], 0x2 ;  /* 0x0000d800eb064a11 */ /* 0x040fe400078210ff */
[----:B------:R-:W-:-:S02]  /*13e0*/  LEA.HI.X R5, R235, c[0x0][0x34c], R12, 0x2, P3 ;  /* 0x0000d300eb057a11 */ /* 0x000fc400018f140c */
[----:B------:R-:W-:-:S05]  /*13f0*/  @P4 LEA.HI.X R7, R235, c[0x0][0x364], R12, 0x2, P1 ;  /* 0x0000d900eb074a11 */ /* 0x000fca00008f140c */
[----:B------:R2:W5:Y:S04]  /*1400*/  @P4 LDG.E R15, [R6.64] ;  /* 0x00000006060f4981 */ /* 0x000568000c1e1900 */
[----:B------:R2:W5:Y:S01]  /*1410*/  @P0 LDG.E R11, [R4.64] ;  /* 0x00000006040b0981 */ /* 0x000562000c1e1900 */
[----:B-1----:R-:W-:-:S04]  /*1420*/  LEA R2, P2, R235, c[0x0][0x350], 0x2 ;  /* 0x0000d400eb027a11 */ /* 0x002fc800078410ff */
[----:B------:R-:W-:-:S05]  /*1430*/  LEA.HI.X R3, R235, c[0x0][0x354], R12, 0x2, P2 ;  /* 0x0000d500eb037a11 */ /* 0x000fca00010f140c */
[----:B------:R2:W5:Y:S01]  /*1440*/  @P6 LDG.E R9, [R2.64] ;  /* 0x0000000602096981 */ /* 0x000562000c1e1900 */
[----:B------:R-:W-:Y:S01]  /*1450*/  YIELD ;  /* 0x0000000000007946 */ /* 0x000fe20003800000 */
[----:B------:R-:W-:Y:S01]  /*1460*/  LOP3.LUT R245, R238, 0xffff, RZ, 0xc0, !PT ;  /* 0x0000ffffeef57812 */ /* 0x000fe200078ec0ff */
[----:B------:R-:W-:Y:S05]  /*1470*/  @P4 BRA `(.L_x_133) ;  /* 0x0000005000004947 */ /* 0x000fea0003800000 */
[----:B-----5:R-:W-:Y:S01]  /*1480*/  MOV R15, c[0x0][0x168] ;  /* 0x00005a00000f7a02 */ /* 0x020fe20000000f00 */
[----:B------:R-:W-:Y:S05]  /*1490*/  @!P0 BRA `(.L_x_133) ;  /* 0x0000003000008947 */ /* 0x000fea0003800000 */
[----:B--2---:R-:W2:Y:S04]  /*14a0*/  LDG.E R6, [R4.64] ;  /* 0x0000000604067981 */ /* 0x004ea8000c1e1900 */
[----:B------:R-:W2:Y:S02]  /*14b0*/  LDG.E R0, [R4.64+0x4] ;  /* 0x0000040604007981 */ /* 0x000ea4000c1e1900 */
[----:B--2---:R-:W-:-:S02]  /*14c0*/  IADD3 R15, -R6, R0, RZ ;  /* 0x00000000060f7210 */ /* 0x004fc40007ffe1ff */
.L_x_133:
[----:B------:R-:W-:-:S04]  /*14d0*/  ISETP.NE.U32.AND P1, PT, RZ, c[0x0][0x368], PT ;  /* 0x0000da00ff007a0c */ /* 0x000fc80003f25070 */
[----:B------:R-:W-:-:S13]  /*14e0*/  ISETP.NE.AND.EX P1, PT, RZ, c[0x0][0x36c], PT, P1 ;  /* 0x0000db00ff007a0c */ /* 0x000fda0003f25310 */
[----:B------:R-:W-:Y:S05]  /*14f0*/  @!P1 BRA `(.L_x_134) ;  /* 0x0000004000009947 */ /* 0x000fea0003800000 */
[----:B--2---:R-:W-:-:S04]  /*1500*/  LEA R2, P1, R235, c[0x0][0x368], 0x2 ;  /* 0x0000da00eb027a11 */ /* 0x004fc800078210ff */
[----:B------:R-:W-:-:S05]  /*1510*/  LEA.HI.X R3, R235, c[0x0][0x36c], R12, 0x2, P1 ;  /* 0x0000db00eb037a11 */ /* 0x000fca00008f140c */
[----:B------:R1:W5:Y:S01]  /*1520*/  LDG.E R0, [R2.64] ;  /* 0x0000000602007981 */ /* 0x000362000c1e1900 */
[----:B------:R-:W-:Y:S05]  /*1530*/  BRA `(.L_x_135) ;  /* 0x0000005000007947 */ /* 0x000fea0003800000 */
.L_x_134:
[----:B------:R-:W-:Y:S01]  /*1540*/  MOV R0, c[0x0][0x1d0] ;  /* 0x0000740000007a02 */ /* 0x000fe20000000f00 */
[----:B------:R-:W-:Y:S05]  /*1550*/  @!P6 BRA `(.L_x_135) ;  /* 0x000000300000e947 */ /* 0x000fea0003800000 */
[----:B--2---:R-:W2:Y:S04]  /*1560*/  LDG.E R4, [R2.64] ;  /* 0x0000000602047981 */ /* 0x004ea8000c1e1900 */
[----:B------:R-:W2:Y:S02]  /*1570*/  LDG.E R0, [R2.64+0x4] ;  /* 0x0000040602007981 */ /* 0x000ea4000c1e1900 */
[----:B--2---:R-:W-:-:S05]  /*1580*/  IADD3 R0, -R4, R0, RZ ;  /* 0x0000000004007210 */ /* 0x004fca0007ffe1ff */
.L_x_135:
[--C-:B-----5:R-:W-:Y:S01]  /*1590*/  IMAD.IADD R26, R0, 0x1, -R8.reuse ;  /* 0x00000001001a7824 */ /* 0x120fe200078e0a08 */
[----:B------:R-:W-:Y:S01]  /*15a0*/  LOP3.LUT R0, R238, 0xff000000, RZ, 0xc0, !PT ;  /* 0xff000000ee007812 */ /* 0x000fe200078ec0ff */
[----:B-12---:R-:W-:Y:S01]  /*15b0*/  IMAD.MOV.U32 R2, RZ, RZ, RZ ;  /* 0x000000ffff027224 */ /* 0x006fe200078e00ff */
[----:B------:R-:W-:Y:S01]  /*15c0*/  BSSY B0, `(.L_x_136) ;  /* 0x000002e000007945 */ /* 0x000fe20003800000 */
[----:B------:R-:W-:Y:S01]  /*15d0*/  IMAD.IADD R13, R9, 0x1, R8 ;  /* 0x00000001090d7824 */ /* 0x000fe200078e0208 */
[----:B------:R-:W-:-:S02]  /*15e0*/  IADD3 R3, R26, 0x6f, RZ ;  /* 0x0000006f1a037810 */ /* 0x000fc40007ffe0ff */
[----:B------:R-:W-:Y:S02]  /*15f0*/  SHF.R.U32.HI R4, RZ, 0x8, R0 ;  /* 0x00000008ff047819 */ /* 0x000fe40000011600 */
[----:B------:R-:W-:Y:S01]  /*1600*/  ISETP.GE.AND P1, PT, R26, 0x1, PT ;  /* 0x000000011a00780c */ /* 0x000fe20003f26270 */
[----:B------:R-:W-:Y:S01]  /*1610*/  IMAD.HI R2, R3, -0x6db6db6d, R2 ;  /* 0x9249249303027827 */ /* 0x000fe200078e0202 */
[----:B------:R-:W-:-:S04]  /*1620*/  LOP3.LUT R3, R238, 0xff0000, RZ, 0xc0, !PT ;  /* 0x00ff0000ee037812 */ /* 0x000fc800078ec0ff */
[----:B------:R-:W-:Y:S02]  /*1630*/  LEA.HI R3, R3, R4, RZ, 0x10 ;  /* 0x0000000403037211 */ /* 0x000fe400078f80ff */
[----:B------:R-:W-:Y:S02]  /*1640*/  SHF.R.U32.HI R0, RZ, 0x1f, R2 ;  /* 0x0000001fff007819 */ /* 0x000fe40000011602 */
[----:B------:R-:W-:Y:S02]  /*1650*/  LOP3.LUT R16, R3, 0xff, RZ, 0xc0, !PT ;  /* 0x000000ff03107812 */ /* 0x000fe400078ec0ff */
[----:B------:R-:W-:Y:S02]  /*1660*/  SHF.R.U32.HI R5, RZ, 0x10, R3 ;  /* 0x00000010ff057819 */ /* 0x000fe40000011603 */
[----:B------:R-:W-:Y:S01]  /*1670*/  LEA.HI.SX32 R10, R2, R0, 0x1a ;  /* 0x00000000020a7211 */ /* 0x000fe200078fd2ff */
[----:B------:R1:W-:Y:S01]  /*1680*/  STL [R1+0x4], R16 ;  /* 0x0000041001007387 */ /* 0x0003e20000100800 */
[----:B------:R-:W-:-:S03]  /*1690*/  IMAD.MOV.U32 R2, RZ, RZ, RZ ;  /* 0x000000ffff027224 */ /* 0x000fc600078e00ff */
[----:B------:R1:W-:Y:S01]  /*16a0*/  STL [R1], R5 ;  /* 0x0000000501007387 */ /* 0x0003e20000100800 */
[----:B------:R-:W-:Y:S05]  /*16b0*/  @!P1 BRA `(.L_x_137) ;  /* 0x000001e000009947 */ /* 0x000fea0003800000 */
[----:B------:R-:W-:Y:S01]  /*16c0*/  ISETP.NE.AND P1, PT, R5, RZ, PT ;  /* 0x000000ff0500720c */ /* 0x000fe20003f25270 */
[----:B------:R-:W-:-:S03]  /*16d0*/  IMAD.MOV.U32 R4, RZ, RZ, RZ ;  /* 0x000000ffff047224 */ /* 0x000fc600078e00ff */
[----:B------:R-:W-:-:S04]  /*16e0*/  SEL R0, R5, c[0x0][0x338], P1 ;  /* 0x0000ce0005007a07 */ /* 0x000fc80000800000 */
[----:B------:R-:W-:Y:S02]  /*16f0*/  IABS R3, R0 ;  /* 0x0000000000037213 */ /* 0x000fe40000000000 */
[----:B------:R-:W-:Y:S02]  /*1700*/  IADD3 R6, R10, -0x1, R0 ;  /* 0xffffffff0a067810 */ /* 0x000fe40007ffe000 */
[----:B------:R-:W2:Y:S02]  /*1710*/  I2F.RP R2, R3 ;  /* 0x0000000300027306 */ /* 0x000ea40000209400 */
[----:B------:R-:W-:-:S06]  /*1720*/  IABS R9, R6 ;  /* 0x0000000600097213 */ /* 0x000fcc0000000000 */
[----:B--2---:R-:W2:Y:S02]  /*1730*/  MUFU.RCP R2, R2 ;  /* 0x0000000200027308 */ /* 0x004ea40000001000 */
[----:B--2---:R-:W-:-:S06]  /*1740*/  IADD3 R2, R2, 0xffffffe, RZ ;  /* 0x0ffffffe02027810 */ /* 0x004fcc0007ffe0ff */
[----:B-1----:R-:W1:Y:S02]  /*1750*/  F2I.FTZ.U32.TRUNC.NTZ R5, R2 ;  /* 0x0000000200057305 */ /* 0x002e64000021f000 */
[----:B-1----:R-:W-:-:S04]  /*1760*/  IMAD.MOV R2, RZ, RZ, -R5 ;  /* 0x000000ffff027224 */ /* 0x002fc800078e0a05 */
        /* <DEDUP_REMOVED lines=13> */
[----:B------:R-:W-:Y:S02]  /*1840*/  ISETP.GE.U32.AND P3, PT, R4, R3, PT ;  /* 0x000000030400720c */ /* 0x000fe40003f66070 */
[----:B------:R-:W-:-:S04]  /*1850*/  LOP3.LUT R3, R6, R0, RZ, 0x3c, !PT ;  /* 0x0000000006037212 */ /* 0x000fc800078e3cff */
[----:B------:R-:W-:-:S07]  /*1860*/  ISETP.GE.AND P1, PT, R3, RZ, PT ;  /* 0x000000ff0300720c */ /* 0x000fce0003f26270 */
[----:B------:R-:W-:-:S06]  /*1870*/  @P3 IADD3 R2, R2, 0x1, RZ ;  /* 0x0000000102023810 */ /* 0x000fcc0007ffe0ff */
[----:B------:R-:W-:Y:S01]  /*1880*/  @!P1 IMAD.MOV R2, RZ, RZ, -R2 ;  /* 0x000000ffff029224 */ /* 0x000fe200078e0a02 */
[----:B------:R-:W-:Y:S02]  /*1890*/  @!P2 LOP3.LUT R2, RZ, R0, RZ, 0x33, !PT ;  /* 0x00000000ff02a212 */ /* 0x000fe400078e33ff */
.L_x_137:
[----:B------:R-:W-:Y:S05]  /*18a0*/  BSYNC B0 ;  /* 0x0000000000007941 */ /* 0x000fea0003800000 */
.L_x_136:
[----:B------:R-:W-:Y:S01]  /*18b0*/  IMAD R238, R16, R2, RZ ;  /* 0x0000000210ee7224 */ /* 0x000fe200078e02ff */
[----:B------:R-:W-:Y:S01]  /*18c0*/  PRMT R0, RZ, 0x7610, R0 ;  /* 0x00007610ff007816 */ /* 0x000fe20000000000 */
[----:B------:R-:W-:Y:S01]  /*18d0*/  CS2R R20, SRZ ;  /* 0x0000000000147805 */ /* 0x000fe2000001ff00 */
[----:B------:R-:W-:Y:S01]  /*18e0*/  CS2R R46, SRZ ;  /* 0x00000000002e7805 */ /* 0x000fe2000001ff00 */
[----:B------:R-:W-:Y:S01]  /*18f0*/  IMAD.IADD R2, R238, 0x1, R2 ;  /* 0x00000001ee027824 */ /* 0x000fe200078e0202 */
[----:B------:R-:W-:Y:S01]  /*1900*/  CS2R R44, SRZ ;  /* 0x00000000002c7805 */ /* 0x000fe2000001ff00 */
        /* <DEDUP_REMOVED lines=33> */
[----:B------:R-:W-:-:S04]  /*1b20*/  ISETP.NE.U32.AND P1, PT, RZ, c[0x0][0x340], PT ;  /* 0x0000d000ff007a0c */ /* 0x000fc80003f25070 */
[----:B------:R-:W-:-:S13]  /*1b30*/  ISETP.NE.AND.EX P1, PT, RZ, c[0x0][0x344], PT, P1 ;  /* 0x0000d100ff007a0c */ /* 0x000fda0003f25310 */
[----:B------:R-:W-:-:S05]  /*1b40*/  @P1 IMAD.WIDE R2, R235, R14, c[0x0][0x340] ;  /* 0x0000d000eb021625 */ /* 0x000fca00078e020e */
[----:B------:R2:W3:Y:S01]  /*1b50*/  @P1 LDG.E R14, [R2.64] ;  /* 0x00000006020e1981 */ /* 0x0004e2000c1e1900 */
[----:B------:R-:W-:Y:S01]  /*1b60*/  IMAD.MOV.U32 R4, RZ, RZ, c[0x0][0x2c4] ;  /* 0x0000b100ff047624 */ /* 0x000fe200078e00ff */
[----:B------:R-:W-:Y:S01]  /*1b70*/  SHF.R.S32.HI R0, RZ, 0x1f, R11 ;  /* 0x0000001fff007819 */ /* 0x000fe2000001140b */
[--C-:B-1----:R-:W-:Y:S01]  /*1b80*/  IMAD R5, R234, 0x20, R230.reuse ;  /* 0x00000020ea057824 */ /* 0x102fe200078e02e6 */
[----:B------:R-:W-:Y:S01]  /*1b90*/  SEL R6, R12, RZ, !P0 ;  /* 0x000000ff0c067207 */ /* 0x000fe20004000000 */
[----:B------:R-:W-:Y:S01]  /*1ba0*/  IMAD R8, R237, 0x80, R230 ;  /* 0x00000080ed087824 */ /* 0x000fe200078e02e6 */
[----:B------:R-:W-:Y:S01]  /*1bb0*/  ISETP.NE.AND P2, PT, R4, 0x1, PT ;  /* 0x000000010400780c */ /* 0x000fe20003f45270 */
[----:B------:R-:W-:Y:S01]  /*1bc0*/  IMAD R0, R0, c[0x0][0x178], RZ ;  /* 0x00005e0000007a24 */ /* 0x000fe200078e02ff */
[----:B------:R-:W-:Y:S01]  /*1bd0*/  SEL R4, R235, RZ, !P0 ;  /* 0x000000ffeb047207 */ /* 0x000fe20004000000 */
[----:B------:R-:W-:Y:S01]  /*1be0*/  IMAD R5, R237, 0x80, R5 ;  /* 0x00000080ed057824 */ /* 0x000fe200078e0205 */
[----:B------:R-:W-:Y:S01]  /*1bf0*/  IADD3 R22, P0, R230, R13, RZ ;  /* 0x0000000de6167210 */ /* 0x000fe20007f1e0ff */
[----:B------:R-:W-:Y:S01]  /*1c00*/  IMAD R0, R11, c[0x0][0x17c], R0 ;  /* 0x00005f000b007a24 */ /* 0x000fe200078e0200 */
[----:B------:R-:W-:Y:S01]  /*1c10*/  SHF.R.S32.HI R229, RZ, 0x1f, R228 ;  /* 0x0000001fffe57819 */ /* 0x000fe200000114e4 */
[----:B------:R-:W-:Y:S01]  /*1c20*/  IMAD R6, R6, c[0x0][0x1c0], RZ ;  /* 0x0000700006067a24 */ /* 0x000fe200078e02ff */
[----:B------:R-:W-:Y:S01]  /*1c30*/  IADD3 R10, R8, 0x20, RZ ;  /* 0x00000020080a7810 */ /* 0x000fe20007ffe0ff */
[----:B------:R-:W-:Y:S01]  /*1c40*/  WARPSYNC 0xffffffff ;  /* 0xffffffff00007948 */ /* 0x000fe20003800000 */
[----:B------:R-:W-:Y:S01]  /*1c50*/  SHF.R.S32.HI R20, RZ, 0x1f, R231 ;  /* 0x0000001fff147819 */ /* 0x000fe200000114e7 */
[----:B------:R-:W-:Y:S01]  /*1c60*/  BAR.SYNC.DEFER_BLOCKING 0x0 ;  /* 0x0000000000007b1d */ /* 0x000fe20000010000 */
[----:B------:R-:W-:Y:S01]  /*1c70*/  IMAD.MOV.U32 R25, RZ, RZ, 0x70 ;  /* 0x00000070ff197424 */ /* 0x000fe200078e00ff */
[----:B------:R-:W-:Y:S01]  /*1c80*/  IADD3 R109, R162, -0x1, RZ ;  /* 0xffffffffa26d7810 */ /* 0x000fe20007ffe0ff */
[----:B------:R-:W-:Y:S01]  /*1c90*/  @P2 IMAD.HI.U32 R7, R5, c[0x0][0x2c8], RZ ;  /* 0x0000b20005072a27 */ /* 0x000fe200078e00ff */
[----:B------:R-:W-:-:S02]  /*1ca0*/  IADD3 R201, R111, 0x20, RZ ;  /* 0x000000206fc97810 */ /* 0x000fc40007ffe0ff */
[----:B------:R-:W-:Y:S01]  /*1cb0*/  SHF.R.S32.HI R28, RZ, 0x1f, R109 ;  /* 0x0000001fff1c7819 */ /* 0x000fe2000001146d */
[----:B------:R-:W-:Y:S01]  /*1cc0*/  IMAD R25, R162, -0x70, R25 ;  /* 0xffffff90a2197824 */ /* 0x000fe200078e0219 */
[----:B------:R-:W1:Y:S01]  /*1cd0*/  S2R R29, SR_TID.X ;  /* 0x00000000001d7919 */ /* 0x000e620000002100 */
[----:B--2---:R-:W-:Y:S01]  /*1ce0*/  IMAD.WIDE.U32 R2, R11, c[0x0][0x178], RZ ;  /* 0x00005e000b027a25 */ /* 0x004fe200078e00ff */
[----:B------:R-:W-:Y:S03]  /*1cf0*/  BSSY B0, `(.L_x_139) ;  /* 0x00001b7000007945 */ /* 0x000fe60003800000 */
[----:B------:R-:W-:Y:S02]  /*1d00*/  IMAD.IADD R3, R3, 0x1, R0 ;  /* 0x0000000103037824 */ /* 0x000fe400078e0200 */
[----:B------:R-:W-:Y:S01]  /*1d10*/  IMAD.MOV.U32 R0, RZ, RZ, R5 ;  /* 0x000000ffff007224 */ /* 0x000fe200078e0005 */
[----:B------:R-:W-:Y:S01]  /*1d20*/  @P2 SHF.R.U32.HI R0, RZ, c[0x0][0x2cc], R7 ;  /* 0x0000b300ff002a19 */ /* 0x000fe20000011607 */
[----:B------:R-:W-:-:S04]  /*1d30*/  IMAD.WIDE.U32 R2, R245, c[0x0][0x1b8], R2 ;  /* 0x00006e00f5027a25 */ /* 0x000fc800078e0002 */
[----:B------:R-:W-:Y:S02]  /*1d40*/  IMAD R3, R245, c[0x0][0x1bc], R3 ;  /* 0x00006f00f5037a24 */ /* 0x000fe400078e0203 */
[C---:B------:R-:W-:Y:S01]  /*1d50*/  IMAD R7, R4.reuse, c[0x0][0x1c4], R6 ;  /* 0x0000710004077a24 */ /* 0x040fe200078e0206 */
[----:B------:R-:W-:Y:S01]  /*1d60*/  SHF.R.S32.HI R6, RZ, 0x1f, R0 ;  /* 0x0000001fff067819 */ /* 0x000fe20000011400 */
[----:B------:R-:W-:-:S04]  /*1d70*/  IMAD.WIDE.U32 R2, R4, c[0x0][0x1c0], R2 ;  /* 0x0000700004027a25 */ /* 0x000fc800078e0002 */
[----:B------:R-:W-:Y:S02]  /*1d80*/  IMAD.MOV R4, RZ, RZ, -R0 ;  /* 0x000000ffff047224 */ /* 0x000fe400078e0a00 */
[----:B------:R-:W-:Y:S02]  /*1d90*/  IMAD.IADD R3, R3, 0x1, R7 ;  /* 0x0000000103037824 */ /* 0x000fe400078e0207 */
[----:B------:R-:W-:Y:S02]  /*1da0*/  IMAD R6, R6, c[0x0][0x1b0], RZ ;  /* 0x00006c0006067a24 */ /* 0x000fe400078e02ff */
[----:B------:R-:W-:Y:S02]  /*1db0*/  IMAD R4, R4, c[0x0][0x2c4], R5 ;  /* 0x0000b10004047a24 */ /* 0x000fe400078e0205 */
[C---:B------:R-:W-:Y:S01]  /*1dc0*/  IMAD R5, R0.reuse, c[0x0][0x1b4], R6 ;  /* 0x00006d0000057a24 */ /* 0x040fe200078e0206 */
[----:B------:R-:W-:Y:S01]  /*1dd0*/  SHF.R.S32.HI R6, RZ, 0x1f, R13 ;  /* 0x0000001fff067819 */ /* 0x000fe2000001140d */
[----:B------:R-:W-:Y:S01]  /*1de0*/  IMAD.WIDE.U32 R2, R0, c[0x0][0x1b0], R2 ;  /* 0x00006c0000027a25 */ /* 0x000fe200078e0002 */
[----:B------:R-:W-:-:S02]  /*1df0*/  SHF.R.S32.HI R0, RZ, 0x1f, R4 ;  /* 0x0000001fff007819 */ /* 0x000fc40000011404 */
[----:B------:R-:W-:Y:S01]  /*1e00*/  LEA.HI.X.SX32 R27, R230, R6, 0x1, P0 ;  /* 0x00000006e61b7211 */ /* 0x000fe200000f0eff */
[----:B------:R-:W-:Y:S02]  /*1e10*/  IMAD.IADD R3, R3, 0x1, R5 ;  /* 0x0000000103037824 */ /* 0x000fe400078e0205 */
[----:B------:R-:W-:Y:S02]  /*1e20*/  IMAD R0, R0, c[0x0][0x1a8], RZ ;  /* 0x00006a0000007a24 */ /* 0x000fe400078e02ff */
[----:B------:R-:W-:-:S04]  /*1e30*/  IMAD.WIDE.U32 R2, R4, c[0x0][0x1a8], R2 ;  /* 0x00006a0004027a25 */ /* 0x000fc800078e0002 */
[----:B------:R-:W-:Y:S01]  /*1e40*/  IMAD R0, R4, c[0x0][0x1ac], R0 ;  /* 0x00006b0004007a24 */ /* 0x000fe200078e0200 */
[----:B------:R-:W-:Y:S01]  /*1e50*/  LEA R5, P0, R2, c[0x0][0x160], 0x1 ;  /* 0x0000580002057a11 */ /* 0x000fe200078008ff */
[----:B------:R-:W-:Y:S02]  /*1e60*/  IMAD R4, R27, c[0x0][0x1e0], RZ ;  /* 0x000078001b047a24 */ /* 0x000fe400078e02ff */
[----:B------:R-:W-:Y:S02]  /*1e70*/  IMAD.IADD R0, R3, 0x1, R0 ;  /* 0x0000000103007824 */ /* 0x000fe400078e0200 */
[C---:B------:R-:W-:Y:S01]  /*1e80*/  IMAD R9, R22.reuse, c[0x0][0x1e4], R4 ;  /* 0x0000790016097a24 */ /* 0x040fe200078e0204 */
[----:B------:R-:W-:Y:S01]  /*1e90*/  SHFL.IDX PT, R18, R5, 0x3, 0x181f ;  /* 0x00781f0005127f89 */ /* 0x000fe200000e0000 */
[----:B------:R-:W-:Y:S01]  /*1ea0*/  IMAD.WIDE.U32 R6, R22, c[0x0][0x1e0], R228 ;  /* 0x0000780016067a25 */ /* 0x000fe200078e00e4 */
[----:B------:R-:W-:-:S03]  /*1eb0*/  LEA.HI.X R0, R2, c[0x0][0x164], R0, 0x1, P0 ;  /* 0x0000590002007a11 */ /* 0x000fc600000f0c00 */
[----:B------:R-:W-:Y:S02]  /*1ec0*/  IMAD R4, R15, c[0x0][0x2c4], RZ ;  /* 0x0000b1000f047a24 */ /* 0x000fe400078e02ff */
[----:B------:R-:W-:Y:S01]  /*1ed0*/  IMAD.IADD R3, R7, 0x1, R9 ;  /* 0x0000000107037824 */ /* 0x000fe200078e0209 */
[----:B------:R-:W-:Y:S01]  /*1ee0*/  SHFL.IDX PT, R11, R0, RZ, 0x181f ;  /* 0x00181fff000b7589 */ /* 0x000fe200000e0000 */
[----:B------:R-:W-:Y:S01]  /*1ef0*/  IMAD.MOV.U32 R2, RZ, RZ, R6 ;  /* 0x000000ffff027224 */ /* 0x000fe200078e0006 */
[-C--:B------:R-:W-:Y:S01]  /*1f00*/  ISETP.GE.AND P3, PT, R10, R4.reuse, PT ;  /* 0x000000040a00720c */ /* 0x080fe20003f66270 */
[----:B------:R-:W-:Y:S01]  /*1f10*/  IMAD.IADD R108, R26, 0x1, R25 ;  /* 0x000000011a6c7824 */ /* 0x000fe200078e0219 */
[----:B------:R-:W2:Y:S01]  /*1f20*/  SHFL.IDX PT, R9, R5, RZ, 0x181f ;  /* 0x00181fff05097589 */ /* 0x000ea200000e0000 */
[CC--:B------:R-:W-:Y:S01]  /*1f30*/  ISETP.GE.AND P4, PT, R8.reuse, R4.reuse, PT ;  /* 0x000000040800720c */ /* 0x0c0fe20003f86270 */
[C---:B------:R-:W-:Y:S01]  /*1f40*/  IMAD.WIDE.U32 R2, R245.reuse, c[0x0][0x1e8], R2 ;  /* 0x00007a00f5027a25 */ /* 0x040fe200078e0002 */
[C---:B------:R-:W-:Y:S01]  /*1f50*/  IADD3 R7, R8.reuse, 0x40, RZ ;  /* 0x0000004008077810 */ /* 0x040fe20007ffe0ff */
[----:B------:R-:W4:Y:S01]  /*1f60*/  SHFL.IDX PT, R10, R5, 0x1, 0x181f ;  /* 0x00381f00050a7f89 */ /* 0x000f2200000e0000 */
[----:B------:R-:W-:Y:S01]  /*1f70*/  IADD3 R6, R8, 0x60, RZ ;  /* 0x0000006008067810 */ /* 0x000fe20007ffe0ff */
[----:B------:R-:W-:Y:S01]  /*1f80*/  IMAD R3, R245, c[0x0][0x1ec], R3 ;  /* 0x00007b00f5037a24 */ /* 0x000fe200078e0203 */
[-C--:B------:R-:W-:Y:S01]  /*1f90*/  ISETP.GE.AND P0, PT, R7, R4.reuse, PT ;  /* 0x000000040700720c */ /* 0x080fe20003f06270 */
[----:B------:R-:W5:Y:S01]  /*1fa0*/  SHFL.IDX PT, R13, R0, 0x1, 0x181f ;  /* 0x00381f00000d7f89 */ /* 0x000f6200000e0000 */
[----:B------:R-:W-:Y:S01]  /*1fb0*/  ISETP.GE.AND P5, PT, R6, R4, PT ;  /* 0x000000040600720c */ /* 0x000fe20003fa6270 */
[----:B------:R-:W-:-:S02]  /*1fc0*/  IMAD R21, R28, c[0x0][0x1e0], RZ ;  /* 0x000078001c157a24 */ /* 0x000fc400078e02ff */
[----:B------:R1:W1:Y:S01]  /*1fd0*/  SHFL.IDX PT, R8, R5, 0x2, 0x181f ;  /* 0x00581f0005087f89 */ /* 0x00026200000e0000 */
[----:B------:R-:W-:Y:S02]  /*1fe0*/  IMAD.MOV.U32 R72, RZ, RZ, 0x40 ;  /* 0x00000040ff487424 */ /* 0x000fe400078e00ff */
[----:B------:R-:W-:Y:S01]  /*1ff0*/  IMAD R21, R109, c[0x0][0x1e4], R21 ;  /* 0x000079006d157a24 */ /* 0x000fe200078e0215 */
[----:B------:R-:W1:Y:S04]  /*2000*/  SHFL.IDX PT, R19, R0, 0x2, 0x181f ;  /* 0x00581f0000137f89 */ /* 0x000e6800000e0000 */
[----:B------:R-:W1:Y:S01]  /*2010*/  SHFL.IDX PT, R0, R0, 0x3, 0x181f ;  /* 0x00781f0000007f89 */ /* 0x000e6200000e0000 */
[----:B--2---:R-:W-:Y:S02]  /*2020*/  @!P4 LEA R6, P2, R228, R9, 0x1 ;  /* 0x00000009e406c211 */ /* 0x004fe400078408ff */
[----:B---3--:R-:W-:Y:S01]  /*2030*/  @P1 SHF.R.S32.HI R7, RZ, 0x1f, R14 ;  /* 0x0000001fff071819 */ /* 0x008fe2000001140e */
[----:B------:R-:W-:-:S02]  /*2040*/  @!P1 IMAD.MOV.U32 R7, RZ, RZ, R12 ;  /* 0x000000ffff079224 */ /* 0x000fc400078e000c */
[----:B------:R-:W-:Y:S01]  /*2050*/  @!P1 IMAD.MOV.U32 R14, RZ, RZ, R235 ;  /* 0x000000ffff0e9224 */ /* 0x000fe200078e00eb */
[----:B------:R-:W-:Y:S02]  /*2060*/  ISETP.GE.AND P1, PT, R228, c[0x0][0x198], PT ;  /* 0x00006600e4007a0c */ /* 0x000fe40003f26270 */
[----:B------:R-:W-:Y:S02]  /*2070*/  SEL R23, R7, RZ, !P6 ;  /* 0x000000ff07177207 */ /* 0x000fe40007000000 */
[----:B------:R-:W-:Y:S02]  /*2080*/  SEL R24, R14, RZ, !P6 ;  /* 0x000000ff0e187207 */ /* 0x000fe40007000000 */
[----:B------:R-:W-:Y:S01]  /*2090*/  @!P4 LEA R4, P6, R231, R9, 0x1 ;  /* 0x00000009e704c211 */ /* 0x000fe200078c08ff */
[----:B------:R-:W-:Y:S01]  /*20a0*/  IMAD R9, R23, c[0x0][0x1f0], RZ ;  /* 0x00007c0017097a24 */ /* 0x000fe200078e02ff */
[----:B------:R-:W-:Y:S01]  /*20b0*/  @!P4 LEA.HI.X R7, R228, R11, R229, 0x1, P2 ;  /* 0x0000000be407c211 */ /* 0x000fe200010f0ce5 */
[----:B------:R-:W-:Y:S01]  /*20c0*/  IMAD.WIDE.U32 R212, R24, c[0x0][0x1f0], R2 ;  /* 0x00007c0018d47a25 */ /* 0x000fe200078e0002 */
[----:B----4-:R-:W-:-:S02]  /*20d0*/  @!P3 LEA R16, P2, R228, R10, 0x1 ;  /* 0x0000000ae410b211 */ /* 0x010fc400078408ff */
[C---:B-1----:R-:W-:Y:S01]  /*20e0*/  @!P4 LEA.HI.X R5, R231.reuse, R11, R20, 0x1, P6 ;  /* 0x0000000be705c211 */ /* 0x042fe200030f0c14 */
[----:B------:R1:W-:Y:S01]  /*20f0*/  @!P4 LDGSTS.E.BYPASS.LTC128B.128 [R207+0x100], [R6.64], !P1 ;  /* 0x0010000006cfcfae */ /* 0x0003e2000c901d46 */
[----:B------:R-:W-:Y:S01]  /*2100*/  @!P3 LEA R14, P6, R231, R10, 0x1 ;  /* 0x0000000ae70eb211 */ /* 0x000fe200078c08ff */
[----:B------:R-:W-:Y:S01]  /*2110*/  IMAD.WIDE.U32 R2, R109, c[0x0][0x1e0], RZ ;  /* 0x000078006d027a25 */ /* 0x000fe200078e00ff */
[CCC-:B-----5:R-:W-:Y:S02]  /*2120*/  @!P3 LEA.HI.X R17, R228.reuse, R13.reuse, R229.reuse, 0x1, P2 ;  /* 0x0000000de411b211 */ /* 0x1e0fe400010f0ce5 */
[C---:B------:R-:W-:Y:S01]  /*2130*/  @!P0 LEA R12, P2, R228.reuse, R8, 0x1 ;  /* 0x00000008e40c8211 */ /* 0x040fe200078408ff */
[----:B------:R-:W-:Y:S01]  /*2140*/  IMAD.MOV.U32 R210, RZ, RZ, R212 ;  /* 0x000000ffffd27224 */ /* 0x000fe200078e00d4 */
[----:B------:R-:W-:Y:S02]  /*2150*/  @!P3 LEA.HI.X R15, R231, R13, R20, 0x1, P6 ;  /* 0x0000000de70fb211 */ /* 0x000fe400030f0c14 */
[----:B------:R-:W-:-:S02]  /*2160*/  @!P0 LEA.HI.X R13, R228, R19, R229, 0x1, P2 ;  /* 0x00000013e40d8211 */ /* 0x000fc400010f0ce5 */
[C---:B------:R-:W-:Y:S02]  /*2170*/  @!P0 LEA R10, P2, R231.reuse, R8, 0x1 ;  /* 0x00000008e70a8211 */ /* 0x040fe400078408ff */
[C---:B------:R-:W-:Y:S02]  /*2180*/  ISETP.GE.AND P6, PT, R231.reuse, c[0x0][0x198], PT ;  /* 0x00006600e7007a0c */ /* 0x040fe40003fc6270 */
[----:B------:R-:W-:Y:S01]  /*2190*/  @!P0 LEA.HI.X R11, R231, R19, R20, 0x1, P2 ;  /* 0x00000013e70b8211 */ /* 0x000fe200010f0c14 */
[----:B------:R-:W-:Y:S01]  /*21a0*/  IMAD R19, R24, c[0x0][0x1f4], R9 ;  /* 0x00007d0018137a24 */ /* 0x000fe200078e0209 */
[----:B------:R-:W-:-:S03]  /*21b0*/  @!P5 LEA R8, P2, R228, R18, 0x1 ;  /* 0x00000012e408d211 */ /* 0x000fc600078408ff */
[----:B------:R-:W-:Y:S01]  /*21c0*/  IMAD.IADD R211, R213, 0x1, R19 ;  /* 0x00000001d5d37824 */ /* 0x000fe200078e0213 */
[----:B------:R-:W-:Y:S02]  /*21d0*/  @!P5 LEA.HI.X R9, R228, R0, R229, 0x1, P2 ;  /* 0x00000000e409d211 */ /* 0x000fe400010f0ce5 */
[----:B------:R-:W-:-:S03]  /*21e0*/  @!P5 LEA R18, P2, R231, R18, 0x1 ;  /* 0x00000012e712d211 */ /* 0x000fc600078408ff */
[----:B------:R2:W-:Y:S01]  /*21f0*/  @!P4 LDGSTS.E.BYPASS.LTC128B.128 [R207+0x4100], [R4.64], !P6 ;  /* 0x0410000004cfcfae */ /* 0x0005e2000f101d46 */
[----:B------:R-:W-:Y:S01]  /*2200*/  @!P5 LEA.HI.X R19, R231, R0, R20, 0x1, P2 ;  /* 0x00000000e713d211 */ /* 0x000fe200010f0c14 */
[----:B------:R-:W-:Y:S01]  /*2210*/  IMAD.IADD R20, R3, 0x1, R21 ;  /* 0x0000000103147824 */ /* 0x000fe200078e0215 */
[----:B------:R-:W-:Y:S01]  /*2220*/  IMNMX R0, R108, 0x70, PT ;  /* 0x000000706c007817 */ /* 0x000fe20003800200 */
[----:B------:R3:W-:Y:S01]  /*2230*/  @!P3 LDGSTS.E.BYPASS.LTC128B.128 [R207+0x1100], [R16.64], !P1 ;  /* 0x0110000010cfbfae */ /* 0x0007e2000c901d46 */
[----:B------:R-:W-:-:S03]  /*2240*/  IMAD.WIDE.U32 R2, R2, 0x70, R210 ;  /* 0x0000007002027825 */ /* 0x000fc600078e00d2 */
[----:B------:R4:W-:Y:S01]  /*2250*/  @!P3 LDGSTS.E.BYPASS.LTC128B.128 [R207+0x5100], [R14.64], !P6 ;  /* 0x051000000ecfbfae */ /* 0x0009e2000f101d46 */
[----:B------:R-:W-:-:S03]  /*2260*/  IMAD.IADD R0, R0, 0x1, -R230 ;  /* 0x0000000100007824 */ /* 0x000fc600078e0ae6 */
[----:B------:R5:W-:Y:S02]  /*2270*/  @!P0 LDGSTS.E.BYPASS.LTC128B.128 [R207+0x2100], [R12.64], !P1 ;  /* 0x021000000ccf8fae */ /* 0x000be4000c901d46 */
[C---:B------:R-:W-:Y:S02]  /*2280*/  ISETP.GE.AND P4, PT, R0.reuse, 0x1, PT ;  /* 0x000000010000780c */ /* 0x040fe40003f86270 */
[C---:B------:R-:W-:Y:S01]  /*2290*/  ISETP.GE.AND P3, PT, R0.reuse, 0x21, PT ;  /* 0x000000210000780c */ /* 0x040fe20003f66270 */
[----:B------:R3:W-:Y:S01]  /*22a0*/  @!P0 LDGSTS.E.BYPASS.LTC128B.128 [R207+0x6100], [R10.64], !P6 ;  /* 0x061000000acf8fae */ /* 0x0007e2000f101d46 */
[----:B------:R-:W-:-:S03]  /*22b0*/  ISETP.GE.AND P2, PT, R0, 0x41, PT ;  /* 0x000000410000780c */ /* 0x000fc60003f46270 */
[----:B------:R3:W-:Y:S04]  /*22c0*/  @!P5 LDGSTS.E.BYPASS.LTC128B.128 [R207+0x3100], [R8.64], !P1 ;  /* 0x0310000008cfdfae */ /* 0x0007e8000c901d46 */
[----:B------:R3:W-:Y:S01]  /*22d0*/  @!P5 LDGSTS.E.BYPASS.LTC128B.128 [R207+0x7100], [R18.64], !P6 ;  /* 0x0710000012cfdfae */ /* 0x0007e2000f101d46 */
[----:B------:R-:W-:Y:S01]  /*22e0*/  ISETP.GE.AND P6, PT, R228, c[0x0][0x1d4], PT ;  /* 0x00007500e4007a0c */ /* 0x000fe20003fc6270 */
[----:B--2---:R-:W-:Y:S01]  /*22f0*/  IMAD R4, R20, 0x70, RZ ;  /* 0x0000007014047824 */ /* 0x004fe200078e02ff */
[----:B------:R-:W-:Y:S01]  /*2300*/  ISETP.GE.AND P5, PT, R231, c[0x0][0x1d4], PT ;  /* 0x00007500e7007a0c */ /* 0x000fe20003fa6270 */
[----:B------:R-:W-:Y:S01]  /*2310*/  IMAD.MOV.U32 R5, RZ, RZ, 0x20 ;  /* 0x00000020ff057424 */ /* 0x000fe200078e00ff */
[----:B------:R-:W0:Y:S01]  /*2320*/  LDGDEPBAR ;  /* 0x00000000000079af */ /* 0x000e220000000000 */
[----:B------:R-:W-:-:S02]  /*2330*/  IMAD.IADD R3, R3, 0x1, R4 ;  /* 0x0000000103037824 */ /* 0x000fc400078e0204 */
[----:B-1----:R-:W-:-:S04]  /*2340*/  IMAD.WIDE.U32 R6, R5, c[0x0][0x1e0], RZ ;  /* 0x0000780005067a25 */ /* 0x002fc800078e00ff */
[----:B------:R-:W-:Y:S01]  /*2350*/  IMAD R5, R5, c[0x0][0x1e4], RZ ;  /* 0x0000790005057a24 */ /* 0x000fe200078e02ff */
[----:B------:R-:W-:Y:S01]  /*2360*/  @P3 IADD3 R4, P0, R2, R6, RZ ;  /* 0x0000000602043210 */ /* 0x000fe20007f1e0ff */
[----:B-----5:R-:W-:-:S04]  /*2370*/  IMAD.WIDE.U32 R12, R22, c[0x0][0x208], R228 ;  /* 0x00008200160c7a25 */ /* 0x020fc800078e00e4 */
[----:B----4-:R-:W-:Y:S01]  /*2380*/  IMAD.MOV.U32 R15, RZ, RZ, c[0x0][0x208] ;  /* 0x00008200ff0f7624 */ /* 0x010fe200078e00ff */
[----:B---3--:R-:W-:-:S04]  /*2390*/  @P4 LEA R10, P1, R2, c[0x0][0x1c8], 0x1 ;  /* 0x00007200020a4a11 */ /* 0x008fc800078208ff */
[----:B------:R-:W-:Y:S02]  /*23a0*/  @P4 LEA.HI.X R11, R2, c[0x0][0x1cc], R3, 0x1, P1 ;  /* 0x00007300020b4a11 */ /* 0x000fe400008f0c03 */
[----:B------:R-:W-:Y:S02]  /*23b0*/  ISETP.GE.AND P1, PT, R0, 0x61, PT ;  /* 0x000000610000780c */ /* 0x000fe40003f26270 */
[----:B------:R-:W-:Y:S01]  /*23c0*/  @P3 IADD3.X R0, R3, R7, R5, P0, !PT ;  /* 0x0000000703003210 */ /* 0x000fe200007fe405 */
[----:B------:R-:W-:Y:S01]  /*23d0*/  IMAD.WIDE.U32 R6, R72, c[0x0][0x1e0], RZ ;  /* 0x0000780048067a25 */ /* 0x000fe200078e00ff */
[----:B------:R-:W-:Y:S01]  /*23e0*/  @P3 LEA R8, P0, R4, c[0x0][0x1c8], 0x1 ;  /* 0x0000720004083a11 */ /* 0x000fe200078008ff */
[----:B------:R1:W-:Y:S02]  /*23f0*/  @P4 LDGSTS.E.BYPASS.LTC128B.128 [R207+0x8100], [R10.64], !P6 ;  /* 0x081000000acf4fae */ /* 0x0003e4000f101d46 */
[----:B------:R-:W-:Y:S01]  /*2400*/  IMAD R5, R72, c[0x0][0x1e4], RZ ;  /* 0x0000790048057a24 */ /* 0x000fe200078e02ff */
[----:B------:R-:W-:Y:S01]  /*2410*/  @P3 LEA.HI.X R9, R4, c[0x0][0x1cc], R0, 0x1, P0 ;  /* 0x0000730004093a11 */ /* 0x000fe200000f0c00 */
[----:B------:R1:W-:Y:S01]  /*2420*/  @P4 LDGSTS.E.BYPASS.LTC128B.128 [R207+0xb900], [R10.64+0x80], !P5 ;  /* 0x0b9000800acf4fae */ /* 0x0003e2000e901d46 */
[----:B------:R-:W-:-:S02]  /*2430*/  @P2 IADD3 R4, P0, R2, R6, RZ ;  /* 0x0000000602042210 */ /* 0x000fc40007f1e0ff */
[----:B------:R-:W-:Y:S01]  /*2440*/  LOP3.LUT P4, RZ, R234, 0x2, RZ, 0xc0, !PT ;  /* 0x00000002eaff7812 */ /* 0x000fe2000788c0ff */
[----:B------:R-:W-:Y:S01]  /*2450*/  @P1 IMAD.MOV.U32 R0, RZ, RZ, 0x60 ;  /* 0x00000060ff001424 */ /* 0x000fe200078e00ff */
[----:B------:R-:W-:Y:S01]  /*2460*/  @P2 IADD3.X R5, R3, R7, R5, P0, !PT ;  /* 0x0000000703052210 */ /* 0x000fe200007fe405 */
[----:B------:R2:W-:Y:S01]  /*2470*/  @P3 LDGSTS.E.BYPASS.LTC128B.128 [R207+0x9100], [R8.64], !P6 ;  /* 0x0910000008cf3fae */ /* 0x0005e2000f101d46 */
[----:B------:R-:W-:Y:S01]  /*2480*/  @P2 LEA R6, P0, R4, c[0x0][0x1c8], 0x1 ;  /* 0x0000720004062a11 */ /* 0x000fe200078008ff */
[----:B------:R-:W-:Y:S02]  /*2490*/  @P1 IMAD.WIDE.U32 R2, R0, c[0x0][0x1e0], R2 ;  /* 0x0000780000021a25 */ /* 0x000fe400078e0002 */
[----:B------:R2:W-:Y:S01]  /*24a0*/  @P3 LDGSTS.E.BYPASS.LTC128B.128 [R207+0xc900], [R8.64+0x80], !P5 ;  /* 0x0c90008008cf3fae */ /* 0x0005e2000e901d46 */
[----:B------:R-:W-:Y:S01]  /*24b0*/  @P2 LEA.HI.X R7, R4, c[0x0][0x1cc], R5, 0x1, P0 ;  /* 0x0000730004072a11 */ /* 0x000fe200000f0c05 */
[----:B------:R-:W-:Y:S01]  /*24c0*/  @P1 IMAD R0, R0, c[0x0][0x1e4], RZ ;  /* 0x0000790000001a24 */ /* 0x000fe200078e02ff */
[----:B------:R-:W-:Y:S01]  /*24d0*/  @P1 LEA R4, P0, R2, c[0x0][0x1c8], 0x1 ;  /* 0x0000720002041a11 */ /* 0x000fe200078008ff */
[----:B------:R-:W-:Y:S01]  /*24e0*/  IMAD R5, R27, c[0x0][0x208], RZ ;  /* 0x000082001b057a24 */ /* 0x000fe200078e02ff */
[----:B------:R-:W-:Y:S01]  /*24f0*/  ISETP.GT.AND P3, PT, R29, 0x7f, PT ;  /* 0x0000007f1d00780c */ /* 0x000fe20003f64270 */
[----:B------:R-:W-:Y:S01]  /*2500*/  @P1 IMAD.IADD R0, R3, 0x1, R0 ;  /* 0x0000000103001824 */ /* 0x000fe200078e0200 */
[----:B------:R3:W-:Y:S01]  /*2510*/  @P2 LDGSTS.E.BYPASS.LTC128B.128 [R207+0xa100], [R6.64], !P6 ;  /* 0x0a10000006cf2fae */ /* 0x0007e2000f101d46 */
[----:B------:R-:W-:-:S03]  /*2520*/  IMAD R3, R22, c[0x0][0x20c], R5 ;  /* 0x0000830016037a24 */ /* 0x000fc600078e0205 */
[----:B------:R-:W-:Y:S01]  /*2530*/  @P1 LEA.HI.X R5, R2, c[0x0][0x1cc], R0, 0x1, P0 ;  /* 0x0000730002051a11 */ /* 0x000fe200000f0c00 */
[----:B------:R3:W-:Y:S01]  /*2540*/  @P2 LDGSTS.E.BYPASS.LTC128B.128 [R207+0xd900], [R6.64+0x80], !P5 ;  /* 0x0d90008006cf2fae */ /* 0x0007e2000e901d46 */
[----:B------:R-:W-:Y:S02]  /*2550*/  IMAD.IADD R3, R13, 0x1, R3 ;  /* 0x000000010d037824 */ /* 0x000fe400078e0203 */
[----:B------:R-:W-:Y:S01]  /*2560*/  IMAD.MOV.U32 R2, RZ, RZ, R12 ;  /* 0x000000ffff027224 */ /* 0x000fe200078e000c */
[----:B------:R4:W-:Y:S01]  /*2570*/  @P1 LDGSTS.E.BYPASS.LTC128B.128 [R207+0xb100], [R4.64], !P6 ;  /* 0x0b10000004cf1fae */ /* 0x0009e2000f101d46 */
[----:B------:R-:W-:Y:S01]  /*2580*/  IMAD R0, R23, c[0x0][0x218], RZ ;  /* 0x0000860017007a24 */ /* 0x000fe200078e02ff */
[----:B-1----:R-:W-:Y:S01]  /*2590*/  SEL R11, RZ, 0x1, P6 ;  /* 0x00000001ff0b7807 */ /* 0x002fe20003000000 */
[C---:B------:R-:W-:Y:S01]  /*25a0*/  IMAD.WIDE.U32 R2, R245.reuse, c[0x0][0x210], R2 ;  /* 0x00008400f5027a25 */ /* 0x040fe200078e0002 */
[----:B------:R4:W-:Y:S03]  /*25b0*/  @P1 LDGSTS.E.BYPASS.LTC128B.128 [R207+0xe900], [R4.64+0x80], !P5 ;  /* 0x0e90008004cf1fae */ /* 0x0009e6000e901d46 */
[----:B------:R-:W-:Y:S01]  /*25c0*/  IMAD R3, R245, c[0x0][0x214], R3 ;  /* 0x00008500f5037a24 */ /* 0x000fe200078e0203 */
[----:B------:R-:W0:Y:S01]  /*25d0*/  LDGDEPBAR ;  /* 0x00000000000079af */ /* 0x000e220000000000 */
[----:B------:R-:W-:-:S02]  /*25e0*/  IMAD R0, R24, c[0x0][0x21c], R0 ;  /* 0x0000870018007a24 */ /* 0x000fc400078e0200 */
[----:B------:R-:W-:-:S04]  /*25f0*/  IMAD.WIDE.U32 R242, R24, c[0x0][0x218], R2 ;  /* 0x0000860018f27a25 */ /* 0x000fc800078e0002 */
[----:B------:R-:W-:-:S04]  /*2600*/  IMAD.WIDE.U32 R2, R109, c[0x0][0x208], RZ ;  /* 0x000082006d027a25 */ /* 0x000fc800078e00ff */
[----:B------:R-:W-:Y:S02]  /*2610*/  IMAD.IADD R241, R243, 0x1, R0 ;  /* 0x00000001f3f17824 */ /* 0x000fe400078e0200 */
[----:B------:R-:W-:Y:S02]  /*2620*/  IMAD.MOV.U32 R240, RZ, RZ, R242 ;  /* 0x000000fffff07224 */ /* 0x000fe400078e00f2 */
[----:B------:R-:W-:Y:S02]  /*2630*/  IMAD.MOV.U32 R13, RZ, RZ, 0x6 ;  /* 0x00000006ff0d7424 */ /* 0x000fe400078e00ff */
[----:B---3--:R-:W-:-:S03]  /*2640*/  IMAD.WIDE.U32 R6, R2, 0x70, R240 ;  /* 0x0000007002067825 */ /* 0x008fc600078e00f0 */
[C---:B------:R-:W-:Y:S01]  /*2650*/  SHF.L.U64.HI R13, R15.reuse, R13, c[0x0][0x20c] ;  /* 0x000083000f0d7619 */ /* 0x040fe2000001020d */
[----:B------:R-:W-:Y:S02]  /*2660*/  IMAD.SHL.U32 R12, R15, 0x40, RZ ;  /* 0x000000400f0c7824 */ /* 0x000fe400078e00ff */
[----:B----4-:R-:W-:Y:S01]  /*2670*/  IMAD R4, R28, c[0x0][0x208], RZ ;  /* 0x000082001c047a24 */ /* 0x010fe200078e02ff */
[----:B------:R-:W-:-:S04]  /*2680*/  DEPBAR.LE SB0, 0x1 ;  /* 0x000080400000791a */ /* 0x000fc80000000000 */
[----:B------:R-:W-:Y:S01]  /*2690*/  BAR.SYNC.DEFER_BLOCKING 0x0 ;  /* 0x0000000000007b1d */ /* 0x000fe20000010000 */
[----:B------:R-:W-:Y:S02]  /*26a0*/  IMAD R4, R109, c[0x0][0x20c], R4 ;  /* 0x000083006d047a24 */ /* 0x000fe400078e0204 */
[----:B------:R-:W-:Y:S02]  /*26b0*/  @!P3 IMAD.MOV.U32 R14, RZ, RZ, c[0x0][0x20c] ;  /* 0x00008300ff0eb624 */ /* 0x000fe400078e00ff */
[----:B------:R-:W-:Y:S01]  /*26c0*/  IMAD.IADD R0, R3, 0x1, R4 ;  /* 0x0000000103007824 */ /* 0x000fe200078e0204 */
[----:B------:R-:W-:Y:S01]  /*26d0*/  LEA R4, P0, R6, c[0x0][0x1f8], 0x1 ;  /* 0x00007e0006047a11 */ /* 0x000fe200078008ff */
[----:B------:R-:W-:Y:S01]  /*26e0*/  IMAD.MOV.U32 R2, RZ, RZ, R201 ;  /* 0x000000ffff027224 */ /* 0x000fe200078e00c9 */
[----:B------:R-:W-:Y:S01]  /*26f0*/  SEL R3, RZ, 0x2, P5 ;  /* 0x00000002ff037807 */ /* 0x000fe20002800000 */
[----:B------:R-:W-:Y:S01]  /*2700*/  IMAD R0, R0, 0x70, RZ ;  /* 0x0000007000007824 */ /* 0x000fe200078e02ff */
[----:B------:R-:W-:-:S02]  /*2710*/  @P4 IADD3 R2, R111, -0x20, RZ ;  /* 0xffffffe06f024810 */ /* 0x000fc40007ffe0ff */
[----:B------:R-:W-:Y:S01]  /*2720*/  @P4 IADD3 R201, R111, -0x20, RZ ;  /* 0xffffffe06fc94810 */ /* 0x000fe20007ffe0ff */
[----:B------:R-:W-:Y:S02]  /*2730*/  IMAD.IADD R0, R7, 0x1, R0 ;  /* 0x0000000107007824 */ /* 0x000fe400078e0200 */
[----:B------:R-:W-:-:S03]  /*2740*/  IMAD.IADD R3, R11, 0x1, R3 ;  /* 0x000000010b037824 */ /* 0x000fc600078e0203 */
[----:B------:R-:W-:Y:S02]  /*2750*/  LEA.HI.X R5, R6, c[0x0][0x1fc], R0, 0x1, P0 ;  /* 0x00007f0006057a11 */ /* 0x000fe400000f0c00 */
[----:B--2---:R-:W-:Y:S02]  /*2760*/  IADD3 R8, P0, R12, R4, RZ ;  /* 0x000000040c087210 */ /* 0x004fe40007f1e0ff */
[----:B------:R-:W-:Y:S01]  /*2770*/  IADD3 R0, R25, R26, -R230 ;  /* 0x0000001a19007210 */ /* 0x000fe20007ffe8e6 */
[----:B------:R-:W-:Y:S02]  /*2780*/  LDSM.16.M88.4 R128, [R203] ;  /* 0x00000000cb80783b */ /* 0x000fe40000000200 */
[----:B------:R-:W-:Y:S01]  /*2790*/  IMAD.X R9, R13, 0x1, R5, P0 ;  /* 0x000000010d097824 */ /* 0x000fe200000e0605 */
[----:B------:R-:W-:Y:S01]  /*27a0*/  IADD3 R6, P0, R8, R12, RZ ;  /* 0x0000000c08067210 */ /* 0x000fe20007f1e0ff */
[----:B------:R-:W-:Y:S01]  /*27b0*/  LDSM.16.M88.4 R132, [R204] ;  /* 0x00000000cc84783b */ /* 0x000fe20000000200 */
[----:B------:R-:W-:-:S03]  /*27c0*/  IADD3 R12, P2, P1, R12, 0x80, R4 ;  /* 0x000000800c0c7810 */ /* 0x000fc6000795e004 */
[----:B------:R-:W-:Y:S01]  /*27d0*/  IMAD.X R7, R9, 0x1, R13, P0 ;  /* 0x0000000109077824 */ /* 0x000fe200000e060d */
[----:B------:R-:W-:Y:S01]  /*27e0*/  LDSM.16.M88.4 R156, [R206] ;  /* 0x00000000ce9c783b */ /* 0x000fe20000000200 */
[----:B------:R-:W-:Y:S02]  /*27f0*/  @!P3 LEA R10, P0, R15, R6, 0x6 ;  /* 0x000000060f0ab211 */ /* 0x000fe400078030ff */
[----:B------:R-:W-:Y:S01]  /*2800*/  IADD3.X R13, R13, RZ, R5, P2, P1 ;  /* 0x000000ff0d0d7210 */ /* 0x000fe200017e2405 */
[----:B------:R-:W-:Y:S01]  /*2810*/  LDSM.16.M88.4 R172, [R205] ;  /* 0x00000000cdac783b */ /* 0x000fe20000000200 */
[----:B------:R-:W-:Y:S02]  /*2820*/  @!P3 LEA.HI.X R11, R15, R7, R14, 0x6, P0 ;  /* 0x000000070f0bb211 */ /* 0x000fe400000f340e */
[C---:B------:R-:W-:Y:S01]  /*2830*/  LOP3.LUT P0, RZ, R3.reuse, 0x1, RZ, 0xc0, !PT ;  /* 0x0000000103ff7812 */ /* 0x040fe2000780c0ff */
[----:B------:R-:W-:Y:S01]  /*2840*/  LDSM.16.M88.4 R176, [R203+0x4000] ;  /* 0x00400000cbb0783b */ /* 0x000fe20000000200 */
[----:B------:R-:W-:-:S02]  /*2850*/  LOP3.LUT P1, RZ, R3, 0x2, RZ, 0xc0, !PT ;  /* 0x0000000203ff7812 */ /* 0x000fc4000782c0ff */
[----:B------:R-:W-:Y:S01]  /*2860*/  ISETP.LT.OR P2, PT, R0, 0x1, !P0 ;  /* 0x000000010000780c */ /* 0x000fe20004741670 */
[----:B------:R-:W-:Y:S04]  /*2870*/  LDSM.16.M88.4 R184, [R204+0x4000] ;  /* 0x00400000ccb8783b */ /* 0x000fe80000000200 */
[----:B------:R-:W-:Y:S04]  /*2880*/  LDSM.16.M88.4 R188, [R206+0x4000] ;  /* 0x00400000cebc783b */ /* 0x000fe80000000200 */
[----:B------:R-:W-:Y:S04]  /*2890*/  LDSM.16.M88.4 R192, [R205+0x4000] ;  /* 0x00400000cdc0783b */ /* 0x000fe80000000200 */
[----:B------:R-:W-:Y:S06]  /*28a0*/  BAR.SYNC.DEFER_BLOCKING 0x0 ;  /* 0x0000000000007b1d */ /* 0x000fec0000010000 */
[----:B------:R-:W-:-:S04]  /*28b0*/  DEPBAR.LE SB0, 0x0 ;  /* 0x000080000000791a */ /* 0x000fc80000000000 */
[----:B------:R-:W-:Y:S06]  /*28c0*/  BAR.SYNC.DEFER_BLOCKING 0x0 ;  /* 0x0000000000007b1d */ /* 0x000fec0000010000 */
[----:B------:R-:W1:Y:S04]  /*28d0*/  LDSM.16.M88.4 R16, [R111] ;  /* 0x000000006f10783b */ /* 0x000e680000000200 */
[----:B------:R-:W-:Y:S04]  /*28e0*/  LDSM.16.M88.4 R20, [R2] ;  /* 0x000000000214783b */ /* 0x000fe80000000200 */
[----:B------:R-:W-:Y:S04]  /*28f0*/  LDSM.16.M88.4 R40, [R111+0x2000] ;  /* 0x002000006f28783b */ /* 0x000fe80000000200 */
[----:B------:R-:W2:Y:S04]  /*2900*/  LDSM.16.M88.4 R36, [R111+0x800] ;  /* 0x000800006f24783b */ /* 0x000ea80000000200 */
[----:B------:R-:W3:Y:S04]  /*2910*/  LDSM.16.M88.4 R32, [R111+0x1000] ;  /* 0x001000006f20783b */ /* 0x000ee80000000200 */
[----:B------:R-:W4:Y:S04]  /*2920*/  LDSM.16.M88.4 R28, [R111+0x1800] ;  /* 0x001800006f1c783b */ /* 0x000f280000000200 */
[----:B------:R-:W-:Y:S04]  /*2930*/  LDSM.16.M88.4 R64, [R2+0x800] ;  /* 0x000800000240783b */ /* 0x000fe80000000200 */
[----:B------:R-:W-:Y:S04]  /*2940*/  LDSM.16.M88.4 R68, [R2+0x1000] ;  /* 0x001000000244783b */ /* 0x000fe80000000200 */
[----:B------:R-:W-:Y:S04]  /*2950*/  LDSM.16.M88.4 R88, [R2+0x1800] ;  /* 0x001800000258783b */ /* 0x000fe80000000200 */
[----:B------:R-:W-:Y:S04]  /*2960*/  LDSM.16.M88.4 R92, [R2+0x2000] ;  /* 0x00200000025c783b */ /* 0x000fe80000000200 */
[----:B------:R-:W-:Y:S01]  /*2970*/  LDSM.16.M88.4 R96, [R2+0x2800] ;  /* 0x002800000260783b */ /* 0x000fe20000000200 */
[C---:B-1----:R-:W-:Y:S03]  /*2980*/  HMMA.16816.F32 R24, R128.reuse, R16, RZ ;  /* 0x000000108018723c */ /* 0x042fe600000018ff */
[----:B------:R1:W-:Y:S04]  /*2990*/  LDSM.16.M88.4 R100, [R2+0x3000] ;  /* 0x003000000264783b */ /* 0x0003e80000000200 */
[----:B------:R-:W5:Y:S01]  /*29a0*/  LDSM.16.M88.4 R56, [R111+0x2800] ;  /* 0x002800006f38783b */ /* 0x000f620000000200 */
[C---:B------:R-:W-:Y:S03]  /*29b0*/  HMMA.16816.F32 R16, R128.reuse, R18, RZ ;  /* 0x000000128010723c */ /* 0x040fe600000018ff */
[----:B------:R-:W1:Y:S04]  /*29c0*/  LDSM.16.M88.4 R60, [R111+0x3000] ;  /* 0x003000006f3c783b */ /* 0x000e680000000200 */
[----:B------:R-:W-:Y:S01]  /*29d0*/  @!PT LDS RZ, [RZ] ;  /* 0x00000000fffff984 */ /* 0x000fe20000000800 */
[----:B------:R-:W-:Y:S01]  /*29e0*/  @!PT LDS RZ, [RZ] ;  /* 0x00000000fffff984 */ /* 0x000fe20000000800 */
[----:B------:R-:W-:Y:S01]  /*29f0*/  @!PT LDS RZ, [RZ] ;  /* 0x00000000fffff984 */ /* 0x000fe20000000800 */
[----:B------:R1:W-:Y:S01]  /*2a00*/  LDGSTS.E.BYPASS.LTC128B.128 [R207+0x100], [R4.64], !P2 ;  /* 0x0010000004cf7fae */ /* 0x0003e2000d101d46 */
[C---:B------:R-:W-:Y:S01]  /*2a10*/  ISETP.LT.OR P2, PT, R0.reuse, 0x1, !P1 ;  /* 0x000000010000780c */ /* 0x040fe20004f41670 */
[----:B--2---:R-:W-:Y:S08]  /*2a20*/  HMMA.16816.F32 R52, R128, R36, RZ ;  /* 0x000000248034723c */ /* 0x004ff000000018ff */
[----:B------:R-:W-:Y:S04]  /*2a30*/  HMMA.16816.F32 R112, R132, R20, R24 ;  /* 0x000000148470723c */ /* 0x000fe80000001818 */
[----:B------:R2:W-:Y:S01]  /*2a40*/  LDGSTS.E.BYPASS.LTC128B.128 [R207+0x3900], [R4.64+0x80], !P2 ;  /* 0x0390008004cf7fae */ /* 0x0005e2000d101d46 */
[----:B------:R-:W-:-:S02]  /*2a50*/  ISETP.LT.OR P2, PT, R0, 0x21, !P0 ;  /* 0x000000210000780c */ /* 0x000fc40004741670 */
[C---:B------:R-:W-:Y:S01]  /*2a60*/  ISETP.LT.OR P0, PT, R0.reuse, 0x41, !P0 ;  /* 0x000000410000780c */ /* 0x040fe20004701670 */
[----:B------:R-:W-:Y:S08]  /*2a70*/  HMMA.16816.F32 R104, R132, R22, R16 ;  /* 0x000000168468723c */ /* 0x000ff00000001810 */
[----:B------:R-:W-:Y:S02]  /*2a80*/  HMMA.16816.F32 R20, R128, R42, RZ ;  /* 0x0000002a8014723c */ /* 0x000fe400000018ff */
[----:B------:R1:W-:Y:S01]  /*2a90*/  LDGSTS.E.BYPASS.LTC128B.128 [R207+0x1100], [R8.64], !P2 ;  /* 0x0110000008cf7fae */ /* 0x0003e2000d101d46 */
[----:B------:R-:W-:-:S02]  /*2aa0*/  ISETP.LT.OR P2, PT, R0, 0x21, !P1 ;  /* 0x000000210000780c */ /* 0x000fc40004f41670 */
[----:B------:R-:W-:-:S03]  /*2ab0*/  ISETP.LT.OR P1, PT, R0, 0x41, !P1 ;  /* 0x000000410000780c */ /* 0x000fc60004f21670 */
[C---:B------:R-:W-:Y:S08]  /*2ac0*/  HMMA.16816.F32 R48, R128.reuse, R38, RZ ;  /* 0x000000268030723c */ /* 0x040ff000000018ff */
[----:B------:R2:W-:Y:S01]  /*2ad0*/  LDGSTS.E.BYPASS.LTC128B.128 [R207+0x4900], [R12.64], !P2 ;  /* 0x049000000ccf7fae */ /* 0x0005e2000d101d46 */
[C---:B------:R-:W-:Y:S01]  /*2ae0*/  @!P3 ISETP.LT.OR P2, PT, R0.reuse, 0x61, P6 ;  /* 0x000000610000b80c */ /* 0x040fe20003741670 */
[----:B---3--:R-:W-:Y:S02]  /*2af0*/  HMMA.16816.F32 R44, R128, R32, RZ ;  /* 0x00000020802c723c */ /* 0x008fe400000018ff */
[----:B------:R3:W-:Y:S01]  /*2b00*/  LDGSTS.E.BYPASS.LTC128B.128 [R207+0x2100], [R6.64], !P0 ;  /* 0x0210000006cf7fae */ /* 0x0007e2000c101d46 */
[----:B------:R-:W-:-:S03]  /*2b10*/  @!P3 ISETP.LT.OR P0, PT, R0, 0x61, P5 ;  /* 0x000000610000b80c */ /* 0x000fc60002f01670 */
[----:B------:R3:W-:Y:S01]  /*2b20*/  LDGSTS.E.BYPASS.LTC128B.128 [R207+0x5900], [R6.64+0x80], !P1 ;  /* 0x0590008006cf7fae */ /* 0x0007e2000c901d46 */
[----:B------:R-:W-:Y:S01]  /*2b30*/  LOP3.LUT P1, RZ, R234, 0x4, RZ, 0xc0, !PT ;  /* 0x00000004eaff7812 */ /* 0x000fe2000782c0ff */
[C---:B------:R-:W-:Y:S03]  /*2b40*/  HMMA.16816.F32 R36, R128.reuse, R34, RZ ;  /* 0x000000228024723c */ /* 0x040fe600000018ff */
[----:B------:R-:W-:Y:S01]  /*2b50*/  SEL R0, R72, 0xffffffc0, !P1 ;  /* 0xffffffc048007807 */ /* 0x000fe20004800000 */
[----:B------:R2:W-:Y:S04]  /*2b60*/  @!P3 LDGSTS.E.BYPASS.LTC128B.128 [R207+0x3100], [R10.64], !P2 ;  /* 0x031000000acfbfae */ /* 0x0005e8000d101d46 */
[----:B----4-:R-:W-:Y:S01]  /*2b70*/  HMMA.16816.F32 R32, R128, R28, RZ ;  /* 0x0000001c8020723c */ /* 0x010fe200000018ff */
[----:B-1----:R-:W-:Y:S01]  /*2b80*/  IMAD.IADD R2, R111, 0x1, R0 ;  /* 0x000000016f027824 */ /* 0x002fe200078e0200 */
[----:B------:R1:W-:Y:S01]  /*2b90*/  @!P3 LDGSTS.E.BYPASS.LTC128B.128 [R207+0x6900], [R10.64+0x80], !P0 ;  /* 0x069000800acfbfae */ /* 0x0003e2000c101d46 */
[----:B------:R-:W-:Y:S01]  /*2ba0*/  IMAD.IADD R196, R0, 0x1, R201 ;  /* 0x0000000100c47824 */ /* 0x000fe200078e02c9 */
[----:B------:R-:W-:-:S02]  /*2bb0*/  ISETP.GT.AND P0, PT, R109, R238, PT ;  /* 0x000000ee6d00720c */ /* 0x000fc40003f04270 */
[----:B------:R-:W4:Y:S02]  /*2bc0*/  LDSM.16.M88.4 R76, [R2] ;  /* 0x00000000024c783b */ /* 0x000f240000000200 */
[C---:B------:R-:W-:Y:S02]  /*2bd0*/  HMMA.16816.F32 R28, R128.reuse, R30, RZ ;  /* 0x0000001e801c723c */ /* 0x040fe400000018ff */
[----:B------:R-:W1:Y:S04]  /*2be0*/  LDSM.16.M88.4 R84, [R2+0x800] ;  /* 0x000800000254783b */ /* 0x000e680000000200 */
[----:B------:R-:W-:Y:S02]  /*2bf0*/  LDSM.16.M88.4 R80, [R2+0x1000] ;  /* 0x001000000250783b */ /* 0x000fe40000000200 */
[C---:B------:R-:W-:Y:S02]  /*2c00*/  HMMA.16816.F32 R24, R128.reuse, R40, RZ ;  /* 0x000000288018723c */ /* 0x040fe400000018ff */
[----:B------:R-:W-:Y:S04]  /*2c10*/  LDSM.16.M88.4 R120, [R196+0x6000] ;  /* 0x00600000c478783b */ /* 0x000fe80000000200 */
[----:B------:R-:W0:Y:S02]  /*2c20*/  LDGDEPBAR ;  /* 0x00000000000079af */ /* 0x000e240000000000 */
[----:B-----5:R-:W-:Y:S08]  /*2c30*/  HMMA.16816.F32 R16, R128, R56, RZ ;  /* 0x000000388010723c */ /* 0x020ff000000018ff */
[----:B------:R-:W-:Y:S01]  /*2c40*/  HMMA.16816.F32 R40, R132, R94, R20 ;  /* 0x0000005e8428723c */ /* 0x000fe20000001814 */
[----:B------:R-:W5:Y:S07]  /*2c50*/  LDSM.16.M88.4 R20, [R2+0x1800] ;  /* 0x001800000214783b */ /* 0x000f6e0000000200 */
[----:B--2---:R-:W-:Y:S08]  /*2c60*/  HMMA.16816.F32 R12, R128, R58, RZ ;  /* 0x0000003a800c723c */ /* 0x004ff000000018ff */
[----:B------:R-:W-:Y:S08]  /*2c70*/  HMMA.16816.F32 R72, R132, R64, R52 ;  /* 0x000000408448723c */ /* 0x000ff00000001834 */
[----:B-1----:R-:W-:Y:S08]  /*2c80*/  HMMA.16816.F32 R8, R128, R60, RZ ;  /* 0x0000003c8008723c */ /* 0x002ff000000018ff */
[C---:B------:R-:W-:Y:S08]  /*2c90*/  HMMA.16816.F32 R64, R132.reuse, R66, R48 ;  /* 0x000000428440723c */ /* 0x040ff00000001830 */
[C---:B------:R-:W-:Y:S08]  /*2ca0*/  HMMA.16816.F32 R56, R132.reuse, R88, R32 ;  /* 0x000000588438723c */ /* 0x040ff00000001820 */
[----:B------:R-:W-:Y:S08]  /*2cb0*/  HMMA.16816.F32 R48, R132, R90, R28 ;  /* 0x0000005a8430723c */ /* 0x000ff0000000181c */
[----:B---3--:R-:W-:Y:S08]  /*2cc0*/  HMMA.16816.F32 R4, R128, R62, RZ ;  /* 0x0000003e8004723c */ /* 0x008ff000000018ff */
[C---:B------:R-:W-:Y:S08]  /*2cd0*/  HMMA.16816.F32 R60, R132.reuse, R70, R36 ;  /* 0x00000046843c723c */ /* 0x040ff00000001824 */
[C---:B------:R-:W-:Y:S01]  /*2ce0*/  HMMA.16816.F32 R36, R132.reuse, R96, R16 ;  /* 0x000000608424723c */ /* 0x040fe20000001810 */
[----:B------:R-:W1:Y:S07]  /*2cf0*/  LDSM.16.M88.4 R16, [R2+0x2000] ;  /* 0x002000000210783b */ /* 0x000e6e0000000200 */
[C---:B------:R-:W-:Y:S01]  /*2d00*/  HMMA.16816.F32 R32, R132.reuse, R98, R12 ;  /* 0x000000628420723c */ /* 0x040fe2000000180c */
[----:B------:R-:W2:Y:S07]  /*2d10*/  LDSM.16.M88.4 R12, [R2+0x2800] ;  /* 0x00280000020c783b */ /* 0x000eae0000000200 */
[----:B------:R-:W-:Y:S08]  /*2d20*/  HMMA.16816.F32 R52, R132, R68, R44 ;  /* 0x000000448434723c */ /* 0x000ff0000000182c */
[C---:B----4-:R-:W-:Y:S08]  /*2d30*/  HMMA.16816.F32 R68, R156.reuse, R76, R112 ;  /* 0x0000004c9c44723c */ /* 0x050ff00000001870 */
[C---:B------:R-:W-:Y:S08]  /*2d40*/  HMMA.16816.F32 R88, R156.reuse, R78, R104 ;  /* 0x0000004e9c58723c */ /* 0x040ff00000001868 */
[----:B------:R-:W-:Y:S08]  /*2d50*/  HMMA.16816.F32 R76, R156, R84, R72 ;  /* 0x000000549c4c723c */ /* 0x000ff00000001848 */
[----:B------:R-:W-:Y:S01]  /*2d60*/  HMMA.16816.F32 R28, R132, R100, R8 ;  /* 0x00000064841c723c */ /* 0x000fe20000001808 */
[----:B------:R-:W3:Y:S07]  /*2d70*/  LDSM.16.M88.4 R8, [R2+0x3000] ;  /* 0x003000000208783b */ /* 0x000eee0000000200 */
[----:B------:R-:W-:Y:S08]  /*2d80*/  HMMA.16816.F32 R84, R156, R86, R64 ;  /* 0x000000569c54723c */ /* 0x000ff00000001840 */
[----:B------:R-:W-:Y:S01]  /*2d90*/  HMMA.16816.F32 R44, R132, R92, R24 ;  /* 0x0000005c842c723c */ /* 0x000fe20000001818 */
[----:B------:R-:W-:Y:S07]  /*2da0*/  LDSM.16.M88.4 R24, [R196] ;  /* 0x00000000c418783b */ /* 0x000fee0000000200 */
[C---:B-----5:R-:W-:Y:S08]  /*2db0*/  HMMA.16816.F32 R72, R156.reuse, R20, R56 ;  /* 0x000000149c48723c */ /* 0x060ff00000001838 */
[----:B------:R-:W-:Y:S01]  /*2dc0*/  HMMA.16816.F32 R64, R156, R22, R48 ;  /* 0x000000169c40723c */ /* 0x000fe20000001830 */
[----:B------:R-:W4:Y:S07]  /*2dd0*/  LDSM.16.M88.4 R20, [R196+0x800] ;  /* 0x00080000c414783b */ /* 0x000f2e0000000200 */
[----:B------:R-:W-:Y:S08]  /*2de0*/  HMMA.16816.F32 R4, R132, R102, R4 ;  /* 0x000000668404723c */ /* 0x000ff00000001804 */
[C---:B------:R-:W-:Y:S08]  /*2df0*/  HMMA.16816.F32 R92, R156.reuse, R80, R52 ;  /* 0x000000509c5c723c */ /* 0x040ff00000001834 */
[C---:B------:R-:W-:Y:S08]  /*2e00*/  HMMA.16816.F32 R80, R156.reuse, R82, R60 ;  /* 0x000000529c50723c */ /* 0x040ff0000000183c */
[C---:B-1----:R-:W-:Y:S08]  /*2e10*/  HMMA.16816.F32 R60, R156.reuse, R16, R44 ;  /* 0x000000109c3c723c */ /* 0x042ff0000000182c */
[C---:B------:R-:W-:Y:S01]  /*2e20*/  HMMA.16816.F32 R48, R156.reuse, R18, R40 ;  /* 0x000000129c30723c */ /* 0x040fe20000001828 */
[----:B------:R-:W1:Y:S07]  /*2e30*/  LDSM.16.M88.4 R16, [R196+0x1000] ;  /* 0x00100000c410783b */ /* 0x000e6e0000000200 */
[C---:B--2---:R-:W-:Y:S01]  /*2e40*/  HMMA.16816.F32 R44, R156.reuse, R14, R32 ;  /* 0x0000000e9c2c723c */ /* 0x044fe20000001820 */
[----:B------:R-:W2:Y:S07]  /*2e50*/  LDSM.16.M88.4 R32, [R196+0x1800] ;  /* 0x00180000c420783b */ /* 0x000eae0000000200 */
[C---:B------:R-:W-:Y:S08]  /*2e60*/  HMMA.16816.F32 R52, R156.reuse, R12, R36 ;  /* 0x0000000c9c34723c */ /* 0x040ff00000001824 */
[C---:B---3--:R-:W-:Y:S01]  /*2e70*/  HMMA.16816.F32 R40, R156.reuse, R8, R28 ;  /* 0x000000089c28723c */ /* 0x048fe2000000181c */
[----:B------:R-:W3:Y:S07]  /*2e80*/  LDSM.16.M88.4 R28, [R196+0x2000] ;  /* 0x00200000c41c783b */ /* 0x000eee0000000200 */
[----:B------:R-:W-:Y:S08]  /*2e90*/  HMMA.16816.F32 R36, R156, R10, R4 ;  /* 0x0000000a9c24723c */ /* 0x000ff00000001804 */
[C---:B----4-:R-:W-:Y:S08]  /*2ea0*/  HMMA.16816.F32 R4, R172.reuse, R20, R76 ;  /* 0x00000014ac04723c */ /* 0x050ff0000000184c */
[C---:B------:R-:W-:Y:S01]  /*2eb0*/  HMMA.16816.F32 R56, R172.reuse, R22, R84 ;  /* 0x00000016ac38723c */ /* 0x040fe20000001854 */
[----:B------:R-:W4:Y:S07]  /*2ec0*/  LDSM.16.M88.4 R20, [R196+0x3000] ;  /* 0x00300000c414783b */ /* 0x000f2e0000000200 */
[C---:B------:R-:W-:Y:S01]  /*2ed0*/  HMMA.16816.F32 R12, R172.reuse, R24, R68 ;  /* 0x00000018ac0c723c */ /* 0x040fe20000001844 */
[----:B------:R-:W-:Y:S07]  /*2ee0*/  LDSM.16.M88.4 R68, [R111+0x6800] ;  /* 0x006800006f44783b */ /* 0x000fee0000000200 */
[C---:B------:R-:W-:Y:S01]  /*2ef0*/  HMMA.16816.F32 R8, R172.reuse, R26, R88 ;  /* 0x0000001aac08723c */ /* 0x040fe20000001858 */
[----:B------:R-:W5:Y:S07]  /*2f00*/  LDSM.16.M88.4 R24, [R196+0x2800] ;  /* 0x00280000c418783b */ /* 0x000f6e0000000200 */
[C---:B-1----:R-:W-:Y:S08]  /*2f10*/  HMMA.16816.F32 R92, R172.reuse, R16, R92 ;  /* 0x00000010ac5c723c */ /* 0x042ff0000000185c */
[C---:B------:R-:W-:Y:S01]  /*2f20*/  HMMA.16816.F32 R100, R172.reuse, R18, R80 ;  /* 0x00000012ac64723c */ /* 0x040fe20000001850 */
[----:B------:R-:W1:Y:S07]  /*2f30*/  LDSM.16.M88.4 R16, [R111+0x3800] ;  /* 0x003800006f10783b */ /* 0x000e6e0000000200 */
[C---:B--2---:R-:W-:Y:S08]  /*2f40*/  HMMA.16816.F32 R116, R172.reuse, R32, R72 ;  /* 0x00000020ac74723c */ /* 0x044ff00000001848 */
[C---:B------:R-:W-:Y:S01]  /*2f50*/  HMMA.16816.F32 R112, R172.reuse, R34, R64 ;  /* 0x00000022ac70723c */ /* 0x040fe20000001840 */
[----:B------:R-:W2:Y:S04]  /*2f60*/  LDSM.16.M88.4 R32, [R111+0x4000] ;  /* 0x004000006f20783b */ /* 0x000ea80000000200 */
[----:B------:R-:W-:Y:S03]  /*2f70*/  LDSM.16.M88.4 R64, [R201+0x3800] ;  /* 0x00380000c940783b */ /* 0x000fe60000000200 */
[C---:B---3--:R-:W-:Y:S01]  /*2f80*/  HMMA.16816.F32 R96, R172.reuse, R30, R48 ;  /* 0x0000001eac60723c */ /* 0x048fe20000001830 */
[----:B------:R-:W3:Y:S07]  /*2f90*/  LDSM.16.M88.4 R48, [R111+0x4800] ;  /* 0x004800006f30783b */ /* 0x000eee0000000200 */
[C---:B----4-:R-:W-:Y:S01]  /*2fa0*/  HMMA.16816.F32 R72, R172.reuse, R20, R40 ;  /* 0x00000014ac48723c */ /* 0x050fe20000001828 */
[----:B------:R-:W4:Y:S07]  /*2fb0*/  LDSM.16.M88.4 R40, [R111+0x5000] ;  /* 0x005000006f28783b */ /* 0x000f2e0000000200 */
[C---:B-----5:R-:W-:Y:S01]  /*2fc0*/  HMMA.16816.F32 R84, R172.reuse, R26, R44 ;  /* 0x0000001aac54723c */ /* 0x060fe2000000182c */
[----:B------:R-:W5:Y:S07]  /*2fd0*/  LDSM.16.M88.4 R44, [R111+0x5800] ;  /* 0x005800006f2c783b */ /* 0x000f6e0000000200 */
[C---:B------:R-:W-:Y:S01]  /*2fe0*/  HMMA.16816.F32 R104, R172.reuse, R28, R60 ;  /* 0x0000001cac68723c */ /* 0x040fe2000000183c */
[----:B------:R-:W-:Y:S07]  /*2ff0*/  LDSM.16.M88.4 R28, [R201+0x4000] ;  /* 0x00400000c91c783b */ /* 0x000fee0000000200 */
[C---:B------:R-:W-:Y:S01]  /*3000*/  HMMA.16816.F32 R88, R172.reuse, R24, R52 ;  /* 0x00000018ac58723c */ /* 0x040fe20000001834 */
[----:B------:R-:W3:Y:S04]  /*3010*/  LDSM.16.M88.4 R52, [R111+0x6000] ;  /* 0x006000006f34783b */ /* 0x000ee80000000200 */
[----:B------:R-:W3:Y:S03]  /*3020*/  LDSM.16.M88.4 R24, [R201+0x4800] ;  /* 0x00480000c918783b */ /* 0x000ee60000000200 */
[----:B------:R-:W-:Y:S08]  /*3030*/  HMMA.16816.F32 R80, R172, R22, R36 ;  /* 0x00000016ac50723c */ /* 0x000ff00000001824 */
[C---:B-1----:R-:W-:Y:S08]  /*3040*/  HMMA.16816.F32 R76, R176.reuse, R16, R12 ;  /* 0x00000010b04c723c */ /* 0x042ff0000000180c */
[C---:B------:R-:W-:Y:S08]  /*3050*/  HMMA.16816.F32 R60, R176.reuse, R18, R8 ;  /* 0x00000012b03c723c */ /* 0x040ff00000001808 */
[C---:B--2---:R-:W-:Y:S08]  /*3060*/  HMMA.16816.F32 R20, R176.reuse, R32, R4 ;  /* 0x00000020b014723c */ /* 0x044ff00000001804 */
[C---:B------:R-:W-:Y:S01]  /*3070*/  HMMA.16816.F32 R16, R176.reuse, R34, R56 ;  /* 0x00000022b010723c */ /* 0x040fe20000001838 */
[----:B------:R-:W1:Y:S04]  /*3080*/  LDSM.16.M88.4 R32, [R201+0x5000] ;  /* 0x00500000c920783b */ /* 0x000e680000000200 */
[----:B------:R-:W2:Y:S03]  /*3090*/  LDSM.16.M88.4 R56, [R201+0x5800] ;  /* 0x00580000c938783b */ /* 0x000ea60000000200 */
[C---:B---3--:R-:W-:Y:S01]  /*30a0*/  HMMA.16816.F32 R12, R176.reuse, R48, R92 ;  /* 0x00000030b00c723c */ /* 0x048fe2000000185c */
[----:B------:R-:W3:Y:S07]  /*30b0*/  LDSM.16.M88.4 R92, [R201+0x6000] ;  /* 0x00600000c95c783b */ /* 0x000eee0000000200 */
[C---:B------:R-:W-:Y:S01]  /*30c0*/  HMMA.16816.F32 R8, R176.reuse, R50, R100 ;  /* 0x00000032b008723c */ /* 0x040fe20000001864 */
[----:B------:R-:W1:Y:S07]  /*30d0*/  LDSM.16.M88.4 R100, [R201+0x6800] ;  /* 0x00680000c964783b */ /* 0x000e6e0000000200 */
[C---:B----4-:R-:W-:Y:S01]  /*30e0*/  HMMA.16816.F32 R4, R176.reuse, R40, R116 ;  /* 0x00000028b004723c */ /* 0x050fe20000001874 */
[----:B------:R-:W-:Y:S07]  /*30f0*/  LDSM.16.M88.4 R116, [R196+0x5800] ;  /* 0x00580000c474783b */ /* 0x000fee0000000200 */
[C---:B------:R-:W-:Y:S01]  /*3100*/  HMMA.16816.F32 R36, R176.reuse, R42, R112 ;  /* 0x0000002ab024723c */ /* 0x040fe20000001870 */
[----:B------:R-:W4:Y:S07]  /*3110*/  LDSM.16.M88.4 R112, [R2+0x4000] ;  /* 0x004000000270783b */ /* 0x000f2e0000000200 */
[C---:B-----5:R-:W-:Y:S01]  /*3120*/  HMMA.16816.F32 R40, R176.reuse, R44, R104 ;  /* 0x0000002cb028723c */ /* 0x060fe20000001868 */
[----:B------:R-:W-:Y:S07]  /*3130*/  LDSM.16.M88.4 R104, [R196+0x5000] ;  /* 0x00500000c468783b */ /* 0x000fee0000000200 */
[C---:B------:R-:W-:Y:S08]  /*3140*/  HMMA.16816.F32 R44, R176.reuse, R46, R96 ;  /* 0x0000002eb02c723c */ /* 0x040ff00000001860 */
[C---:B------:R-:W-:Y:S08]  /*3150*/  HMMA.16816.F32 R48, R176.reuse, R52, R88 ;  /* 0x00000034b030723c */ /* 0x040ff00000001858 */
[C---:B------:R-:W-:Y:S08]  /*3160*/  HMMA.16816.F32 R52, R176.reuse, R54, R84 ;  /* 0x00000036b034723c */ /* 0x040ff00000001854 */
[C---:B------:R-:W-:Y:S08]  /*3170*/  HMMA.16816.F32 R72, R176.reuse, R68, R72 ;  /* 0x00000044b048723c */ /* 0x040ff00000001848 */
[----:B------:R-:W-:Y:S08]  /*3180*/  HMMA.16816.F32 R68, R176, R70, R80 ;  /* 0x00000046b044723c */ /* 0x000ff00000001850 */
[C---:B------:R-:W-:Y:S08]  /*3190*/  HMMA.16816.F32 R88, R184.reuse, R64, R76 ;  /* 0x00000040b858723c */ /* 0x040ff0000000184c */
[C---:B------:R-:W-:Y:S01]  /*31a0*/  HMMA.16816.F32 R80, R184.reuse, R66, R60 ;  /* 0x00000042b850723c */ /* 0x040fe2000000183c */
[----:B------:R-:W5:Y:S07]  /*31b0*/  LDSM.16.M88.4 R64, [R2+0x3800] ;  /* 0x003800000240783b */ /* 0x000f6e0000000200 */
[C---:B------:R-:W-:Y:S08]  /*31c0*/  HMMA.16816.F32 R76, R184.reuse, R24, R12 ;  /* 0x00000018b84c723c */ /* 0x040ff0000000180c */
[C---:B------:R-:W-:Y:S01]  /*31d0*/  HMMA.16816.F32 R84, R184.reuse, R28, R20 ;  /* 0x0000001cb854723c */ /* 0x040fe20000001814 */
[----:B------:R-:W3:Y:S07]  /*31e0*/  LDSM.16.M88.4 R20, [R2+0x4800] ;  /* 0x004800000214783b */ /* 0x000eee0000000200 */
[C---:B------:R-:W-:Y:S08]  /*31f0*/  HMMA.16816.F32 R24, R184.reuse, R26, R8 ;  /* 0x0000001ab818723c */ /* 0x040ff00000001808 */
[C---:B------:R-:W-:Y:S01]  /*3200*/  HMMA.16816.F32 R96, R184.reuse, R30, R16 ;  /* 0x0000001eb860723c */ /* 0x040fe20000001810 */
[----:B------:R-:W4:Y:S04]  /*3210*/  LDSM.16.M88.4 R16, [R2+0x5000] ;  /* 0x005000000210783b */ /* 0x000f280000000200 */
[----:B------:R-:W4:Y:S03]  /*3220*/  LDSM.16.M88.4 R28, [R2+0x5800] ;  /* 0x00580000021c783b */ /* 0x000f260000000200 */
[C---:B-1----:R-:W-:Y:S08]  /*3230*/  HMMA.16816.F32 R12, R184.reuse, R32, R4 ;  /* 0x00000020b80c723c */ /* 0x042ff00000001804 */
[C---:B------:R-:W-:Y:S08]  /*3240*/  HMMA.16816.F32 R8, R184.reuse, R34, R36 ;  /* 0x00000022b808723c */ /* 0x040ff00000001824 */
[C---:B--2---:R-:W-:Y:S01]  /*3250*/  HMMA.16816.F32 R32, R184.reuse, R58, R44 ;  /* 0x0000003ab820723c */ /* 0x044fe2000000182c */
[----:B------:R-:W1:Y:S07]  /*3260*/  LDSM.16.M88.4 R44, [R2+0x6000] ;  /* 0x00600000022c783b */ /* 0x000e6e0000000200 */
[C---:B------:R-:W-:Y:S01]  /*3270*/  HMMA.16816.F32 R4, R184.reuse, R56, R40 ;  /* 0x00000038b804723c */ /* 0x040fe20000001828 */
[----:B------:R-:W2:Y:S07]  /*3280*/  LDSM.16.M88.4 R56, [R2+0x6800] ;  /* 0x006800000238783b */ /* 0x000eae0000000200 */
[C---:B---3--:R-:W-:Y:S08]  /*3290*/  HMMA.16816.F32 R40, R184.reuse, R92, R48 ;  /* 0x0000005cb828723c */ /* 0x048ff00000001830 */
[C---:B------:R-:W-:Y:S01]  /*32a0*/  HMMA.16816.F32 R48, R184.reuse, R94, R52 ;  /* 0x0000005eb830723c */ /* 0x040fe20000001834 */
[----:B------:R-:W-:Y:S07]  /*32b0*/  LDSM.16.M88.4 R92, [R196+0x4000] ;  /* 0x00400000c45c783b */ /* 0x000fee0000000200 */
[C---:B------:R-:W-:Y:S01]  /*32c0*/  HMMA.16816.F32 R52, R184.reuse, R100, R72 ;  /* 0x00000064b834723c */ /* 0x040fe20000001848 */
[----:B------:R-:W3:Y:S07]  /*32d0*/  LDSM.16.M88.4 R72, [R196+0x3800] ;  /* 0x00380000c448783b */ /* 0x000eee0000000200 */
[----:B------:R-:W-:Y:S01]  /*32e0*/  HMMA.16816.F32 R60, R184, R102, R68 ;  /* 0x00000066b83c723c */ /* 0x000fe20000001844 */
[----:B------:R-:W1:Y:S07]  /*32f0*/  LDSM.16.M88.4 R100, [R196+0x4800] ;  /* 0x00480000c464783b */ /* 0x000e6e0000000200 */
[C---:B----4-:R-:W-:Y:S08]  /*3300*/  HMMA.16816.F32 R84, R188.reuse, R112, R84 ;  /* 0x00000070bc54723c */ /* 0x050ff00000001854 */
[----:B------:R-:W-:Y:S01]  /*3310*/  HMMA.16816.F32 R96, R188, R114, R96 ;  /* 0x00000072bc60723c */ /* 0x000fe20000001860 */
[----:B------:R-:W4:Y:S01]  /*3320*/  LDSM.16.M88.4 R112, [R196+0x6800] ;  /* 0x00680000c470783b */ /* 0x000f220000000200 */
        /* <DEDUP_REMOVED lines=10> */
[C---:B------:R-:W-:Y:S08]  /*33d0*/  HMMA.16816.F32 R16, R188.reuse, R44, R40 ;  /* 0x0000002cbc10723c */ /* 0x040ff00000001828 */
[C---:B--2---:R-:W-:Y:S08]  /*33e0*/  HMMA.16816.F32 R8, R188.reuse, R56, R52 ;  /* 0x00000038bc08723c */ /* 0x044ff00000001834 */
[----:B------:R-:W-:Y:S08]  /*33f0*/  HMMA.16816.F32 R4, R188, R58, R60 ;  /* 0x0000003abc04723c */ /* 0x000ff0000000183c */
[C---:B---3--:R-:W-:Y:S08]  /*3400*/  HMMA.16816.F32 R28, R192.reuse, R74, R64 ;  /* 0x0000004ac01c723c */ /* 0x048ff00000001840 */
        /* <DEDUP_REMOVED lines=12> */
[----:B------:R-:W-:Y:S01]  /*34d0*/  HMMA.16816.F32 R12, R192, R114, R4 ;  /* 0x00000072c00c723c */ /* 0x000fe20000001804 */
[----:B------:R-:W-:Y:S06]  /*34e0*/  BAR.SYNC.DEFER_BLOCKING 0x0 ;  /* 0x0000000000007b1d */ /* 0x000fec0000010000 */
[----:B------:R-:W-:Y:S01]  /*34f0*/  @!UPT UIADD3 URZ, URZ, URZ, URZ ;  /* 0x0000003f3f3ff290 */ /* 0x000fe2000fffe03f */
[----:B------:R-:W-:Y:S11]  /*3500*/  @!P0 BRA `(.L_x_140) ;  /* 0x0000035000008947 */ /* 0x000ff60003800000 */
[----:B------:R-:W-:Y:S02]  /*3510*/  IADD3 R2, R162, -0x2, RZ ;  /* 0xfffffffea2027810 */ /* 0x000fe40007ffe0ff */
[----:B------:R-:W-:-:S02]  /*3520*/  IADD3 R0, -R230, 0x70, RZ ;  /* 0x00000070e6007810 */ /* 0x000fc40007ffe1ff */
[----:B------:R-:W-:Y:S01]  /*3530*/  SHF.R.S32.HI R3, RZ, 0x1f, R2 ;  /* 0x0000001fff037819 */ /* 0x000fe20000011402 */
[----:B------:R-:W-:Y:S01]  /*3540*/  IMAD.WIDE.U32 R4, R2, c[0x0][0x1e0], RZ ;  /* 0x0000780002047a25 */ /* 0x000fe200078e00ff */
[C---:B------:R-:W-:Y:S02]  /*3550*/  ISETP.GE.AND P3, PT, R0.reuse, 0x21, PT ;  /* 0x000000210000780c */ /* 0x040fe40003f66270 */
[C---:B------:R-:W-:Y:S01]  /*3560*/  ISETP.GE.AND P4, PT, R0.reuse, 0x1, PT ;  /* 0x000000010000780c */ /* 0x040fe20003f86270 */
[----:B------:R-:W-:Y:S01]  /*3570*/  IMAD R3, R3, c[0x0][0x1e0], RZ ;  /* 0x0000780003037a24 */ /* 0x000fe200078e02ff */
[----:B------:R-:W-:-:S03]  /*3580*/  ISETP.GE.AND P2, PT, R0, 0x41, PT ;  /* 0x000000410000780c */ /* 0x000fc60003f46270 */
[----:B------:R-:W-:-:S04]  /*3590*/  IMAD R2, R2, c[0x0][0x1e4], R3 ;  /* 0x0000790002027a24 */ /* 0x000fc800078e0203 */
[----:B------:R-:W-:Y:S02]  /*35a0*/  IMAD.IADD R5, R5, 0x1, R2 ;  /* 0x0000000105057824 */ /* 0x000fe400078e0202 */
[----:B------:R-:W-:-:S04]  /*35b0*/  IMAD.WIDE.U32 R2, R4, 0x70, RZ ;  /* 0x0000007004027825 */ /* 0x000fc800078e00ff */
[----:B------:R-:W-:Y:S01]  /*35c0*/  IMAD R5, R5, 0x70, RZ ;  /* 0x0000007005057824 */ /* 0x000fe200078e02ff */
[-C--:B------:R-:W-:Y:S01]  /*35d0*/  @P4 IADD3 R4, P1, R212, R2.reuse, RZ ;  /* 0x00000002d4044210 */ /* 0x080fe20007f3e0ff */
[----:B------:R-:W-:Y:S02]  /*35e0*/  @P3 IMAD.MOV.U32 R7, RZ, RZ, c[0x0][0x1e0] ;  /* 0x00007800ff073624 */ /* 0x000fe400078e00ff */
[----:B------:R-:W-:Y:S02]  /*35f0*/  IMAD.IADD R3, R3, 0x1, R5 ;  /* 0x0000000103037824 */ /* 0x000fe400078e0205 */
[----:B------:R-:W-:Y:S01]  /*3600*/  @P3 IMAD.MOV.U32 R9, RZ, RZ, c[0x0][0x1e4] ;  /* 0x00007900ff093624 */ /* 0x000fe200078e00ff */
[----:B------:R-:W-:Y:S01]  /*3610*/  @P3 LEA R6, P0, R7, R2, 0x5 ;  /* 0x0000000207063211 */ /* 0x000fe200078028ff */
[----:B------:R-:W-:Y:S01]  /*3620*/  @P4 IMAD.X R5, R3, 0x1, R211, P1 ;  /* 0x0000000103054824 */ /* 0x000fe200008e06d3 */
[----:B------:R-:W-:Y:S02]  /*3630*/  @P4 LEA R8, P1, R4, c[0x0][0x1c8], 0x1 ;  /* 0x0000720004084a11 */ /* 0x000fe400078208ff */
[----:B------:R-:W-:-:S02]  /*3640*/  @P3 LEA.HI.X R7, R7, R3, R9, 0x5, P0 ;  /* 0x0000000307073211 */ /* 0x000fc400000f2c09 */
[----:B------:R-:W-:Y:S01]  /*3650*/  @P4 LEA.HI.X R9, R4, c[0x0][0x1cc], R5, 0x1, P1 ;  /* 0x0000730004094a11 */ /* 0x000fe200008f0c05 */
[----:B------:R-:W-:Y:S01]  /*3660*/  @P2 IMAD.MOV.U32 R5, RZ, RZ, c[0x0][0x1e0] ;  /* 0x00007800ff052624 */ /* 0x000fe200078e00ff */
[----:B------:R-:W-:Y:S02]  /*3670*/  @P3 IADD3 R4, P0, R6, R212, RZ ;  /* 0x000000d406043210 */ /* 0x000fe40007f1e0ff */
[----:B------:R-:W-:Y:S01]  /*3680*/  ISETP.GE.AND P1, PT, R0, 0x61, PT ;  /* 0x000000610000780c */ /* 0x000fe20003f26270 */
[----:B------:R-:W-:Y:S01]  /*3690*/  @!PT LDS RZ, [RZ] ;  /* 0x00000000fffff984 */ /* 0x000fe20000000800 */
[----:B------:R-:W-:Y:S01]  /*36a0*/  @!PT LDS RZ, [RZ] ;  /* 0x00000000fffff984 */ /* 0x000fe20000000800 */
[----:B------:R-:W-:Y:S01]  /*36b0*/  @!PT LDS RZ, [RZ] ;  /* 0x00000000fffff984 */ /* 0x000fe20000000800 */
[----:B------:R1:W-:Y:S02]  /*36c0*/  @P4 LDGSTS.E.BYPASS.LTC128B.128 [R207+0x8100], [R8.64], !P6 ;  /* 0x0810000008cf4fae */ /* 0x0003e4000f101d46 */
[----:B------:R-:W-:Y:S01]  /*36d0*/  @P3 IMAD.X R0, R7, 0x1, R211, P0 ;  /* 0x0000000107003824 */ /* 0x000fe200000e06d3 */
[C---:B------:R-:W-:Y:S01]  /*36e0*/  @P3 LEA R6, P0, R4.reuse, c[0x0][0x1c8], 0x1 ;  /* 0x0000720004063a11 */ /* 0x040fe200078008ff */
[----:B------:R1:W-:Y:S03]  /*36f0*/  @P4 LDGSTS.E.BYPASS.LTC128B.128 [R207+0xb900], [R8.64+0x80], !P5 ;  /* 0x0b90008008cf4fae */ /* 0x0003e6000e901d46 */
[----:B------:R-:W-:Y:S01]  /*3700*/  @P3 LEA.HI.X R7, R4, c[0x0][0x1cc], R0, 0x1, P0 ;  /* 0x0000730004073a11 */ /* 0x000fe200000f0c00 */
[----:B------:R-:W-:Y:S01]  /*3710*/  @P2 IMAD.MOV.U32 R4, RZ, RZ, c[0x0][0x1e4] ;  /* 0x00007900ff042624 */ /* 0x000fe200078e00ff */
[----:B------:R-:W-:-:S03]  /*3720*/  @P2 LEA R0, P0, R5, R2, 0x6 ;  /* 0x0000000205002211 */ /* 0x000fc600078030ff */
[----:B------:R-:W-:Y:S01]  /*3730*/  @P1 IMAD.MOV.U32 R11, RZ, RZ, c[0x0][0x1e0] ;  /* 0x00007800ff0b1624 */ /* 0x000fe200078e00ff */
[----:B------:R-:W-:Y:S01]  /*3740*/  @P2 LEA.HI.X R4, R5, R3, R4, 0x6, P0 ;  /* 0x0000000305042211 */ /* 0x000fe200000f3404 */
[----:B------:R-:W-:Y:S01]  /*3750*/  @P1 IMAD.MOV.U32 R10, RZ, RZ, c[0x0][0x1e4] ;  /* 0x00007900ff0a1624 */ /* 0x000fe200078e00ff */
[----:B------:R-:W-:Y:S01]  /*3760*/  @P2 IADD3 R0, P0, R0, R212, RZ ;  /* 0x000000d400002210 */ /* 0x000fe20007f1e0ff */
[----:B------:R-:W-:Y:S01]  /*3770*/  @P1 IMAD.WIDE.U32 R2, R11, 0x60, R2 ;  /* 0x000000600b021825 */ /* 0x000fe200078e0002 */
[----:B------:R1:W-:Y:S03]  /*3780*/  @P3 LDGSTS.E.BYPASS.LTC128B.128 [R207+0x9100], [R6.64], !P6 ;  /* 0x0910000006cf3fae */ /* 0x0003e6000f101d46 */
[----:B------:R-:W-:Y:S01]  /*3790*/  @P2 IMAD.X R5, R4, 0x1, R211, P0 ;  /* 0x0000000104052824 */ /* 0x000fe200000e06d3 */
[----:B------:R-:W-:Y:S01]  /*37a0*/  @P2 LEA R4, P0, R0, c[0x0][0x1c8], 0x1 ;  /* 0x0000720000042a11 */ /* 0x000fe200078008ff */
[----:B------:R-:W-:Y:S01]  /*37b0*/  @P1 IMAD R10, R10, 0x60, RZ ;  /* 0x000000600a0a1824 */ /* 0x000fe200078e02ff */
[----:B------:R1:W-:Y:S02]  /*37c0*/  @P3 LDGSTS.E.BYPASS.LTC128B.128 [R207+0xc900], [R6.64+0x80], !P5 ;  /* 0x0c90008006cf3fae */ /* 0x0003e4000e901d46 */
[----:B------:R-:W-:-:S02]  /*37d0*/  @P2 LEA.HI.X R5, R0, c[0x0][0x1cc], R5, 0x1, P0 ;  /* 0x0000730000052a11 */ /* 0x000fc400000f0c05 */
[----:B------:R-:W-:-:S03]  /*37e0*/  @P1 IADD3 R0, P0, R212, R2, RZ ;  /* 0x00000002d4001210 */ /* 0x000fc60007f1e0ff */
[----:B------:R1:W-:Y:S01]  /*37f0*/  @P2 LDGSTS.E.BYPASS.LTC128B.128 [R207+0xa100], [R4.64], !P6 ;  /* 0x0a10000004cf2fae */ /* 0x0003e2000f101d46 */
[----:B------:R-:W-:Y:S02]  /*3800*/  @P1 IADD3.X R3, R211, R3, R10, P0, !PT ;  /* 0x00000003d3031210 */ /* 0x000fe400007fe40a */
[C---:B------:R-:W-:Y:S01]  /*3810*/  @P1 LEA R2, P0, R0.reuse, c[0x0][0x1c8], 0x1 ;  /* 0x0000720000021a11 */ /* 0x040fe200078008ff */
[----:B------:R1:W-:Y:S03]  /*3820*/  @P2 LDGSTS.E.BYPASS.LTC128B.128 [R207+0xd900], [R4.64+0x80], !P5 ;  /* 0x0d90008004cf2fae */ /* 0x0003e6000e901d46 */
[----:B------:R-:W-:-:S05]  /*3830*/  @P1 LEA.HI.X R3, R0, c[0x0][0x1cc], R3, 0x1, P0 ;  /* 0x0000730000031a11 */ /* 0x000fca00000f0c03 */
[----:B------:R1:W-:Y:S04]  /*3840*/  @P1 LDGSTS.E.BYPASS.LTC128B.128 [R207+0xb100], [R2.64], !P6 ;  /* 0x0b10000002cf1fae */ /* 0x0003e8000f101d46 */
[----:B------:R1:W-:Y:S02]  /*3850*/  @P1 LDGSTS.E.BYPASS.LTC128B.128 [R207+0xe900], [R2.64+0x80], !P5 ;  /* 0x0e90008002cf1fae */ /* 0x0003e4000e901d46 */
.L_x_140:
[----:B------:R-:W-:Y:S05]  /*3860*/  BSYNC B0 ;  /* 0x0000000000007941 */ /* 0x000fea0003800000 */
.L_x_139:
[----:B------:R-:W-:Y:S01]  /*3870*/  IMAD.IADD R0, R108, 0x1, -R244 ;  /* 0x000000016c007824 */ /* 0x000fe200078e0af4 */
[----:B------:R-:W0:Y:S04]  /*3880*/  LDGDEPBAR ;  /* 0x00000000000079af */ /* 0x000e280000000000 */
[C---:B------:R-:W-:Y:S02]  /*3890*/  ISETP.GT.AND P1, PT, R0.reuse, RZ, PT ;  /* 0x000000ff0000720c */ /* 0x040fe40003f24270 */
[----:B------:R-:W-:-:S02]  /*38a0*/  ISETP.GT.AND P0, PT, R0, 0x1, PT ;  /* 0x000000010000780c */ /* 0x000fc40003f04270 */
[----:B------:R-:W-:Y:S02]  /*38b0*/  ISETP.GT.AND P2, PT, R0, 0x8, PT ;  /* 0x000000080000780c */ /* 0x000fe40003f44270 */
[----:B-1----:R-:W-:Y:S02]  /*38c0*/  FSEL R6, R68, -INF , P1 ;  /* 0xff80000044067808 */ /* 0x002fe40000800000 */
[----:B------:R-:W-:Y:S02]  /*38d0*/  FSEL R7, R69, -INF , P0 ;  /* 0xff80000045077808 */ /* 0x000fe40000000000 */
[----:B------:R-:W-:Y:S02]  /*38e0*/  FSEL R11, R71, -INF , P0 ;  /* 0xff800000470b7808 */ /* 0x000fe40000000000 */
[----:B------:R-:W-:Y:S02]  /*38f0*/  ISETP.GT.AND P0, PT, R0, 0x9, PT ;  /* 0x000000090000780c */ /* 0x000fe40003f04270 */
[----:B------:R-:W-:-:S02]  /*3900*/  FSEL R8, R28, -INF , P2 ;  /* 0xff8000001c087808 */ /* 0x000fc40001000000 */
[----:B------:R-:W-:Y:S02]  /*3910*/  FMNMX.FTZ R2, R6, R7, !PT ;  /* 0x0000000706027209 */ /* 0x000fe40007810000 */
[----:B------:R-:W-:Y:S02]  /*3920*/  FSEL R10, R70, -INF , P1 ;  /* 0xff800000460a7808 */ /* 0x000fe40000800000 */
[----:B------:R-:W-:Y:S02]  /*3930*/  ISETP.GT.AND P1, PT, R0, 0x10, PT ;  /* 0x000000100000780c */ /* 0x000fe40003f24270 */
[----:B------:R-:W-:Y:S02]  /*3940*/  FSEL R9, R29, -INF , P0 ;  /* 0xff8000001d097808 */ /* 0x000fe40000000000 */
[----:B------:R-:W-:Y:S02]  /*3950*/  FMNMX.FTZ R2, R8, R2, !PT ;  /* 0x0000000208027209 */ /* 0x000fe40007810000 */
[----:B------:R-:W-:-:S02]  /*3960*/  FSEL R17, R31, -INF , P0 ;  /* 0xff8000001f117808 */ /* 0x000fc40000000000 */
[----:B------:R-:W-:Y:S02]  /*3970*/  ISETP.GT.AND P0, PT, R0, 0x11, PT ;  /* 0x000000110000780c */ /* 0x000fe40003f04270 */
[----:B------:R-:W-:Y:S02]  /*3980*/  FSEL R24, R32, -INF , P1 ;  /* 0xff80000020187808 */ /* 0x000fe40000800000 */
[----:B------:R-:W-:Y:S02]  /*3990*/  FMNMX.FTZ R2, R9, R2, !PT ;  /* 0x0000000209027209 */ /* 0x000fe40007810000 */
[----:B------:R-:W-:Y:S02]  /*39a0*/  FSEL R16, R30, -INF , P2 ;  /* 0xff8000001e107808 */ /* 0x000fe40001000000 */
[----:B------:R-:W-:Y:S01]  /*39b0*/  ISETP.GT.AND P2, PT, R0, 0x18, PT ;  /* 0x000000180000780c */ /* 0x000fe20003f44270 */
[----:B------:R-:W-:Y:S01]  /*39c0*/  LDSM.16.MT88.4 R28, [R197+0x3800] ;  /* 0x00380000c51c783b */ /* 0x000fe20000004200 */
[----:B------:R-:W-:-:S02]  /*39d0*/  FSEL R25, R33, -INF , P0 ;  /* 0xff80000021197808 */ /* 0x000fc40000000000 */
[----:B------:R-:W-:Y:S02]  /*39e0*/  FMNMX.FTZ R2, R24, R2, !PT ;  /* 0x0000000218027209 */ /* 0x000fe40007810000 */
[----:B------:R-:W-:Y:S02]  /*39f0*/  FSEL R36, R34, -INF , P1 ;  /* 0xff80000022247808 */ /* 0x000fe40000800000 */
[----:B------:R-:W-:Y:S02]  /*3a00*/  ISETP.GT.AND P1, PT, R0, 0x19, PT ;  /* 0x000000190000780c */ /* 0x000fe40003f24270 */
[----:B------:R-:W-:Y:S02]  /*3a10*/  FSEL R26, R40, -INF , P2 ;  /* 0xff800000281a7808 */ /* 0x000fe40001000000 */
[----:B------:R-:W-:Y:S02]  /*3a20*/  FMNMX.FTZ R2, R25, R2, !PT ;  /* 0x0000000219027209 */ /* 0x000fe40007810000 */
[----:B------:R-:W-:-:S02]  /*3a30*/  FSEL R37, R35, -INF , P0 ;  /* 0xff80000023257808 */ /* 0x000fc40000000000 */
[----:B------:R-:W-:Y:S01]  /*3a40*/  ISETP.GT.AND P0, PT, R0, 0x20, PT ;  /* 0x000000200000780c */ /* 0x000fe20003f04270 */
[----:B------:R-:W-:Y:S01]  /*3a50*/  LDSM.16.MT88.4 R32, [R199+0x3800] ;  /* 0x00380000c720783b */ /* 0x000fe20000004200 */
[----:B------:R-:W-:Y:S02]  /*3a60*/  FSEL R27, R41, -INF , P1 ;  /* 0xff800000291b7808 */ /* 0x000fe40000800000 */
        /* <DEDUP_REMOVED lines=13> */
[----:B------:R-:W-:Y:S02]  /*3b40*/  ISETP.GT.AND P1, PT, R0, 0x29, PT ;  /* 0x000000290000780c */ /* 0x000fe40003f24270 */
[----:B------:R-:W-:Y:S02]  /*3b50*/  FSEL R105, R80, -INF , P2 ;  /* 0xff80000050697808 */ /* 0x000fe40001000000 */
[----:B------:R-:W-:-:S02]  /*3b60*/  FMNMX.FTZ R3, R36, R3, !PT ;  /* 0x0000000324037209 */ /* 0x000fc40007810000 */
[----:B------:R-:W-:Y:S02]  /*3b70*/  FMNMX.FTZ R2, R104, R2, !PT ;  /* 0x0000000268027209 */ /* 0x000fe40007810000 */
[----:B------:R-:W-:Y:S02]  /*3b80*/  FSEL R107, R50, -INF , P0 ;  /* 0xff800000326b7808 */ /* 0x000fe40000000000 */
        /* <DEDUP_REMOVED lines=21> */
[----:B------:R-:W-:-:S02]  /*3ce0*/  FSEL R145, R45, -INF , P0 ;  /* 0xff8000002d917808 */ /* 0x000fc40000000000 */
[----:B------:R-:W-:Y:S02]  /*3cf0*/  ISETP.GT.AND P1, PT, R0, 0x40, PT ;  /* 0x000000400000780c */ /* 0x000fe40003f24270 */
[----:B------:R-:W-:Y:S02]  /*3d00*/  FMNMX.FTZ R3, R108, R3, !PT ;  /* 0x000000036c037209 */ /* 0x000fe40007810000 */
[----:B------:R-:W-:Y:S02]  /*3d10*/  FMNMX.FTZ R2, R144, R2, !PT ;  /* 0x0000000290027209 */ /* 0x000fe40007810000 */
[----:B------:R-:W-:Y:S02]  /*3d20*/  FSEL R149, R47, -INF , P0 ;  /* 0xff8000002f957808 */ /* 0x000fe40000000000 */
[----:B------:R-:W-:Y:S02]  /*3d30*/  ISETP.GT.AND P0, PT, R0, 0x41, PT ;  /* 0x000000410000780c */ /* 0x000fe40003f04270 */
[----:B------:R-:W-:-:S02]  /*3d40*/  FSEL R151, R52, -INF , P1 ;  /* 0xff80000034977808 */ /* 0x000fc40000800000 */
[----:B------:R-:W-:Y:S02]  /*3d50*/  FMNMX.FTZ R3, R140, R3, !PT ;  /* 0x000000038c037209 */ /* 0x000fe40007810000 */
[----:B------:R-:W-:Y:S02]  /*3d60*/  FMNMX.FTZ R2, R145, R2, !PT ;  /* 0x0000000291027209 */ /* 0x000fe40007810000 */
[----:B------:R-:W-:Y:S02]  /*3d70*/  FSEL R154, R54, -INF , P1 ;  /* 0xff800000369a7808 */ /* 0x000fe40000800000 */
[----:B------:R-:W-:Y:S02]  /*3d80*/  FSEL R152, R53, -INF , P0 ;  /* 0xff80000035987808 */ /* 0x000fe40000000000 */
[----:B------:R-:W-:Y:S02]  /*3d90*/  ISETP.GT.AND P1, PT, R0, 0x48, PT ;  /* 0x000000480000780c */ /* 0x000fe40003f24270 */
        /* <DEDUP_REMOVED lines=8> */
[----:B------:R-:W-:Y:S02]  /*3e20*/  FSEL R153, R21, -INF , P0 ;  /* 0xff80000015997808 */ /* 0x000fe40000000000 */
[----:B------:R-:W-:Y:S02]  /*3e30*/  ISETP.GT.AND P0, PT, R0, 0x50, PT ;  /* 0x000000500000780c */ /* 0x000fe40003f04270 */
[----:B------:R-:W-:Y:S02]  /*3e40*/  FMNMX.FTZ R3, R148, R3, !PT ;  /* 0x0000000394037209 */ /* 0x000fe40007810000 */
[----:B------:R-:W-:Y:S02]  /*3e50*/  FMNMX.FTZ R2, R150, R2, !PT ;  /* 0x0000000296027209 */ /* 0x000fe40007810000 */
[----:B------:R-:W-:-:S02]  /*3e60*/  ISETP.GT.AND P6, PT, R0, 0x51, PT ;  /* 0x000000510000780c */ /* 0x000fc40003fc4270 */
[----:B------:R-:W-:Y:S02]  /*3e70*/  FSEL R170, R56, -INF , P0 ;  /* 0xff80000038aa7808 */ /* 0x000fe40000000000 */
[----:B------:R-:W-:Y:S02]  /*3e80*/  FMNMX.FTZ R3, R147, R3, !PT ;  /* 0x0000000393037209 */ /* 0x000fe40007810000 */
[----:B------:R-:W-:Y:S02]  /*3e90*/  FMNMX.FTZ R2, R153, R2, !PT ;  /* 0x0000000299027209 */ /* 0x000fe40007810000 */
[----:B------:R-:W-:Y:S02]  /*3ea0*/  ISETP.GT.AND P5, PT, R0, 0x58, PT ;  /* 0x000000580000780c */ /* 0x000fe40003fa4270 */
[----:B------:R-:W-:Y:S02]  /*3eb0*/  FSEL R171, R57, -INF , P6 ;  /* 0xff80000039ab7808 */ /* 0x000fe40003000000 */
[----:B------:R-:W-:-:S02]  /*3ec0*/  FMNMX.FTZ R3, R149, R3, !PT ;  /* 0x0000000395037209 */ /* 0x000fc40007810000 */
[----:B------:R-:W-:Y:S02]  /*3ed0*/  FMNMX.FTZ R2, R170, R2, !PT ;  /* 0x00000002aa027209 */ /* 0x000fe40007810000 */
[----:B------:R-:W-:Y:S02]  /*3ee0*/  ISETP.GT.AND P4, PT, R0, 0x59, PT ;  /* 0x000000590000780c */ /* 0x000fe40003f84270 */
[----:B------:R-:W-:Y:S02]  /*3ef0*/  FSEL R180, R64, -INF , P5 ;  /* 0xff80000040b47808 */ /* 0x000fe40002800000 */
[----:B------:R-:W-:Y:S02]  /*3f00*/  FMNMX.FTZ R3, R154, R3, !PT ;  /* 0x000000039a037209 */ /* 0x000fe40007810000 */
[----:B------:R-:W-:Y:S02]  /*3f10*/  FMNMX.FTZ R2, R171, R2, !PT ;  /* 0x00000002ab027209 */ /* 0x000fe40007810000 */
[----:B------:R-:W-:-:S02]  /*3f20*/  FSEL R160, R22, -INF , P1 ;  /* 0xff80000016a07808 */ /* 0x000fc40000800000 */
[----:B------:R-:W-:Y:S01]  /*3f30*/  ISETP.GT.AND P3, PT, R0, 0x60, PT ;  /* 0x000000600000780c */ /* 0x000fe20003f64270 */
[----:B------:R-:W-:Y:S01]  /*3f40*/  LDSM.16.MT88.4 R20, [R202] ;  /* 0x00000000ca14783b */ /* 0x000fe20000004200 */
[----:B------:R-:W-:Y:S02]  /*3f50*/  FSEL R181, R65, -INF , P4 ;  /* 0xff80000041b57808 */ /* 0x000fe40002000000 */
[----:B------:R-:W-:Y:S02]  /*3f60*/  FMNMX.FTZ R3, R155, R3, !PT ;  /* 0x000000039b037209 */ /* 0x000fe40007810000 */
[----:B------:R-:W-:Y:S02]  /*3f70*/  FMNMX.FTZ R2, R180, R2, !PT ;  /* 0x00000002b4027209 */ /* 0x000fe40007810000 */
[----:B------:R-:W-:Y:S02]  /*3f80*/  ISETP.GT.AND P2, PT, R0, 0x61, PT ;  /* 0x000000610000780c */ /* 0x000fe40003f44270 */
[----:B------:R-:W-:-:S02]  /*3f90*/  FSEL R223, R60, -INF , P3 ;  /* 0xff8000003cdf7808 */ /* 0x000fc40001800000 */
[----:B------:R-:W-:Y:S02]  /*3fa0*/  FMNMX.FTZ R3, R160, R3, !PT ;  /* 0x00000003a0037209 */ /* 0x000fe40007810000 */
[----:B------:R-:W-:Y:S02]  /*3fb0*/  FMNMX.FTZ R2, R181, R2, !PT ;  /* 0x00000002b5027209 */ /* 0x000fe40007810000 */
        /* <DEDUP_REMOVED lines=8> */
[----:B------:R-:W-:Y:S02]  /*4040*/  FMNMX.FTZ R2, R182, R3, !PT ;  /* 0x00000003b6027209 */ /* 0x000fe40007810000 */
[----:B------:R-:W-:-:S02]  /*4050*/  FMNMX.FTZ R0, R224, R0, !PT ;  /* 0x00000000e0007209 */ /* 0x000fc40007810000 */
[----:B------:R-:W-:Y:S02]  /*4060*/  FSEL R214, R66, -INF , P5 ;  /* 0xff80000042d67808 */ /* 0x000fe40002800000 */
[----:B------:R-:W-:Y:S02]  /*4070*/  FSEL R226, R13, -INF , P0 ;  /* 0xff8000000de27808 */ /* 0x000fe40000000000 */
[----:B------:R-:W-:Y:S02]  /*4080*/  FMNMX.FTZ R2, R183, R2, !PT ;  /* 0x00000002b7027209 */ /* 0x000fe40007810000 */
[----:B------:R-:W-:Y:S02]  /*4090*/  FMNMX.FTZ R0, R225, R0, !PT ;  /* 0x00000000e1007209 */ /* 0x000fe40007810000 */
[----:B------:R-:W-:Y:S02]  /*40a0*/  FSEL R208, R67, -INF , P4 ;  /* 0xff80000043d07808 */ /* 0x000fe40002000000 */
[----:B------:R-:W-:-:S02]  /*40b0*/  FMNMX.FTZ R2, R214, R2, !PT ;  /* 0x00000002d6027209 */ /* 0x000fc40007810000 */
[----:B------:R-:W-:Y:S02]  /*40c0*/  FMNMX.FTZ R0, R226, R0, !PT ;  /* 0x00000000e2007209 */ /* 0x000fe40007810000 */
[----:B------:R-:W-:Y:S02]  /*40d0*/  FSEL R227, R62, -INF , P3 ;  /* 0xff8000003ee37808 */ /* 0x000fe40001800000 */
[----:B------:R-:W-:Y:S01]  /*40e0*/  FMNMX.FTZ R2, R208, R2, !PT ;  /* 0x00000002d0027209 */ /* 0x000fe20007810000 */
[----:B------:R-:W1:Y:S01]  /*40f0*/  SHFL.BFLY PT, R4, R0, 0x2, 0x1f ;  /* 0x0c401f0000047f89 */ /* 0x000e6200000e0000 */
[----:B------:R-:W-:Y:S02]  /*4100*/  FSEL R233, R63, -INF , P2 ;  /* 0xff8000003fe97808 */ /* 0x000fe40001000000 */
[----:B------:R-:W-:Y:S02]  /*4110*/  FMNMX.FTZ R2, R227, R2, !PT ;  /* 0x00000002e3027209 */ /* 0x000fe40007810000 */
[----:B------:R-:W-:-:S02]  /*4120*/  FSEL R232, R14, -INF , P1 ;  /* 0xff8000000ee87808 */ /* 0x000fc40000800000 */
[----:B------:R-:W-:Y:S02]  /*4130*/  FMNMX.FTZ R2, R233, R2, !PT ;  /* 0x00000002e9027209 */ /* 0x000fe40007810000 */
[----:B------:R-:W-:Y:S02]  /*4140*/  FSEL R246, R15, -INF , P0 ;  /* 0xff8000000ff67808 */ /* 0x000fe40000000000 */
[----:B------:R-:W-:Y:S01]  /*4150*/  FMNMX.FTZ R2, R232, R2, !PT ;  /* 0x00000002e8027209 */ /* 0x000fe20007810000 */
[----:B------:R-:W-:Y:S03]  /*4160*/  LDSM.16.MT88.4 R12, [R197] ;  /* 0x00000000c50c783b */ /* 0x000fe60000004200 */
        /* <DEDUP_REMOVED lines=15> */
[----:B------:R2:W-:Y:S01]  /*4260*/  MUFU.EX2 R163, R3 ;  /* 0x0000000300a37308 */ /* 0x0005e20000000800 */
[----:B-1----:R-:W-:-:S07]  /*4270*/  FFMA.FTZ R0, R7, c[0x0][0x2d0], -R2 ;  /* 0x0000b40007007a23 */ /* 0x002fce0000010802 */
[----:B------:R1:W3:Y:S01]  /*4280*/  MUFU.EX2 R215, R0 ;  /* 0x0000000000d77308 */ /* 0x0002e20000000800 */
[----:B--2---:R-:W-:-:S07]  /*4290*/  FFMA.FTZ R3, R9, c[0x0][0x2d0], -R2 ;  /* 0x0000b40009037a23 */ /* 0x004fce0000010802 */
[----:B------:R-:W2:Y:S01]  /*42a0*/  MUFU.EX2 R86, R3 ;  /* 0x0000000300567308 */ /* 0x000ea20000000800 */
[----:B-1----:R-:W-:Y:S01]  /*42b0*/  FMUL.FTZ R0, R109, c[0x0][0x2d0] ;  /* 0x0000b4006d007a20 */ /* 0x002fe20000410000 */
[----:B---3--:R-:W-:-:S04]  /*42c0*/  F2FP.PACK_AB R4, R215, R168 ;  /* 0x000000a8d704723e */ /* 0x008fc800000000ff */
[----:B------:R-:W-:Y:S02]  /*42d0*/  FSEL R0, R0, RZ, P0 ;  /* 0x000000ff00007208 */ /* 0x000fe40000000000 */
[----:B--2---:R-:W-:-:S03]  /*42e0*/  F2FP.PACK_AB R6, R86, R163 ;  /* 0x000000a35606723e */ /* 0x004fc600000000ff */
[----:B------:R-:W-:-:S04]  /*42f0*/  FFMA.FTZ R3, R10, c[0x0][0x2d0], -R0 ;  /* 0x0000b4000a037a23 */ /* 0x000fc80000010800 */
        /* <DEDUP_REMOVED lines=9> */
[----:B------:R3:W4:Y:S02]  /*4390*/  MUFU.EX2 R169, R3 ;  /* 0x0000000300a97308 */ /* 0x0007240000000800 */
[----:B---3--:R-:W-:Y:S01]  /*43a0*/  FFMA.FTZ R3, R24, c[0x0][0x2d0], -R2 ;  /* 0x0000b40018037a23 */ /* 0x008fe20000010802 */
[----:B----4-:R-:W-:-:S05]  /*43b0*/  F2FP.PACK_AB R7, R169, R85 ;  /* 0x00000055a907723e */ /* 0x010fca00000000ff */
[----:B------:R3:W-:Y:S02]  /*43c0*/  MUFU.EX2 R252, R3 ;  /* 0x0000000300fc7308 */ /* 0x0007e40000000800 */
[C---:B------:R-:W-:Y:S08]  /*43d0*/  HMMA.16816.F32 R76, R4.reuse, R12, RZ ;  /* 0x0000000c044c723c */ /* 0x040ff000000018ff */
[----:B------:R-:W-:Y:S01]  /*43e0*/  HMMA.16816.F32 R72, R4, R14, RZ ;  /* 0x0000000e0448723c */ /* 0x000fe200000018ff */
[----:B------:R-:W4:Y:S01]  /*43f0*/  LDSM.16.MT88.4 R12, [R198+0x3800] ;  /* 0x00380000c60c783b */ /* 0x000f220000004200 */
[----:B---3--:R-:W-:-:S04]  /*4400*/  FFMA.FTZ R3, R25, c[0x0][0x2d0], -R2 ;  /* 0x0000b40019037a23 */ /* 0x008fc80000010802 */
[----:B------:R3:W5:Y:S02]  /*4410*/  MUFU.EX2 R166, R3 ;  /* 0x0000000300a67308 */ /* 0x0007640000000800 */
[C---:B-1----:R-:W-:Y:S08]  /*4420*/  HMMA.16816.F32 R68, R4.reuse, R8, RZ ;  /* 0x000000080444723c */ /* 0x042ff000000018ff */
[----:B------:R-:W-:Y:S01]  /*4430*/  HMMA.16816.F32 R64, R4, R10, RZ ;  /* 0x0000000a0440723c */ /* 0x000fe200000018ff */
[----:B------:R-:W1:Y:S01]  /*4440*/  LDSM.16.MT88.4 R8, [R200+0x3800] ;  /* 0x00380000c808783b */ /* 0x000e620000004200 */
[----:B---3--:R-:W-:-:S06]  /*4450*/  FFMA.FTZ R3, R26, c[0x0][0x2d0], -R2 ;  /* 0x0000b4001a037a23 */ /* 0x008fcc0000010802 */
[C---:B--2---:R-:W-:Y:S01]  /*4460*/  HMMA.16816.F32 R60, R4.reuse, R16, RZ ;  /* 0x00000010043c723c */ /* 0x044fe200000018ff */
[----:B------:R2:W-:Y:S07]  /*4470*/  MUFU.EX2 R251, R3 ;  /* 0x0000000300fb7308 */ /* 0x0005ee0000000800 */
[C---:B------:R-:W-:Y:S01]  /*4480*/  HMMA.16816.F32 R56, R4.reuse, R18, RZ ;  /* 0x000000120438723c */ /* 0x040fe200000018ff */
[----:B------:R-:W3:Y:S07]  /*4490*/  LDSM.16.MT88.4 R16, [R199+0x800] ;  /* 0x00080000c710783b */ /* 0x000eee0000004200 */
[----:B------:R-:W-:Y:S01]  /*44a0*/  HMMA.16816.F32 R44, R4, R20, RZ ;  /* 0x00000014042c723c */ /* 0x000fe200000018ff */
[----:B--2---:R-:W-:-:S02]  /*44b0*/  FFMA.FTZ R3, R27, c[0x0][0x2d0], -R2 ;  /* 0x0000b4001b037a23 */ /* 0x004fc40000010802 */
[----:B------:R-:W-:Y:S02]  /*44c0*/  LDSM.16.MT88.4 R24, [R198+0x800] ;  /* 0x00080000c618783b */ /* 0x000fe40000004200 */
[----:B------:R2:W1:Y:S03]  /*44d0*/  MUFU.EX2 R164, R3 ;  /* 0x0000000300a47308 */ /* 0x0004660000000800 */
[C---:B------:R-:W-:Y:S01]  /*44e0*/  HMMA.16816.F32 R52, R4.reuse, R22, RZ ;  /* 0x000000160434723c */ /* 0x040fe200000018ff */
[----:B------:R-:W3:Y:S07]  /*44f0*/  LDSM.16.MT88.4 R20, [R197+0x800] ;  /* 0x00080000c514783b */ /* 0x000eee0000004200 */
[----:B------:R-:W-:Y:S01]  /*4500*/  HMMA.16816.F32 R40, R4, R28, RZ ;  /* 0x0000001c0428723c */ /* 0x000fe200000018ff */
[----:B--2---:R-:W-:-:S07]  /*4510*/  FFMA.FTZ R3, R36, c[0x0][0x2d0], -R0 ;  /* 0x0000b40024037a23 */ /* 0x004fce0000010800 */
[C---:B------:R-:W-:Y:S01]  /*4520*/  HMMA.16816.F32 R48, R4.reuse, R30, RZ ;  /* 0x0000001e0430723c */ /* 0x040fe200000018ff */
[----:B------:R-:W-:Y:S01]  /*4530*/  LDSM.16.MT88.4 R28, [R200+0x800] ;  /* 0x00080000c81c783b */ /* 0x000fe20000004200 */
[----:B------:R2:W-:Y:S06]  /*4540*/  MUFU.EX2 R249, R3 ;  /* 0x0000000300f97308 */ /* 0x0005ec0000000800 */
[C---:B----4-:R-:W-:Y:S08]  /*4550*/  HMMA.16816.F32 R80, R4.reuse, R12, RZ ;  /* 0x0000000c0450723c */ /* 0x050ff000000018ff */
[----:B------:R-:W-:Y:S01]  /*4560*/  HMMA.16816.F32 R88, R4, R14, RZ ;  /* 0x0000000e0458723c */ /* 0x000fe200000018ff */
[----:B------:R-:W4:Y:S01]  /*4570*/  LDSM.16.MT88.4 R12, [R199+0x4000] ;  /* 0x00400000c70c783b */ /* 0x000f220000004200 */
[----:B--2---:R-:W-:-:S04]  /*4580*/  FFMA.FTZ R3, R37, c[0x0][0x2d0], -R0 ;  /* 0x0000b40025037a23 */ /* 0x004fc80000010800 */
[----:B------:R2:W2:Y:S02]  /*4590*/  MUFU.EX2 R247, R3 ;  /* 0x0000000300f77308 */ /* 0x0004a40000000800 */
[C---:B-1----:R-:W-:Y:S08]  /*45a0*/  HMMA.16816.F32 R120, R4.reuse, R8, RZ ;  /* 0x000000080478723c */ /* 0x042ff000000018ff */
[----:B------:R-:W-:Y:S01]  /*45b0*/  HMMA.16816.F32 R100, R4, R10, RZ ;  /* 0x0000000a0464723c */ /* 0x000fe200000018ff */
[----:B------:R-:W-:Y:S01]  /*45c0*/  LDSM.16.MT88.4 R8, [R197+0x4000] ;  /* 0x00400000c508783b */ /* 0x000fe20000004200 */
[----:B--2---:R-:W-:-:S04]  /*45d0*/  FFMA.FTZ R3, R38, c[0x0][0x2d0], -R0 ;  /* 0x0000b40026037a23 */ /* 0x004fc80000010800 */
[----:B------:R1:W-:Y:S02]  /*45e0*/  MUFU.EX2 R248, R3 ;  /* 0x0000000300f87308 */ /* 0x0003e40000000800 */
[----:B-1----:R-:W-:Y:S02]  /*45f0*/  FFMA.FTZ R3, R39, c[0x0][0x2d0], -R0 ;  /* 0x0000b40027037a23 */ /* 0x002fe40000010800 */
[C---:B------:R-:W-:Y:S04]  /*4600*/  HMMA.16816.F32 R36, R4.reuse, R32, RZ ;  /* 0x000000200424723c */ /* 0x040fe800000018ff */
[----:B------:R1:W2:Y:S04]  /*4610*/  MUFU.EX2 R250, R3 ;  /* 0x0000000300fa7308 */ /* 0x0002a80000000800 */
[----:B------:R-:W-:Y:S07]  /*4620*/  HMMA.16816.F32 R32, R4, R34, RZ ;  /* 0x000000220420723c */ /* 0x000fee00000018ff */
[----:B-----5:R-:W-:-:S02]  /*4630*/  F2FP.PACK_AB R4, R166, R252 ;  /* 0x000000fca604723e */ /* 0x020fc400000000ff */
[----:B------:R-:W-:Y:S01]  /*4640*/  F2FP.PACK_AB R6, R164, R251 ;  /* 0x000000fba406723e */ /* 0x000fe200000000ff */
[--C-:B-1----:R-:W-:Y:S01]  /*4650*/  FFMA.FTZ R3, R84, c[0x0][0x2d0], -R2.reuse ;  /* 0x0000b40054037a23 */ /* 0x102fe20000010802 */
[----:B------:R-:W-:Y:S02]  /*4660*/  F2FP.PACK_AB R5, R247, R249 ;  /* 0x000000f9f705723e */ /* 0x000fe400000000ff */
[----:B--2---:R-:W-:Y:S01]  /*4670*/  F2FP.PACK_AB R7, R250, R248 ;  /* 0x000000f8fa07723e */ /* 0x004fe200000000ff */
[----:B------:R1:W-:Y:S06]  /*4680*/  MUFU.EX2 R221, R3 ;  /* 0x0000000300dd7308 */ /* 0x0003ec0000000800 */
[C---:B---3--:R-:W-:Y:S08]  /*4690*/  HMMA.16816.F32 R116, R4.reuse, R16, R68 ;  /* 0x000000100474723c */ /* 0x048ff00000001844 */
[----:B------:R-:W-:Y:S01]  /*46a0*/  HMMA.16816.F32 R96, R4, R18, R64 ;  /* 0x000000120460723c */ /* 0x000fe20000001840 */
[----:B------:R-:W2:Y:S01]  /*46b0*/  LDSM.16.MT88.4 R16, [R198+0x4000] ;  /* 0x00400000c610783b */ /* 0x000ea20000004200 */
[----:B-1----:R-:W-:-:S04]  /*46c0*/  FFMA.FTZ R3, R104, c[0x0][0x2d0], -R2 ;  /* 0x0000b40068037a23 */ /* 0x002fc80000010802 */
[----:B------:R1:W3:Y:S02]  /*46d0*/  MUFU.EX2 R222, R3 ;  /* 0x0000000300de7308 */ /* 0x0002e40000000800 */
[C---:B------:R-:W-:Y:S08]  /*46e0*/  HMMA.16816.F32 R136, R4.reuse, R20, R76 ;  /* 0x000000140488723c */ /* 0x040ff0000000184c */
[----:B------:R-:W-:Y:S01]  /*46f0*/  HMMA.16816.F32 R124, R4, R22, R72 ;  /* 0x00000016047c723c */ /* 0x000fe20000001848 */
[----:B------:R-:W5:Y:S01]  /*4700*/  LDSM.16.MT88.4 R20, [R200+0x4000] ;  /* 0x00400000c814783b */ /* 0x000f620000004200 */
[----:B-1----:R-:W-:-:S06]  /*4710*/  FFMA.FTZ R3, R105, c[0x0][0x2d0], -R2 ;  /* 0x0000b40069037a23 */ /* 0x002fcc0000010802 */
[C---:B------:R-:W-:Y:S01]  /*4720*/  HMMA.16816.F32 R112, R4.reuse, R24, R60 ;  /* 0x000000180470723c */ /* 0x040fe2000000183c */
[----:B------:R1:W-:Y:S06]  /*4730*/  MUFU.EX2 R219, R3 ;  /* 0x0000000300db7308 */ /* 0x0003ec0000000800 */
[----:B------:R-:W-:Y:S01]  /*4740*/  IMAD.MOV.U32 R63, RZ, RZ, R86 ;  /* 0x000000ffff3f7224 */ /* 0x000fe200078e0056 */
[----:B----4-:R-:W-:Y:S01]  /*4750*/  HMMA.16816.F32 R36, R4, R12, R36 ;  /* 0x0000000c0424723c */ /* 0x010fe20000001824 */
[----:B------:R-:W-:-:S07]  /*4760*/  IMAD.MOV.U32 R62, RZ, RZ, R85 ;  /* 0x000000ffff3e7224 */ /* 0x000fce00078e0055 */
[----:B------:R-:W-:Y:S01]  /*4770*/  HMMA.16816.F32 R84, R4, R28, R44 ;  /* 0x0000001c0454723c */ /* 0x000fe2000000182c */
[----:B-1----:R-:W-:-:S04]  /*4780*/  FFMA.FTZ R3, R106, c[0x0][0x2d0], -R2 ;  /* 0x0000b4006a037a23 */ /* 0x002fc80000010802 */
[----:B------:R1:W4:Y:S03]  /*4790*/  MUFU.EX2 R220, R3 ;  /* 0x0000000300dc7308 */ /* 0x0003260000000800 */
[C---:B------:R-:W-:Y:S01]  /*47a0*/  HMMA.16816.F32 R44, R4.reuse, R14, R32 ;  /* 0x0000000e042c723c */ /* 0x040fe20000001820 */
[----:B------:R-:W3:Y:S07]  /*47b0*/  LDSM.16.MT88.4 R12, [R198+0x1000] ;  /* 0x00100000c60c783b */ /* 0x000eee0000004200 */
[----:B------:R-:W-:Y:S01]  /*47c0*/  HMMA.16816.F32 R92, R4, R26, R56 ;  /* 0x0000001a045c723c */ /* 0x000fe20000001838 */
[----:B------:R-:W3:Y:S01]  /*47d0*/  LDSM.16.MT88.4 R24, [R199+0x1000] ;  /* 0x00100000c718783b */ /* 0x000ee20000004200 */
[----:B-1----:R-:W-:-:S06]  /*47e0*/  FFMA.FTZ R3, R107, c[0x0][0x2d0], -R0 ;  /* 0x0000b4006b037a23 */ /* 0x002fcc0000010800 */
[C---:B--2---:R-:W-:Y:S01]  /*47f0*/  HMMA.16816.F32 R80, R4.reuse, R16, R80 ;  /* 0x000000100450723c */ /* 0x044fe20000001850 */
[----:B------:R1:W-:Y:S07]  /*4800*/  MUFU.EX2 R218, R3 ;  /* 0x0000000300da7308 */ /* 0x0003ee0000000800 */
[C---:B------:R-:W-:Y:S01]  /*4810*/  HMMA.16816.F32 R64, R4.reuse, R18, R88 ;  /* 0x000000120440723c */ /* 0x040fe20000001858 */
[----:B------:R-:W2:Y:S07]  /*4820*/  LDSM.16.MT88.4 R16, [R200+0x1000] ;  /* 0x00100000c810783b */ /* 0x000eae0000004200 */
[----:B------:R-:W-:Y:S01]  /*4830*/  HMMA.16816.F32 R76, R4, R30, R52 ;  /* 0x0000001e044c723c */ /* 0x000fe20000001834 */
[----:B------:R-:W2:Y:S01]  /*4840*/  LDSM.16.MT88.4 R28, [R197+0x1000] ;  /* 0x00100000c51c783b */ /* 0x000ea20000004200 */
[----:B-1----:R-:W-:-:S02]  /*4850*/  FFMA.FTZ R3, R108, c[0x0][0x2d0], -R0 ;  /* 0x0000b4006c037a23 */ /* 0x002fc40000010800 */
[----:B------:R-:W-:Y:S02]  /*4860*/  IMAD.MOV.U32 R108, RZ, RZ, R215 ;  /* 0x000000ffff6c7224 */ /* 0x000fe400078e00d7 */
[----:B------:R1:W1:Y:S02]  /*4870*/  MUFU.EX2 R217, R3 ;  /* 0x0000000300d97308 */ /* 0x0002640000000800 */
[C---:B------:R-:W-:Y:S08]  /*4880*/  HMMA.16816.F32 R72, R4.reuse, R8, R40 ;  /* 0x000000080448723c */ /* 0x040ff00000001828 */
[----:B------:R-:W-:Y:S01]  /*4890*/  HMMA.16816.F32 R68, R4, R10, R48 ;  /* 0x0000000a0444723c */ /* 0x000fe20000001830 */
[----:B------:R-:W2:Y:S01]  /*48a0*/  LDSM.16.MT88.4 R8, [R197+0x4800] ;  /* 0x00480000c508783b */ /* 0x000ea20000004200 */
[----:B-1----:R-:W-:-:S06]  /*48b0*/  FFMA.FTZ R3, R140, c[0x0][0x2d0], -R0 ;  /* 0x0000b4008c037a23 */ /* 0x002fcc0000010800 */
[C---:B-----5:R-:W-:Y:S01]  /*48c0*/  HMMA.16816.F32 R56, R4.reuse, R20, R120 ;  /* 0x000000140438723c */ /* 0x060fe20000001878 */
[----:B------:R-:W-:Y:S01]  /*48d0*/  IMAD.MOV.U32 R140, RZ, RZ, R168 ;  /* 0x000000ffff8c7224 */ /* 0x000fe200078e00a8 */
[----:B------:R1:W-:Y:S06]  /*48e0*/  MUFU.EX2 R216, R3 ;  /* 0x0000000300d87308 */ /* 0x0003ec0000000800 */
[----:B------:R-:W-:Y:S01]  /*48f0*/  HMMA.16816.F32 R40, R4, R22, R100 ;  /* 0x000000160428723c */ /* 0x000fe20000001864 */
[----:B------:R-:W5:Y:S06]  /*4900*/  LDSM.16.MT88.4 R20, [R199+0x4800] ;  /* 0x00480000c714783b */ /* 0x000f6c0000004200 */
[----:B---3--:R-:W-:-:S02]  /*4910*/  F2FP.PACK_AB R4, R222, R221 ;  /* 0x000000ddde04723e */ /* 0x008fc400000000ff */
[----:B----4-:R-:W-:Y:S01]  /*4920*/  F2FP.PACK_AB R6, R220, R219 ;  /* 0x000000dbdc06723e */ /* 0x010fe200000000ff */
[----:B-1----:R-:W-:Y:S01]  /*4930*/  FFMA.FTZ R3, R141, c[0x0][0x2d0], -R0 ;  /* 0x0000b4008d037a23 */ /* 0x002fe20000010800 */
[----:B------:R-:W-:Y:S01]  /*4940*/  F2FP.PACK_AB R5, R217, R218 ;  /* 0x000000dad905723e */ /* 0x000fe200000000ff */
[----:B------:R-:W-:Y:S02]  /*4950*/  IMAD.MOV.U32 R141, RZ, RZ, R167 ;  /* 0x000000ffff8d7224 */ /* 0x000fe400078e00a7 */
[----:B------:R1:W3:Y:S02]  /*4960*/  MUFU.EX2 R215, R3 ;  /* 0x0000000300d77308 */ /* 0x0002e40000000800 */
[----:B-1----:R-:W-:Y:S01]  /*4970*/  FFMA.FTZ R3, R142, c[0x0][0x2d0], -R2 ;  /* 0x0000b4008e037a23 */ /* 0x002fe20000010802 */
[----:B---3--:R-:W-:Y:S01]  /*4980*/  F2FP.PACK_AB R7, R215, R216 ;  /* 0x000000d8d707723e */ /* 0x008fe200000000ff */
[----:B------:R-:W-:-:S04]  /*4990*/  IMAD.MOV.U32 R142, RZ, RZ, R169 ;  /* 0x000000ffff8e7224 */ /* 0x000fc800078e00a9 */
[----:B------:R1:W-:Y:S02]  /*49a0*/  MUFU.EX2 R169, R3 ;  /* 0x0000000300a97308 */ /* 0x0003e40000000800 */
[C---:B------:R-:W-:Y:S08]  /*49b0*/  HMMA.16816.F32 R100, R4.reuse, R14, R92 ;  /* 0x0000000e0464723c */ /* 0x040ff0000000185c */
[----:B------:R-:W-:Y:S01]  /*49c0*/  HMMA.16816.F32 R48, R4, R24, R116 ;  /* 0x000000180430723c */ /* 0x000fe20000001874 */
[----:B-1----:R-:W-:-:S02]  /*49d0*/  FFMA.FTZ R3, R143, c[0x0][0x2d0], -R2 ;  /* 0x0000b4008f037a23 */ /* 0x002fc40000010802 */
[----:B------:R-:W-:Y:S02]  /*49e0*/  IMAD.MOV.U32 R143, RZ, RZ, R166 ;  /* 0x000000ffff8f7224 */ /* 0x000fe400078e00a6 */
[----:B------:R1:W3:Y:S03]  /*49f0*/  MUFU.EX2 R168, R3 ;  /* 0x0000000300a87308 */ /* 0x0002e60000000800 */
[C---:B------:R-:W-:Y:S01]  /*4a00*/  HMMA.16816.F32 R32, R4.reuse, R26, R96 ;  /* 0x0000001a0420723c */ /* 0x040fe20000001860 */
[----:B------:R-:W4:Y:S07]  /*4a10*/  LDSM.16.MT88.4 R24, [R198+0x4800] ;  /* 0x00480000c618783b */ /* 0x000f2e0000004200 */
[----:B--2---:R-:W-:Y:S01]  /*4a20*/  HMMA.16816.F32 R92, R4, R16, R84 ;  /* 0x00000010045c723c */ /* 0x004fe20000001854 */
[----:B-1----:R-:W-:-:S07]  /*4a30*/  FFMA.FTZ R3, R144, c[0x0][0x2d0], -R2 ;  /* 0x0000b40090037a23 */ /* 0x002fce0000010802 */
[C---:B------:R-:W-:Y:S01]  /*4a40*/  HMMA.16816.F32 R88, R4.reuse, R18, R76 ;  /* 0x000000120458723c */ /* 0x040fe2000000184c */
[----:B------:R-:W1:Y:S01]  /*4a50*/  LDSM.16.MT88.4 R16, [R200+0x4800] ;  /* 0x00480000c810783b */ /* 0x000e620000004200 */
[----:B------:R-:W-:Y:S01]  /*4a60*/  IMAD.MOV.U32 R144, RZ, RZ, R164 ;  /* 0x000000ffff907224 */ /* 0x000fe200078e00a4 */
[----:B------:R2:W-:Y:S05]  /*4a70*/  MUFU.EX2 R167, R3 ;  /* 0x0000000300a77308 */ /* 0x0005ea0000000800 */
[C---:B------:R-:W-:Y:S07]  /*4a80*/  HMMA.16816.F32 R52, R4.reuse, R28, R136 ;  /* 0x0000001c0434723c */ /* 0x040fee0000001888 */
[----:B------:R-:W-:Y:S01]  /*4a90*/  IMAD.MOV.U32 R137, RZ, RZ, R62 ;  /* 0x000000ffff897224 */ /* 0x000fe200078e003e */
[----:B------:R-:W-:Y:S01]  /*4aa0*/  HMMA.16816.F32 R104, R4, R8, R72 ;  /* 0x000000080468723c */ /* 0x000fe20000001848 */
[----:B------:R-:W-:-:S02]  /*4ab0*/  IMAD.MOV.U32 R136, RZ, RZ, R63 ;  /* 0x000000ffff887224 */ /* 0x000fc400078e003f */
[----:B--2---:R-:W-:Y:S02]  /*4ac0*/  FFMA.FTZ R3, R145, c[0x0][0x2d0], -R2 ;  /* 0x0000b40091037a23 */ /* 0x004fe40000010802 */
[----:B------:R-:W-:Y:S02]  /*4ad0*/  IMAD.MOV.U32 R139, RZ, RZ, R165 ;  /* 0x000000ffff8b7224 */ /* 0x000fe400078e00a5 */
[----:B------:R2:W1:Y:S01]  /*4ae0*/  MUFU.EX2 R166, R3 ;  /* 0x0000000300a67308 */ /* 0x0004620000000800 */
[----:B------:R-:W-:Y:S01]  /*4af0*/  HMMA.16816.F32 R60, R4, R30, R124 ;  /* 0x0000001e043c723c */ /* 0x000fe2000000187c */
[----:B------:R-:W-:Y:S02]  /*4b00*/  IMAD.MOV.U32 R138, RZ, RZ, R163 ;  /* 0x000000ffff8a7224 */ /* 0x000fe400078e00a3 */
[----:B------:R-:W-:-:S05]  /*4b10*/  IMAD.MOV.U32 R145, RZ, RZ, R162 ;  /* 0x000000ffff917224 */ /* 0x000fca00078e00a2 */
[----:B------:R-:W-:Y:S01]  /*4b20*/  HMMA.16816.F32 R28, R4, R12, R112 ;  /* 0x0000000c041c723c */ /* 0x000fe20000001870 */
[----:B------:R-:W1:Y:S01]  /*4b30*/  LDSM.16.MT88.4 R12, [R197+0x1800] ;  /* 0x00180000c50c783b */ /* 0x000e620000004200 */
[----:B--2---:R-:W-:-:S06]  /*4b40*/  FFMA.FTZ R3, R146, c[0x0][0x2d0], -R0 ;  /* 0x0000b40092037a23 */ /* 0x004fcc0000010800 */
[C---:B------:R-:W-:Y:S01]  /*4b50*/  HMMA.16816.F32 R96, R4.reuse, R10, R68 ;  /* 0x0000000a0460723c */ /* 0x040fe20000001844 */
[----:B------:R-:W2:Y:S01]  /*4b60*/  LDSM.16.MT88.4 R8, [R199+0x1800] ;  /* 0x00180000c708783b */ /* 0x000ea20000004200 */
[----:B------:R3:W-:Y:S06]  /*4b70*/  MUFU.EX2 R165, R3 ;  /* 0x0000000300a57308 */ /* 0x0007ec0000000800 */
[C---:B-----5:R-:W-:Y:S08]  /*4b80*/  HMMA.16816.F32 R36, R4.reuse, R20, R36 ;  /* 0x000000140424723c */ /* 0x060ff00000001824 */
[----:B------:R-:W-:Y:S01]  /*4b90*/  HMMA.16816.F32 R112, R4, R22, R44 ;  /* 0x000000160470723c */ /* 0x000fe2000000182c */
[----:B------:R-:W5:Y:S01]  /*4ba0*/  LDSM.16.MT88.4 R20, [R198+0x1800] ;  /* 0x00180000c614783b */ /* 0x000f620000004200 */
[----:B---3--:R-:W-:-:S04]  /*4bb0*/  FFMA.FTZ R3, R148, c[0x0][0x2d0], -R0 ;  /* 0x0000b40094037a23 */ /* 0x008fc80000010800 */
[----:B------:R3:W1:Y:S02]  /*4bc0*/  MUFU.EX2 R164, R3 ;  /* 0x0000000300a47308 */ /* 0x0006640000000800 */
[C---:B----4-:R-:W-:Y:S08]  /*4bd0*/  HMMA.16816.F32 R124, R4.reuse, R24, R80 ;  /* 0x00000018047c723c */ /* 0x050ff00000001850 */
[----:B------:R-:W-:Y:S01]  /*4be0*/  HMMA.16816.F32 R120, R4, R26, R64 ;  /* 0x0000001a0478723c */ /* 0x000fe20000001840 */
[----:B------:R-:W4:Y:S01]  /*4bf0*/  LDSM.16.MT88.4 R24, [R200+0x1800] ;  /* 0x00180000c818783b */ /* 0x000f220000004200 */
[----:B---3--:R-:W-:-:S06]  /*4c00*/  FFMA.FTZ R3, R147, c[0x0][0x2d0], -R0 ;  /* 0x0000b40093037a23 */ /* 0x008fcc0000010800 */
[C---:B-1----:R-:W-:Y:S01]  /*4c10*/  HMMA.16816.F32 R116, R4.reuse, R16, R56 ;  /* 0x000000100474723c */ /* 0x042fe20000001838 */
[----:B------:R1:W-:Y:S07]  /*4c20*/  MUFU.EX2 R163, R3 ;  /* 0x0000000300a37308 */ /* 0x0003ee0000000800 */
[----:B------:R-:W-:Y:S01]  /*4c30*/  HMMA.16816.F32 R84, R4, R18, R40 ;  /* 0x000000120454723c */ /* 0x000fe20000001828 */
[----:B------:R-:W3:Y:S06]  /*4c40*/  LDSM.16.MT88.4 R16, [R197+0x5000] ;  /* 0x00500000c510783b */ /* 0x000eec0000004200 */
[----:B------:R-:W-:-:S02]  /*4c50*/  F2FP.PACK_AB R4, R168, R169 ;  /* 0x000000a9a804723e */ /* 0x000fc400000000ff */
[----:B------:R-:W-:Y:S01]  /*4c60*/  F2FP.PACK_AB R6, R166, R167 ;  /* 0x000000a7a606723e */ /* 0x000fe200000000ff */
[----:B-1----:R-:W-:Y:S01]  /*4c70*/  FFMA.FTZ R3, R149, c[0x0][0x2d0], -R0 ;  /* 0x0000b40095037a23 */ /* 0x002fe20000010800 */
[----:B------:R-:W-:-:S03]  /*4c80*/  F2FP.PACK_AB R5, R164, R165 ;  /* 0x000000a5a405723e */ /* 0x000fc600000000ff */
[----:B------:R-:W1:Y:S02]  /*4c90*/  MUFU.EX2 R162, R3 ;  /* 0x0000000300a27308 */ /* 0x000e640000000800 */
[----:B-1----:R-:W-:Y:S01]  /*4ca0*/  F2FP.PACK_AB R7, R162, R163 ;  /* 0x000000a3a207723e */ /* 0x002fe200000000ff */
[----:B------:R-:W-:Y:S02]  /*4cb0*/  FFMA.FTZ R3, R151, c[0x0][0x2d0], -R2 ;  /* 0x0000b40097037a23 */ /* 0x000fe40000010802 */
[----:B------:R-:W-:-:S03]  /*4cc0*/  IMAD.MOV.U32 R151, RZ, RZ, R145 ;  /* 0x000000ffff977224 */ /* 0x000fc600078e0091 */
[----:B------:R1:W-:Y:S01]  /*4cd0*/  MUFU.EX2 R149, R3 ;  /* 0x0000000300957308 */ /* 0x0003e20000000800 */
[C---:B------:R-:W-:Y:S08]  /*4ce0*/  HMMA.16816.F32 R80, R4.reuse, R12, R52 ;  /* 0x0000000c0450723c */ /* 0x040ff00000001834 */
[----:B------:R-:W-:Y:S01]  /*4cf0*/  HMMA.16816.F32 R76, R4, R14, R60 ;  /* 0x0000000e044c723c */ /* 0x000fe2000000183c */
[----:B------:R-:W3:Y:S01]  /*4d00*/  LDSM.16.MT88.4 R12, [R199+0x5000] ;  /* 0x00500000c70c783b */ /* 0x000ee20000004200 */
[----:B-1----:R-:W-:-:S06]  /*4d10*/  FFMA.FTZ R3, R152, c[0x0][0x2d0], -R2 ;  /* 0x0000b40098037a23 */ /* 0x002fcc0000010802 */
[C---:B--2---:R-:W-:Y:S01]  /*4d20*/  HMMA.16816.F32 R72, R4.reuse, R8, R48 ;  /* 0x000000080448723c */ /* 0x044fe20000001830 */
[----:B------:R-:W-:Y:S01]  /*4d30*/  IMAD.MOV.U32 R152, RZ, RZ, R144 ;  /* 0x000000ffff987224 */ /* 0x000fe200078e0090 */
[----:B------:R1:W2:Y:S06]  /*4d40*/  MUFU.EX2 R148, R3 ;  /* 0x0000000300947308 */ /* 0x0002ac0000000800 */
[C---:B------:R-:W-:Y:S01]  /*4d50*/  HMMA.16816.F32 R68, R4.reuse, R10, R32 ;  /* 0x0000000a0444723c */ /* 0x040fe20000001820 */
[----:B------:R-:W2:Y:S04]  /*4d60*/  LDSM.16.MT88.4 R8, [R198+0x5000] ;  /* 0x00500000c608783b */ /* 0x000ea80000004200 */
[----:B------:R-:W-:Y:S03]  /*4d70*/  LDSM.16.MT88.4 R32, [R197+0x2000] ;  /* 0x00200000c520783b */ /* 0x000fe60000004200 */
[----:B-----5:R-:W-:Y:S01]  /*4d80*/  HMMA.16816.F32 R64, R4, R20, R28 ;  /* 0x000000140440723c */ /* 0x020fe2000000181c */
[----:B------:R-:W5:Y:S01]  /*4d90*/  LDSM.16.MT88.4 R28, [R200+0x5000] ;  /* 0x00500000c81c783b */ /* 0x000f620000004200 */
[----:B-1----:R-:W-:-:S02]  /*4da0*/  FFMA.FTZ R3, R150, c[0x0][0x2d0], -R2 ;  /* 0x0000b40096037a23 */ /* 0x002fc40000010802 */
[----:B------:R-:W-:Y:S02]  /*4db0*/  IMAD.MOV.U32 R150, RZ, RZ, R143 ;  /* 0x000000ffff967224 */ /* 0x000fe400078e008f */
[----:B------:R1:W-:Y:S02]  /*4dc0*/  MUFU.EX2 R147, R3 ;  /* 0x0000000300937308 */ /* 0x0003e40000000800 */
[C---:B----4-:R-:W-:Y:S08]  /*4dd0*/  HMMA.16816.F32 R52, R4.reuse, R24, R92 ;  /* 0x000000180434723c */ /* 0x050ff0000000185c */
[----:B------:R-:W-:Y:S01]  /*4de0*/  HMMA.16816.F32 R56, R4, R26, R88 ;  /* 0x0000001a0438723c */ /* 0x000fe20000001858 */
[----:B------:R-:W4:Y:S01]  /*4df0*/  LDSM.16.MT88.4 R24, [R199+0x2000] ;  /* 0x00200000c718783b */ /* 0x000f220000004200 */
[----:B-1----:R-:W-:-:S06]  /*4e00*/  FFMA.FTZ R3, R153, c[0x0][0x2d0], -R2 ;  /* 0x0000b40099037a23 */ /* 0x002fcc0000010802 */
[C---:B---3--:R-:W-:Y:S01]  /*4e10*/  HMMA.16816.F32 R48, R4.reuse, R16, R104 ;  /* 0x000000100430723c */ /* 0x048fe20000001868 */
[----:B------:R-:W-:Y:S01]  /*4e20*/  IMAD.MOV.U32 R153, RZ, RZ, R142 ;  /* 0x000000ffff997224 */ /* 0x000fe200078e008e */
[----:B------:R1:W3:Y:S06]  /*4e30*/  MUFU.EX2 R146, R3 ;  /* 0x0000000300927308 */ /* 0x0002ec0000000800 */
[C---:B------:R-:W-:Y:S01]  /*4e40*/  HMMA.16816.F32 R40, R4.reuse, R18, R96 ;  /* 0x000000120428723c */ /* 0x040fe20000001860 */
[----:B------:R-:W3:Y:S07]  /*4e50*/  LDSM.16.MT88.4 R16, [R198+0x2000] ;  /* 0x00200000c610783b */ /* 0x000eee0000004200 */
[----:B------:R-:W-:Y:S01]  /*4e60*/  HMMA.16816.F32 R60, R4, R22, R100 ;  /* 0x00000016043c723c */ /* 0x000fe20000001864 */
[----:B------:R-:W3:Y:S01]  /*4e70*/  LDSM.16.MT88.4 R20, [R200+0x2000] ;  /* 0x00200000c814783b */ /* 0x000ee20000004200 */
[----:B-1----:R-:W-:-:S02]  /*4e80*/  FFMA.FTZ R3, R154, c[0x0][0x2d0], -R0 ;  /* 0x0000b4009a037a23 */ /* 0x002fc40000010800 */
[----:B------:R-:W-:Y:S02]  /*4e90*/  IMAD.MOV.U32 R154, RZ, RZ, R136 ;  /* 0x000000ffff9a7224 */ /* 0x000fe400078e0088 */
[----:B------:R1:W-:Y:S02]  /*4ea0*/  MUFU.EX2 R145, R3 ;  /* 0x0000000300917308 */ /* 0x0003e40000000800 */
[C---:B------:R-:W-:Y:S08]  /*4eb0*/  HMMA.16816.F32 R44, R4.reuse, R12, R36 ;  /* 0x0000000c042c723c */ /* 0x040ff00000001824 */
[----:B------:R-:W-:Y:S01]  /*4ec0*/  HMMA.16816.F32 R36, R4, R14, R112 ;  /* 0x0000000e0424723c */ /* 0x000fe20000001870 */
[----:B------:R-:W3:Y:S01]  /*4ed0*/  LDSM.16.MT88.4 R12, [R197+0x5800] ;  /* 0x00580000c50c783b */ /* 0x000ee20000004200 */
[----:B-1----:R-:W-:-:S06]  /*4ee0*/  FFMA.FTZ R3, R155, c[0x0][0x2d0], -R0 ;  /* 0x0000b4009b037a23 */ /* 0x002fcc0000010800 */
[C---:B--2---:R-:W-:Y:S01]  /*4ef0*/  HMMA.16816.F32 R88, R4.reuse, R8, R124 ;  /* 0x000000080458723c */ /* 0x044fe2000000187c */
[----:B------:R-:W-:Y:S01]  /*4f00*/  IMAD.MOV.U32 R155, RZ, RZ, R137 ;  /* 0x000000ffff9b7224 */ /* 0x000fe200078e0089 */
[----:B------:R1:W2:Y:S05]  /*4f10*/  MUFU.EX2 R144, R3 ;  /* 0x0000000300907308 */ /* 0x0002aa0000000800 */
[----:B------:R-:W-:Y:S01]  /*4f20*/  IMAD.MOV.U32 R127, RZ, RZ, R141 ;  /* 0x000000ffff7f7224 */ /* 0x000fe200078e008d */
[----:B------:R-:W-:Y:S01]  /*4f30*/  HMMA.16816.F32 R104, R4, R10, R120 ;  /* 0x0000000a0468723c */ /* 0x000fe20000001878 */
[----:B------:R-:W4:Y:S01]  /*4f40*/  LDSM.16.MT88.4 R8, [R199+0x5800] ;  /* 0x00580000c708783b */ /* 0x000f220000004200 */
[----:B------:R-:W-:-:S06]  /*4f50*/  IMAD.MOV.U32 R126, RZ, RZ, R140 ;  /* 0x000000ffff7e7224 */ /* 0x000fcc00078e008c */
[C---:B-----5:R-:W-:Y:S01]  /*4f60*/  HMMA.16816.F32 R116, R4.reuse, R28, R116 ;  /* 0x0000001c0474723c */ /* 0x060fe20000001874 */
[----:B-1----:R-:W-:Y:S02]  /*4f70*/  FFMA.FTZ R3, R160, c[0x0][0x2d0], -R0 ;  /* 0x0000b400a0037a23 */ /* 0x002fe40000010800 */
[----:B------:R-:W-:Y:S02]  /*4f80*/  IMAD.MOV.U32 R160, RZ, RZ, R138 ;  /* 0x000000ffffa07224 */ /* 0x000fe400078e008a */
[----:B------:R1:W-:Y:S03]  /*4f90*/  MUFU.EX2 R143, R3 ;  /* 0x00000003008f7308 */ /* 0x0003e60000000800 */
[----:B------:R-:W-:Y:S01]  /*4fa0*/  HMMA.16816.F32 R92, R4, R30, R84 ;  /* 0x0000001e045c723c */ /* 0x000fe20000001854 */
[----:B------:R-:W-:Y:S06]  /*4fb0*/  LDSM.16.MT88.4 R28, [R198+0x5800] ;  /* 0x00580000c61c783b */ /* 0x000fec0000004200 */
[----:B------:R-:W-:-:S02]  /*4fc0*/  F2FP.PACK_AB R4, R148, R149 ;  /* 0x000000959404723e */ /* 0x000fc400000000ff */
[----:B---3--:R-:W-:Y:S02]  /*4fd0*/  F2FP.PACK_AB R6, R146, R147 ;  /* 0x000000939206723e */ /* 0x008fe400000000ff */
[----:B--2---:R-:W-:Y:S01]  /*4fe0*/  F2FP.PACK_AB R5, R144, R145 ;  /* 0x000000919005723e */ /* 0x004fe200000000ff */
[----:B-1----:R-:W-:Y:S02]  /*4ff0*/  FFMA.FTZ R3, R161, c[0x0][0x2d0], -R0 ;  /* 0x0000b400a1037a23 */ /* 0x002fe40000010800 */
[----:B------:R-:W-:Y:S02]  /*5000*/  IMAD.MOV.U32 R161, RZ, RZ, R139 ;  /* 0x000000ffffa17224 */ /* 0x000fe400078e008b */
[----:B------:R1:W2:Y:S02]  /*5010*/  MUFU.EX2 R142, R3 ;  /* 0x00000003008e7308 */ /* 0x0002a40000000800 */
[----:B-1----:R-:W-:Y:S01]  /*5020*/  FFMA.FTZ R3, R170, c[0x0][0x2d0], -R2 ;  /* 0x0000b400aa037a23 */ /* 0x002fe20000010802 */
[----:B--2---:R-:W-:Y:S01]  /*5030*/  F2FP.PACK_AB R7, R142, R143 ;  /* 0x0000008f8e07723e */ /* 0x004fe200000000ff */
[----:B------:R-:W-:-:S04]  /*5040*/  IMAD.MOV.U32 R170, RZ, RZ, R108 ;  /* 0x000000ffffaa7224 */ /* 0x000fc800078e006c */
[----:B------:R1:W-:Y:S02]  /*5050*/  MUFU.EX2 R125, R3 ;  /* 0x00000003007d7308 */ /* 0x0003e40000000800 */
[C---:B----4-:R-:W-:Y:S08]  /*5060*/  HMMA.16816.F32 R96, R4.reuse, R24, R72 ;  /* 0x000000180460723c */ /* 0x050ff00000001848 */
[----:B------:R-:W-:Y:S01]  /*5070*/  HMMA.16816.F32 R84, R4, R16, R64 ;  /* 0x000000100454723c */ /* 0x000fe20000001840 */
[----:B-1----:R-:W-:-:S04]  /*5080*/  FFMA.FTZ R3, R171, c[0x0][0x2d0], -R2 ;  /* 0x0000b400ab037a23 */ /* 0x002fc80000010802 */
[----:B------:R1:W2:Y:S03]  /*5090*/  MUFU.EX2 R141, R3 ;  /* 0x00000003008d7308 */ /* 0x0002a60000000800 */
[C---:B------:R-:W-:Y:S08]  /*50a0*/  HMMA.16816.F32 R72, R4.reuse, R20, R52 ;  /* 0x000000140448723c */ /* 0x040ff00000001834 */
[----:B------:R-:W-:Y:S01]  /*50b0*/  HMMA.16816.F32 R64, R4, R22, R56 ;  /* 0x000000160440723c */ /* 0x000fe20000001838 */
[----:B------:R-:W3:Y:S01]  /*50c0*/  LDSM.16.MT88.4 R20, [R200+0x5800] ;  /* 0x00580000c814783b */ /* 0x000ee20000004200 */
[----:B-1----:R-:W-:-:S06]  /*50d0*/  FFMA.FTZ R3, R180, c[0x0][0x2d0], -R2 ;  /* 0x0000b400b4037a23 */ /* 0x002fcc0000010802 */
[C---:B------:R-:W-:Y:S01]  /*50e0*/  HMMA.16816.F32 R112, R4.reuse, R32, R80 ;  /* 0x000000200470723c */ /* 0x040fe20000001850 */
[----:B------:R1:W-:Y:S07]  /*50f0*/  MUFU.EX2 R140, R3 ;  /* 0x00000003008c7308 */ /* 0x0003ee0000000800 */
[C---:B------:R-:W-:Y:S01]  /*5100*/  HMMA.16816.F32 R80, R4.reuse, R18, R60 ;  /* 0x000000120450723c */ /* 0x040fe2000000183c */
[----:B------:R-:W-:Y:S07]  /*5110*/  LDSM.16.MT88.4 R16, [R197+0x2800] ;  /* 0x00280000c510783b */ /* 0x000fee0000004200 */
[----:B------:R-:W-:Y:S01]  /*5120*/  HMMA.16816.F32 R60, R4, R12, R48 ;  /* 0x0000000c043c723c */ /* 0x000fe20000001830 */
[----:B-1----:R-:W-:-:S04]  /*5130*/  FFMA.FTZ R3, R181, c[0x0][0x2d0], -R2 ;  /* 0x0000b400b5037a23 */ /* 0x002fc80000010802 */
[----:B------:R1:W4:Y:S03]  /*5140*/  MUFU.EX2 R139, R3 ;  /* 0x00000003008b7308 */ /* 0x0003260000000800 */
[C---:B------:R-:W-:Y:S01]  /*5150*/  HMMA.16816.F32 R52, R4.reuse, R14, R40 ;  /* 0x0000000e0434723c */ /* 0x040fe20000001828 */
[----:B------:R-:W5:Y:S07]  /*5160*/  LDSM.16.MT88.4 R12, [R199+0x2800] ;  /* 0x00280000c70c783b */ /* 0x000f6e0000004200 */
[----:B------:R-:W-:Y:S01]  /*5170*/  HMMA.16816.F32 R100, R4, R34, R76 ;  /* 0x000000220464723c */ /* 0x000fe2000000184c */
[----:B-1----:R-:W-:-:S07]  /*5180*/  FFMA.FTZ R3, R182, c[0x0][0x2d0], -R0 ;  /* 0x0000b400b6037a23 */ /* 0x002fce0000010800 */
[C---:B------:R-:W-:Y:S01]  /*5190*/  HMMA.16816.F32 R76, R4.reuse, R26, R68 ;  /* 0x0000001a044c723c */ /* 0x040fe20000001844 */
[----:B------:R-:W1:Y:S01]  /*51a0*/  LDSM.16.MT88.4 R24, [R200+0x2800] ;  /* 0x00280000c818783b */ /* 0x000e620000004200 */
[----:B------:R2:W-:Y:S06]  /*51b0*/  MUFU.EX2 R124, R3 ;  /* 0x00000003007c7308 */ /* 0x0005ec0000000800 */
[C---:B------:R-:W-:Y:S08]  /*51c0*/  HMMA.16816.F32 R48, R4.reuse, R8, R44 ;  /* 0x000000080430723c */ /* 0x040ff0000000182c */
[----:B---3--:R-:W-:Y:S01]  /*51d0*/  HMMA.16816.F32 R44, R4, R20, R116 ;  /* 0x00000014042c723c */ /* 0x008fe20000001874 */
[----:B------:R-:W-:Y:S01]  /*51e0*/  LDSM.16.MT88.4 R116, [R197+0x3000] ;  /* 0x00300000c574783b */ /* 0x000fe20000004200 */
[----:B--2---:R-:W-:-:S04]  /*51f0*/  FFMA.FTZ R3, R183, c[0x0][0x2d0], -R0 ;  /* 0x0000b400b7037a23 */ /* 0x004fc80000010800 */
[----:B------:R2:W3:Y:S02]  /*5200*/  MUFU.EX2 R138, R3 ;  /* 0x00000003008a7308 */ /* 0x0004e40000000800 */
[C---:B------:R-:W-:Y:S01]  /*5210*/  HMMA.16816.F32 R40, R4.reuse, R22, R92 ;  /* 0x000000160428723c */ /* 0x040fe2000000185c */
[----:B------:R-:W1:Y:S07]  /*5220*/  LDSM.16.MT88.4 R20, [R199+0x6000] ;  /* 0x00600000c714783b */ /* 0x000e6e0000004200 */
[----:B------:R-:W-:Y:S01]  /*5230*/  HMMA.16816.F32 R36, R4, R10, R36 ;  /* 0x0000000a0424723c */ /* 0x000fe20000001824 */
[----:B------:R-:W-:Y:S01]  /*5240*/  LDSM.16.MT88.4 R8, [R198+0x2800] ;  /* 0x00280000c608783b */ /* 0x000fe20000004200 */
[----:B--2---:R-:W-:-:S06]  /*5250*/  FFMA.FTZ R3, R214, c[0x0][0x2d0], -R0 ;  /* 0x0000b400d6037a23 */ /* 0x004fcc0000010800 */
[C---:B------:R-:W-:Y:S01]  /*5260*/  HMMA.16816.F32 R32, R4.reuse, R28, R88 ;  /* 0x0000001c0420723c */ /* 0x040fe20000001858 */
[----:B------:R-:W-:Y:S01]  /*5270*/  LDSM.16.MT88.4 R88, [R197+0x6800] ;  /* 0x00680000c558783b */ /* 0x000fe20000004200 */
[----:B------:R2:W-:Y:S06]  /*5280*/  MUFU.EX2 R137, R3 ;  /* 0x0000000300897308 */ /* 0x0005ec0000000800 */
[----:B------:R-:W-:Y:S01]  /*5290*/  HMMA.16816.F32 R56, R4, R30, R104 ;  /* 0x0000001e0438723c */ /* 0x000fe20000001868 */
[----:B------:R-:W-:Y:S06]  /*52a0*/  LDSM.16.MT88.4 R28, [R197+0x6000] ;  /* 0x00600000c51c783b */ /* 0x000fec0000004200 */
[----:B------:R-:W-:-:S02]  /*52b0*/  F2FP.PACK_AB R4, R141, R125 ;  /* 0x0000007d8d04723e */ /* 0x000fc400000000ff */
[----:B----4-:R-:W-:Y:S01]  /*52c0*/  F2FP.PACK_AB R6, R139, R140 ;  /* 0x0000008c8b06723e */ /* 0x010fe200000000ff */
[----:B--2---:R-:W-:Y:S01]  /*52d0*/  FFMA.FTZ R3, R208, c[0x0][0x2d0], -R0 ;  /* 0x0000b400d0037a23 */ /* 0x004fe20000010800 */
[----:B---3--:R-:W-:Y:S02]  /*52e0*/  F2FP.PACK_AB R5, R138, R124 ;  /* 0x0000007c8a05723e */ /* 0x008fe400000000ff */
[----:B------:R-:W-:Y:S01]  /*52f0*/  IADD3 R208, R151, -0x2, RZ ;  /* 0xfffffffe97d07810 */ /* 0x000fe20007ffe0ff */
[----:B------:R-:W2:Y:S03]  /*5300*/  MUFU.EX2 R136, R3 ;  /* 0x0000000300887308 */ /* 0x000ea60000000800 */
[----:B------:R-:W-:Y:S02]  /*5310*/  ISETP.GE.AND P0, PT, R208, R238, PT ;  /* 0x000000eed000720c */ /* 0x000fe40003f06270 */
[----:B--2---:R-:W-:Y:S01]  /*5320*/  F2FP.PACK_AB R7, R136, R137 ;  /* 0x000000898807723e */ /* 0x004fe200000000ff */
[----:B------:R-:W-:-:S04]  /*5330*/  FFMA.FTZ R3, R223, c[0x0][0x2d0], -R2 ;  /* 0x0000b400df037a23 */ /* 0x000fc80000010802 */
[----:B------:R2:W-:Y:S02]  /*5340*/  MUFU.EX2 R108, R3 ;  /* 0x00000003006c7308 */ /* 0x0005e40000000800 */
[C---:B-----5:R-:W-:Y:S08]  /*5350*/  HMMA.16816.F32 R68, R4.reuse, R12, R96 ;  /* 0x0000000c0444723c */ /* 0x060ff00000001860 */
[----:B------:R-:W-:Y:S01]  /*5360*/  HMMA.16816.F32 R76, R4, R14, R76 ;  /* 0x0000000e044c723c */ /* 0x000fe2000000184c */
[----:B------:R-:W3:Y:S01]  /*5370*/  LDSM.16.MT88.4 R12, [R198+0x6000] ;  /* 0x00600000c60c783b */ /* 0x000ee20000004200 */
[----:B--2---:R-:W-:-:S06]  /*5380*/  FFMA.FTZ R3, R224, c[0x0][0x2d0], -R2 ;  /* 0x0000b400e0037a23 */ /* 0x004fcc0000010802 */
[C---:B------:R-:W-:Y:S08]  /*5390*/  HMMA.16816.F32 R112, R4.reuse, R16, R112 ;  /* 0x000000100470723c */ /* 0x040ff00000001870 */
[C---:B------:R-:W-:Y:S08]  /*53a0*/  HMMA.16816.F32 R16, R4.reuse, R18, R100 ;  /* 0x000000120410723c */ /* 0x040ff00000001864 */
[C---:B-1----:R-:W-:Y:S01]  /*53b0*/  HMMA.16816.F32 R100, R4.reuse, R26, R64 ;  /* 0x0000001a0464723c */ /* 0x042fe20000001840 */
[----:B------:R1:W2:Y:S01]  /*53c0*/  MUFU.EX2 R26, R3 ;  /* 0x00000003001a7308 */ /* 0x0002a20000000800 */
[----:B------:R-:W-:Y:S06]  /*53d0*/  LDSM.16.MT88.4 R64, [R199+0x3000] ;  /* 0x00300000c740783b */ /* 0x000fec0000004200 */
[C---:B------:R-:W-:Y:S01]  /*53e0*/  HMMA.16816.F32 R96, R4.reuse, R24, R72 ;  /* 0x000000180460723c */ /* 0x040fe20000001848 */
[----:B------:R-:W-:Y:S07]  /*53f0*/  LDSM.16.MT88.4 R72, [R198+0x3000] ;  /* 0x00300000c648783b */ /* 0x000fee0000004200 */
[----:B------:R-:W-:Y:S01]  /*5400*/  HMMA.16816.F32 R48, R4, R20, R48 ;  /* 0x000000140430723c */ /* 0x000fe20000001830 */
[--C-:B-1----:R-:W-:Y:S01]  /*5410*/  FFMA.FTZ R3, R225, c[0x0][0x2d0], -R2.reuse ;  /* 0x0000b400e1037a23 */ /* 0x102fe20000010802 */
[----:B--2---:R-:W-:Y:S01]  /*5420*/  F2FP.PACK_AB R104, R26, R108 ;  /* 0x0000006c1a68723e */ /* 0x004fe200000000ff */
[----:B------:R-:W-:-:S02]  /*5430*/  FFMA.FTZ R2, R226, c[0x0][0x2d0], -R2 ;  /* 0x0000b400e2027a23 */ /* 0x000fc40000010802 */
[----:B------:R-:W-:Y:S03]  /*5440*/  MUFU.EX2 R25, R3 ;  /* 0x0000000300197308 */ /* 0x000fe60000000800 */
[C---:B---3--:R-:W-:Y:S05]  /*5450*/  HMMA.16816.F32 R32, R4.reuse, R12, R32 ;  /* 0x0000000c0420723c */ /* 0x048fea0000001820 */
[----:B------:R1:W2:Y:S03]  /*5460*/  MUFU.EX2 R24, R2 ;  /* 0x0000000200187308 */ /* 0x0002a60000000800 */
[C---:B------:R-:W-:Y:S01]  /*5470*/  HMMA.16816.F32 R92, R4.reuse, R10, R80 ;  /* 0x0000000a045c723c */ /* 0x040fe20000001850 */
[----:B------:R-:W-:Y:S07]  /*5480*/  LDSM.16.MT88.4 R80, [R200+0x3000] ;  /* 0x00300000c850783b */ /* 0x000fee0000004200 */
[----:B------:R-:W-:Y:S01]  /*5490*/  HMMA.16816.F32 R84, R4, R8, R84 ;  /* 0x000000080454723c */ /* 0x000fe20000001854 */
[----:B------:R-:W3:Y:S01]  /*54a0*/  LDSM.16.MT88.4 R8, [R200+0x6000] ;  /* 0x00600000c808783b */ /* 0x000ee20000004200 */
[----:B-1----:R-:W-:Y:S01]  /*54b0*/  FFMA.FTZ R2, R227, c[0x0][0x2d0], -R0 ;  /* 0x0000b400e3027a23 */ /* 0x002fe20000010800 */
[----:B--2---:R-:W-:-:S05]  /*54c0*/  F2FP.PACK_AB R106, R24, R25 ;  /* 0x00000019186a723e */ /* 0x004fca00000000ff */
[C---:B------:R-:W-:Y:S01]  /*54d0*/  HMMA.16816.F32 R120, R4.reuse, R28, R60 ;  /* 0x0000001c0478723c */ /* 0x040fe2000000183c */
[----:B------:R1:W-:Y:S07]  /*54e0*/  MUFU.EX2 R21, R2 ;  /* 0x0000000200157308 */ /* 0x0003ee0000000800 */
[C---:B------:R-:W-:Y:S08]  /*54f0*/  HMMA.16816.F32 R52, R4.reuse, R30, R52 ;  /* 0x0000001e0434723c */ /* 0x040ff00000001834 */
[----:B------:R-:W-:Y:S01]  /*5500*/  HMMA.16816.F32 R36, R4, R22, R36 ;  /* 0x000000160424723c */ /* 0x000fe20000001824 */
[----:B-1----:R-:W-:-:S04]  /*5510*/  FFMA.FTZ R2, R233, c[0x0][0x2d0], -R0 ;  /* 0x0000b400e9027a23 */ /* 0x002fc80000010800 */
[----:B------:R1:W2:Y:S03]  /*5520*/  MUFU.EX2 R20, R2 ;  /* 0x0000000200147308 */ /* 0x0002a60000000800 */
[C---:B------:R-:W-:Y:S08]  /*5530*/  HMMA.16816.F32 R56, R4.reuse, R14, R56 ;  /* 0x0000000e0438723c */ /* 0x040ff00000001838 */
[----:B---3--:R-:W-:Y:S01]  /*5540*/  HMMA.16816.F32 R44, R4, R8, R44 ;  /* 0x00000008042c723c */ /* 0x008fe2000000182c */
[--C-:B-1----:R-:W-:Y:S01]  /*5550*/  FFMA.FTZ R2, R232, c[0x0][0x2d0], -R0.reuse ;  /* 0x0000b400e8027a23 */ /* 0x102fe20000010800 */
[----:B--2---:R-:W-:Y:S01]  /*5560*/  F2FP.PACK_AB R105, R20, R21 ;  /* 0x000000151469723e */ /* 0x004fe200000000ff */
[----:B------:R-:W-:-:S02]  /*5570*/  FFMA.FTZ R0, R246, c[0x0][0x2d0], -R0 ;  /* 0x0000b400f6007a23 */ /* 0x000fc40000010800 */
[----:B------:R1:W-:Y:S03]  /*5580*/  MUFU.EX2 R13, R2 ;  /* 0x00000002000d7308 */ /* 0x0003e60000000800 */
[----:B------:R-:W-:Y:S01]  /*5590*/  HMMA.16816.F32 R40, R4, R10, R40 ;  /* 0x0000000a0428723c */ /* 0x000fe20000001828 */
[----:B------:R-:W-:Y:S04]  /*55a0*/  LDSM.16.MT88.4 R4, [R200+0x6800] ;  /* 0x00680000c804783b */ /* 0x000fe80000004200 */
[----:B------:R2:W3:Y:S01]  /*55b0*/  MUFU.EX2 R12, R0 ;  /* 0x00000000000c7308 */ /* 0x0004e20000000800 */
[----:B-1----:R-:W-:-:S04]  /*55c0*/  FADD.FTZ R2, R161, R127 ;  /* 0x0000007fa1027221 */ /* 0x002fc80000010000 */
[----:B------:R-:W-:Y:S02]  /*55d0*/  FADD.FTZ R2, R155, R2 ;  /* 0x000000029b027221 */ /* 0x000fe40000010000 */
[----:B--2---:R-:W-:Y:S01]  /*55e0*/  FADD.FTZ R0, R126, R170 ;  /* 0x000000aa7e007221 */ /* 0x004fe20000010000 */
[----:B---3--:R-:W-:Y:S01]  /*55f0*/  F2FP.PACK_AB R107, R12, R13 ;  /* 0x0000000d0c6b723e */ /* 0x008fe200000000ff */
        /* <DEDUP_REMOVED lines=19> */
[----:B------:R-:W-:Y:S03]  /*5730*/  HMMA.16816.F32 R76, R104, R80, R96 ;  /* 0x00000050684c723c */ /* 0x000fe60000001860 */
[----:B------:R-:W-:-:S04]  /*5740*/  FADD.FTZ R0, R219, R0 ;  /* 0x00000000db007221 */ /* 0x000fc80000010000 */
[----:B------:R-:W-:Y:S01]  /*5750*/  FADD.FTZ R2, R220, R0 ;  /* 0x00000000dc027221 */ /* 0x000fe20000010000 */
[C---:B------:R-:W-:Y:S01]  /*5760*/  HMMA.16816.F32 R72, R104.reuse, R74, R92 ;  /* 0x0000004a6848723c */ /* 0x040fe2000000185c */
[----:B------:R-:W-:Y:S01]  /*5770*/  FADD.FTZ R0, R215, R3 ;  /* 0x00000003d7007221 */ /* 0x000fe20000010000 */
[----:B------:R-:W1:Y:S01]  /*5780*/  LDSM.16.MT88.4 R92, [R199+0x6800] ;  /* 0x00680000c75c783b */ /* 0x000e620000004200 */
[----:B------:R-:W-:Y:S02]  /*5790*/  FADD.FTZ R2, R169, R2 ;  /* 0x00000002a9027221 */ /* 0x000fe40000010000 */
[----:B------:R-:W-:Y:S02]  /*57a0*/  FADD.FTZ R0, R165, R0 ;  /* 0x00000000a5007221 */ /* 0x000fe40000010000 */
[----:B------:R-:W-:Y:S01]  /*57b0*/  FADD.FTZ R2, R168, R2 ;  /* 0x00000002a8027221 */ /* 0x000fe20000010000 */
[----:B------:R-:W-:Y:S01]  /*57c0*/  HMMA.16816.F32 R80, R104, R82, R100 ;  /* 0x000000526850723c */ /* 0x000fe20000001864 */
[----:B------:R-:W-:Y:S01]  /*57d0*/  FADD.FTZ R0, R164, R0 ;  /* 0x00000000a4007221 */ /* 0x000fe20000010000 */
[----:B------:R-:W2:Y:S01]  /*57e0*/  LDSM.16.MT88.4 R100, [R198+0x6800] ;  /* 0x00680000c664783b */ /* 0x000ea20000004200 */
[----:B------:R-:W-:-:S02]  /*57f0*/  FADD.FTZ R2, R167, R2 ;  /* 0x00000002a7027221 */ /* 0x000fc40000010000 */
[----:B------:R-:W-:Y:S02]  /*5800*/  FADD.FTZ R0, R163, R0 ;  /* 0x00000000a3007221 */ /* 0x000fe40000010000 */
        /* <DEDUP_REMOVED lines=21> */
[----:B-1----:R-:W-:Y:S01]  /*5960*/  HMMA.16816.F32 R120, R104, R92, R48 ;  /* 0x0000005c6878723c */ /* 0x002fe20000001830 */
[----:B------:R-:W-:-:S02]  /*5970*/  FADD.FTZ R0, R136, R0 ;  /* 0x0000000088007221 */ /* 0x000fc40000010000 */
[----:B------:R-:W-:Y:S02]  /*5980*/  FADD.FTZ R2, R108, R2 ;  /* 0x000000026c027221 */ /* 0x000fe40000010000 */
[----:B------:R-:W-:Y:S02]  /*5990*/  FADD.FTZ R0, R21, R0 ;  /* 0x0000000015007221 */ /* 0x000fe40000010000 */
[----:B------:R-:W-:Y:S01]  /*59a0*/  FADD.FTZ R2, R26, R2 ;  /* 0x000000021a027221 */ /* 0x000fe20000010000 */
[----:B--2---:R-:W-:Y:S01]  /*59b0*/  HMMA.16816.F32 R96, R104, R100, R32 ;  /* 0x000000646860723c */ /* 0x004fe20000001820 */
[----:B------:R-:W-:Y:S02]  /*59c0*/  FADD.FTZ R0, R20, R0 ;  /* 0x0000000014007221 */ /* 0x000fe40000010000 */
[----:B------:R-:W-:Y:S02]  /*59d0*/  FADD.FTZ R2, R25, R2 ;  /* 0x0000000219027221 */ /* 0x000fe40000010000 */
[----:B------:R-:W-:-:S02]  /*59e0*/  FADD.FTZ R0, R13, R0 ;  /* 0x000000000d007221 */ /* 0x000fc40000010000 */
[----:B------:R-:W-:Y:S01]  /*59f0*/  FADD.FTZ R226, R24, R2 ;  /* 0x0000000218e27221 */ /* 0x000fe20000010000 */
[----:B------:R-:W-:Y:S01]  /*5a00*/  HMMA.16816.F32 R92, R104, R94, R36 ;  /* 0x0000005e685c723c */ /* 0x000fe20000001824 */
[----:B------:R-:W-:-:S07]  /*5a10*/  FADD.FTZ R227, R12, R0 ;  /* 0x000000000ce37221 */ /* 0x000fce0000010000 */
[C---:B------:R-:W-:Y:S08]  /*5a20*/  HMMA.16816.F32 R100, R104.reuse, R102, R56 ;  /* 0x000000666864723c */ /* 0x040ff00000001838 */
[C---:B------:R-:W-:Y:S08]  /*5a30*/  HMMA.16816.F32 R124, R104.reuse, R4, R44 ;  /* 0x00000004687c723c */ /* 0x040ff0000000182c */
[----:B------:R-:W-:Y:S01]  /*5a40*/  HMMA.16816.F32 R104, R104, R6, R40 ;  /* 0x000000066868723c */ /* 0x000fe20000001828 */
[----:B------:R-:W-:Y:S07]  /*5a50*/  @!UPT UIADD3 URZ, URZ, URZ, URZ ;  /* 0x0000003f3f3ff290 */ /* 0x000fee000fffe03f */
[----:B------:R-:W-:Y:S11]  /*5a60*/  @!P0 BRA `(.L_x_141) ;  /* 0x0000320000008947 */ /* 0x000ff60003800000 */
[----:B------:R-:W1:Y:S01]  /*5a70*/  S2R R151, SR_TID.X ;  /* 0x0000000000977919 */ /* 0x000e620000002100 */
[----:B------:R-:W-:Y:S01]  /*5a80*/  LOP3.LUT P1, RZ, R234, 0x2, RZ, 0xc0, !PT ;  /* 0x00000002eaff7812 */ /* 0x000fe2000782c0ff */
[----:B------:R-:W-:Y:S01]  /*5a90*/  IMAD.MOV.U32 R0, RZ, RZ, c[0x0][0x208] ;  /* 0x00008200ff007624 */ /* 0x000fe200078e00ff */
[----:B------:R-:W-:Y:S01]  /*5aa0*/  LOP3.LUT R209, R209, 0xfffffffd, RZ, 0xc0, !PT ;  /* 0xfffffffdd1d17812 */ /* 0x000fe200078ec0ff */
[----:B------:R-:W-:Y:S01]  /*5ab0*/  IMAD.MOV.U32 R214, RZ, RZ, c[0x0][0x20c] ;  /* 0x00008300ffd67624 */ /* 0x000fe200078e00ff */
[----:B------:R-:W-:Y:S01]  /*5ac0*/  ISETP.GE.AND P6, PT, R231, c[0x0][0x1d4], PT ;  /* 0x00007500e7007a0c */ /* 0x000fe20003fc6270 */
[----:B------:R-:W-:Y:S01]  /*5ad0*/  IMAD.SHL.U32 R247, R0, 0x40, RZ ;  /* 0x0000004000f77824 */ /* 0x000fe200078e00ff */
[----:B------:R-:W-:Y:S01]  /*5ae0*/  ISETP.GE.AND P5, PT, R228, c[0x0][0x1d4], PT ;  /* 0x00007500e4007a0c */ /* 0x000fe20003fa6270 */
[----:B------:R-:W-:Y:S01]  /*5af0*/  IMAD.MOV.U32 R232, RZ, RZ, R242 ;  /* 0x000000ffffe87224 */ /* 0x000fe200078e00f2 */
[C-C-:B------:R-:W-:Y:S01]  /*5b00*/  SHF.L.U64.HI R246, R0.reuse, 0x6, R214.reuse ;  /* 0x0000000600f67819 */ /* 0x140fe200000102d6 */
[----:B------:R-:W-:Y:S01]  /*5b10*/  IMAD.MOV.U32 R233, RZ, RZ, R241 ;  /* 0x000000ffffe97224 */ /* 0x000fe200078e00f1 */
[C---:B------:R-:W-:Y:S01]  /*5b20*/  SHF.L.U64.HI R215, R0.reuse, 0x5, R214 ;  /* 0x0000000500d77819 */ /* 0x040fe200000102d6 */
[----:B------:R-:W-:Y:S01]  /*5b30*/  IMAD.SHL.U32 R214, R0, 0x20, RZ ;  /* 0x0000002000d67824 */ /* 0x000fe200078e00ff */
[----:B------:R-:W-:-:S02]  /*5b40*/  LOP3.LUT P4, RZ, R234, 0x4, RZ, 0xc0, !PT ;  /* 0x00000004eaff7812 */ /* 0x000fc4000788c0ff */
[----:B------:R-:W-:-:S04]  /*5b50*/  @P1 LOP3.LUT R209, R209, 0x2, RZ, 0xfc, !PT ;  /* 0x00000002d1d11812 */ /* 0x000fc800078efcff */
[----:B------:R-:W-:Y:S02]  /*5b60*/  LOP3.LUT R209, R209, 0xfffffffe, RZ, 0xc0, !PT ;  /* 0xfffffffed1d17812 */ /* 0x000fe400078ec0ff */
[----:B-1----:R-:W-:-:S13]  /*5b70*/  ISETP.GT.AND P0, PT, R151, 0x7f, PT ;  /* 0x0000007f9700780c */ /* 0x002fda0003f04270 */
[----:B------:R-:W-:Y:S02]  /*5b80*/  @P0 LOP3.LUT R209, R209, 0x1, RZ, 0xfc, !PT ;  /* 0x00000001d1d10812 */ /* 0x000fe400078efcff */
.L_x_144:
[----:B------:R-:W-:Y:S04]  /*5b90*/  DEPBAR.LE SB0, 0x0 ;  /* 0x000080000000791a */ /* 0x000fe80000000000 */
[----:B------:R-:W-:Y:S01]  /*5ba0*/  WARPSYNC 0xffffffff ;  /* 0xffffffff00007948 */ /* 0x000fe20003800000 */
[----:B------:R-:W-:Y:S01]  /*5bb0*/  BAR.SYNC.DEFER_BLOCKING 0x0 ;  /* 0x0000000000007b1d */ /* 0x000fe20000010000 */
[----:B------:R-:W-:Y:S02]  /*5bc0*/  LOP3.LUT P0, RZ, R234, 0x2, RZ, 0xc0, !PT ;  /* 0x00000002eaff7812 */ /* 0x000fe4000780c0ff */
[----:B------:R-:W-:Y:S02]  /*5bd0*/  IADD3 R0, R111, 0x20, RZ ;  /* 0x000000206f007810 */ /* 0x000fe40007ffe0ff */
[----:B------:R-:W-:Y:S02]  /*5be0*/  SHF.R.S32.HI R2, RZ, 0x1f, R208 ;  /* 0x0000001fff027819 */ /* 0x000fe400000114d0 */
[----:B------:R-:W-:Y:S03]  /*5bf0*/  LOP3.LUT R209, R209, 0xfffffffb, RZ, 0xc0, !PT ;  /* 0xfffffffbd1d17812 */ /* 0x000fe600078ec0ff */
[----:B------:R-:W-:Y:S02]  /*5c00*/  IMAD R108, R2, c[0x0][0x208], RZ ;  /* 0x00008200026c7a24 */ /* 0x000fe400078e02ff */
[C---:B------:R-:W-:Y:S02]  /*5c10*/  IMAD.WIDE.U32 R2, R208.reuse, c[0x0][0x208], RZ ;  /* 0x00008200d0027a25 */ /* 0x040fe400078e00ff */
[----:B------:R-:W-:Y:S02]  /*5c20*/  @P0 IADD3 R0, R111, -0x20, RZ ;  /* 0xffffffe06f000810 */ /* 0x000fe40007ffe0ff */
[----:B------:R-:W-:Y:S04]  /*5c30*/  IMAD R108, R208, c[0x0][0x20c], R108 ;  /* 0x00008300d06c7a24 */ /* 0x000fe800078e026c */
[----:B------:R-:W-:Y:S01]  /*5c40*/  IMAD.IADD R3, R3, 0x1, R108 ;  /* 0x0000000103037824 */ /* 0x000fe200078e026c */
[----:B------:R-:W1:Y:S03]  /*5c50*/  LDSM.16.M88.4 R8, [R111] ;  /* 0x000000006f08783b */ /* 0x000e660000000200 */
[----:B------:R-:W-:Y:S01]  /*5c60*/  IMAD R3, R3, 0x70, RZ ;  /* 0x0000007003037824 */ /* 0x000fe200078e02ff */
[----:B------:R-:W-:Y:S02]  /*5c70*/  BSSY B0, `(.L_x_142) ;  /* 0x0000106000007945 */ /* 0x000fe40003800000 */
[----:B------:R-:W2:Y:S06]  /*5c80*/  LDSM.16.M88.4 R16, [R111+0x800] ;  /* 0x000800006f10783b */ /* 0x000eac0000000200 */
[----:B------:R-:W3:Y:S06]  /*5c90*/  LDSM.16.M88.4 R24, [R111+0x1000] ;  /* 0x001000006f18783b */ /* 0x000eec0000000200 */
[----:B------:R-:W4:Y:S06]  /*5ca0*/  LDSM.16.M88.4 R32, [R111+0x1800] ;  /* 0x001800006f20783b */ /* 0x000f2c0000000200 */
[----:B------:R-:W5:Y:S06]  /*5cb0*/  LDSM.16.M88.4 R40, [R111+0x2000] ;  /* 0x002000006f28783b */ /* 0x000f6c0000000200 */
[----:B------:R-:W3:Y:S06]  /*5cc0*/  LDSM.16.M88.4 R48, [R111+0x2800] ;  /* 0x002800006f30783b */ /* 0x000eec0000000200 */
[----:B------:R-:W4:Y:S01]  /*5cd0*/  LDSM.16.M88.4 R56, [R111+0x3000] ;  /* 0x003000006f38783b */ /* 0x000f220000000200 */
[C---:B-1----:R-:W-:Y:S05]  /*5ce0*/  HMMA.16816.F32 R4, R128.reuse, R8, RZ ;  /* 0x000000088004723c */ /* 0x042fea00000018ff */
[----:B------:R-:W1:Y:S03]  /*5cf0*/  LDSM.16.M88.4 R136, [R0] ;  /* 0x000000000088783b */ /* 0x000e660000000200 */
[C---:B------:R-:W-:Y:S03]  /*5d00*/  HMMA.16816.F32 R8, R128.reuse, R10, RZ ;  /* 0x0000000a8008723c */ /* 0x040fe600000018ff */
[----:B------:R-:W1:Y:S06]  /*5d10*/  LDSM.16.M88.4 R140, [R0+0x800] ;  /* 0x00080000008c783b */ /* 0x000e6c0000000200 */
[----:B------:R-:W1:Y:S01]  /*5d20*/  LDSM.16.M88.4 R144, [R0+0x1000] ;  /* 0x001000000090783b */ /* 0x000e620000000200 */
[C---:B--2---:R-:W-:Y:S05]  /*5d30*/  HMMA.16816.F32 R12, R128.reuse, R16, RZ ;  /* 0x00000010800c723c */ /* 0x044fea00000018ff */
[----:B------:R-:W-:Y:S03]  /*5d40*/  LDSM.16.M88.4 R152, [R0+0x3000] ;  /* 0x003000000098783b */ /* 0x000fe60000000200 */
[C---:B------:R-:W-:Y:S03]  /*5d50*/  HMMA.16816.F32 R16, R128.reuse, R18, RZ ;  /* 0x000000128010723c */ /* 0x040fe600000018ff */
[----:B------:R-:W2:Y:S05]  /*5d60*/  S2R R148, SR_TID.X ;  /* 0x0000000000947919 */ /* 0x000eaa0000002100 */
[C---:B---3--:R-:W-:Y:S08]  /*5d70*/  HMMA.16816.F32 R20, R128.reuse, R24, RZ ;  /* 0x000000188014723c */ /* 0x048ff000000018ff */
[C---:B------:R-:W-:Y:S08]  /*5d80*/  HMMA.16816.F32 R24, R128.reuse, R26, RZ ;  /* 0x0000001a8018723c */ /* 0x040ff000000018ff */
[C---:B----4-:R-:W-:Y:S01]  /*5d90*/  HMMA.16816.F32 R28, R128.reuse, R32, RZ ;  /* 0x00000020801c723c */ /* 0x050fe200000018ff */
[----:B--2---:R-:W-:Y:S03]  /*5da0*/  ISETP.GT.AND P2, PT, R148, 0x7f, PT ;  /* 0x0000007f9400780c */ /* 0x004fe60003f44270 */
[----:B------:R-:W-:Y:S04]  /*5db0*/  IMAD.WIDE.U32 R148, R2, 0x70, R214 ;  /* 0x0000007002947825 */ /* 0x000fe800078e00d6 */
[C---:B------:R-:W-:Y:S01]  /*5dc0*/  HMMA.16816.F32 R32, R128.reuse, R34, RZ ;  /* 0x000000228020723c */ /* 0x040fe200000018ff */
[----:B------:R-:W-:Y:S07]  /*5dd0*/  IMAD.IADD R108, R3, 0x1, R149 ;  /* 0x00000001036c7824 */ /* 0x000fee00078e0295 */
[C---:B-----5:R-:W-:Y:S01]  /*5de0*/  HMMA.16816.F32 R36, R128.reuse, R40, RZ ;  /* 0x000000288024723c */ /* 0x060fe200000018ff */
[----:B------:R-:W-:Y:S04]  /*5df0*/  @!P2 IADD3 R148, P1, P0, R214, R148, R214 ;  /* 0x00000094d694a210 */ /* 0x000fe8000783e0d6 */
[----:B------:R-:W-:Y:S02]  /*5e00*/  @!P2 IADD3.X R149, R215, R108, R215, P1, P0 ;  /* 0x0000006cd795a210 */ /* 0x000fe40000fe04d7 */
[----:B------:R-:W-:Y:S01]  /*5e10*/  @!P2 IADD3 R108, P0, R148, R242, RZ ;  /* 0x000000f2946ca210 */ /* 0x000fe20007f1e0ff */
[C---:B------:R-:W-:Y:S08]  /*5e20*/  HMMA.16816.F32 R40, R128.reuse, R42, RZ ;  /* 0x0000002a8028723c */ /* 0x040ff000000018ff */
[C---:B------:R-:W-:Y:S08]  /*5e30*/  HMMA.16816.F32 R44, R128.reuse, R48, RZ ;  /* 0x00000030802c723c */ /* 0x040ff000000018ff */
[C---:B------:R-:W-:Y:S08]  /*5e40*/  HMMA.16816.F32 R48, R128.reuse, R50, RZ ;  /* 0x000000328030723c */ /* 0x040ff000000018ff */
[C---:B------:R-:W-:Y:S08]  /*5e50*/  HMMA.16816.F32 R52, R128.reuse, R56, RZ ;  /* 0x000000388034723c */ /* 0x040ff000000018ff */
[----:B------:R-:W-:Y:S08]  /*5e60*/  HMMA.16816.F32 R56, R128, R58, RZ ;  /* 0x0000003a8038723c */ /* 0x000ff000000018ff */
[C---:B-1----:R-:W-:Y:S08]  /*5e70*/  HMMA.16816.F32 R4, R132.reuse, R136, R4 ;  /* 0x000000888404723c */ /* 0x042ff00000001804 */
[C---:B------:R-:W-:Y:S01]  /*5e80*/  HMMA.16816.F32 R8, R132.reuse, R138, R8 ;  /* 0x0000008a8408723c */ /* 0x040fe20000001808 */
[----:B------:R-:W1:Y:S07]  /*5e90*/  LDSM.16.M88.4 R136, [R0+0x1800] ;  /* 0x001800000088783b */ /* 0x000e6e0000000200 */
[C---:B------:R-:W-:Y:S07]  /*5ea0*/  HMMA.16816.F32 R12, R132.reuse, R140, R12 ;  /* 0x0000008c840c723c */ /* 0x040fee000000180c */
[----:B------:R-:W-:Y:S01]  /*5eb0*/  IMAD.WIDE.U32 R140, R2, 0x70, R232 ;  /* 0x00000070028c7825 */ /* 0x000fe200078e00e8 */
[C---:B------:R-:W-:Y:S04]  /*5ec0*/  HMMA.16816.F32 R16, R132.reuse, R142, R16 ;  /* 0x0000008e8410723c */ /* 0x040fe80000001810 */
[----:B------:R-:W-:Y:S01]  /*5ed0*/  IMAD.IADD R3, R141, 0x1, R3 ;  /* 0x000000018d037824 */ /* 0x000fe200078e0203 */
[----:B------:R-:W-:Y:S01]  /*5ee0*/  LEA R2, P1, R140, c[0x0][0x1f8], 0x1 ;  /* 0x00007e008c027a11 */ /* 0x000fe200078208ff */
[----:B------:R-:W-:Y:S01]  /*5ef0*/  @!P2 IMAD.X R141, R149, 0x1, R241, P0 ;  /* 0x00000001958da824 */ /* 0x000fe200000e06f1 */
[----:B------:R-:W-:Y:S01]  /*5f00*/  @!P2 LEA R162, P0, R108, c[0x0][0x1f8], 0x1 ;  /* 0x00007e006ca2aa11 */ /* 0x000fe200078008ff */
[C---:B------:R-:W-:Y:S01]  /*5f10*/  HMMA.16816.F32 R20, R132.reuse, R144, R20 ;  /* 0x000000908414723c */ /* 0x040fe20000001814 */
[----:B------:R-:W-:Y:S03]  /*5f20*/  LDSM.16.M88.4 R148, [R0+0x2800] ;  /* 0x002800000094783b */ /* 0x000fe60000000200 */
[----:B------:R-:W-:Y:S02]  /*5f30*/  LEA.HI.X R3, R140, c[0x0][0x1fc], R3, 0x1, P1 ;  /* 0x00007f008c037a11 */ /* 0x000fe400008f0c03 */
[----:B------:R-:W-:Y:S01]  /*5f40*/  @!P2 LEA.HI.X R163, R108, c[0x0][0x1fc], R141, 0x1, P0 ;  /* 0x00007f006ca3aa11 */ /* 0x000fe200000f0c8d */
[----:B------:R-:W-:Y:S01]  /*5f50*/  IMAD.MOV.U32 R108, RZ, RZ, R110 ;  /* 0x000000ffff6c7224 */ /* 0x000fe200078e006e */
[C---:B------:R-:W-:Y:S01]  /*5f60*/  HMMA.16816.F32 R24, R132.reuse, R146, R24 ;  /* 0x000000928418723c */ /* 0x040fe20000001818 */
[----:B------:R2:W3:Y:S03]  /*5f70*/  LDSM.16.M88.4 R140, [R0+0x2000] ;  /* 0x00200000008c783b */ /* 0x0004e60000000200 */
[-C--:B------:R-:W-:Y:S03]  /*5f80*/  IADD3 R160, P1, R2, R247.reuse, RZ ;  /* 0x000000f702a07210 */ /* 0x080fe60007f3e0ff */
[----:B------:R-:W-:Y:S01]  /*5f90*/  @!PT LDS RZ, [RZ] ;  /* 0x00000000fffff984 */ /* 0x000fe20000000800 */
[----:B------:R-:W-:Y:S01]  /*5fa0*/  @!PT LDS RZ, [RZ] ;  /* 0x00000000fffff984 */ /* 0x000fe20000000800 */
[----:B------:R-:W-:Y:S01]  /*5fb0*/  @!PT LDS RZ, [RZ] ;  /* 0x00000000fffff984 */ /* 0x000fe20000000800 */
[----:B------:R4:W-:Y:S01]  /*5fc0*/  LDGSTS.E.BYPASS.LTC128B.128 [R207+0x100], [R2.64], !P5 ;  /* 0x0010000002cf7fae */ /* 0x0009e2000e901d46 */
[----:B------:R-:W-:Y:S01]  /*5fd0*/  IADD3 R144, P0, R160, R247, RZ ;  /* 0x000000f7a0907210 */ /* 0x000fe20007f1e0ff */
[C---:B-1----:R-:W-:Y:S03]  /*5fe0*/  HMMA.16816.F32 R28, R132.reuse, R136, R28 ;  /* 0x00000088841c723c */ /* 0x042fe6000000181c */
[--C-:B------:R-:W-:Y:S01]  /*5ff0*/  IMAD.X R161, R3, 0x1, R246.reuse, P1 ;  /* 0x0000000103a17824 */ /* 0x100fe200008e06f6 */
[----:B------:R4:W-:Y:S03]  /*6000*/  LDGSTS.E.BYPASS.LTC128B.128 [R207+0x3900], [R2.64+0x80], !P6 ;  /* 0x0390008002cf7fae */ /* 0x0009e6000f101d46 */
[----:B------:R-:W-:Y:S01]  /*6010*/  IMAD.X R145, R161, 0x1, R246, P0 ;  /* 0x00000001a1917824 */ /* 0x000fe200000e06f6 */
[C---:B------:R-:W-:Y:S02]  /*6020*/  HMMA.16816.F32 R32, R132.reuse, R138, R32 ;  /* 0x0000008a8420723c */ /* 0x040fe40000001820 */
[----:B------:R1:W-:Y:S01]  /*6030*/  LDGSTS.E.BYPASS.LTC128B.128 [R207+0x1100], [R160.64], !P5 ;  /* 0x01100000a0cf7fae */ /* 0x0003e2000e901d46 */
[----:B------:R-:W-:Y:S02]  /*6040*/  ISETP.GT.AND P0, PT, R208, R238, PT ;  /* 0x000000eed000720c */ /* 0x000fe40003f04270 */
[C---:B--2---:R-:W-:Y:S03]  /*6050*/  IADD3 R0, R111.reuse, 0x40, RZ ;  /* 0x000000406f007810 */ /* 0x044fe60007ffe0ff */
[----:B------:R1:W-:Y:S01]  /*6060*/  LDGSTS.E.BYPASS.LTC128B.128 [R207+0x4900], [R160.64+0x80], !P6 ;  /* 0x04900080a0cf7fae */ /* 0x0003e2000f101d46 */
[----:B------:R-:W-:Y:S05]  /*6070*/  @P4 IADD3 R0, R111, -0x40, RZ ;  /* 0xffffffc06f004810 */ /* 0x000fea0007ffe0ff */
[----:B------:R2:W-:Y:S02]  /*6080*/  LDGSTS.E.BYPASS.LTC128B.128 [R207+0x2100], [R144.64], !P5 ;  /* 0x0210000090cf7fae */ /* 0x0005e4000e901d46 */
[----:B------:R-:W-:Y:S04]  /*6090*/  @P0 LOP3.LUT R209, R209, 0x4, RZ, 0xfc, !PT ;  /* 0x00000004d1d10812 */ /* 0x000fe800078efcff */
[----:B------:R2:W-:Y:S01]  /*60a0*/  LDGSTS.E.BYPASS.LTC128B.128 [R207+0x5900], [R144.64+0x80], !P6 ;  /* 0x0590008090cf7fae */ /* 0x0005e2000f101d46 */
[C---:B---3--:R-:W-:Y:S05]  /*60b0*/  HMMA.16816.F32 R36, R132.reuse, R140, R36 ;  /* 0x0000008c8424723c */ /* 0x048fea0000001824 */
[----:B------:R1:W-:Y:S03]  /*60c0*/  @!P2 LDGSTS.E.BYPASS.LTC128B.128 [R207+0x3100], [R162.64], !P5 ;  /* 0x03100000a2cfafae */ /* 0x0003e6000e901d46 */
[C---:B------:R-:W-:Y:S03]  /*60d0*/  HMMA.16816.F32 R40, R132.reuse, R142, R40 ;  /* 0x0000008e8428723c */ /* 0x040fe60000001828 */
[----:B------:R1:W-:Y:S06]  /*60e0*/  @!P2 LDGSTS.E.BYPASS.LTC128B.128 [R207+0x6900], [R162.64+0x80], !P6 ;  /* 0x06900080a2cfafae */ /* 0x0003ec000f101d46 */
[----:B------:R-:W-:Y:S01]  /*60f0*/  LDSM.16.M88.4 R164, [R0+0x1000] ;  /* 0x0010000000a4783b */ /* 0x000fe20000000200 */
[C---:B------:R-:W-:Y:S05]  /*6100*/  HMMA.16816.F32 R44, R132.reuse, R148, R44 ;  /* 0x00000094842c723c */ /* 0x040fea000000182c */
[----:B------:R-:W0:Y:S03]  /*6110*/  LDGDEPBAR ;  /* 0x00000000000079af */ /* 0x000e260000000000 */
[C---:B------:R-:W-:Y:S03]  /*6120*/  HMMA.16816.F32 R48, R132.reuse, R150, R48 ;  /* 0x000000968430723c */ /* 0x040fe60000001830 */
[----:B--2---:R-:W2:Y:S05]  /*6130*/  LDSM.16.M88.4 R144, [R0] ;  /* 0x000000000090783b */ /* 0x004eaa0000000200 */
[C---:B------:R-:W-:Y:S01]  /*6140*/  HMMA.16816.F32 R52, R132.reuse, R152, R52 ;  /* 0x000000988434723c */ /* 0x040fe20000001834 */
[----:B------:R-:W-:Y:S06]  /*6150*/  LDSM.16.M88.4 R168, [R0+0x1800] ;  /* 0x0018000000a8783b */ /* 0x000fec0000000200 */
[----:B-1----:R-:W1:Y:S01]  /*6160*/  LDSM.16.M88.4 R160, [R0+0x800] ;  /* 0x0008000000a0783b */ /* 0x002e620000000200 */
[----:B------:R-:W-:Y:S05]  /*6170*/  HMMA.16816.F32 R56, R132, R154, R56 ;  /* 0x0000009a8438723c */ /* 0x000fea0000001838 */
[----:B------:R-:W3:Y:S06]  /*6180*/  LDSM.16.M88.4 R136, [R0+0x2000] ;  /* 0x002000000088783b */ /* 0x000eec0000000200 */
[----:B------:R-:W5:Y:S06]  /*6190*/  LDSM.16.M88.4 R140, [R0+0x2800] ;  /* 0x00280000008c783b */ /* 0x000f6c0000000200 */
[----:B------:R-:W3:Y:S06]  /*61a0*/  LDSM.16.M88.4 R148, [R0+0x3000] ;  /* 0x003000000094783b */ /* 0x000eec0000000200 */
[----:B------:R-:W-:Y:S01]  /*61b0*/  LDSM.16.M88.4 R152, [R196+0x800] ;  /* 0x00080000c498783b */ /* 0x000fe20000000200 */
[C---:B--2---:R-:W-:Y:S05]  /*61c0*/  HMMA.16816.F32 R4, R156.reuse, R144, R4 ;  /* 0x000000909c04723c */ /* 0x044fea0000001804 */
[----:B------:R-:W-:Y:S03]  /*61d0*/  LDSM.16.M88.4 R180, [R111+0x6000] ;  /* 0x006000006fb4783b */ /* 0x000fe60000000200 */
[C---:B------:R-:W-:Y:S03]  /*61e0*/  HMMA.16816.F32 R8, R156.reuse, R146, R8 ;  /* 0x000000929c08723c */ /* 0x040fe60000001808 */
[----:B------:R-:W2:Y:S05]  /*61f0*/  LDSM.16.M88.4 R144, [R196] ;  /* 0x00000000c490783b */ /* 0x000eaa0000000200 */
[C---:B-1----:R-:W-:Y:S08]  /*6200*/  HMMA.16816.F32 R12, R156.reuse, R160, R12 ;  /* 0x000000a09c0c723c */ /* 0x042ff0000000180c */
        /* <DEDUP_REMOVED lines=8> */
[C---:B---3--:R-:W-:Y:S08]  /*6290*/  HMMA.16816.F32 R36, R156.reuse, R136, R36 ;  /* 0x000000889c24723c */ /* 0x048ff00000001824 */
[C---:B------:R-:W-:Y:S01]  /*62a0*/  HMMA.16816.F32 R40, R156.reuse, R138, R40 ;  /* 0x0000008a9c28723c */ /* 0x040fe20000001828 */
[----:B------:R-:W1:Y:S07]  /*62b0*/  LDSM.16.M88.4 R136, [R196+0x1000] ;  /* 0x00100000c488783b */ /* 0x000e6e0000000200 */
[C---:B-----5:R-:W-:Y:S08]  /*62c0*/  HMMA.16816.F32 R44, R156.reuse, R140, R44 ;  /* 0x0000008c9c2c723c */ /* 0x060ff0000000182c */
[C---:B------:R-:W-:Y:S01]  /*62d0*/  HMMA.16816.F32 R48, R156.reuse, R142, R48 ;  /* 0x0000008e9c30723c */ /* 0x040fe20000001830 */
[----:B------:R-:W3:Y:S07]  /*62e0*/  LDSM.16.M88.4 R140, [R196+0x1800] ;  /* 0x00180000c48c783b */ /* 0x000eee0000000200 */
[C---:B------:R-:W-:Y:S08]  /*62f0*/  HMMA.16816.F32 R52, R156.reuse, R148, R52 ;  /* 0x000000949c34723c */ /* 0x040ff00000001834 */
[----:B------:R-:W-:Y:S01]  /*6300*/  HMMA.16816.F32 R56, R156, R150, R56 ;  /* 0x000000969c38723c */ /* 0x000fe20000001838 */
[----:B------:R-:W5:Y:S07]  /*6310*/  LDSM.16.M88.4 R148, [R196+0x2000] ;  /* 0x00200000c494783b */ /* 0x000f6e0000000200 */
[C---:B--2---:R-:W-:Y:S08]  /*6320*/  HMMA.16816.F32 R4, R172.reuse, R144, R4 ;  /* 0x00000090ac04723c */ /* 0x044ff00000001804 */
[C---:B------:R-:W-:Y:S01]  /*6330*/  HMMA.16816.F32 R8, R172.reuse, R146, R8 ;  /* 0x00000092ac08723c */ /* 0x040fe20000001808 */
[----:B------:R-:W2:Y:S07]  /*6340*/  LDSM.16.M88.4 R144, [R196+0x2800] ;  /* 0x00280000c490783b */ /* 0x000eae0000000200 */
[C---:B------:R-:W-:Y:S08]  /*6350*/  HMMA.16816.F32 R12, R172.reuse, R152, R12 ;  /* 0x00000098ac0c723c */ /* 0x040ff0000000180c */
[C---:B------:R-:W-:Y:S01]  /*6360*/  HMMA.16816.F32 R16, R172.reuse, R154, R16 ;  /* 0x0000009aac10723c */ /* 0x040fe20000001810 */
[----:B------:R-:W-:Y:S07]  /*6370*/  LDSM.16.M88.4 R152, [R111+0x4800] ;  /* 0x004800006f98783b */ /* 0x000fee0000000200 */
[C---:B-1----:R-:W-:Y:S08]  /*6380*/  HMMA.16816.F32 R20, R172.reuse, R136, R20 ;  /* 0x00000088ac14723c */ /* 0x042ff00000001814 */
[C---:B------:R-:W-:Y:S01]  /*6390*/  HMMA.16816.F32 R24, R172.reuse, R138, R24 ;  /* 0x0000008aac18723c */ /* 0x040fe20000001818 */
[----:B------:R-:W1:Y:S07]  /*63a0*/  LDSM.16.M88.4 R136, [R111+0x3800] ;  /* 0x003800006f88783b */ /* 0x000e6e0000000200 */
[C---:B---3--:R-:W-:Y:S08]  /*63b0*/  HMMA.16816.F32 R28, R172.reuse, R140, R28 ;  /* 0x0000008cac1c723c */ /* 0x048ff0000000181c */
[C---:B------:R-:W-:Y:S01]  /*63c0*/  HMMA.16816.F32 R32, R172.reuse, R142, R32 ;  /* 0x0000008eac20723c */ /* 0x040fe20000001820 */
[----:B------:R-:W3:Y:S07]  /*63d0*/  LDSM.16.M88.4 R140, [R111+0x4000] ;  /* 0x004000006f8c783b */ /* 0x000eee0000000200 */
[C---:B-----5:R-:W-:Y:S08]  /*63e0*/  HMMA.16816.F32 R36, R172.reuse, R148, R36 ;  /* 0x00000094ac24723c */ /* 0x060ff00000001824 */
[C---:B------:R-:W-:Y:S01]  /*63f0*/  HMMA.16816.F32 R40, R172.reuse, R150, R40 ;  /* 0x00000096ac28723c */ /* 0x040fe20000001828 */
[----:B------:R-:W-:Y:S07]  /*6400*/  LDSM.16.M88.4 R148, [R201+0x3800] ;  /* 0x00380000c994783b */ /* 0x000fee0000000200 */
[C---:B--2---:R-:W-:Y:S08]  /*6410*/  HMMA.16816.F32 R44, R172.reuse, R144, R44 ;  /* 0x00000090ac2c723c */ /* 0x044ff0000000182c */
[C---:B------:R-:W-:Y:S01]  /*6420*/  HMMA.16816.F32 R48, R172.reuse, R146, R48 ;  /* 0x00000092ac30723c */ /* 0x040fe20000001830 */
[----:B------:R-:W2:Y:S07]  /*6430*/  LDSM.16.M88.4 R144, [R111+0x6800] ;  /* 0x006800006f90783b */ /* 0x000eae0000000200 */
[C---:B------:R-:W-:Y:S08]  /*6440*/  HMMA.16816.F32 R52, R172.reuse, R160, R52 ;  /* 0x000000a0ac34723c */ /* 0x040ff00000001834 */
[----:B------:R-:W-:Y:S01]  /*6450*/  HMMA.16816.F32 R56, R172, R162, R56 ;  /* 0x000000a2ac38723c */ /* 0x000fe20000001838 */
[----:B------:R-:W-:Y:S07]  /*6460*/  LDSM.16.M88.4 R160, [R201+0x6800] ;  /* 0x00680000c9a0783b */ /* 0x000fee0000000200 */
[C---:B-1----:R-:W-:Y:S08]  /*6470*/  HMMA.16816.F32 R4, R176.reuse, R136, R4 ;  /* 0x00000088b004723c */ /* 0x042ff00000001804 */
[C---:B------:R-:W-:Y:S01]  /*6480*/  HMMA.16816.F32 R8, R176.reuse, R138, R8 ;  /* 0x0000008ab008723c */ /* 0x040fe20000001808 */
[----:B------:R-:W1:Y:S07]  /*6490*/  LDSM.16.M88.4 R136, [R201+0x4000] ;  /* 0x00400000c988783b */ /* 0x000e6e0000000200 */
[C---:B---3--:R-:W-:Y:S08]  /*64a0*/  HMMA.16816.F32 R12, R176.reuse, R140, R12 ;  /* 0x0000008cb00c723c */ /* 0x048ff0000000180c */
[C---:B------:R-:W-:Y:S01]  /*64b0*/  HMMA.16816.F32 R16, R176.reuse, R142, R16 ;  /* 0x0000008eb010723c */ /* 0x040fe20000001810 */
[----:B------:R-:W3:Y:S07]  /*64c0*/  LDSM.16.M88.4 R140, [R201+0x4800] ;  /* 0x00480000c98c783b */ /* 0x000eee0000000200 */
[C---:B------:R-:W-:Y:S08]  /*64d0*/  HMMA.16816.F32 R20, R176.reuse, R152, R20 ;  /* 0x00000098b014723c */ /* 0x040ff00000001814 */
[C---:B------:R-:W-:Y:S01]  /*64e0*/  HMMA.16816.F32 R24, R176.reuse, R154, R24 ;  /* 0x0000009ab018723c */ /* 0x040fe20000001818 */
[----:B------:R-:W5:Y:S07]  /*64f0*/  LDSM.16.M88.4 R152, [R201+0x5000] ;  /* 0x00500000c998783b */ /* 0x000f6e0000000200 */
        /* <DEDUP_REMOVED lines=9> */
[C---:B--2---:R-:W-:Y:S08]  /*6590*/  HMMA.16816.F32 R52, R176.reuse, R144, R52 ;  /* 0x00000090b034723c */ /* 0x044ff00000001834 */
[----:B------:R-:W-:Y:S01]  /*65a0*/  HMMA.16816.F32 R56, R176, R146, R56 ;  /* 0x00000092b038723c */ /* 0x000fe20000001838 */
[----:B------:R-:W2:Y:S07]  /*65b0*/  LDSM.16.M88.4 R144, [R201+0x5800] ;  /* 0x00580000c990783b */ /* 0x000eae0000000200 */
[C---:B------:R-:W-:Y:S08]  /*65c0*/  HMMA.16816.F32 R4, R184.reuse, R148, R4 ;  /* 0x00000094b804723c */ /* 0x040ff00000001804 */
        /* <DEDUP_REMOVED lines=34> */
[----:B------:R-:W3:Y:S01]  /*67f0*/  LDSM.16.M88.4 R180, [R196+0x6800] ;  /* 0x00680000c4b4783b */ /* 0x000ee20000000200 */
[----:B------:R-:W-:Y:S05]  /*6800*/  DEPBAR.LE SB0, 0x0 ;  /* 0x000080000000791a */ /* 0x000fea0000000000 */
[----:B------:R-:W-:Y:S01]  /*6810*/  BAR.SYNC.DEFER_BLOCKING 0x0 ;  /* 0x0000000000007b1d */ /* 0x000fe20000010000 */
[C---:B--2---:R-:W-:Y:S08]  /*6820*/  HMMA.16816.F32 R44, R188.reuse, R144, R44 ;  /* 0x00000090bc2c723c */ /* 0x044ff0000000182c */
[C---:B------:R-:W-:Y:S08]  /*6830*/  HMMA.16816.F32 R48, R188.reuse, R146, R48 ;  /* 0x00000092bc30723c */ /* 0x040ff00000001830 */
[C---:B-----5:R-:W-:Y:S08]  /*6840*/  HMMA.16816.F32 R52, R188.reuse, R148, R52 ;  /* 0x00000094bc34723c */ /* 0x060ff00000001834 */
[----:B------:R-:W-:Y:S08]  /*6850*/  HMMA.16816.F32 R56, R188, R150, R56 ;  /* 0x00000096bc38723c */ /* 0x000ff00000001838 */
[C---:B-1----:R-:W-:Y:S08]  /*6860*/  HMMA.16816.F32 R4, R192.reuse, R136, R4 ;  /* 0x00000088c004723c */ /* 0x042ff00000001804 */
        /* <DEDUP_REMOVED lines=13> */
[----:B------:R-:W-:Y:S07]  /*6940*/  @!UPT UIADD3 URZ, URZ, URZ, URZ ;  /* 0x0000003f3f3ff290 */ /* 0x000fee000fffe03f */
[----:B------:R-:W-:-:S11]  /*6950*/  @!P0 BRA `(.L_x_143) ;  /* 0x0000037000008947 */ /* 0x000fd60003800000 */
[----:B----4-:R-:W-:Y:S02]  /*6960*/  IADD3 R2, R208, -0x1, RZ ;  /* 0xffffffffd0027810 */ /* 0x010fe40007ffe0ff */
[----:B------:R-:W-:Y:S02]  /*6970*/  IADD3 R0, -R230, 0x70, RZ ;  /* 0x00000070e6007810 */ /* 0x000fe40007ffe1ff */
[----:B------:R-:W-:Y:S01]  /*6980*/  SHF.R.S32.HI R3, RZ, 0x1f, R2 ;  /* 0x0000001fff037819 */ /* 0x000fe20000011402 */
[----:B------:R-:W-:Y:S01]  /*6990*/  IMAD.WIDE.U32 R136, R2, c[0x0][0x1e0], RZ ;  /* 0x0000780002887a25 */ /* 0x000fe200078e00ff */
[C---:B------:R-:W-:Y:S02]  /*69a0*/  ISETP.GE.AND P2, PT, R0.reuse, 0x21, PT ;  /* 0x000000210000780c */ /* 0x040fe40003f46270 */
[C---:B------:R-:W-:Y:S01]  /*69b0*/  ISETP.GE.AND P1, PT, R0.reuse, 0x41, PT ;  /* 0x000000410000780c */ /* 0x040fe20003f26270 */
[----:B------:R-:W-:Y:S01]  /*69c0*/  IMAD R3, R3, c[0x0][0x1e0], RZ ;  /* 0x0000780003037a24 */ /* 0x000fe200078e02ff */
[----:B------:R-:W-:Y:S02]  /*69d0*/  ISETP.GE.AND P3, PT, R0, 0x1, PT ;  /* 0x000000010000780c */ /* 0x000fe40003f66270 */
[----:B------:R-:W-:Y:S01]  /*69e0*/  P2R R144, PR, RZ, 0x10 ;  /* 0x00000010ff907803 */ /* 0x000fe20000000000 */
[----:B------:R-:W-:Y:S04]  /*69f0*/  IMAD R2, R2, c[0x0][0x1e4], R3 ;  /* 0x0000790002027a24 */ /* 0x000fe800078e0203 */
[----:B------:R-:W-:Y:S02]  /*6a00*/  IMAD.IADD R137, R137, 0x1, R2 ;  /* 0x0000000189897824 */ /* 0x000fe400078e0202 */
[----:B------:R-:W-:Y:S04]  /*6a10*/  IMAD.WIDE.U32 R2, R136, 0x70, RZ ;  /* 0x0000007088027825 */ /* 0x000fe800078e00ff */
[----:B------:R-:W-:Y:S02]  /*6a20*/  IMAD R136, R137, 0x70, RZ ;  /* 0x0000007089887824 */ /* 0x000fe400078e02ff */
[----:B------:R-:W-:Y:S02]  /*6a30*/  @P2 IMAD.MOV.U32 R137, RZ, RZ, c[0x0][0x1e0] ;  /* 0x00007800ff892624 */ /* 0x000fe400078e00ff */
[----:B------:R-:W-:Y:S02]  /*6a40*/  @P2 IMAD.MOV.U32 R138, RZ, RZ, c[0x0][0x1e4] ;  /* 0x00007900ff8a2624 */ /* 0x000fe400078e00ff */
[----:B------:R-:W-:Y:S01]  /*6a50*/  IMAD.IADD R3, R3, 0x1, R136 ;  /* 0x0000000103037824 */ /* 0x000fe200078e0288 */
[CC--:B------:R-:W-:Y:S01]  /*6a60*/  @P2 LEA R139, P0, R137.reuse, R2.reuse, 0x5 ;  /* 0x00000002898b2211 */ /* 0x0c0fe200078028ff */
[----:B------:R-:W-:Y:S03]  /*6a70*/  @P1 IMAD.MOV.U32 R136, RZ, RZ, c[0x0][0x1e0] ;  /* 0x00007800ff881624 */ /* 0x000fe600078e00ff */
[-C--:B------:R-:W-:Y:S01]  /*6a80*/  @P2 LEA.HI.X R140, R137, R3.reuse, R138, 0x5, P0 ;  /* 0x00000003898c2211 */ /* 0x080fe200000f2c8a */
[----:B------:R-:W-:Y:S01]  /*6a90*/  @P1 IMAD.MOV.U32 R137, RZ, RZ, c[0x0][0x1e4] ;  /* 0x00007900ff891624 */ /* 0x000fe200078e00ff */
[CC--:B------:R-:W-:Y:S04]  /*6aa0*/  @P1 LEA R142, P0, R136.reuse, R2.reuse, 0x6 ;  /* 0x00000002888e1211 */ /* 0x0c0fe800078030ff */
[----:B------:R-:W-:Y:S02]  /*6ab0*/  @P1 LEA.HI.X R143, R136, R3, R137, 0x6, P0 ;  /* 0x00000003888f1211 */ /* 0x000fe400000f3489 */
[----:B------:R-:W-:Y:S05]  /*6ac0*/  @P3 IADD3 R137, P0, R212, R2, RZ ;  /* 0x00000002d4893210 */ /* 0x000fea0007f1e0ff */
[--C-:B------:R-:W-:Y:S01]  /*6ad0*/  @P3 IMAD.X R138, R3, 0x1, R211.reuse, P0 ;  /* 0x00000001038a3824 */ /* 0x100fe200000e06d3 */
[C---:B------:R-:W-:Y:S04]  /*6ae0*/  @P3 LEA R136, P0, R137.reuse, c[0x0][0x1c8], 0x1 ;  /* 0x0000720089883a11 */ /* 0x040fe800078008ff */
[----:B------:R-:W-:Y:S02]  /*6af0*/  @P3 LEA.HI.X R137, R137, c[0x0][0x1cc], R138, 0x1, P0 ;  /* 0x0000730089893a11 */ /* 0x000fe400000f0c8a */
[-C--:B------:R-:W-:Y:S03]  /*6b00*/  @P2 IADD3 R138, P0, R139, R212.reuse, RZ ;  /* 0x000000d48b8a2210 */ /* 0x080fe60007f1e0ff */
[----:B------:R-:W-:Y:S01]  /*6b10*/  @!PT LDS RZ, [RZ] ;  /* 0x00000000fffff984 */ /* 0x000fe20000000800 */
[----:B------:R-:W-:Y:S01]  /*6b20*/  @!PT LDS RZ, [RZ] ;  /* 0x00000000fffff984 */ /* 0x000fe20000000800 */
[----:B------:R-:W-:Y:S01]  /*6b30*/  @!PT LDS RZ, [RZ] ;  /* 0x00000000fffff984 */ /* 0x000fe20000000800 */
[----:B------:R1:W-:Y:S02]  /*6b40*/  @P3 LDGSTS.E.BYPASS.LTC128B.128 [R207+0x8100], [R136.64], !P5 ;  /* 0x0810000088cf3fae */ /* 0x0003e4000e901d46 */
[--C-:B------:R-:W-:Y:S01]  /*6b50*/  @P2 IMAD.X R141, R140, 0x1, R211.reuse, P0 ;  /* 0x000000018c8d2824 */ /* 0x100fe200000e06d3 */
[----:B------:R-:W-:Y:S02]  /*6b60*/  @P1 IADD3 R139, P0, R142, R212, RZ ;  /* 0x000000d48e8b1210 */ /* 0x000fe40007f1e0ff */
[----:B------:R1:W-:Y:S03]  /*6b70*/  @P3 LDGSTS.E.BYPASS.LTC128B.128 [R207+0xb900], [R136.64+0x80], !P6 ;  /* 0x0b90008088cf3fae */ /* 0x0003e6000f101d46 */
[----:B------:R-:W-:Y:S01]  /*6b80*/  @P1 IMAD.X R142, R143, 0x1, R211, P0 ;  /* 0x000000018f8e1824 */ /* 0x000fe200000e06d3 */
[C---:B------:R-:W-:Y:S04]  /*6b90*/  @P2 LEA R140, P0, R138.reuse, c[0x0][0x1c8], 0x1 ;  /* 0x000072008a8c2a11 */ /* 0x040fe800078008ff */
[----:B------:R-:W-:Y:S02]  /*6ba0*/  @P2 LEA.HI.X R141, R138, c[0x0][0x1cc], R141, 0x1, P0 ;  /* 0x000073008a8d2a11 */ /* 0x000fe400000f0c8d */
[C---:B------:R-:W-:Y:S03]  /*6bb0*/  @P1 LEA R138, P0, R139.reuse, c[0x0][0x1c8], 0x1 ;  /* 0x000072008b8a1a11 */ /* 0x040fe600078008ff */
[----:B------:R1:W-:Y:S01]  /*6bc0*/  @P2 LDGSTS.E.BYPASS.LTC128B.128 [R207+0x9100], [R140.64], !P5 ;  /* 0x091000008ccf2fae */ /* 0x0003e2000e901d46 */
[----:B------:R-:W-:Y:S02]  /*6bd0*/  @P1 LEA.HI.X R139, R139, c[0x0][0x1cc], R142, 0x1, P0 ;  /* 0x000073008b8b1a11 */ /* 0x000fe400000f0c8e */
[----:B------:R-:W-:Y:S02]  /*6be0*/  ISETP.GE.AND P0, PT, R0, 0x61, PT ;  /* 0x000000610000780c */ /* 0x000fe40003f06270 */
[----:B------:R1:W-:Y:S05]  /*6bf0*/  @P2 LDGSTS.E.BYPASS.LTC128B.128 [R207+0xc900], [R140.64+0x80], !P6 ;  /* 0x0c9000808ccf2fae */ /* 0x0003ea000f101d46 */
[----:B------:R1:W-:Y:S05]  /*6c00*/  @P1 LDGSTS.E.BYPASS.LTC128B.128 [R207+0xa100], [R138.64], !P5 ;  /* 0x0a1000008acf1fae */ /* 0x0003ea000e901d46 */
[----:B------:R1:W-:Y:S01]  /*6c10*/  @P1 LDGSTS.E.BYPASS.LTC128B.128 [R207+0xd900], [R138.64+0x80], !P6 ;  /* 0x0d9000808acf1fae */ /* 0x0003e2000f101d46 */
[----:B------:R-:W-:Y:S02]  /*6c20*/  @P0 IMAD.MOV.U32 R142, RZ, RZ, c[0x0][0x1e0] ;  /* 0x00007800ff8e0624 */ /* 0x000fe400078e00ff */
[----:B------:R-:W-:Y:S02]  /*6c30*/  @P0 IMAD.MOV.U32 R0, RZ, RZ, c[0x0][0x1e4] ;  /* 0x00007900ff000624 */ /* 0x000fe400078e00ff */
[----:B------:R-:W-:Y:S04]  /*6c40*/  @P0 IMAD.WIDE.U32 R2, R142, 0x60, R2 ;  /* 0x000000608e020825 */ /* 0x000fe800078e0002 */
[----:B------:R-:W-:Y:S01]  /*6c50*/  @P0 IMAD R142, R0, 0x60, RZ ;  /* 0x00000060008e0824 */ /* 0x000fe200078e02ff */
[----:B------:R-:W-:Y:S04]  /*6c60*/  @P0 IADD3 R0, P4, R212, R2, RZ ;  /* 0x00000002d4000210 */ /* 0x000fe80007f9e0ff */
[----:B------:R-:W-:Y:S02]  /*6c70*/  @P0 LEA R2, P3, R0, c[0x0][0x1c8], 0x1 ;  /* 0x0000720000020a11 */ /* 0x000fe400078608ff */
[----:B------:R-:W-:Y:S02]  /*6c80*/  @P0 IADD3.X R3, R211, R142, R3, P4, !PT ;  /* 0x0000008ed3030210 */ /* 0x000fe400027fe403 */
[----:B------:R-:W-:Y:S02]  /*6c90*/  ISETP.NE.AND P4, PT, R144, RZ, PT ;  /* 0x000000ff9000720c */ /* 0x000fe40003f85270 */
[----:B------:R-:W-:Y:S05]  /*6ca0*/  @P0 LEA.HI.X R3, R0, c[0x0][0x1cc], R3, 0x1, P3 ;  /* 0x0000730000030a11 */ /* 0x000fea00018f0c03 */
[----:B------:R1:W-:Y:S05]  /*6cb0*/  @P0 LDGSTS.E.BYPASS.LTC128B.128 [R207+0xb100], [R2.64], !P5 ;  /* 0x0b10000002cf0fae */ /* 0x0003ea000e901d46 */
[----:B------:R1:W-:Y:S02]  /*6cc0*/  @P0 LDGSTS.E.BYPASS.LTC128B.128 [R207+0xe900], [R2.64+0x80], !P6 ;  /* 0x0e90008002cf0fae */ /* 0x0003e4000f101d46 */
.L_x_143:
[----:B----4-:R-:W-:Y:S05]  /*6cd0*/  BSYNC B0 ;  /* 0x0000000000007941 */ /* 0x010fea0003800000 */
.L_x_142:
[----:B------:R-:W-:Y:S01]  /*6ce0*/  FMNMX.FTZ R0, R4, R110, !PT ;  /* 0x0000006e04007209 */ /* 0x000fe20007810000 */
[----:B-1----:R-:W-:Y:S01]  /*6cf0*/  LDSM.16.MT88.4 R140, [R199] ;  /* 0x00000000c78c783b */ /* 0x002fe20000004200 */
[----:B------:R-:W-:Y:S02]  /*6d00*/  FMNMX.FTZ R2, R6, R109, !PT ;  /* 0x0000006d06027209 */ /* 0x000fe40007810000 */
[----:B------:R-:W-:Y:S02]  /*6d10*/  FMNMX.FTZ R0, R5, R0, !PT ;  /* 0x0000000005007209 */ /* 0x000fe40007810000 */
[----:B------:R-:W-:Y:S02]  /*6d20*/  FMNMX.FTZ R2, R7, R2, !PT ;  /* 0x0000000207027209 */ /* 0x000fe40007810000 */
[----:B------:R-:W-:Y:S01]  /*6d30*/  FMNMX.FTZ R0, R8, R0, !PT ;  /* 0x0000000008007209 */ /* 0x000fe20007810000 */
[----:B------:R-:W-:Y:S01]  /*6d40*/  LDSM.16.MT88.4 R144, [R198] ;  /* 0x00000000c690783b */ /* 0x000fe20000004200 */
[----:B------:R-:W-:Y:S02]  /*6d50*/  FMNMX.FTZ R2, R10, R2, !PT ;  /* 0x000000020a027209 */ /* 0x000fe40007810000 */
[----:B------:R-:W-:Y:S02]  /*6d60*/  FMNMX.FTZ R0, R9, R0, !PT ;  /* 0x0000000009007209 */ /* 0x000fe40007810000 */
[----:B------:R-:W-:Y:S02]  /*6d70*/  FMNMX.FTZ R2, R11, R2, !PT ;  /* 0x000000020b027209 */ /* 0x000fe40007810000 */
[----:B------:R-:W-:Y:S01]  /*6d80*/  FMNMX.FTZ R0, R12, R0, !PT ;  /* 0x000000000c007209 */ /* 0x000fe20007810000 */
[----:B------:R-:W0:Y:S01]  /*6d90*/  LDGDEPBAR ;  /* 0x00000000000079af */ /* 0x000e220000000000 */
        /* <DEDUP_REMOVED lines=42> */
[----:B------:R-:W-:Y:S02]  /*7040*/  LOP3.LUT P0, RZ, R209, 0x4, RZ, 0xc0, !PT ;  /* 0x00000004d1ff7812 */ /* 0x000fe4000780c0ff */
[----:B------:R-:W-:Y:S02]  /*7050*/  FMNMX.FTZ R3, R56, R0, !PT ;  /* 0x0000000038037209 */ /* 0x000fe40007810000 */
[----:B------:R-:W-:Y:S02]  /*7060*/  FMNMX.FTZ R0, R55, R2, !PT ;  /* 0x0000000237007209 */ /* 0x000fe40007810000 */
[----:B------:R-:W-:Y:S02]  /*7070*/  FMNMX.FTZ R3, R57, R3, !PT ;  /* 0x0000000339037209 */ /* 0x000fe40007810000 */
[----:B------:R-:W-:Y:S02]  /*7080*/  FMNMX.FTZ R0, R58, R0, !PT ;  /* 0x000000003a007209 */ /* 0x000fe40007810000 */
[----:B------:R-:W-:Y:S01]  /*7090*/  IADD3 R208, R208, -0x1, RZ ;  /* 0xffffffffd0d07810 */ /* 0x000fe20007ffe0ff */
[----:B------:R-:W-:Y:S01]  /*70a0*/  SHFL.BFLY PT, R110, R3, 0x2, 0x1f ;  /* 0x0c401f00036e7f89 */ /* 0x000fe200000e0000 */
[----:B------:R-:W-:Y:S07]  /*70b0*/  FMNMX.FTZ R0, R59, R0, !PT ;  /* 0x000000003b007209 */ /* 0x000fee0007810000 */
[----:B------:R-:W1:Y:S02]  /*70c0*/  SHFL.BFLY PT, R2, R0, 0x2, 0x1f ;  /* 0x0c401f0000027f89 */ /* 0x000e6400000e0000 */
[----:B-1----:R-:W-:Y:S02]  /*70d0*/  FMNMX.FTZ R0, R0, R2, !PT ;  /* 0x0000000200007209 */ /* 0x002fe40007810000 */
[----:B------:R-:W-:Y:S04]  /*70e0*/  FMNMX.FTZ R110, R3, R110, !PT ;  /* 0x0000006e036e7209 */ /* 0x000fe80007810000 */
[----:B------:R-:W1:Y:S08]  /*70f0*/  SHFL.BFLY PT, R3, R0, 0x1, 0x1f ;  /* 0x0c201f0000037f89 */ /* 0x000e7000000e0000 */
[----:B------:R-:W2:Y:S01]  /*7100*/  SHFL.BFLY PT, R136, R110, 0x1, 0x1f ;  /* 0x0c201f006e887f89 */ /* 0x000ea200000e0000 */
[----:B-1----:R-:W-:Y:S02]  /*7110*/  FMNMX.FTZ R3, R0, R3, !PT ;  /* 0x0000000300037209 */ /* 0x002fe40007810000 */
[----:B--2---:R-:W-:Y:S05]  /*7120*/  FMNMX.FTZ R110, R110, R136, !PT ;  /* 0x000000886e6e7209 */ /* 0x004fea0007810000 */
[----:B------:R-:W1:Y:S01]  /*7130*/  LDSM.16.MT88.4 R136, [R197] ;  /* 0x00000000c588783b */ /* 0x000e620000004200 */
[----:B------:R-:W-:Y:S02]  /*7140*/  FADD.FTZ R2, -R110, R108 ;  /* 0x0000006c6e027221 */ /* 0x000fe40000010100 */
[----:B------:R-:W-:Y:S02]  /*7150*/  FMUL.FTZ R108, R3, c[0x0][0x2d0] ;  /* 0x0000b400036c7a20 */ /* 0x000fe40000410000 */
[----:B------:R-:W-:Y:S02]  /*7160*/  FMUL.FTZ R0, R2, c[0x0][0x2d0] ;  /* 0x0000b40002007a20 */ /* 0x000fe40000410000 */
[--C-:B------:R-:W-:Y:S02]  /*7170*/  FFMA.FTZ R6, R6, c[0x0][0x2d0], -R108.reuse ;  /* 0x0000b40006067a23 */ /* 0x100fe4000001086c */
[----:B------:R2:W3:Y:S01]  /*7180*/  MUFU.EX2 R2, R0 ;  /* 0x0000000000027308 */ /* 0x0004e20000000800 */
        /* <DEDUP_REMOVED lines=14> */
[----:B--2---:R-:W-:Y:S02]  /*7270*/  FADD.FTZ R0, -R3, R109 ;  /* 0x0000006d03007221 */ /* 0x004fe40000010100 */
[----:B------:R-:W-:Y:S02]  /*7280*/  FMUL.FTZ R109, R110, c[0x0][0x2d0] ;  /* 0x0000b4006e6d7a20 */ /* 0x000fe40000410000 */
[----:B------:R-:W-:Y:S01]  /*7290*/  FMUL.FTZ R0, R0, c[0x0][0x2d0] ;  /* 0x0000b40000007a20 */ /* 0x000fe20000410000 */
[----:B------:R-:W-:Y:S01]  /*72a0*/  MUFU.EX2 R183, R14 ;  /* 0x0000000e00b77308 */ /* 0x000fe20000000800 */
[--C-:B------:R-:W-:Y:S02]  /*72b0*/  FFMA.FTZ R4, R4, c[0x0][0x2d0], -R109.reuse ;  /* 0x0000b40004047a23 */ /* 0x100fe4000001086d */
[--C-:B------:R-:W-:Y:S02]  /*72c0*/  FFMA.FTZ R5, R5, c[0x0][0x2d0], -R109.reuse ;  /* 0x0000b40005057a23 */ /* 0x100fe4000001086d */
[C---:B---3--:R-:W-:Y:S02]  /*72d0*/  FMUL.FTZ R60, R2.reuse, R60 ;  /* 0x0000003c023c7220 */ /* 0x048fe40000410000 */
[C---:B------:R-:W-:Y:S02]  /*72e0*/  FMUL.FTZ R61, R2.reuse, R61 ;  /* 0x0000003d023d7220 */ /* 0x040fe40000410000 */
[C---:B------:R-:W-:Y:S01]  /*72f0*/  FMUL.FTZ R64, R2.reuse, R64 ;  /* 0x0000004002407220 */ /* 0x040fe20000410000 */
[----:B------:R2:W-:Y:S01]  /*7300*/  MUFU.EX2 R225, R4 ;  /* 0x0000000400e17308 */ /* 0x0005e20000000800 */
[C---:B------:R-:W-:Y:S02]  /*7310*/  FMUL.FTZ R65, R2.reuse, R65 ;  /* 0x0000004102417220 */ /* 0x040fe40000410000 */
[C---:B------:R-:W-:Y:S02]  /*7320*/  FMUL.FTZ R68, R2.reuse, R68 ;  /* 0x0000004402447220 */ /* 0x040fe40000410000 */
[C---:B------:R-:W-:Y:S02]  /*7330*/  FMUL.FTZ R69, R2.reuse, R69 ;  /* 0x0000004502457220 */ /* 0x040fe40000410000 */
[C---:B------:R-:W-:Y:S02]  /*7340*/  FMUL.FTZ R72, R2.reuse, R72 ;  /* 0x0000004802487220 */ /* 0x040fe40000410000 */
[C---:B------:R-:W-:Y:S01]  /*7350*/  FMUL.FTZ R73, R2.reuse, R73 ;  /* 0x0000004902497220 */ /* 0x040fe20000410000 */
[----:B------:R-:W3:Y:S01]  /*7360*/  MUFU.EX2 R0, R0 ;  /* 0x0000000000007308 */ /* 0x000ee20000000800 */
[C---:B------:R-:W-:Y:S02]  /*7370*/  FMUL.FTZ R76, R2.reuse, R76 ;  /* 0x0000004c024c7220 */ /* 0x040fe40000410000 */
[----:B------:R-:W-:Y:S02]  /*7380*/  FMUL.FTZ R77, R2, R77 ;  /* 0x0000004d024d7220 */ /* 0x000fe40000410000 */
[--C-:B------:R-:W-:Y:S02]  /*7390*/  FFMA.FTZ R12, R12, c[0x0][0x2d0], -R109.reuse ;  /* 0x0000b4000c0c7a23 */ /* 0x100fe4000001086d */
[--C-:B------:R-:W-:Y:S02]  /*73a0*/  FFMA.FTZ R13, R13, c[0x0][0x2d0], -R109.reuse ;  /* 0x0000b4000d0d7a23 */ /* 0x100fe4000001086d */
[C---:B------:R-:W-:Y:S01]  /*73b0*/  FMUL.FTZ R80, R2.reuse, R80 ;  /* 0x0000005002507220 */ /* 0x040fe20000410000 */
[----:B------:R4:W-:Y:S01]  /*73c0*/  MUFU.EX2 R224, R5 ;  /* 0x0000000500e07308 */ /* 0x0009e20000000800 */
[C---:B------:R-:W-:Y:S02]  /*73d0*/  FMUL.FTZ R81, R2.reuse, R81 ;  /* 0x0000005102517220 */ /* 0x040fe40000410000 */
[----:B------:R-:W-:Y:S02]  /*73e0*/  FMUL.FTZ R84, R2, R84 ;  /* 0x0000005402547220 */ /* 0x000fe40000410000 */
[--C-:B--2---:R-:W-:Y:S02]  /*73f0*/  FFMA.FTZ R4, R8, c[0x0][0x2d0], -R109.reuse ;  /* 0x0000b40008047a23 */ /* 0x104fe4000001086d */
[C---:B------:R-:W-:Y:S02]  /*7400*/  FMUL.FTZ R8, R2.reuse, R116 ;  /* 0x0000007402087220 */ /* 0x040fe40000410000 */
[C---:B------:R-:W-:Y:S01]  /*7410*/  FMUL.FTZ R85, R2.reuse, R85 ;  /* 0x0000005502557220 */ /* 0x040fe20000410000 */
[----:B------:R2:W-:Y:S01]  /*7420*/  MUFU.EX2 R223, R4 ;  /* 0x0000000400df7308 */ /* 0x0005e20000000800 */
[C---:B------:R-:W-:Y:S02]  /*7430*/  FMUL.FTZ R88, R2.reuse, R88 ;  /* 0x0000005802587220 */ /* 0x040fe40000410000 */
[----:B------:R-:W-:Y:S02]  /*7440*/  FMUL.FTZ R89, R2, R89 ;  /* 0x0000005902597220 */ /* 0x000fe40000410000 */
[C---:B---3--:R-:W-:Y:S02]  /*7450*/  FMUL.FTZ R6, R0.reuse, R114 ;  /* 0x0000007200067220 */ /* 0x048fe40000410000 */
[C---:B------:R-:W-:Y:S02]  /*7460*/  FMUL.FTZ R7, R0.reuse, R115 ;  /* 0x0000007300077220 */ /* 0x040fe40000410000 */
[C---:B------:R-:W-:Y:S01]  /*7470*/  FMUL.FTZ R62, R0.reuse, R62 ;  /* 0x0000003e003e7220 */ /* 0x040fe20000410000 */
[----:B------:R3:W-:Y:S01]  /*7480*/  MUFU.EX2 R217, R12 ;  /* 0x0000000c00d97308 */ /* 0x0007e20000000800 */
[C---:B------:R-:W-:Y:S02]  /*7490*/  FMUL.FTZ R63, R0.reuse, R63 ;  /* 0x0000003f003f7220 */ /* 0x040fe40000410000 */
[----:B------:R-:W-:Y:S02]  /*74a0*/  FMUL.FTZ R66, R0, R66 ;  /* 0x0000004200427220 */ /* 0x000fe40000410000 */
[----:B----4-:R-:W-:Y:S01]  /*74b0*/  FMUL.FTZ R5, R2, R113 ;  /* 0x0000007102057220 */ /* 0x010fe20000410000 */
[----:B------:R-:W-:Y:S01]  /*74c0*/  F2FP.PACK_AB R113, R220, R221 ;  /* 0x000000dddc71723e */ /* 0x000fe200000000ff */
[C---:B------:R-:W-:Y:S02]  /*74d0*/  FMUL.FTZ R67, R0.reuse, R67 ;  /* 0x0000004300437220 */ /* 0x040fe40000410000 */
[C---:B------:R-:W-:Y:S01]  /*74e0*/  FMUL.FTZ R70, R0.reuse, R70 ;  /* 0x0000004600467220 */ /* 0x040fe20000410000 */
[----:B------:R4:W-:Y:S01]  /*74f0*/  MUFU.EX2 R216, R13 ;  /* 0x0000000d00d87308 */ /* 0x0009e20000000800 */
[C---:B------:R-:W-:Y:S02]  /*7500*/  FMUL.FTZ R71, R0.reuse, R71 ;  /* 0x0000004700477220 */ /* 0x040fe40000410000 */
[----:B------:R-:W-:Y:S02]  /*7510*/  FMUL.FTZ R74, R0, R74 ;  /* 0x0000004a004a7220 */ /* 0x000fe40000410000 */
[--C-:B--2---:R-:W-:Y:S02]  /*7520*/  FFMA.FTZ R4, R9, c[0x0][0x2d0], -R109.reuse ;  /* 0x0000b40009047a23 */ /* 0x104fe4000001086d */
[----:B------:R-:W-:Y:S02]  /*7530*/  FMUL.FTZ R9, R2, R117 ;  /* 0x0000007502097220 */ /* 0x000fe40000410000 */
        /* <DEDUP_REMOVED lines=10> */
[----:B------:R-:W-:Y:S02]  /*75e0*/  FMUL.FTZ R91, R0, R91 ;  /* 0x0000005b005b7220 */ /* 0x000fe40000410000 */
[C---:B---3--:R-:W-:Y:S02]  /*75f0*/  FMUL.FTZ R12, R2.reuse, R120 ;  /* 0x00000078020c7220 */ /* 0x048fe40000410000 */
[----:B----4-:R-:W-:Y:S01]  /*7600*/  FMUL.FTZ R13, R2, R121 ;  /* 0x00000079020d7220 */ /* 0x010fe20000410000 */
[----:B------:R-:W-:Y:S01]  /*7610*/  MUFU.EX2 R171, R18 ;  /* 0x0000001200ab7308 */ /* 0x000fe20000000800 */
[----:B------:R-:W-:Y:S02]  /*7620*/  FMUL.FTZ R14, R0, R122 ;  /* 0x0000007a000e7220 */ /* 0x000fe40000410000 */
[--C-:B------:R-:W-:Y:S01]  /*7630*/  FFMA.FTZ R16, R16, c[0x0][0x2d0], -R109.reuse ;  /* 0x0000b40010107a23 */ /* 0x100fe2000001086d */
[----:B--2---:R-:W-:Y:S01]  /*7640*/  F2FP.PACK_AB R114, R222, R223 ;  /* 0x000000dfde72723e */ /* 0x004fe200000000ff */
[--C-:B------:R-:W-:Y:S02]  /*7650*/  FFMA.FTZ R4, R10, c[0x0][0x2d0], -R108.reuse ;  /* 0x0000b4000a047a23 */ /* 0x100fe4000001086c */
[----:B------:R-:W-:Y:S02]  /*7660*/  FMUL.FTZ R10, R0, R118 ;  /* 0x00000076000a7220 */ /* 0x000fe40000410000 */
[--C-:B------:R-:W-:Y:S01]  /*7670*/  FFMA.FTZ R17, R17, c[0x0][0x2d0], -R109.reuse ;  /* 0x0000b40011117a23 */ /* 0x100fe2000001086d */
[----:B------:R2:W-:Y:S01]  /*7680*/  MUFU.EX2 R219, R4 ;  /* 0x0000000400db7308 */ /* 0x0005e20000000800 */
[C---:B------:R-:W-:Y:S02]  /*7690*/  FMUL.FTZ R92, R2.reuse, R92 ;  /* 0x0000005c025c7220 */ /* 0x040fe40000410000 */
[----:B------:R-:W-:Y:S02]  /*76a0*/  FMUL.FTZ R93, R2, R93 ;  /* 0x0000005d025d7220 */ /* 0x000fe40000410000 */
[C---:B-----5:R-:W-:Y:S02]  /*76b0*/  FMUL.FTZ R15, R0.reuse, R123 ;  /* 0x0000007b000f7220 */ /* 0x060fe40000410000 */
[----:B------:R-:W-:Y:S01]  /*76c0*/  LDSM.16.MT88.4 R120, [R200+0x3800] ;  /* 0x00380000c878783b */ /* 0x000fe20000004200 */
[C---:B------:R-:W-:Y:S02]  /*76d0*/  FMUL.FTZ R94, R0.reuse, R94 ;  /* 0x0000005e005e7220 */ /* 0x040fe40000410000 */
[----:B------:R3:W-:Y:S01]  /*76e0*/  MUFU.EX2 R181, R16 ;  /* 0x0000001000b57308 */ /* 0x0007e20000000800 */
[----:B------:R-:W-:Y:S02]  /*76f0*/  FMUL.FTZ R95, R0, R95 ;  /* 0x0000005f005f7220 */ /* 0x000fe40000410000 */
[C---:B------:R-:W-:Y:S02]  /*7700*/  FMUL.FTZ R96, R2.reuse, R96 ;  /* 0x0000006002607220 */ /* 0x040fe40000410000 */
[----:B------:R-:W-:Y:S02]  /*7710*/  FMUL.FTZ R97, R2, R97 ;  /* 0x0000006102617220 */ /* 0x000fe40000410000 */
[C---:B------:R-:W-:Y:S02]  /*7720*/  FMUL.FTZ R98, R0.reuse, R98 ;  /* 0x0000006200627220 */ /* 0x040fe40000410000 */
[----:B------:R-:W-:Y:S01]  /*7730*/  FMUL.FTZ R99, R0, R99 ;  /* 0x0000006300637220 */ /* 0x000fe20000410000 */
[----:B------:R4:W-:Y:S01]  /*7740*/  MUFU.EX2 R180, R17 ;  /* 0x0000001100b47308 */ /* 0x0009e20000000800 */
[C---:B------:R-:W-:Y:S02]  /*7750*/  FMUL.FTZ R100, R2.reuse, R100 ;  /* 0x0000006402647220 */ /* 0x040fe40000410000 */
[----:B------:R-:W-:Y:S02]  /*7760*/  FMUL.FTZ R101, R2, R101 ;  /* 0x0000006502657220 */ /* 0x000fe40000410000 */
[--C-:B--2---:R-:W-:Y:S02]  /*7770*/  FFMA.FTZ R4, R11, c[0x0][0x2d0], -R108.reuse ;  /* 0x0000b4000b047a23 */ /* 0x104fe4000001086c */
[C---:B------:R-:W-:Y:S02]  /*7780*/  FMUL.FTZ R11, R0.reuse, R119 ;  /* 0x00000077000b7220 */ /* 0x040fe40000410000 */
[----:B------:R-:W2:Y:S01]  /*7790*/  LDSM.16.MT88.4 R116, [R202] ;  /* 0x00000000ca74783b */ /* 0x000ea20000004200 */
[----:B------:R-:W5:Y:S01]  /*77a0*/  MUFU.EX2 R218, R4 ;  /* 0x0000000400da7308 */ /* 0x000f620000000800 */
[C---:B------:R-:W-:Y:S02]  /*77b0*/  FMUL.FTZ R102, R0.reuse, R102 ;  /* 0x0000006600667220 */ /* 0x040fe40000410000 */
[----:B------:R-:W-:Y:S02]  /*77c0*/  FMUL.FTZ R103, R0, R103 ;  /* 0x0000006700677220 */ /* 0x000fe40000410000 */
[----:B---3--:R-:W-:Y:S02]  /*77d0*/  FMUL.FTZ R16, R2, R124 ;  /* 0x0000007c02107220 */ /* 0x008fe40000410000 */
[----:B------:R-:W-:Y:S02]  /*77e0*/  FMUL.FTZ R18, R0, R126 ;  /* 0x0000007e00127220 */ /* 0x000fe40000410000 */
[C---:B------:R-:W-:Y:S01]  /*77f0*/  FMUL.FTZ R104, R2.reuse, R104 ;  /* 0x0000006802687220 */ /* 0x040fe20000410000 */
[----:B------:R3:W2:Y:S01]  /*7800*/  MUFU.EX2 R170, R19 ;  /* 0x0000001300aa7308 */ /* 0x0006a20000000800 */
[----:B------:R-:W-:Y:S02]  /*7810*/  FMUL.FTZ R105, R2, R105 ;  /* 0x0000006902697220 */ /* 0x000fe40000410000 */
[----:B------:R-:W-:Y:S02]  /*7820*/  FMUL.FTZ R106, R0, R106 ;  /* 0x0000006a006a7220 */ /* 0x000fe40000410000 */
[----:B----4-:R-:W-:Y:S02]  /*7830*/  FMUL.FTZ R17, R2, R125 ;  /* 0x0000007d02117220 */ /* 0x010fe40000410000 */
[----:B------:R-:W-:Y:S02]  /*7840*/  FMUL.FTZ R107, R0, R107 ;  /* 0x0000006b006b7220 */ /* 0x000fe40000410000 */
[--C-:B------:R-:W-:Y:S01]  /*7850*/  FFMA.FTZ R20, R20, c[0x0][0x2d0], -R109.reuse ;  /* 0x0000b40014147a23 */ /* 0x100fe2000001086d */
[----:B------:R-:W-:Y:S01]  /*7860*/  MUFU.EX2 R167, R22 ;  /* 0x0000001600a77308 */ /* 0x000fe20000000800 */
[--C-:B------:R-:W-:Y:S02]  /*7870*/  FFMA.FTZ R21, R21, c[0x0][0x2d0], -R109.reuse ;  /* 0x0000b40015157a23 */ /* 0x100fe4000001086d */
[--C-:B------:R-:W-:Y:S01]  /*7880*/  FFMA.FTZ R24, R24, c[0x0][0x2d0], -R109.reuse ;  /* 0x0000b40018187a23 */ /* 0x100fe2000001086d */
[----:B-----5:R-:W-:Y:S01]  /*7890*/  F2FP.PACK_AB R115, R218, R219 ;  /* 0x000000dbda73723e */ /* 0x020fe200000000ff */
[----:B------:R-:W-:Y:S01]  /*78a0*/  FMUL.FTZ R4, R2, R112 ;  /* 0x0000007002047220 */ /* 0x000fe20000410000 */
[----:B------:R-:W-:Y:S01]  /*78b0*/  F2FP.PACK_AB R112, R224, R225 ;  /* 0x000000e1e070723e */ /* 0x000fe200000000ff */
[--C-:B------:R-:W-:Y:S02]  /*78c0*/  FFMA.FTZ R25, R25, c[0x0][0x2d0], -R109.reuse ;  /* 0x0000b40019197a23 */ /* 0x100fe4000001086d */
[--C-:B------:R-:W-:Y:S01]  /*78d0*/  FFMA.FTZ R29, R29, c[0x0][0x2d0], -R109.reuse ;  /* 0x0000b4001d1d7a23 */ /* 0x100fe2000001086d */
[----:B------:R-:W4:Y:S01]  /*78e0*/  MUFU.EX2 R169, R20 ;  /* 0x0000001400a97308 */ /* 0x000f220000000800 */
[--C-:B------:R-:W-:Y:S02]  /*78f0*/  FFMA.FTZ R33, R33, c[0x0][0x2d0], -R109.reuse ;  /* 0x0000b40021217a23 */ /* 0x100fe4000001086d */
[C---:B-1----:R-:W-:Y:S05]  /*7900*/  HMMA.16816.F32 R4, R112.reuse, R136, R4 ;  /* 0x000000887004723c */ /* 0x042fea0000001804 */
[----:B---3--:R-:W-:Y:S02]  /*7910*/  FMUL.FTZ R19, R0, R127 ;  /* 0x0000007f00137220 */ /* 0x008fe40000410000 */
[----:B------:R-:W-:Y:S01]  /*7920*/  LDSM.16.MT88.4 R124, [R197+0x4000] ;  /* 0x00400000c57c783b */ /* 0x000fe20000004200 */
[C---:B------:R-:W-:Y:S01]  /*7930*/  HMMA.16816.F32 R8, R112.reuse, R138, R8 ;  /* 0x0000008a7008723c */ /* 0x040fe20000001808 */
[----:B------:R-:W1:Y:S03]  /*7940*/  MUFU.EX2 R168, R21 ;  /* 0x0000001500a87308 */ /* 0x000e660000000800 */
[--C-:B------:R-:W-:Y:S02]  /*7950*/  FFMA.FTZ R35, R35, c[0x0][0x2d0], -R108.reuse ;  /* 0x0000b40023237a23 */ /* 0x100fe4000001086c */
[----:B------:R-:W-:Y:S01]  /*7960*/  FFMA.FTZ R37, R37, c[0x0][0x2d0], -R109 ;  /* 0x0000b40025257a23 */ /* 0x000fe2000001086d */
[----:B------:R-:W3:Y:S01]  /*7970*/  LDSM.16.MT88.4 R136, [R197+0x3800] ;  /* 0x00380000c588783b */ /* 0x000ee20000004200 */
[C---:B------:R-:W-:Y:S03]  /*7980*/  HMMA.16816.F32 R60, R112.reuse, R140, R60 ;  /* 0x0000008c703c723c */ /* 0x040fe6000000183c */
[----:B------:R5:W1:Y:S01]  /*7990*/  MUFU.EX2 R166, R23 ;  /* 0x0000001700a67308 */ /* 0x000a620000000800 */
[----:B------:R-:W-:Y:S02]  /*79a0*/  FFMA.FTZ R38, R38, c[0x0][0x2d0], -R108 ;  /* 0x0000b40026267a23 */ /* 0x000fe4000001086c */
[----:B------:R-:W-:Y:S02]  /*79b0*/  FFMA.FTZ R2, R2, R226, R225 ;  /* 0x000000e202027223 */ /* 0x000fe400000100e1 */
[C---:B------:R-:W-:Y:S01]  /*79c0*/  HMMA.16816.F32 R64, R112.reuse, R142, R64 ;  /* 0x0000008e7040723c */ /* 0x040fe20000001840 */
[----:B------:R-:W1:Y:S03]  /*79d0*/  LDSM.16.MT88.4 R140, [R199+0x3800] ;  /* 0x00380000c78c783b */ /* 0x000e660000004200 */
[----:B------:R-:W-:Y:S01]  /*79e0*/  FFMA.FTZ R0, R0, R227, R221 ;  /* 0x000000e300007223 */ /* 0x000fe200000100dd */
[----:B------:R-:W1:Y:S01]  /*79f0*/  MUFU.EX2 R165, R24 ;  /* 0x0000001800a57308 */ /* 0x000e620000000800 */
[----:B------:R-:W-:Y:S02]  /*7a00*/  FADD.FTZ R2, R224, R2 ;  /* 0x00000002e0027221 */ /* 0x000fe40000010000 */
[C---:B------:R-:W-:Y:S04]  /*7a10*/  HMMA.16816.F32 R68, R112.reuse, R144, R68 ;  /* 0x000000907044723c */ /* 0x040fe80000001844 */
[----:B------:R-:W-:Y:S02]  /*7a20*/  FADD.FTZ R0, R220, R0 ;  /* 0x00000000dc007221 */ /* 0x000fe40000010000 */
[----:B------:R-:W-:Y:S01]  /*7a30*/  FADD.FTZ R2, R223, R2 ;  /* 0x00000002df027221 */ /* 0x000fe20000010000 */
[----:B------:R-:W-:Y:S01]  /*7a40*/  MUFU.EX2 R164, R25 ;  /* 0x0000001900a47308 */ /* 0x000fe20000000800 */
[C---:B------:R-:W-:Y:S01]  /*7a50*/  HMMA.16816.F32 R72, R112.reuse, R146, R72 ;  /* 0x000000927048723c */ /* 0x040fe20000001848 */
[----:B-----5:R-:W-:Y:S03]  /*7a60*/  LDSM.16.MT88.4 R20, [R200+0x4000] ;  /* 0x00400000c814783b */ /* 0x020fe60000004200 */
[----:B------:R-:W-:Y:S02]  /*7a70*/  FADD.FTZ R0, R219, R0 ;  /* 0x00000000db007221 */ /* 0x000fe40000010000 */
[----:B------:R-:W-:Y:S02]  /*7a80*/  FADD.FTZ R2, R222, R2 ;  /* 0x00000002de027221 */ /* 0x000fe40000010000 */
[C---:B--2---:R-:W-:Y:S01]  /*7a90*/  HMMA.16816.F32 R76, R112.reuse, R116, R76 ;  /* 0x00000074704c723c */ /* 0x044fe2000000184c */
[----:B------:R-:W2:Y:S03]  /*7aa0*/  MUFU.EX2 R163, R26 ;  /* 0x0000001a00a37308 */ /* 0x000ea60000000800 */
[----:B------:R-:W-:Y:S02]  /*7ab0*/  FADD.FTZ R0, R218, R0 ;  /* 0x00000000da007221 */ /* 0x000fe40000010000 */
[----:B------:R-:W-:Y:S02]  /*7ac0*/  FADD.FTZ R2, R217, R2 ;  /* 0x00000002d9027221 */ /* 0x000fe40000010000 */
[C---:B------:R-:W-:Y:S01]  /*7ad0*/  HMMA.16816.F32 R80, R112.reuse, R118, R80 ;  /* 0x000000767050723c */ /* 0x040fe20000001850 */
[----:B------:R-:W5:Y:S02]  /*7ae0*/  LDSM.16.MT88.4 R116, [R198+0x3800] ;  /* 0x00380000c674783b */ /* 0x000f640000004200 */
[----:B------:R2:W2:Y:S01]  /*7af0*/  MUFU.EX2 R162, R27 ;  /* 0x0000001b00a27308 */ /* 0x0004a20000000800 */
[----:B------:R-:W-:Y:S02]  /*7b00*/  FADD.FTZ R0, R183, R0 ;  /* 0x00000000b7007221 */ /* 0x000fe40000010000 */
[----:B------:R-:W-:Y:S02]  /*7b10*/  FADD.FTZ R2, R216, R2 ;  /* 0x00000002d8027221 */ /* 0x000fe40000010000 */
[C---:B---3--:R-:W-:Y:S04]  /*7b20*/  HMMA.16816.F32 R84, R112.reuse, R136, R84 ;  /* 0x000000887054723c */ /* 0x048fe80000001854 */
[----:B------:R-:W-:Y:S01]  /*7b30*/  FADD.FTZ R0, R182, R0 ;  /* 0x00000000b6007221 */ /* 0x000fe20000010000 */
[----:B------:R-:W-:Y:S01]  /*7b40*/  MUFU.EX2 R160, R29 ;  /* 0x0000001d00a07308 */ /* 0x000fe20000000800 */
[----:B------:R-:W-:Y:S02]  /*7b50*/  FADD.FTZ R2, R181, R2 ;  /* 0x00000002b5027221 */ /* 0x000fe40000010000 */
[C---:B------:R-:W-:Y:S01]  /*7b60*/  HMMA.16816.F32 R88, R112.reuse, R138, R88 ;  /* 0x0000008a7058723c */ /* 0x040fe20000001858 */
[----:B------:R-:W3:Y:S03]  /*7b70*/  LDSM.16.MT88.4 R136, [R197+0x800] ;  /* 0x00080000c588783b */ /* 0x000ee60000004200 */
[----:B------:R-:W-:Y:S02]  /*7b80*/  FADD.FTZ R0, R171, R0 ;  /* 0x00000000ab007221 */ /* 0x000fe40000010000 */
[----:B------:R-:W-:Y:S01]  /*7b90*/  FADD.FTZ R2, R180, R2 ;  /* 0x00000002b4027221 */ /* 0x000fe20000010000 */
[----:B------:R-:W3:Y:S01]  /*7ba0*/  MUFU.EX2 R155, R30 ;  /* 0x0000001e009b7308 */ /* 0x000ee20000000800 */
[C---:B-1----:R-:W-:Y:S01]  /*7bb0*/  HMMA.16816.F32 R12, R112.reuse, R140, R12 ;  /* 0x0000008c700c723c */ /* 0x042fe2000000180c */
[----:B--2---:R-:W-:Y:S03]  /*7bc0*/  LDSM.16.MT88.4 R24, [R199+0x1000] ;  /* 0x00100000c718783b */ /* 0x004fe60000004200 */
[----:B------:R-:W-:Y:S02]  /*7bd0*/  FADD.FTZ R0, R170, R0 ;  /* 0x00000000aa007221 */ /* 0x000fe40000010000 */
[----:B----4-:R-:W-:Y:S02]  /*7be0*/  FADD.FTZ R2, R169, R2 ;  /* 0x00000002a9027221 */ /* 0x010fe40000010000 */
[C---:B------:R-:W-:Y:S01]  /*7bf0*/  HMMA.16816.F32 R92, R112.reuse, R142, R92 ;  /* 0x0000008e705c723c */ /* 0x040fe2000000185c */
[----:B------:R-:W1:Y:S01]  /*7c00*/  MUFU.EX2 R154, R31 ;  /* 0x0000001f009a7308 */ /* 0x000e620000000800 */
[----:B------:R-:W2:Y:S02]  /*7c10*/  LDSM.16.MT88.4 R140, [R199+0x800] ;  /* 0x00080000c78c783b */ /* 0x000ea40000004200 */
[----:B------:R-:W-:Y:S02]  /*7c20*/  FADD.FTZ R0, R167, R0 ;  /* 0x00000000a7007221 */ /* 0x000fe40000010000 */
[----:B------:R-:W-:Y:S02]  /*7c30*/  FADD.FTZ R2, R168, R2 ;  /* 0x00000002a8027221 */ /* 0x000fe40000010000 */
[----:B------:R-:W-:Y:S01]  /*7c40*/  FADD.FTZ R0, R166, R0 ;  /* 0x00000000a6007221 */ /* 0x000fe20000010000 */
[C---:B-----5:R-:W-:Y:S02]  /*7c50*/  HMMA.16816.F32 R96, R112.reuse, R116, R96 ;  /* 0x000000747060723c */ /* 0x060fe40000001860 */
[----:B------:R-:W-:Y:S01]  /*7c60*/  MUFU.EX2 R152, R33 ;  /* 0x0000002100987308 */ /* 0x000fe20000000800 */
[----:B------:R-:W-:Y:S02]  /*7c70*/  FADD.FTZ R2, R165, R2 ;  /* 0x00000002a5027221 */ /* 0x000fe40000010000 */
[----:B------:R-:W-:Y:S02]  /*7c80*/  FADD.FTZ R0, R163, R0 ;  /* 0x00000000a3007221 */ /* 0x000fe40000010000 */
[----:B------:R-:W-:Y:S01]  /*7c90*/  FADD.FTZ R2, R164, R2 ;  /* 0x00000002a4027221 */ /* 0x000fe20000010000 */
[C---:B------:R-:W-:Y:S01]  /*7ca0*/  HMMA.16816.F32 R100, R112.reuse, R118, R100 ;  /* 0x000000767064723c */ /* 0x040fe20000001864 */
[----:B------:R-:W4:Y:S03]  /*7cb0*/  LDSM.16.MT88.4 R116, [R198+0x800] ;  /* 0x00080000c674783b */ /* 0x000f260000004200 */
[----:B------:R-:W5:Y:S01]  /*7cc0*/  MUFU.EX2 R151, R34 ;  /* 0x0000002200977308 */ /* 0x000f620000000800 */
[----:B------:R-:W-:Y:S03]  /*7cd0*/  FADD.FTZ R0, R162, R0 ;  /* 0x00000000a2007221 */ /* 0x000fe60000010000 */
[C---:B------:R-:W-:Y:S04]  /*7ce0*/  HMMA.16816.F32 R16, R112.reuse, R120, R16 ;  /* 0x000000787010723c */ /* 0x040fe80000001810 */
[----:B---3--:R-:W-:Y:S02]  /*7cf0*/  FADD.FTZ R0, R155, R0 ;  /* 0x000000009b007221 */ /* 0x008fe40000010000 */
[----:B------:R-:W3:Y:S02]  /*7d00*/  MUFU.EX2 R150, R35 ;  /* 0x0000002300967308 */ /* 0x000ee40000000800 */
[----:B------:R-:W-:Y:S01]  /*7d10*/  HMMA.16816.F32 R104, R112, R122, R104 ;  /* 0x0000007a7068723c */ /* 0x000fe20000001868 */
[----:B------:R-:W4:Y:S03]  /*7d20*/  LDSM.16.MT88.4 R120, [R200+0x800] ;  /* 0x00080000c878783b */ /* 0x000f260000004200 */
[----:B-1----:R-:W-:Y:S03]  /*7d30*/  FADD.FTZ R0, R154, R0 ;  /* 0x000000009a007221 */ /* 0x002fe60000010000 */
[----:B------:R-:W-:Y:S01]  /*7d40*/  F2FP.PACK_AB R112, R216, R217 ;  /* 0x000000d9d870723e */ /* 0x000fe200000000ff */
[----:B------:R-:W-:Y:S01]  /*7d50*/  MUFU.EX2 R148, R37 ;  /* 0x0000002500947308 */ /* 0x000fe20000000800 */
[----:B------:R-:W-:Y:S03]  /*7d60*/  F2FP.PACK_AB R113, R182, R183 ;  /* 0x000000b7b671723e */ /* 0x000fe600000000ff */
[----:B------:R-:W-:Y:S01]  /*7d70*/  F2FP.PACK_AB R114, R180, R181 ;  /* 0x000000b5b472723e */ /* 0x000fe200000000ff */
[----:B-----5:R-:W-:Y:S01]  /*7d80*/  FADD.FTZ R0, R151, R0 ;  /* 0x0000000097007221 */ /* 0x020fe20000010000 */
[----:B------:R-:W-:Y:S04]  /*7d90*/  F2FP.PACK_AB R115, R170, R171 ;  /* 0x000000abaa73723e */ /* 0x000fe800000000ff */
[----:B------:R-:W1:Y:S03]  /*7da0*/  MUFU.EX2 R147, R38 ;  /* 0x0000002600937308 */ /* 0x000e660000000800 */
[C---:B------:R-:W-:Y:S03]  /*7db0*/  HMMA.16816.F32 R4, R112.reuse, R136, R4 ;  /* 0x000000887004723c */ /* 0x040fe60000001804 */
[----:B---3--:R-:W-:Y:S05]  /*7dc0*/  FADD.FTZ R0, R150, R0 ;  /* 0x0000000096007221 */ /* 0x008fea0000010000 */
[C---:B------:R-:W-:Y:S01]  /*7dd0*/  HMMA.16816.F32 R8, R112.reuse, R138, R8 ;  /* 0x0000008a7008723c */ /* 0x040fe20000001808 */
[----:B------:R-:W3:Y:S07]  /*7de0*/  LDSM.16.MT88.4 R136, [R199+0x4000] ;  /* 0x00400000c788783b */ /* 0x000eee0000004200 */
[C---:B--2---:R-:W-:Y:S04]  /*7df0*/  HMMA.16816.F32 R60, R112.reuse, R140, R60 ;  /* 0x0000008c703c723c */ /* 0x044fe8000000183c */
[----:B-1----:R-:W-:Y:S04]  /*7e00*/  FADD.FTZ R0, R147, R0 ;  /* 0x0000000093007221 */ /* 0x002fe80000010000 */
[C---:B------:R-:W-:Y:S08]  /*7e10*/  HMMA.16816.F32 R64, R112.reuse, R142, R64 ;  /* 0x0000008e7040723c */ /* 0x040ff00000001840 */
[C---:B----4-:R-:W-:Y:S08]  /*7e20*/  HMMA.16816.F32 R68, R112.reuse, R116, R68 ;  /* 0x000000747044723c */ /* 0x050ff00000001844 */
[C---:B------:R-:W-:Y:S01]  /*7e30*/  HMMA.16816.F32 R72, R112.reuse, R118, R72 ;  /* 0x000000767048723c */ /* 0x040fe20000001848 */
[----:B------:R-:W1:Y:S07]  /*7e40*/  LDSM.16.MT88.4 R116, [R198+0x4000] ;  /* 0x00400000c674783b */ /* 0x000e6e0000004200 */
[C---:B------:R-:W-:Y:S08]  /*7e50*/  HMMA.16816.F32 R76, R112.reuse, R120, R76 ;  /* 0x00000078704c723c */ /* 0x040ff0000000184c */
[C---:B------:R-:W-:Y:S01]  /*7e60*/  HMMA.16816.F32 R80, R112.reuse, R122, R80 ;  /* 0x0000007a7050723c */ /* 0x040fe20000001850 */
[----:B------:R-:W2:Y:S07]  /*7e70*/  LDSM.16.MT88.4 R120, [R197+0x1000] ;  /* 0x00100000c578783b */ /* 0x000eae0000004200 */
[C---:B------:R-:W-:Y:S08]  /*7e80*/  HMMA.16816.F32 R84, R112.reuse, R124, R84 ;  /* 0x0000007c7054723c */ /* 0x040ff00000001854 */
[C---:B------:R-:W-:Y:S01]  /*7e90*/  HMMA.16816.F32 R88, R112.reuse, R126, R88 ;  /* 0x0000007e7058723c */ /* 0x040fe20000001858 */
[----:B------:R-:W-:Y:S07]  /*7ea0*/  LDSM.16.MT88.4 R124, [R198+0x4800] ;  /* 0x00480000c67c783b */ /* 0x000fee0000004200 */
[C---:B---3--:R-:W-:Y:S08]  /*7eb0*/  HMMA.16816.F32 R12, R112.reuse, R136, R12 ;  /* 0x00000088700c723c */ /* 0x048ff0000000180c */
[C---:B------:R-:W-:Y:S08]  /*7ec0*/  HMMA.16816.F32 R92, R112.reuse, R138, R92 ;  /* 0x0000008a705c723c */ /* 0x040ff0000000185c */
[C---:B-1----:R-:W-:Y:S08]  /*7ed0*/  HMMA.16816.F32 R96, R112.reuse, R116, R96 ;  /* 0x000000747060723c */ /* 0x042ff00000001860 */
[C---:B------:R-:W-:Y:S01]  /*7ee0*/  HMMA.16816.F32 R100, R112.reuse, R118, R100 ;  /* 0x000000767064723c */ /* 0x040fe20000001864 */
[----:B------:R-:W1:Y:S07]  /*7ef0*/  LDSM.16.MT88.4 R116, [R198+0x1000] ;  /* 0x00100000c674783b */ /* 0x000e6e0000004200 */
[C---:B------:R-:W-:Y:S07]  /*7f00*/  HMMA.16816.F32 R16, R112.reuse, R20, R16 ;  /* 0x000000147010723c */ /* 0x040fee0000001810 */
[--C-:B------:R-:W-:Y:S01]  /*7f10*/  FFMA.FTZ R20, R28, c[0x0][0x2d0], -R109.reuse ;  /* 0x0000b4001c147a23 */ /* 0x100fe2000001086d */
[----:B------:R-:W-:Y:S01]  /*7f20*/  HMMA.16816.F32 R104, R112, R22, R104 ;  /* 0x000000167068723c */ /* 0x000fe20000001868 */
[----:B------:R-:W3:Y:S02]  /*7f30*/  LDSM.16.MT88.4 R112, [R200+0x1000] ;  /* 0x00100000c870783b */ /* 0x000ee40000004200 */
[----:B------:R4:W5:Y:S01]  /*7f40*/  MUFU.EX2 R161, R20 ;  /* 0x0000001400a17308 */ /* 0x0009620000000800 */
[----:B------:R-:W-:Y:S03]  /*7f50*/  F2FP.PACK_AB R21, R166, R167 ;  /* 0x000000a7a615723e */ /* 0x000fe600000000ff */
[----:B------:R-:W-:Y:S02]  /*7f60*/  F2FP.PACK_AB R22, R164, R165 ;  /* 0x000000a5a416723e */ /* 0x000fe400000000ff */
[----:B------:R-:W-:Y:S01]  /*7f70*/  F2FP.PACK_AB R23, R162, R163 ;  /* 0x000000a3a217723e */ /* 0x000fe200000000ff */
[----:B------:R-:W1:Y:S02]  /*7f80*/  LDSM.16.MT88.4 R28, [R197+0x4800] ;  /* 0x00480000c51c783b */ /* 0x000e640000004200 */
[----:B----4-:R-:W-:Y:S01]  /*7f90*/  F2FP.PACK_AB R20, R168, R169 ;  /* 0x000000a9a814723e */ /* 0x010fe200000000ff */
[----:B-----5:R-:W-:Y:S04]  /*7fa0*/  FADD.FTZ R2, R161, R2 ;  /* 0x00000002a1027221 */ /* 0x020fe80000010000 */
[----:B------:R-:W-:Y:S02]  /*7fb0*/  FADD.FTZ R2, R160, R2 ;  /* 0x00000002a0027221 */ /* 0x000fe40000010000 */
[C---:B--2---:R-:W-:Y:S08]  /*7fc0*/  HMMA.16816.F32 R4, R20.reuse, R120, R4 ;  /* 0x000000781404723c */ /* 0x044ff00000001804 */
[C---:B------:R-:W-:Y:S01]  /*7fd0*/  HMMA.16816.F32 R8, R20.reuse, R122, R8 ;  /* 0x0000007a1408723c */ /* 0x040fe20000001808 */
[----:B------:R-:W2:Y:S07]  /*7fe0*/  LDSM.16.MT88.4 R120, [R199+0x4800] ;  /* 0x00480000c778783b */ /* 0x000eae0000004200 */
[C---:B------:R-:W-:Y:S07]  /*7ff0*/  HMMA.16816.F32 R60, R20.reuse, R24, R60 ;  /* 0x00000018143c723c */ /* 0x040fee000000183c */
[--C-:B------:R-:W-:Y:S01]  /*8000*/  FFMA.FTZ R24, R32, c[0x0][0x2d0], -R109.reuse ;  /* 0x0000b40020187a23 */ /* 0x100fe2000001086d */
[C---:B------:R-:W-:Y:S01]  /*8010*/  HMMA.16816.F32 R64, R20.reuse, R26, R64 ;  /* 0x0000001a1440723c */ /* 0x040fe20000001840 */
[----:B------:R-:W-:Y:S02]  /*8020*/  LDSM.16.MT88.4 R32, [R199+0x1800] ;  /* 0x00180000c720783b */ /* 0x000fe40000004200 */
[----:B------:R4:W5:Y:S05]  /*8030*/  MUFU.EX2 R153, R24 ;  /* 0x0000001800997308 */ /* 0x00096a0000000800 */
[C---:B-1----:R-:W-:Y:S08]  /*8040*/  HMMA.16816.F32 R68, R20.reuse, R116, R68 ;  /* 0x000000741444723c */ /* 0x042ff00000001844 */
[C---:B------:R-:W-:Y:S01]  /*8050*/  HMMA.16816.F32 R72, R20.reuse, R118, R72 ;  /* 0x000000761448723c */ /* 0x040fe20000001848 */
[----:B------:R-:W-:Y:S07]  /*8060*/  LDSM.16.MT88.4 R116, [R197+0x1800] ;  /* 0x00180000c574783b */ /* 0x000fee0000004200 */
[C---:B---3--:R-:W-:Y:S01]  /*8070*/  HMMA.16816.F32 R76, R20.reuse, R112, R76 ;  /* 0x00000070144c723c */ /* 0x048fe2000000184c */
[----:B----4-:R-:W1:Y:S03]  /*8080*/  LDSM.16.MT88.4 R24, [R200+0x4800] ;  /* 0x00480000c818783b */ /* 0x010e660000004200 */
[----:B-----5:R-:W-:Y:S04]  /*8090*/  FADD.FTZ R2, R153, R2 ;  /* 0x0000000299027221 */ /* 0x020fe80000010000 */
[C---:B------:R-:W-:Y:S01]  /*80a0*/  HMMA.16816.F32 R80, R20.reuse, R114, R80 ;  /* 0x000000721450723c */ /* 0x040fe20000001850 */
[----:B------:R-:W-:Y:S03]  /*80b0*/  LDSM.16.MT88.4 R112, [R197+0x5000] ;  /* 0x00500000c570783b */ /* 0x000fe60000004200 */
[----:B------:R-:W-:Y:S04]  /*80c0*/  FADD.FTZ R2, R152, R2 ;  /* 0x0000000298027221 */ /* 0x000fe80000010000 */
[C---:B------:R-:W-:Y:S07]  /*80d0*/  HMMA.16816.F32 R84, R20.reuse, R28, R84 ;  /* 0x0000001c1454723c */ /* 0x040fee0000001854 */
[--C-:B------:R-:W-:Y:S01]  /*80e0*/  FFMA.FTZ R28, R36, c[0x0][0x2d0], -R109.reuse ;  /* 0x0000b400241c7a23 */ /* 0x100fe2000001086d */
[C---:B------:R-:W-:Y:S03]  /*80f0*/  HMMA.16816.F32 R88, R20.reuse, R30, R88 ;  /* 0x0000001e1458723c */ /* 0x040fe60000001858 */
[----:B------:R3:W4:Y:S01]  /*8100*/  MUFU.EX2 R149, R28 ;  /* 0x0000001c00957308 */ /* 0x0007220000000800 */
[--C-:B------:R-:W-:Y:S02]  /*8110*/  FFMA.FTZ R36, R40, c[0x0][0x2d0], -R109.reuse ;  /* 0x0000b40028247a23 */ /* 0x100fe4000001086d */
[--C-:B------:R-:W-:Y:S02]  /*8120*/  FFMA.FTZ R40, R48, c[0x0][0x2d0], -R109.reuse ;  /* 0x0000b40030287a23 */ /* 0x100fe4000001086d */
[C---:B--2---:R-:W-:Y:S04]  /*8130*/  HMMA.16816.F32 R12, R20.reuse, R120, R12 ;  /* 0x00000078140c723c */ /* 0x044fe8000000180c */
[--C-:B------:R-:W-:Y:S01]  /*8140*/  FFMA.FTZ R48, R57, c[0x0][0x2d0], -R109.reuse ;  /* 0x0000b40039307a23 */ /* 0x100fe2000001086d */
[----:B------:R-:W2:Y:S03]  /*8150*/  MUFU.EX2 R145, R36 ;  /* 0x0000002400917308 */ /* 0x000ea60000000800 */
[C---:B------:R-:W-:Y:S01]  /*8160*/  HMMA.16816.F32 R92, R20.reuse, R122, R92 ;  /* 0x0000007a145c723c */ /* 0x040fe2000000185c */
[----:B------:R-:W-:Y:S06]  /*8170*/  LDSM.16.MT88.4 R120, [R199+0x2000] ;  /* 0x00200000c778783b */ /* 0x000fec0000004200 */
[----:B------:R-:W-:Y:S01]  /*8180*/  MUFU.EX2 R141, R40 ;  /* 0x00000028008d7308 */ /* 0x000fe20000000800 */
[C---:B------:R-:W-:Y:S01]  /*8190*/  HMMA.16816.F32 R96, R20.reuse, R124, R96 ;  /* 0x0000007c1460723c */ /* 0x040fe20000001860 */
[----:B---3--:R-:W-:Y:S03]  /*81a0*/  LDSM.16.MT88.4 R28, [R200+0x1800] ;  /* 0x00180000c81c783b */ /* 0x008fe60000004200 */
[----:B----4-:R-:W-:Y:S04]  /*81b0*/  FADD.FTZ R2, R149, R2 ;  /* 0x0000000295027221 */ /* 0x010fe80000010000 */
[C---:B------:R-:W-:Y:S04]  /*81c0*/  HMMA.16816.F32 R100, R20.reuse, R126, R100 ;  /* 0x0000007e1464723c */ /* 0x040fe80000001864 */
[----:B------:R-:W-:Y:S04]  /*81d0*/  FADD.FTZ R2, R148, R2 ;  /* 0x0000000294027221 */ /* 0x000fe80000010000 */
[C---:B-1----:R-:W-:Y:S04]  /*81e0*/  HMMA.16816.F32 R16, R20.reuse, R24, R16 ;  /* 0x000000181410723c */ /* 0x042fe80000001810 */
[----:B--2---:R-:W-:Y:S04]  /*81f0*/  FADD.FTZ R2, R145, R2 ;  /* 0x0000000291027221 */ /* 0x004fe80000010000 */
[----:B------:R-:W-:Y:S01]  /*8200*/  HMMA.16816.F32 R104, R20, R26, R104 ;  /* 0x0000001a1468723c */ /* 0x000fe20000001868 */
[----:B------:R-:W1:Y:S06]  /*8210*/  LDSM.16.MT88.4 R24, [R198+0x1800] ;  /* 0x00180000c618783b */ /* 0x000e6c0000004200 */
[----:B------:R-:W-:Y:S02]  /*8220*/  F2FP.PACK_AB R20, R160, R161 ;  /* 0x000000a1a014723e */ /* 0x000fe400000000ff */
[----:B------:R-:W-:Y:S03]  /*8230*/  F2FP.PACK_AB R21, R154, R155 ;  /* 0x0000009b9a15723e */ /* 0x000fe600000000ff */
[----:B------:R-:W-:Y:S02]  /*8240*/  F2FP.PACK_AB R22, R152, R153 ;  /* 0x000000999816723e */ /* 0x000fe400000000ff */
[----:B------:R-:W-:Y:S07]  /*8250*/  F2FP.PACK_AB R23, R150, R151 ;  /* 0x000000979617723e */ /* 0x000fee00000000ff */
[C---:B------:R-:W-:Y:S08]  /*8260*/  HMMA.16816.F32 R4, R20.reuse, R116, R4 ;  /* 0x000000741404723c */ /* 0x040ff00000001804 */
[C---:B------:R-:W-:Y:S01]  /*8270*/  HMMA.16816.F32 R8, R20.reuse, R118, R8 ;  /* 0x000000761408723c */ /* 0x040fe20000001808 */
[----:B------:R-:W-:Y:S07]  /*8280*/  LDSM.16.MT88.4 R116, [R200+0x5000] ;  /* 0x00500000c874783b */ /* 0x000fee0000004200 */
[C---:B------:R-:W-:Y:S07]  /*8290*/  HMMA.16816.F32 R60, R20.reuse, R32, R60 ;  /* 0x00000020143c723c */ /* 0x040fee000000183c */
[----:B------:R-:W-:Y:S01]  /*82a0*/  FFMA.FTZ R32, R39, c[0x0][0x2d0], -R108 ;  /* 0x0000b40027207a23 */ /* 0x000fe2000001086c */
[C---:B------:R-:W-:Y:S01]  /*82b0*/  HMMA.16816.F32 R64, R20.reuse, R34, R64 ;  /* 0x000000221440723c */ /* 0x040fe20000001840 */
[----:B------:R-:W-:Y:S02]  /*82c0*/  LDSM.16.MT88.4 R36, [R198+0x5000] ;  /* 0x00500000c624783b */ /* 0x000fe40000004200 */
[----:B------:R2:W3:Y:S05]  /*82d0*/  MUFU.EX2 R146, R32 ;  /* 0x0000002000927308 */ /* 0x0004ea0000000800 */
[C---:B-1----:R-:W-:Y:S07]  /*82e0*/  HMMA.16816.F32 R68, R20.reuse, R24, R68 ;  /* 0x000000181444723c */ /* 0x042fee0000001844 */
[--C-:B------:R-:W-:Y:S01]  /*82f0*/  FFMA.FTZ R24, R41, c[0x0][0x2d0], -R109.reuse ;  /* 0x0000b40029187a23 */ /* 0x100fe2000001086d */
[C---:B------:R-:W-:Y:S03]  /*8300*/  HMMA.16816.F32 R72, R20.reuse, R26, R72 ;  /* 0x0000001a1448723c */ /* 0x040fe60000001848 */
[----:B------:R1:W4:Y:S05]  /*8310*/  MUFU.EX2 R144, R24 ;  /* 0x0000001800907308 */ /* 0x00032a0000000800 */
[C---:B------:R-:W-:Y:S01]  /*8320*/  HMMA.16816.F32 R76, R20.reuse, R28, R76 ;  /* 0x0000001c144c723c */ /* 0x040fe2000000184c */
[----:B--2---:R-:W2:Y:S03]  /*8330*/  LDSM.16.MT88.4 R32, [R199+0x5000] ;  /* 0x00500000c720783b */ /* 0x004ea60000004200 */
[----:B---3--:R-:W-:Y:S03]  /*8340*/  FADD.FTZ R0, R146, R0 ;  /* 0x0000000092007221 */ /* 0x008fe60000010000 */
[--C-:B------:R-:W-:Y:S01]  /*8350*/  FFMA.FTZ R28, R43, c[0x0][0x2d0], -R108.reuse ;  /* 0x0000b4002b1c7a23 */ /* 0x100fe2000001086c */
[C---:B------:R-:W-:Y:S03]  /*8360*/  HMMA.16816.F32 R80, R20.reuse, R30, R80 ;  /* 0x0000001e1450723c */ /* 0x040fe60000001850 */
[----:B------:R3:W-:Y:S05]  /*8370*/  MUFU.EX2 R142, R28 ;  /* 0x0000001c008e7308 */ /* 0x0007ea0000000800 */
[C---:B------:R-:W-:Y:S04]  /*8380*/  HMMA.16816.F32 R84, R20.reuse, R112, R84 ;  /* 0x000000701454723c */ /* 0x040fe80000001854 */
[----:B-1----:R-:W-:Y:S02]  /*8390*/  FFMA.FTZ R24, R42, c[0x0][0x2d0], -R108 ;  /* 0x0000b4002a187a23 */ /* 0x002fe4000001086c */
[----:B------:R-:W-:Y:S01]  /*83a0*/  LDSM.16.MT88.4 R40, [R199+0x6000] ;  /* 0x00600000c728783b */ /* 0x000fe20000004200 */
[----:B----4-:R-:W-:Y:S01]  /*83b0*/  FADD.FTZ R2, R144, R2 ;  /* 0x0000000290027221 */ /* 0x010fe20000010000 */
[C---:B------:R-:W-:Y:S01]  /*83c0*/  HMMA.16816.F32 R88, R20.reuse, R114, R88 ;  /* 0x000000721458723c */ /* 0x040fe20000001858 */
[----:B------:R1:W4:Y:S05]  /*83d0*/  MUFU.EX2 R143, R24 ;  /* 0x00000018008f7308 */ /* 0x00032a0000000800 */
[----:B---3--:R-:W-:Y:S02]  /*83e0*/  LDSM.16.MT88.4 R28, [R198+0x2000] ;  /* 0x00200000c61c783b */ /* 0x008fe40000004200 */
[C---:B--2---:R-:W-:Y:S06]  /*83f0*/  HMMA.16816.F32 R12, R20.reuse, R32, R12 ;  /* 0x00000020140c723c */ /* 0x044fec000000180c */
[----:B-1----:R-:W1:Y:S01]  /*8400*/  LDSM.16.MT88.4 R24, [R197+0x2000] ;  /* 0x00200000c518783b */ /* 0x002e620000004200 */
[----:B----4-:R-:W-:Y:S01]  /*8410*/  FADD.FTZ R0, R143, R0 ;  /* 0x000000008f007221 */ /* 0x010fe20000010000 */
[C---:B------:R-:W-:Y:S04]  /*8420*/  HMMA.16816.F32 R92, R20.reuse, R34, R92 ;  /* 0x00000022145c723c */ /* 0x040fe8000000185c */
[----:B------:R-:W-:Y:S02]  /*8430*/  FADD.FTZ R0, R142, R0 ;  /* 0x000000008e007221 */ /* 0x000fe40000010000 */
[----:B------:R-:W2:Y:S02]  /*8440*/  LDSM.16.MT88.4 R32, [R200+0x2000] ;  /* 0x00200000c820783b */ /* 0x000ea40000004200 */
[C---:B------:R-:W-:Y:S07]  /*8450*/  HMMA.16816.F32 R96, R20.reuse, R36, R96 ;  /* 0x000000241460723c */ /* 0x040fee0000001860 */
[--C-:B------:R-:W-:Y:S01]  /*8460*/  FFMA.FTZ R36, R44, c[0x0][0x2d0], -R109.reuse ;  /* 0x0000b4002c247a23 */ /* 0x100fe2000001086d */
[C---:B------:R-:W-:Y:S03]  /*8470*/  HMMA.16816.F32 R100, R20.reuse, R38, R100 ;  /* 0x000000261464723c */ /* 0x040fe60000001864 */
[----:B------:R3:W4:Y:S05]  /*8480*/  MUFU.EX2 R127, R36 ;  /* 0x00000024007f7308 */ /* 0x00072a0000000800 */
[C---:B------:R-:W-:Y:S08]  /*8490*/  HMMA.16816.F32 R16, R20.reuse, R116, R16 ;  /* 0x000000741410723c */ /* 0x040ff00000001810 */
[----:B------:R-:W-:Y:S01]  /*84a0*/  HMMA.16816.F32 R104, R20, R118, R104 ;  /* 0x000000761468723c */ /* 0x000fe20000001868 */
[----:B------:R-:W-:Y:S06]  /*84b0*/  LDSM.16.MT88.4 R116, [R197+0x3000] ;  /* 0x00300000c574783b */ /* 0x000fec0000004200 */
[----:B------:R-:W-:Y:S02]  /*84c0*/  F2FP.PACK_AB R20, R148, R149 ;  /* 0x000000959414723e */ /* 0x000fe400000000ff */
[----:B------:R-:W-:Y:S01]  /*84d0*/  F2FP.PACK_AB R21, R146, R147 ;  /* 0x000000939215723e */ /* 0x000fe200000000ff */
[----:B---3--:R-:W-:Y:S02]  /*84e0*/  LDSM.16.MT88.4 R36, [R199+0x5800] ;  /* 0x00580000c724783b */ /* 0x008fe40000004200 */
[----:B------:R-:W-:Y:S01]  /*84f0*/  F2FP.PACK_AB R22, R144, R145 ;  /* 0x000000919016723e */ /* 0x000fe200000000ff */
[----:B----4-:R-:W-:Y:S01]  /*8500*/  FADD.FTZ R2, R127, R2 ;  /* 0x000000027f027221 */ /* 0x010fe20000010000 */
[----:B------:R-:W-:Y:S07]  /*8510*/  F2FP.PACK_AB R23, R142, R143 ;  /* 0x0000008f8e17723e */ /* 0x000fee00000000ff */
[C---:B-1----:R-:W-:Y:S08]  /*8520*/  HMMA.16816.F32 R4, R20.reuse, R24, R4 ;  /* 0x000000181404723c */ /* 0x042ff00000001804 */
[C---:B------:R-:W-:Y:S01]  /*8530*/  HMMA.16816.F32 R8, R20.reuse, R26, R8 ;  /* 0x0000001a1408723c */ /* 0x040fe20000001808 */
[----:B------:R-:W1:Y:S07]  /*8540*/  LDSM.16.MT88.4 R24, [R197+0x5800] ;  /* 0x00580000c518783b */ /* 0x000e6e0000004200 */
[C---:B------:R-:W-:Y:S08]  /*8550*/  HMMA.16816.F32 R60, R20.reuse, R120, R60 ;  /* 0x00000078143c723c */ /* 0x040ff0000000183c */
[C---:B------:R-:W-:Y:S08]  /*8560*/  HMMA.16816.F32 R64, R20.reuse, R122, R64 ;  /* 0x0000007a1440723c */ /* 0x040ff00000001840 */
[C---:B------:R-:W-:Y:S07]  /*8570*/  HMMA.16816.F32 R68, R20.reuse, R28, R68 ;  /* 0x0000001c1444723c */ /* 0x040fee0000001844 */
[--C-:B------:R-:W-:Y:S01]  /*8580*/  FFMA.FTZ R28, R45, c[0x0][0x2d0], -R109.reuse ;  /* 0x0000b4002d1c7a23 */ /* 0x100fe2000001086d */
[C---:B------:R-:W-:Y:S03]  /*8590*/  HMMA.16816.F32 R72, R20.reuse, R30, R72 ;  /* 0x0000001e1448723c */ /* 0x040fe60000001848 */
[----:B------:R3:W4:Y:S05]  /*85a0*/  MUFU.EX2 R126, R28 ;  /* 0x0000001c007e7308 */ /* 0x00072a0000000800 */
[C---:B--2---:R-:W-:Y:S07]  /*85b0*/  HMMA.16816.F32 R76, R20.reuse, R32, R76 ;  /* 0x00000020144c723c */ /* 0x044fee000000184c */
[--C-:B------:R-:W-:Y:S01]  /*85c0*/  FFMA.FTZ R32, R47, c[0x0][0x2d0], -R108.reuse ;  /* 0x0000b4002f207a23 */ /* 0x100fe2000001086c */
[C---:B------:R-:W-:Y:S03]  /*85d0*/  HMMA.16816.F32 R80, R20.reuse, R34, R80 ;  /* 0x000000221450723c */ /* 0x040fe60000001850 */
[----:B------:R2:W-:Y:S05]  /*85e0*/  MUFU.EX2 R124, R32 ;  /* 0x00000020007c7308 */ /* 0x0005ea0000000800 */
[C---:B-1----:R-:W-:Y:S04]  /*85f0*/  HMMA.16816.F32 R84, R20.reuse, R24, R84 ;  /* 0x000000181454723c */ /* 0x042fe80000001854 */
[----:B---3--:R-:W-:Y:S02]  /*8600*/  FFMA.FTZ R28, R46, c[0x0][0x2d0], -R108 ;  /* 0x0000b4002e1c7a23 */ /* 0x008fe4000001086c */
[----:B------:R-:W-:Y:S01]  /*8610*/  LDSM.16.MT88.4 R44, [R198+0x6000] ;  /* 0x00600000c62c783b */ /* 0x000fe20000004200 */
[--C-:B------:R-:W-:Y:S01]  /*8620*/  FFMA.FTZ R24, R49, c[0x0][0x2d0], -R109.reuse ;  /* 0x0000b40031187a23 */ /* 0x100fe2000001086d */
[C---:B------:R-:W-:Y:S01]  /*8630*/  HMMA.16816.F32 R88, R20.reuse, R26, R88 ;  /* 0x0000001a1458723c */ /* 0x040fe20000001858 */
[----:B------:R1:W3:Y:S03]  /*8640*/  MUFU.EX2 R125, R28 ;  /* 0x0000001c007d7308 */ /* 0x0002e60000000800 */
[----:B----4-:R-:W-:Y:S04]  /*8650*/  FADD.FTZ R2, R126, R2 ;  /* 0x000000027e027221 */ /* 0x010fe80000010000 */
[C---:B------:R-:W-:Y:S03]  /*8660*/  HMMA.16816.F32 R12, R20.reuse, R36, R12 ;  /* 0x00000024140c723c */ /* 0x040fe6000000180c */
[----:B------:R4:W-:Y:S01]  /*8670*/  MUFU.EX2 R140, R24 ;  /* 0x00000018008c7308 */ /* 0x0009e20000000800 */
[----:B--2---:R-:W-:Y:S01]  /*8680*/  LDSM.16.MT88.4 R32, [R200+0x5800] ;  /* 0x00580000c820783b */ /* 0x004fe20000004200 */
[----:B------:R-:W-:Y:S02]  /*8690*/  FADD.FTZ R2, R141, R2 ;  /* 0x000000028d027221 */ /* 0x000fe40000010000 */
[----:B------:R-:W-:Y:S01]  /*86a0*/  FFMA.FTZ R36, R51, c[0x0][0x2d0], -R108 ;  /* 0x0000b40033247a23 */ /* 0x000fe2000001086c */
[C---:B------:R-:W-:Y:S05]  /*86b0*/  HMMA.16816.F32 R92, R20.reuse, R38, R92 ;  /* 0x00000026145c723c */ /* 0x040fea000000185c */
[----:B------:R2:W-:Y:S01]  /*86c0*/  MUFU.EX2 R138, R36 ;  /* 0x00000024008a7308 */ /* 0x0005e20000000800 */
[----:B-1----:R-:W1:Y:S01]  /*86d0*/  LDSM.16.MT88.4 R28, [R198+0x5800] ;  /* 0x00580000c61c783b */ /* 0x002e620000004200 */
[----:B---3--:R-:W-:Y:S05]  /*86e0*/  FADD.FTZ R0, R125, R0 ;  /* 0x000000007d007221 */ /* 0x008fea0000010000 */
[----:B------:R-:W-:Y:S02]  /*86f0*/  FADD.FTZ R0, R124, R0 ;  /* 0x000000007c007221 */ /* 0x000fe40000010000 */
[----:B----4-:R-:W-:Y:S02]  /*8700*/  FFMA.FTZ R24, R50, c[0x0][0x2d0], -R108 ;  /* 0x0000b40032187a23 */ /* 0x010fe4000001086c */
[----:B------:R-:W-:Y:S01]  /*8710*/  MUFU.EX2 R50, R48 ;  /* 0x0000003000327308 */ /* 0x000fe20000000800 */
[----:B--2---:R-:W-:Y:S09]  /*8720*/  LDSM.16.MT88.4 R36, [R199+0x2800] ;  /* 0x00280000c724783b */ /* 0x004ff20000004200 */
[----:B------:R2:W3:Y:S01]  /*8730*/  MUFU.EX2 R139, R24 ;  /* 0x00000018008b7308 */ /* 0x0004e20000000800 */
[C---:B-1----:R-:W-:Y:S01]  /*8740*/  HMMA.16816.F32 R96, R20.reuse, R28, R96 ;  /* 0x0000001c1460723c */ /* 0x042fe20000001860 */
[----:B--2---:R-:W1:Y:S06]  /*8750*/  LDSM.16.MT88.4 R24, [R197+0x2800] ;  /* 0x00280000c518783b */ /* 0x004e6c0000004200 */
[--C-:B------:R-:W-:Y:S01]  /*8760*/  FFMA.FTZ R28, R52, c[0x0][0x2d0], -R109.reuse ;  /* 0x0000b400341c7a23 */ /* 0x100fe2000001086d */
[C---:B------:R-:W-:Y:S03]  /*8770*/  HMMA.16816.F32 R100, R20.reuse, R30, R100 ;  /* 0x0000001e1464723c */ /* 0x040fe60000001864 */
[----:B------:R2:W-:Y:S01]  /*8780*/  MUFU.EX2 R137, R28 ;  /* 0x0000001c00897308 */ /* 0x0005e20000000800 */
[----:B---3--:R-:W-:Y:S04]  /*8790*/  FADD.FTZ R0, R139, R0 ;  /* 0x000000008b007221 */ /* 0x008fe80000010000 */
[C---:B------:R-:W-:Y:S07]  /*87a0*/  HMMA.16816.F32 R16, R20.reuse, R32, R16 ;  /* 0x000000201410723c */ /* 0x040fee0000001810 */
[--C-:B------:R-:W-:Y:S01]  /*87b0*/  FFMA.FTZ R32, R53, c[0x0][0x2d0], -R109.reuse ;  /* 0x0000b40035207a23 */ /* 0x100fe2000001086d */
[----:B------:R-:W-:Y:S03]  /*87c0*/  HMMA.16816.F32 R104, R20, R34, R104 ;  /* 0x000000221468723c */ /* 0x000fe60000001868 */
[----:B------:R3:W4:Y:S04]  /*87d0*/  MUFU.EX2 R136, R32 ;  /* 0x0000002000887308 */ /* 0x0007280000000800 */
[----:B------:R-:W-:Y:S02]  /*87e0*/  F2FP.PACK_AB R20, R126, R127 ;  /* 0x0000007f7e14723e */ /* 0x000fe400000000ff */
[----:B------:R-:W-:Y:S01]  /*87f0*/  F2FP.PACK_AB R21, R124, R125 ;  /* 0x0000007d7c15723e */ /* 0x000fe200000000ff */
[----:B--2---:R-:W2:Y:S02]  /*8800*/  LDSM.16.MT88.4 R28, [R198+0x2800] ;  /* 0x00280000c61c783b */ /* 0x004ea40000004200 */
[----:B------:R-:W-:Y:S02]  /*8810*/  F2FP.PACK_AB R22, R140, R141 ;  /* 0x0000008d8c16723e */ /* 0x000fe400000000ff */
[----:B------:R-:W-:Y:S07]  /*8820*/  F2FP.PACK_AB R23, R138, R139 ;  /* 0x0000008b8a17723e */ /* 0x000fee00000000ff */
[C---:B-1----:R-:W-:Y:S01]  /*8830*/  HMMA.16816.F32 R4, R20.reuse, R24, R4 ;  /* 0x000000181404723c */ /* 0x042fe20000001804 */
[----:B---3--:R-:W1:Y:S06]  /*8840*/  LDSM.16.MT88.4 R32, [R200+0x2800] ;  /* 0x00280000c820783b */ /* 0x008e6c0000004200 */
[--C-:B------:R-:W-:Y:S01]  /*8850*/  FFMA.FTZ R24, R54, c[0x0][0x2d0], -R108.reuse ;  /* 0x0000b40036187a23 */ /* 0x100fe2000001086c */
[C---:B------:R-:W-:Y:S03]  /*8860*/  HMMA.16816.F32 R8, R20.reuse, R26, R8 ;  /* 0x0000001a1408723c */ /* 0x040fe60000001808 */
[----:B------:R3:W-:Y:S05]  /*8870*/  MUFU.EX2 R53, R24 ;  /* 0x0000001800357308 */ /* 0x0007ea0000000800 */
[C---:B------:R-:W-:Y:S07]  /*8880*/  HMMA.16816.F32 R60, R20.reuse, R36, R60 ;  /* 0x00000024143c723c */ /* 0x040fee000000183c */
[----:B------:R-:W-:Y:S01]  /*8890*/  FFMA.FTZ R36, R56, c[0x0][0x2d0], -R109 ;  /* 0x0000b40038247a23 */ /* 0x000fe2000001086d */
[C---:B------:R-:W-:Y:S03]  /*88a0*/  HMMA.16816.F32 R64, R20.reuse, R38, R64 ;  /* 0x000000261440723c */ /* 0x040fe60000001840 */
[----:B------:R5:W-:Y:S01]  /*88b0*/  MUFU.EX2 R51, R36 ;  /* 0x0000002400337308 */ /* 0x000be20000000800 */
[----:B------:R-:W-:Y:S04]  /*88c0*/  MOV R109, R3 ;  /* 0x00000003006d7202 */ /* 0x000fe80000000f00 */
[C---:B--2---:R-:W-:Y:S04]  /*88d0*/  HMMA.16816.F32 R68, R20.reuse, R28, R68 ;  /* 0x0000001c1444723c */ /* 0x044fe80000001844 */
[--C-:B---3--:R-:W-:Y:S03]  /*88e0*/  FFMA.FTZ R24, R55, c[0x0][0x2d0], -R108.reuse ;  /* 0x0000b40037187a23 */ /* 0x108fe6000001086c */
[--C-:B------:R-:W-:Y:S01]  /*88f0*/  FFMA.FTZ R28, R58, c[0x0][0x2d0], -R108.reuse ;  /* 0x0000b4003a1c7a23 */ /* 0x100fe2000001086c */
[C---:B------:R-:W-:Y:S01]  /*8900*/  HMMA.16816.F32 R72, R20.reuse, R30, R72 ;  /* 0x0000001e1448723c */ /* 0x040fe20000001848 */
[----:B------:R2:W3:Y:S03]  /*8910*/  MUFU.EX2 R52, R24 ;  /* 0x0000001800347308 */ /* 0x0004e60000000800 */
[----:B------:R-:W-:Y:S04]  /*8920*/  FFMA.FTZ R108, R59, c[0x0][0x2d0], -R108 ;  /* 0x0000b4003b6c7a23 */ /* 0x000fe8000001086c */
[C---:B-1----:R-:W-:Y:S01]  /*8930*/  HMMA.16816.F32 R76, R20.reuse, R32, R76 ;  /* 0x00000020144c723c */ /* 0x042fe2000000184c */
[----:B-----5:R-:W-:Y:S02]  /*8940*/  LDSM.16.MT88.4 R36, [R200+0x6000] ;  /* 0x00600000c824783b */ /* 0x020fe40000004200 */
[----:B------:R1:W-:Y:S05]  /*8950*/  MUFU.EX2 R49, R28 ;  /* 0x0000001c00317308 */ /* 0x0003ea0000000800 */
[C---:B------:R-:W-:Y:S01]  /*8960*/  HMMA.16816.F32 R80, R20.reuse, R34, R80 ;  /* 0x000000221450723c */ /* 0x040fe20000001850 */
[----:B------:R-:W-:Y:S04]  /*8970*/  LDSM.16.MT88.4 R32, [R198+0x3000] ;  /* 0x00300000c620783b */ /* 0x000fe80000004200 */
[----:B------:R-:W5:Y:S04]  /*8980*/  MUFU.EX2 R48, R108 ;  /* 0x0000006c00307308 */ /* 0x000f680000000800 */
[----:B--2---:R-:W2:Y:S08]  /*8990*/  LDSM.16.MT88.4 R24, [R197+0x6000] ;  /* 0x00600000c518783b */ /* 0x004eb00000004200 */
[----:B-1----:R-:W1:Y:S01]  /*89a0*/  LDSM.16.MT88.4 R28, [R199+0x3000] ;  /* 0x00300000c71c783b */ /* 0x002e620000004200 */
[C---:B--2---:R-:W-:Y:S08]  /*89b0*/  HMMA.16816.F32 R84, R20.reuse, R24, R84 ;  /* 0x000000181454723c */ /* 0x044ff00000001854 */
[C---:B------:R-:W-:Y:S01]  /*89c0*/  HMMA.16816.F32 R88, R20.reuse, R26, R88 ;  /* 0x0000001a1458723c */ /* 0x040fe20000001858 */
[----:B------:R-:W2:Y:S07]  /*89d0*/  LDSM.16.MT88.4 R24, [R200+0x3000] ;  /* 0x00300000c818783b */ /* 0x000eae0000004200 */
[C---:B------:R-:W-:Y:S08]  /*89e0*/  HMMA.16816.F32 R12, R20.reuse, R40, R12 ;  /* 0x00000028140c723c */ /* 0x040ff0000000180c */
[C---:B------:R-:W-:Y:S08]  /*89f0*/  HMMA.16816.F32 R92, R20.reuse, R42, R92 ;  /* 0x0000002a145c723c */ /* 0x040ff0000000185c */
[C---:B------:R-:W-:Y:S08]  /*8a00*/  HMMA.16816.F32 R96, R20.reuse, R44, R96 ;  /* 0x0000002c1460723c */ /* 0x040ff00000001860 */
[C---:B------:R-:W-:Y:S08]  /*8a10*/  HMMA.16816.F32 R100, R20.reuse, R46, R100 ;  /* 0x0000002e1464723c */ /* 0x040ff00000001864 */
[C---:B------:R-:W-:Y:S08]  /*8a20*/  HMMA.16816.F32 R16, R20.reuse, R36, R16 ;  /* 0x000000241410723c */ /* 0x040ff00000001810 */
[----:B------:R-:W-:Y:S07]  /*8a30*/  HMMA.16816.F32 R104, R20, R38, R104 ;  /* 0x000000261468723c */ /* 0x000fee0000001868 */
[----:B----4-:R-:W-:Y:S02]  /*8a40*/  F2FP.PACK_AB R20, R136, R137 ;  /* 0x000000898814723e */ /* 0x010fe400000000ff */
[----:B---3--:R-:W-:Y:S03]  /*8a50*/  F2FP.PACK_AB R21, R52, R53 ;  /* 0x000000353415723e */ /* 0x008fe600000000ff */
[----:B------:R-:W-:Y:S02]  /*8a60*/  F2FP.PACK_AB R22, R50, R51 ;  /* 0x000000333216723e */ /* 0x000fe400000000ff */
[----:B-----5:R-:W-:Y:S07]  /*8a70*/  F2FP.PACK_AB R23, R48, R49 ;  /* 0x000000313017723e */ /* 0x020fee00000000ff */
[C---:B------:R-:W-:Y:S01]  /*8a80*/  HMMA.16816.F32 R112, R20.reuse, R116, R4 ;  /* 0x000000741470723c */ /* 0x040fe20000001804 */
[----:B------:R-:W3:Y:S07]  /*8a90*/  LDSM.16.MT88.4 R4, [R197+0x6800] ;  /* 0x00680000c504783b */ /* 0x000eee0000004200 */
[C---:B------:R-:W-:Y:S01]  /*8aa0*/  HMMA.16816.F32 R116, R20.reuse, R118, R8 ;  /* 0x000000761474723c */ /* 0x040fe20000001808 */
[----:B------:R-:W4:Y:S07]  /*8ab0*/  LDSM.16.MT88.4 R8, [R199+0x6800] ;  /* 0x00680000c708783b */ /* 0x000f2e0000004200 */
[C---:B-1----:R-:W-:Y:S08]  /*8ac0*/  HMMA.16816.F32 R60, R20.reuse, R28, R60 ;  /* 0x0000001c143c723c */ /* 0x042ff0000000183c */
[C---:B------:R-:W-:Y:S08]  /*8ad0*/  HMMA.16816.F32 R64, R20.reuse, R30, R64 ;  /* 0x0000001e1440723c */ /* 0x040ff00000001840 */
[C---:B------:R-:W-:Y:S08]  /*8ae0*/  HMMA.16816.F32 R68, R20.reuse, R32, R68 ;  /* 0x000000201444723c */ /* 0x040ff00000001844 */
[C---:B------:R-:W-:Y:S08]  /*8af0*/  HMMA.16816.F32 R72, R20.reuse, R34, R72 ;  /* 0x000000221448723c */ /* 0x040ff00000001848 */
[C---:B--2---:R-:W-:Y:S08]  /*8b00*/  HMMA.16816.F32 R76, R20.reuse, R24, R76 ;  /* 0x00000018144c723c */ /* 0x044ff0000000184c */
[C---:B------:R-:W-:Y:S01]  /*8b10*/  HMMA.16816.F32 R80, R20.reuse, R26, R80 ;  /* 0x0000001a1450723c */ /* 0x040fe20000001850 */
[----:B------:R-:W1:Y:S07]  /*8b20*/  LDSM.16.MT88.4 R24, [R198+0x6800] ;  /* 0x00680000c618783b */ /* 0x000e6e0000004200 */
[C---:B---3--:R-:W-:Y:S08]  /*8b30*/  HMMA.16816.F32 R84, R20.reuse, R4, R84 ;  /* 0x000000041454723c */ /* 0x048ff00000001854 */
[C---:B------:R-:W-:Y:S01]  /*8b40*/  HMMA.16816.F32 R88, R20.reuse, R6, R88 ;  /* 0x000000061458723c */ /* 0x040fe20000001858 */
[----:B------:R-:W2:Y:S07]  /*8b50*/  LDSM.16.MT88.4 R4, [R200+0x6800] ;  /* 0x00680000c804783b */ /* 0x000eae0000004200 */
[C---:B----4-:R-:W-:Y:S08]  /*8b60*/  HMMA.16816.F32 R120, R20.reuse, R8, R12 ;  /* 0x000000081478723c */ /* 0x050ff0000000180c */
[C---:B------:R-:W-:Y:S08]  /*8b70*/  HMMA.16816.F32 R92, R20.reuse, R10, R92 ;  /* 0x0000000a145c723c */ /* 0x040ff0000000185c */
[C---:B-1----:R-:W-:Y:S08]  /*8b80*/  HMMA.16816.F32 R96, R20.reuse, R24, R96 ;  /* 0x000000181460723c */ /* 0x042ff00000001860 */
[C---:B------:R-:W-:Y:S08]  /*8b90*/  HMMA.16816.F32 R100, R20.reuse, R26, R100 ;  /* 0x0000001a1464723c */ /* 0x040ff00000001864 */
[C---:B--2---:R-:W-:Y:S07]  /*8ba0*/  HMMA.16816.F32 R124, R20.reuse, R4, R16 ;  /* 0x00000004147c723c */ /* 0x044fee0000001810 */
        /* <DEDUP_REMOVED lines=10> */
[----:B------:R-:W-:Y:S01]  /*8c50*/  FADD.FTZ R227, R48, R0 ;  /* 0x0000000030e37221 */ /* 0x000fe20000010000 */
[----:B------:R-:W-:-:S05]  /*8c60*/  @P0 BRA `(.L_x_144) ;  /* 0xffffcf2000000947 */ /* 0x000fca000383ffff */
.L_x_141:
[----:B------:R-:W-:Y:S05]  /*8c70*/  BRA.DIV ~URZ, `(.L_x_145) ;  /* 0x00003f027f007947 */ /* 0x000fea000b800000 */
[----:B------:R-:W1:Y:S04]  /*8c80*/  SHFL.BFLY PT, R0, R226, 0x2, 0x1f ;  /* 0x0c401f00e2007f89 */ /* 0x000e6800000e0000 */
[----:B------:R-:W2:Y:S01]  /*8c90*/  SHFL.BFLY PT, R3, R227, 0x2, 0x1f ;  /* 0x0c401f00e3037f89 */ /* 0x000ea200000e0000 */
[----:B-1----:R-:W-:-:S02]  /*8ca0*/  FADD.FTZ R0, R0, R226 ;  /* 0x000000e200007221 */ /* 0x002fc40000010000 */
[----:B--2---:R-:W-:-:S03]  /*8cb0*/  FADD.FTZ R3, R3, R227 ;  /* 0x000000e303037221 */ /* 0x004fc60000010000 */
[----:B------:R-:W1:Y:S04]  /*8cc0*/  SHFL.BFLY PT, R2, R0, 0x1, 0x1f ;  /* 0x0c201f0000027f89 */ /* 0x000e6800000e0000 */
[----:B------:R2:W3:Y:S01]  /*8cd0*/  SHFL.BFLY PT, R4, R3, 0x1, 0x1f ;  /* 0x0c201f0003047f89 */ /* 0x0004e200000e0000 */
[----:B-1----:R-:W-:-:S05]  /*8ce0*/  FADD.FTZ R0, R0, R2 ;  /* 0x0000000200007221 */ /* 0x002fca0000010000 */
.L_x_208:
[----:B------:R-:W-:Y:S01]  /*8cf0*/  FSETP.NE.FTZ.AND P1, PT, R0, RZ, PT ;  /* 0x000000ff0000720b */ /* 0x000fe20003f35000 */
[----:B--23--:R-:W-:Y:S01]  /*8d00*/  FADD.FTZ R3, R4, R3 ;  /* 0x0000000304037221 */ /* 0x00cfe20000010000 */
[----:B------:R-:W-:Y:S02]  /*8d10*/  MOV R2, RZ ;  /* 0x000000ff00027202 */ /* 0x000fe40000000f00 */
[----:B------:R-:W-:Y:S02]  /*8d20*/  MOV R21, 0xff800000 ;  /* 0xff80000000157802 */ /* 0x000fe40000000f00 */
[----:B------:R-:W-:-:S02]  /*8d30*/  FSETP.NE.FTZ.AND P0, PT, R3, RZ, PT ;  /* 0x000000ff0300720b */ /* 0x000fc40003f15000 */
        /* <DEDUP_REMOVED lines=80> */
.L_x_138:
[----:B------:R-:W2:Y:S01]  /*9240*/  S2R R2, SR_TID.X ;  /* 0x0000000000027919 */ /* 0x000ea20000002100 */
[----:B------:R-:W-:Y:S01]  /*9250*/  BSSY B0, `(.L_x_146) ;  /* 0x0000010000007945 */ /* 0x000fe20003800000 */
[----:B--2---:R-:W-:-:S13]  /*9260*/  LOP3.LUT P0, RZ, R2, 0xff, RZ, 0xc0, !PT ;  /* 0x000000ff02ff7812 */ /* 0x004fda000780c0ff */
[----:B------:R-:W-:Y:S05]  /*9270*/  @P0 BRA `(.L_x_147) ;  /* 0x000000d000000947 */ /* 0x000fea0003800000 */
[----:B------:R-:W2:Y:S01]  /*9280*/  S2R R4, SR_LANEID ;  /* 0x0000000000047919 */ /* 0x000ea20000000000 */
[----:B------:R-:W-:Y:S01]  /*9290*/  VOTEU.ANY UR4, UPT, PT ;  /* 0x0000000000047886 */ /* 0x000fe200038e0100 */
[----:B-1----:R-:W-:Y:S01]  /*92a0*/  IMAD.MOV.U32 R5, RZ, RZ, c[0x0][0x564] ;  /* 0x00015900ff057624 */ /* 0x002fe200078e00ff */
[----:B------:R-:W2:Y:S08]  /*92b0*/  FLO.U32 R3, UR4 ;  /* 0x0000000400037d00 */ /* 0x000eb000080e0000 */
[----:B------:R-:W1:Y:S01]  /*92c0*/  POPC R2, UR4 ;  /* 0x0000000400027d09 */ /* 0x000e620008000000 */
[----:B--2---:R-:W-:Y:S01]  /*92d0*/  ISETP.EQ.U32.AND P0, PT, R3, R4, PT ;  /* 0x000000040300720c */ /* 0x004fe20003f02070 */
[----:B------:R-:W-:-:S12]  /*92e0*/  IMAD.MOV.U32 R4, RZ, RZ, c[0x0][0x560] ;  /* 0x00015800ff047624 */ /* 0x000fd800078e00ff */
[----:B-1----:R1:W2:Y:S04]  /*92f0*/  @P0 ATOMG.E.ADD.STRONG.GPU PT, R2, [R4.64], R2 ;  /* 0x00000002040209a8 */ /* 0x0022a800081ee1c6 */
[----:B-1----:R-:W1:Y:S04]  /*9300*/  S2R R4, SR_LTMASK ;  /* 0x0000000000047919 */ /* 0x002e680000003900 */
[----:B--2---:R1:W2:Y:S02]  /*9310*/  SHFL.IDX PT, R3, R2, R3, 0x1f ;  /* 0x00001f0302037589 */ /* 0x0042a400000e0000 */
[----:B-1----:R-:W-:-:S06]  /*9320*/  LOP3.LUT R2, R4, UR4, RZ, 0xc0, !PT ;  /* 0x0000000404027c12 */ /* 0x002fcc000f8ec0ff */
[----:B------:R-:W2:Y:S02]  /*9330*/  POPC R2, R2 ;  /* 0x0000000200027309 */ /* 0x000ea40000000000 */
[----:B--2---:R-:W-:-:S06]  /*9340*/  IADD3 R236, R3, c[0x0][0xc], R2 ;  /* 0x0000030003ec7a10 */ /* 0x004fcc0007ffe002 */
.L_x_147:
[----:B------:R-:W-:Y:S05]  /*9350*/  BSYNC B0 ;  /* 0x0000000000007941 */ /* 0x000fea0003800000 */
.L_x_146:
[----:B------:R-:W-:Y:S01]  /*9360*/  PRMT R0, R0, 0x9910, RZ ;  /* 0x0000991000007816 */ /* 0x000fe200000000ff */
[----:B------:R-:W-:Y:S01]  /*9370*/  BSSY B1, `(.L_x_148) ;  /* 0x000028e000017945 */ /* 0x000fe20003800000 */
[----:B------:R-:W-:Y:S01]  /*9380*/  IMAD.MOV.U32 R94, RZ, RZ, R236 ;  /* 0x000000ffff5e7224 */ /* 0x000fe200078e00ec */
[----:B------:R-:W-:Y:S02]  /*9390*/  SHF.R.S32.HI R7, RZ, 0x1f, R235 ;  /* 0x0000001fff077819 */ /* 0x000fe400000114eb */
[----:B------:R-:W-:Y:S02]  /*93a0*/  ISETP.NE.AND P0, PT, R0, RZ, PT ;  /* 0x000000ff0000720c */ /* 0x000fe40003f05270 */
[----:B------:R-:W-:Y:S02]  /*93b0*/  SHF.R.S32.HI R40, RZ, 0x1f, R228 ;  /* 0x0000001fff287819 */ /* 0x000fe400000114e4 */
[----:B------:R-:W-:-:S09]  /*93c0*/  SHF.R.S32.HI R41, RZ, 0x1f, R231 ;  /* 0x0000001fff297819 */ /* 0x000fd200000114e7 */
[----:B------:R-:W-:Y:S05]  /*93d0*/  @!P0 BRA `(.L_x_149) ;  /* 0x00001d9000008947 */ /* 0x000fea0003800000 */
[----:B------:R-:W2:Y:S04]  /*93e0*/  LDL R13, [R1+0x8] ;  /* 0x00000800010d7983 */ /* 0x000ea80000100800 */
[----:B------:R-:W3:Y:S04]  /*93f0*/  LDL R12, [R1+0xc] ;  /* 0x00000c00010c7983 */ /* 0x000ee80000100800 */
[----:B------:R-:W4:Y:S04]  /*9400*/  LDL R8, [R1+0x14] ;  /* 0x0000140001087983 */ /* 0x000f280000100800 */
[----:B------:R-:W4:Y:S04]  /*9410*/  LDL R11, [R1+0x10] ;  /* 0x00001000010b7983 */ /* 0x000f280000100800 */
[----:B------:R-:W4:Y:S04]  /*9420*/  LDL R10, [R1+0x24] ;  /* 0x00002400010a7983 */ /* 0x000f280000100800 */
[----:B------:R-:W4:Y:S04]  /*9430*/  LDL R6, [R1+0x1c] ;  /* 0x00001c0001067983 */ /* 0x000f280000100800 */
[----:B-1----:R-:W4:Y:S04]  /*9440*/  LDL R5, [R1+0x20] ;  /* 0x0000200001057983 */ /* 0x002f280000100800 */
[----:B------:R-:W4:Y:S01]  /*9450*/  LDL R9, [R1+0x18] ;  /* 0x0000180001097983 */ /* 0x000f220000100800 */
[----:B------:R-:W-:Y:S01]  /*9460*/  WARPSYNC 0xffffffff ;  /* 0xffffffff00007948 */ /* 0x000fe20003800000 */
[----:B------:R-:W-:-:S02]  /*9470*/  F2FP.PACK_AB R0, R113, R112 ;  /* 0x000000707100723e */ /* 0x000fc400000000ff */
[----:B------:R-:W-:Y:S01]  /*9480*/  BAR.SYNC.DEFER_BLOCKING 0x1, 0x100 ;  /* 0x0044000000007b1d */ /* 0x000fe20000010000 */
[----:B------:R-:W-:Y:S02]  /*9490*/  F2FP.PACK_AB R2, R101, R100 ;  /* 0x000000646502723e */ /* 0x000fe400000000ff */
[----:B------:R-:W-:Y:S02]  /*94a0*/  F2FP.PACK_AB R3, R49, R48 ;  /* 0x000000303103723e */ /* 0x000fe400000000ff */
[----:B------:R-:W-:Y:S02]  /*94b0*/  F2FP.PACK_AB R4, R61, R60 ;  /* 0x0000003c3d04723e */ /* 0x000fe400000000ff */
[----:B------:R-:W-:-:S04]  /*94c0*/  ISETP.NE.U32.AND P1, PT, RZ, c[0x0][0x500], PT ;  /* 0x00014000ff007a0c */ /* 0x000fc80003f25070 */
[----:B------:R-:W-:Y:S01]  /*94d0*/  ISETP.NE.AND.EX P1, PT, RZ, c[0x0][0x504], PT, P1 ;  /* 0x00014100ff007a0c */ /* 0x000fe20003f25310 */
[----:B--2---:R1:W-:Y:S04]  /*94e0*/  STS [R13], R0 ;  /* 0x000000000d007388 */ /* 0x0043e80000000800 */
[----:B------:R2:W-:Y:S04]  /*94f0*/  STS [R13+0x400], R2 ;  /* 0x000400020d007388 */ /* 0x0005e80000000800 */
[----:B---3--:R3:W-:Y:S01]  /*9500*/  STS [R12], R3 ;  /* 0x000000030c007388 */ /* 0x0087e20000000800 */
[----:B-1----:R-:W-:-:S02]  /*9510*/  F2FP.PACK_AB R0, R93, R92 ;  /* 0x0000005c5d00723e */ /* 0x002fc400000000ff */
[----:B--2---:R-:W-:-:S03]  /*9520*/  F2FP.PACK_AB R2, R51, R50 ;  /* 0x000000323302723e */ /* 0x004fc600000000ff */
[----:B------:R1:W-:Y:S01]  /*9530*/  STS [R12+0x400], R0 ;  /* 0x000400000c007388 */ /* 0x0003e20000000800 */
[----:B---3--:R-:W-:-:S03]  /*9540*/  F2FP.PACK_AB R3, R81, R80 ;  /* 0x000000505103723e */ /* 0x008fc600000000ff */
[----:B----4-:R2:W-:Y:S04]  /*9550*/  STS [R8], R2 ;  /* 0x0000000208007388 */ /* 0x0105e80000000800 */
[----:B------:R3:W-:Y:S01]  /*9560*/  STS [R8+0x400], R3 ;  /* 0x0004000308007388 */ /* 0x0007e20000000800 */
[----:B-1----:R-:W-:Y:S02]  /*9570*/  F2FP.PACK_AB R0, R53, R52 ;  /* 0x000000343500723e */ /* 0x002fe400000000ff */
[----:B--2---:R-:W-:-:S03]  /*9580*/  F2FP.PACK_AB R2, R119, R118 ;  /* 0x000000767702723e */ /* 0x004fc600000000ff */
[----:B------:R1:W-:Y:S01]  /*9590*/  STS [R11], R0 ;  /* 0x000000000b007388 */ /* 0x0003e20000000800 */
[----:B---3--:R-:W-:-:S03]  /*95a0*/  F2FP.PACK_AB R3, R55, R54 ;  /* 0x000000363703723e */ /* 0x008fc600000000ff */
[----:B------:R2:W-:Y:S04]  /*95b0*/  STS [R11+0x400], R2 ;  /* 0x000400020b007388 */ /* 0x0005e80000000800 */
[----:B------:R3:W-:Y:S01]  /*95c0*/  STS [R10], R3 ;  /* 0x000000030a007388 */ /* 0x0007e20000000800 */
[----:B-1----:R-:W-:Y:S02]  /*95d0*/  F2FP.PACK_AB R0, R117, R116 ;  /* 0x000000747500723e */ /* 0x002fe400000000ff */
[----:B--2---:R-:W-:-:S03]  /*95e0*/  F2FP.PACK_AB R2, R57, R56 ;  /* 0x000000383902723e */ /* 0x004fc600000000ff */
[----:B------:R1:W-:Y:S01]  /*95f0*/  STS [R10+0x400], R0 ;  /* 0x000400000a007388 */ /* 0x0003e20000000800 */
[----:B---3--:R-:W-:-:S03]  /*9600*/  F2FP.PACK_AB R3, R115, R114 ;  /* 0x000000727303723e */ /* 0x008fc600000000ff */
[----:B------:R2:W-:Y:S04]  /*9610*/  STS [R6], R2 ;  /* 0x0000000206007388 */ /* 0x0005e80000000800 */
        /* <DEDUP_REMOVED lines=11> */
[----:B------:R2:W-:Y:S04]  /*96d0*/  STS [R13+0x4000], R3 ;  /* 0x004000030d007388 */ /* 0x0005e80000000800 */
[----:B------:R3:W-:Y:S04]  /*96e0*/  STS [R13+0x4400], R4 ;  /* 0x004400040d007388 */ /* 0x0007e80000000800 */
[----:B------:R4:W-:Y:S01]  /*96f0*/  STS [R12+0x4000], R2 ;  /* 0x004000020c007388 */ /* 0x0009e20000000800 */
[----:B-1----:R-:W-:Y:S02]  /*9700*/  F2FP.PACK_AB R0, R91, R90 ;  /* 0x0000005a5b00723e */ /* 0x002fe400000000ff */
[----:B--2---:R-:W-:-:S03]  /*9710*/  F2FP.PACK_AB R3, R87, R86 ;  /* 0x000000565703723e */ /* 0x004fc600000000ff */
[----:B------:R1:W-:Y:S01]  /*9720*/  STS [R12+0x4400], R0 ;  /* 0x004400000c007388 */ /* 0x0003e20000000800 */
[----:B---3--:R-:W-:Y:S02]  /*9730*/  F2FP.PACK_AB R4, R69, R68 ;  /* 0x000000444504723e */ /* 0x008fe400000000ff */
[----:B----4-:R-:W-:-:S03]  /*9740*/  F2FP.PACK_AB R2, R73, R72 ;  /* 0x000000484902723e */ /* 0x010fc600000000ff */
[----:B------:R-:W-:Y:S04]  /*9750*/  STS [R8+0x4000], R4 ;  /* 0x0040000408007388 */ /* 0x000fe80000000800 */
[----:B------:R2:W-:Y:S04]  /*9760*/  STS [R8+0x4400], R3 ;  /* 0x0044000308007388 */ /* 0x0005e80000000800 */
[----:B------:R3:W-:Y:S01]  /*9770*/  STS [R11+0x4000], R2 ;  /* 0x004000020b007388 */ /* 0x0007e20000000800 */
[----:B-1----:R-:W-:-:S05]  /*9780*/  F2FP.PACK_AB R0, R83, R82 ;  /* 0x000000525300723e */ /* 0x002fca00000000ff */
[----:B------:R1:W-:Y:S01]  /*9790*/  STS [R11+0x4400], R0 ;  /* 0x004400000b007388 */ /* 0x0003e20000000800 */
[----:B--2---:R-:W-:Y:S01]  /*97a0*/  F2FP.PACK_AB R3, R97, R96 ;  /* 0x000000606103723e */ /* 0x004fe200000000ff */
[----:B------:R-:W-:Y:S02]  /*97b0*/  IMAD.MOV.U32 R4, RZ, RZ, 0x4 ;  /* 0x00000004ff047424 */ /* 0x000fe400078e00ff */
[----:B------:R-:W2:Y:S01]  /*97c0*/  LDL.LU R8, [R1] ;  /* 0x0000000001087983 */ /* 0x000ea20000300800 */
[----:B------:R-:W-:Y:S01]  /*97d0*/  ISETP.NE.U32.AND P2, PT, RZ, c[0x0][0x508], PT ;  /* 0x00014200ff007a0c */ /* 0x000fe20003f45070 */
[----:B------:R-:W-:Y:S01]  /*97e0*/  IMAD.MOV.U32 R14, RZ, RZ, c[0x0][0x388] ;  /* 0x0000e200ff0e7624 */ /* 0x000fe200078e00ff */
[----:B---3--:R-:W-:Y:S01]  /*97f0*/  F2FP.PACK_AB R2, R79, R78 ;  /* 0x0000004e4f02723e */ /* 0x008fe200000000ff */
[----:B------:R3:W-:Y:S01]  /*9800*/  STS [R10+0x4000], R3 ;  /* 0x004000030a007388 */ /* 0x0007e20000000800 */
[----:B------:R-:W-:-:S03]  /*9810*/  ISETP.NE.AND.EX P2, PT, RZ, c[0x0][0x50c], PT, P2 ;  /* 0x00014300ff007a0c */ /* 0x000fc60003f45320 */
[----:B------:R4:W-:Y:S01]  /*9820*/  STS [R10+0x4400], R2 ;  /* 0x004400020a007388 */ /* 0x0009e20000000800 */
[----:B-1----:R-:W-:-:S05]  /*9830*/  F2FP.PACK_AB R0, R89, R88 ;  /* 0x000000585900723e */ /* 0x002fca00000000ff */
[----:B------:R1:W-:Y:S01]  /*9840*/  STS [R6+0x4000], R0 ;  /* 0x0040000006007388 */ /* 0x0003e20000000800 */
[----:B---3--:R-:W-:Y:S02]  /*9850*/  F2FP.PACK_AB R3, R71, R70 ;  /* 0x000000464703723e */ /* 0x008fe400000000ff */
[----:B----4-:R-:W-:-:S03]  /*9860*/  F2FP.PACK_AB R2, R77, R76 ;  /* 0x0000004c4d02723e */ /* 0x010fc600000000ff */
[----:B------:R3:W-:Y:S04]  /*9870*/  STS [R6+0x4400], R3 ;  /* 0x0044000306007388 */ /* 0x0007e80000000800 */
[----:B------:R4:W-:Y:S01]  /*9880*/  STS [R5+0x4000], R2 ;  /* 0x0040000205007388 */ /* 0x0009e20000000800 */
[----:B-1----:R-:W-:-:S05]  /*9890*/  F2FP.PACK_AB R0, R67, R66 ;  /* 0x000000424300723e */ /* 0x002fca00000000ff */
[----:B------:R1:W-:Y:S01]  /*98a0*/  STS [R5+0x4400], R0 ;  /* 0x0044000005007388 */ /* 0x0003e20000000800 */
[----:B---3--:R-:W-:Y:S02]  /*98b0*/  F2FP.PACK_AB R3, R45, R44 ;  /* 0x0000002c2d03723e */ /* 0x008fe400000000ff */
[----:B------:R-:W-:Y:S02]  /*98c0*/  F2FP.PACK_AB R6, R47, R46 ;  /* 0x0000002e2f06723e */ /* 0x000fe400000000ff */
[----:B----4-:R-:W-:Y:S01]  /*98d0*/  @P2 LEA R2, P0, R235, c[0x0][0x508], 0x2 ;  /* 0x00014200eb022a11 */ /* 0x010fe200078010ff */
[----:B------:R3:W-:Y:S04]  /*98e0*/  STS [R9+0x4000], R3 ;  /* 0x0040000309007388 */ /* 0x0007e80000000800 */
[----:B------:R4:W-:Y:S01]  /*98f0*/  STS [R9+0x4400], R6 ;  /* 0x0044000609007388 */ /* 0x0009e20000000800 */
[----:B-1----:R-:W-:-:S02]  /*9900*/  IMAD.MOV.U32 R0, RZ, RZ, RZ ;  /* 0x000000ffff007224 */ /* 0x002fc400078e00ff */
[C---:B------:R-:W-:Y:S01]  /*9910*/  IMAD.WIDE R4, R235.reuse, R4, c[0x0][0x500] ;  /* 0x00014000eb047625 */ /* 0x040fe200078e0204 */
[----:B------:R-:W-:Y:S01]  /*9920*/  BAR.SYNC.DEFER_BLOCKING 0x1, 0x100 ;  /* 0x0044000000007b1d */ /* 0x000fe20000010000 */
[----:B---3--:R-:W-:-:S05]  /*9930*/  @P2 LEA.HI.X R3, R235, c[0x0][0x50c], R7, 0x2, P0 ;  /* 0x00014300eb032a11 */ /* 0x008fca00000f1407 */
[----:B------:R4:W5:Y:S04]  /*9940*/  @P1 LDG.E R0, [R4.64] ;  /* 0x0000000604001981 */ /* 0x000968000c1e1900 */
[----:B------:R1:W5:Y:S01]  /*9950*/  @P2 LDG.E R14, [R2.64] ;  /* 0x00000006020e2981 */ /* 0x000362000c1e1900 */
[----:B--2---:R-:W-:-:S04]  /*9960*/  ISETP.NE.AND P0, PT, R8, RZ, PT ;  /* 0x000000ff0800720c */ /* 0x004fc80003f05270 */
[----:B-1----:R-:W-:Y:S01]  /*9970*/  SEL R3, R8, c[0x0][0x3d4], P0 ;  /* 0x0000f50008037a07 */ /* 0x002fe20000000000 */
[----:B------:R-:W-:Y:S05]  /*9980*/  @P2 BRA `(.L_x_150) ;  /* 0x0000004000002947 */ /* 0x000fea0003800000 */
[----:B----4-:R-:W-:Y:S05]  /*9990*/  @!P1 BRA `(.L_x_150) ;  /* 0x0000003000009947 */ /* 0x010fea0003800000 */
[----:B------:R1:W2:Y:S04]  /*99a0*/  LDG.E R2, [R4.64] ;  /* 0x0000000604027981 */ /* 0x0002a8000c1e1900 */
[----:B-1----:R-:W2:Y:S02]  /*99b0*/  LDG.E R4, [R4.64+0x4] ;  /* 0x0000040604047981 */ /* 0x002ea4000c1e1900 */
[----:B--2--5:R-:W-:Y:S02]  /*99c0*/  IADD3 R14, -R2, R4, RZ ;  /* 0x00000004020e7210 */ /* 0x024fe40007ffe1ff */
.L_x_150:
[----:B----4-:R-:W2:Y:S04]  /*99d0*/  LDL R6, [R1+0x30] ;  /* 0x0000300001067983 */ /* 0x010ea80000100800 */
[----:B------:R-:W3:Y:S01]  /*99e0*/  LDL R15, [R1+0x4] ;  /* 0x00000400010f7983 */ /* 0x000ee20000100800 */
[----:B------:R-:W-:Y:S01]  /*99f0*/  IMAD.MOV.U32 R9, RZ, RZ, 0x368 ;  /* 0x00000368ff097424 */ /* 0x000fe200078e00ff */
[----:B------:R-:W-:Y:S01]  /*9a00*/  ISETP.GT.AND P3, PT, R3, 0x1, PT ;  /* 0x000000010300780c */ /* 0x000fe20003f64270 */
[----:B------:R-:W-:Y:S01]  /*9a10*/  IMAD.MOV.U32 R2, RZ, RZ, c[0x0][0x4e8] ;  /* 0x00013a00ff027624 */ /* 0x000fe200078e00ff */
[----:B------:R-:W4:Y:S01]  /*9a20*/  LDL R22, [R1+0x2c] ;  /* 0x00002c0001167983 */ /* 0x000f220000100800 */
[----:B------:R-:W-:-:S02]  /*9a30*/  ISETP.NE.U32.AND P0, PT, RZ, c[0x0][0x500], PT ;  /* 0x00014000ff007a0c */ /* 0x000fc40003f05070 */
[----:B------:R-:W-:Y:S02]  /*9a40*/  SEL R9, R9, 0x328, P3 ;  /* 0x0000032809097807 */ /* 0x000fe40001800000 */
[----:B------:R-:W-:Y:S02]  /*9a50*/  ISETP.NE.AND.EX P0, PT, RZ, c[0x0][0x504], PT, P0 ;  /* 0x00014100ff007a0c */ /* 0x000fe40003f05300 */
[----:B------:R-:W1:Y:S01]  /*9a60*/  LDC.64 R4, c[0x0][R9+0x170] ;  /* 0x00005c0009047b82 */ /* 0x000e620000000a00 */
[----:B------:R-:W-:Y:S02]  /*9a70*/  ISETP.NE.AND P2, PT, R2, 0x1, PT ;  /* 0x000000010200780c */ /* 0x000fe40003f45270 */
[----:B------:R-:W-:Y:S02]  /*9a80*/  SEL R8, R235, RZ, !P0 ;  /* 0x000000ffeb087207 */ /* 0x000fe40004000000 */
[----:B------:R-:W-:-:S03]  /*9a90*/  SEL R3, R7, RZ, !P0 ;  /* 0x000000ff07037207 */ /* 0x000fc60004000000 */
[----:B------:R-:W1:Y:S08]  /*9aa0*/  LDC.64 R12, c[0x0][R9+0x168] ;  /* 0x00005a00090c7b82 */ /* 0x000e700000000a00 */
[----:B------:R2:W2:Y:S08]  /*9ab0*/  LDC.64 R16, c[0x0][R9+0x178] ;  /* 0x00005e0009107b82 */ /* 0x0004b00000000a00 */
[----:B------:R2:W2:Y:S01]  /*9ac0*/  LDC.64 R18, c[0x0][R9+0x160] ;  /* 0x0000580009127b82 */ /* 0x0004a20000000a00 */
[----:B------:R-:W1:Y:S02]  /*9ad0*/  S2R R23, SR_TID.X ;  /* 0x0000000000177919 */ /* 0x000e640000002100 */
[----:B-1----:R-:W-:-:S04]  /*9ae0*/  IMAD R2, R5, R8, RZ ;  /* 0x0000000805027224 */ /* 0x002fc800078e02ff */
[C---:B------:R-:W-:Y:S02]  /*9af0*/  IMAD R11, R4.reuse, R3, R2 ;  /* 0x00000003040b7224 */ /* 0x040fe400078e0202 */
[----:B------:R-:W-:-:S04]  /*9b00*/  IMAD.WIDE.U32 R4, R4, R8, RZ ;  /* 0x0000000804047225 */ /* 0x000fc800078e00ff */
[-C--:B------:R-:W-:Y:S02]  /*9b10*/  IMAD R10, R13, R245.reuse, RZ ;  /* 0x000000f50d0a7224 */ /* 0x080fe400078e02ff */
[----:B--2---:R-:W-:Y:S02]  /*9b20*/  IMAD R9, R237, 0x80, R6 ;  /* 0x00000080ed097824 */ /* 0x004fe400078e0206 */
[----:B------:R-:W-:-:S04]  /*9b30*/  IMAD.WIDE.U32 R6, R12, R245, RZ ;  /* 0x000000f50c067225 */ /* 0x000fc800078e00ff */
[----:B------:R-:W-:-:S04]  /*9b40*/  @P2 IMAD.HI.U32 R3, R9, c[0x0][0x4ec], RZ ;  /* 0x00013b0009032a27 */ /* 0x000fc800078e00ff */
[----:B------:R-:W-:Y:S01]  /*9b50*/  IMAD.MOV.U32 R2, RZ, RZ, R9 ;  /* 0x000000ffff027224 */ /* 0x000fe200078e0009 */
[----:B------:R-:W-:Y:S02]  /*9b60*/  @P2 SHF.R.U32.HI R2, RZ, c[0x0][0x4f0], R3 ;  /* 0x00013c00ff022a19 */ /* 0x000fe40000011603 */
[----:B---3--:R-:W-:Y:S02]  /*9b70*/  SEL R3, R15, RZ, P3 ;  /* 0x000000ff0f037207 */ /* 0x008fe40001800000 */
[----:B-----5:R-:W-:Y:S01]  /*9b80*/  IADD3 R13, P1, P0, R4, R6, R0 ;  /* 0x00000006040d7210 */ /* 0x020fe2000783e000 */
[----:B------:R-:W-:Y:S01]  /*9b90*/  IMAD.IADD R6, R7, 0x1, R10 ;  /* 0x0000000107067824 */ /* 0x000fe200078e020a */
[----:B------:R-:W-:Y:S01]  /*9ba0*/  SHF.R.S32.HI R10, RZ, 0x1f, R0 ;  /* 0x0000001fff0a7819 */ /* 0x000fe20000011400 */
[----:B------:R-:W-:Y:S02]  /*9bb0*/  IMAD.IADD R12, R5, 0x1, R11 ;  /* 0x00000001050c7824 */ /* 0x000fe400078e020b */
[----:B------:R-:W-:-:S02]  /*9bc0*/  IMAD.MOV R7, RZ, RZ, -R2 ;  /* 0x000000ffff077224 */ /* 0x000fc400078e0a02 */
[-C--:B------:R-:W-:Y:S02]  /*9bd0*/  IMAD R11, R17, R3.reuse, RZ ;  /* 0x00000003110b7224 */ /* 0x080fe400078e02ff */
[----:B------:R-:W-:Y:S01]  /*9be0*/  IMAD.WIDE.U32 R4, R16, R3, RZ ;  /* 0x0000000310047225 */ /* 0x000fe200078e00ff */
[----:B------:R-:W-:-:S03]  /*9bf0*/  IADD3.X R12, R12, R6, R10, P1, P0 ;  /* 0x000000060c0c7210 */ /* 0x000fc60000fe040a */
[----:B------:R-:W-:Y:S01]  /*9c00*/  IMAD R3, R7, c[0x0][0x4e8], R9 ;  /* 0x00013a0007037a24 */ /* 0x000fe200078e0209 */
[----:B------:R-:W-:Y:S01]  /*9c10*/  IADD3 R4, P1, P0, R2, R13, R4 ;  /* 0x0000000d02047210 */ /* 0x000fe2000783e004 */
[----:B------:R-:W-:Y:S01]  /*9c20*/  IMAD.IADD R11, R5, 0x1, R11 ;  /* 0x00000001050b7824 */ /* 0x000fe200078e020b */
[----:B------:R-:W-:Y:S01]  /*9c30*/  SHF.R.S32.HI R5, RZ, 0x1f, R2 ;  /* 0x0000001fff057819 */ /* 0x000fe20000011402 */
[----:B------:R-:W-:Y:S01]  /*9c40*/  IMAD R2, R19, R3, RZ ;  /* 0x0000000313027224 */ /* 0x000fe200078e02ff */
[----:B------:R-:W-:Y:S02]  /*9c50*/  SHF.R.S32.HI R6, RZ, 0x1f, R3 ;  /* 0x0000001fff067819 */ /* 0x000fe40000011403 */
[----:B------:R-:W-:Y:S01]  /*9c60*/  IADD3.X R5, R5, R12, R11, P1, P0 ;  /* 0x0000000c05057210 */ /* 0x000fe20000fe040b */
[----:B------:R-:W-:Y:S02]  /*9c70*/  IMAD.MOV.U32 R7, RZ, RZ, c[0x0][0x4a8] ;  /* 0x00012a00ff077624 */ /* 0x000fe400078e00ff */
[----:B------:R-:W-:-:S02]  /*9c80*/  IMAD R6, R18, R6, R2 ;  /* 0x0000000612067224 */ /* 0x000fc400078e0202 */
[----:B------:R-:W-:Y:S01]  /*9c90*/  IMAD.WIDE.U32 R2, R18, R3, R4 ;  /* 0x0000000312027225 */ /* 0x000fe200078e0004 */
[----:B------:R-:W-:-:S03]  /*9ca0*/  SEL R4, R7, c[0x0][0x450], P3 ;  /* 0x0001140007047a07 */ /* 0x000fc60001800000 */
[----:B------:R-:W-:Y:S01]  /*9cb0*/  IMAD.MOV.U32 R5, RZ, RZ, c[0x0][0x4ac] ;  /* 0x00012b00ff057624 */ /* 0x000fe200078e00ff */
[----:B------:R-:W-:Y:S01]  /*9cc0*/  SHF.R.S32.HI R15, RZ, 0x1f, R23 ;  /* 0x0000001fff0f7819 */ /* 0x000fe20000011417 */
[----:B------:R-:W-:Y:S01]  /*9cd0*/  IMAD.IADD R3, R3, 0x1, R6 ;  /* 0x0000000103037824 */ /* 0x000fe200078e0206 */
[C---:B------:R-:W-:Y:S02]  /*9ce0*/  LEA R4, P0, R2.reuse, R4, 0x2 ;  /* 0x0000000402047211 */ /* 0x040fe400078010ff */
[----:B------:R-:W-:Y:S02]  /*9cf0*/  SEL R5, R5, c[0x0][0x454], P3 ;  /* 0x0001150005057a07 */ /* 0x000fe40001800000 */
[----:B------:R-:W-:Y:S02]  /*9d00*/  LEA.HI R15, R15, R23, RZ, 0x5 ;  /* 0x000000170f0f7211 */ /* 0x000fe400078f28ff */
[----:B------:R-:W-:Y:S02]  /*9d10*/  LEA.HI.X R2, R2, R5, R3, 0x2, P0 ;  /* 0x0000000502027211 */ /* 0x000fe400000f1403 */
[----:B------:R-:W-:Y:S01]  /*9d20*/  LOP3.LUT R15, R15, 0xffffffe0, RZ, 0xc0, !PT ;  /* 0xffffffe00f0f7812 */ /* 0x000fe200078ec0ff */
[----:B------:R-:W-:Y:S04]  /*9d30*/  SHFL.IDX PT, R6, R4, RZ, 0x1c1f ;  /* 0x001c1fff04067589 */ /* 0x000fe800000e0000 */
[----:B------:R-:W1:Y:S01]  /*9d40*/  SHFL.IDX PT, R7, R2, RZ, 0x1c1f ;  /* 0x001c1fff02077589 */ /* 0x000e6200000e0000 */
[----:B------:R-:W-:-:S03]  /*9d50*/  IMAD.IADD R15, R23, 0x1, -R15 ;  /* 0x00000001170f7824 */ /* 0x000fc600078e0a0f */
[----:B------:R-:W-:Y:S04]  /*9d60*/  SHFL.IDX PT, R4, R4, 0x1, 0x1c1f ;  /* 0x003c1f0004047f89 */ /* 0x000fe800000e0000 */
[----:B------:R4:W2:Y:S01]  /*9d70*/  SHFL.IDX PT, R5, R2, 0x1, 0x1c1f ;  /* 0x003c1f0002057f89 */ /* 0x0008a200000e0000 */
[----:B------:R-:W-:Y:S01]  /*9d80*/  IMAD R11, R14, c[0x0][0x4e8], RZ ;  /* 0x00013a000e0b7a24 */ /* 0x000fe200078e02ff */
[----:B------:R-:W-:Y:S01]  /*9d90*/  LOP3.LUT P0, RZ, R15, 0x3, RZ, 0xc0, !PT ;  /* 0x000000030fff7812 */ /* 0x000fe2000780c0ff */
[----:B----4-:R-:W-:-:S05]  /*9da0*/  IMAD R2, R237, 0x80, R22 ;  /* 0x00000080ed027824 */ /* 0x010fca00078e0216 */
[C---:B------:R-:W-:Y:S02]  /*9db0*/  IADD3 R3, R2.reuse, 0x8, RZ ;  /* 0x0000000802037810 */ /* 0x040fe40007ffe0ff */
[-C--:B------:R-:W-:Y:S02]  /*9dc0*/  ISETP.GE.OR P1, PT, R2, R11.reuse, P0 ;  /* 0x0000000b0200720c */ /* 0x080fe40000726670 */
[----:B------:R-:W-:-:S11]  /*9dd0*/  ISETP.GE.OR P0, PT, R3, R11, P0 ;  /* 0x0000000b0300720c */ /* 0x000fd60000706670 */
[----:B-1----:R1:W-:Y:S01]  /*9de0*/  @!P1 ST.E [R6.64], R21 ;  /* 0x0000001506009985 */ /* 0x0023e2000c101906 */
[----:B------:R-:W-:-:S03]  /*9df0*/  ISETP.GE.AND P1, PT, R2, R11, PT ;  /* 0x0000000b0200720c */ /* 0x000fc60003f26270 */
[----:B--2---:R1:W-:Y:S01]  /*9e00*/  @!P0 ST.E [R4.64], R20 ;  /* 0x0000001404008985 */ /* 0x0043e2000c101906 */
[----:B------:R-:W-:Y:S01]  /*9e10*/  ISETP.GE.AND P0, PT, R3, R11, PT ;  /* 0x0000000b0300720c */ /* 0x000fe20003f06270 */
[----:B------:R-:W-:Y:S05]  /*9e20*/  @P3 BRA `(.L_x_151) ;  /* 0x0000068000003947 */ /* 0x000fea0003800000 */
[----:B------:R-:W-:Y:S01]  /*9e30*/  IMAD R10, R10, c[0x0][0x3a0], RZ ;  /* 0x0000e8000a0a7a24 */ /* 0x000fe200078e02ff */
[----:B-1----:R-:W-:Y:S01]  /*9e40*/  LEA R4, R234, R230, 0x5 ;  /* 0x000000e6ea047211 */ /* 0x002fe200078e28ff */
[C---:B------:R-:W-:Y:S01]  /*9e50*/  IMAD.WIDE.U32 R2, R0.reuse, c[0x0][0x3a0], RZ ;  /* 0x0000e80000027a25 */ /* 0x040fe200078e00ff */
[----:B------:R-:W-:Y:S01]  /*9e60*/  SHF.R.S32.HI R5, RZ, 0x1f, R8 ;  /* 0x0000001fff057819 */ /* 0x000fe20000011408 */
[----:B------:R1:W2:Y:S01]  /*9e70*/  LDS.128 R16, [R207+0x80] ;  /* 0x00008000cf107984 */ /* 0x0002a20000000c00 */
[----:B------:R-:W-:Y:S01]  /*9e80*/  LEA R4, R237, R4, 0x7 ;  /* 0x00000004ed047211 */ /* 0x000fe200078e38ff */
[----:B------:R-:W-:Y:S02]  /*9e90*/  IMAD R0, R0, c[0x0][0x3a4], R10 ;  /* 0x0000e90000007a24 */ /* 0x000fe400078e020a */
[----:B------:R1:W3:Y:S01]  /*9ea0*/  LDS.128 R24, [R207+0x1080] ;  /* 0x00108000cf187984 */ /* 0x0002e20000000c00 */
[----:B------:R-:W-:-:S02]  /*9eb0*/  IMAD R5, R5, c[0x0][0x3f0], RZ ;  /* 0x0000fc0005057a24 */ /* 0x000fc400078e02ff */
[----:B------:R-:W-:Y:S01]  /*9ec0*/  IADD3 R3, R3, R0, RZ ;  /* 0x0000000003037210 */ /* 0x000fe20007ffe0ff */
[----:B------:R-:W-:Y:S01]  /*9ed0*/  @P2 IMAD.HI.U32 R6, R4, c[0x0][0x4ec], RZ ;  /* 0x00013b0004062a27 */ /* 0x000fe200078e00ff */
[----:B------:R1:W4:Y:S01]  /*9ee0*/  LDS.128 R32, [R207+0x2080] ;  /* 0x00208000cf207984 */ /* 0x0003220000000c00 */
[----:B------:R-:W-:Y:S02]  /*9ef0*/  MOV R0, R4 ;  /* 0x0000000400007202 */ /* 0x000fe40000000f00 */
[C---:B------:R-:W-:Y:S01]  /*9f00*/  IMAD.WIDE.U32 R2, R245.reuse, c[0x0][0x3e8], R2 ;  /* 0x0000fa00f5027a25 */ /* 0x040fe200078e0002 */
[----:B------:R1:W1:Y:S01]  /*9f10*/  LDS.128 R36, [R207+0x3080] ;  /* 0x00308000cf247984 */ /* 0x0002620000000c00 */
[----:B------:R-:W-:Y:S02]  /*9f20*/  @P2 SHF.R.U32.HI R0, RZ, c[0x0][0x4f0], R6 ;  /* 0x00013c00ff002a19 */ /* 0x000fe40000011606 */
[----:B------:R-:W-:Y:S01]  /*9f30*/  IMAD R3, R245, c[0x0][0x3ec], R3 ;  /* 0x0000fb00f5037a24 */ /* 0x000fe200078e0203 */
[----:B------:R1:W1:Y:S01]  /*9f40*/  LDS.128 R12, [R207+0x4080] ;  /* 0x00408000cf0c7984 */ /* 0x0002620000000c00 */
[C---:B------:R-:W-:Y:S01]  /*9f50*/  IMAD R7, R8.reuse, c[0x0][0x3f4], R5 ;  /* 0x0000fd0008077a24 */ /* 0x040fe200078e0205 */
[----:B------:R-:W-:Y:S01]  /*9f60*/  SHF.R.S32.HI R6, RZ, 0x1f, R0 ;  /* 0x0000001fff067819 */ /* 0x000fe20000011400 */
[----:B------:R-:W-:Y:S01]  /*9f70*/  IMAD.WIDE.U32 R2, R8, c[0x0][0x3f0], R2 ;  /* 0x0000fc0008027a25 */ /* 0x000fe200078e0002 */
[----:B------:R1:W1:Y:S01]  /*9f80*/  LDS.128 R20, [R207+0x5080] ;  /* 0x00508000cf147984 */ /* 0x0002620000000c00 */
[----:B------:R-:W-:-:S02]  /*9f90*/  IADD3 R5, -R0, RZ, RZ ;  /* 0x000000ff00057210 */ /* 0x000fc40007ffe1ff */
[----:B------:R-:W-:Y:S01]  /*9fa0*/  IMAD R6, R6, c[0x0][0x3e0], RZ ;  /* 0x0000f80006067a24 */ /* 0x000fe200078e02ff */
[----:B------:R1:W1:Y:S01]  /*9fb0*/  LDS.128 R28, [R207+0x6080] ;  /* 0x00608000cf1c7984 */ /* 0x0002620000000c00 */
[----:B------:R-:W-:Y:S01]  /*9fc0*/  IADD3 R3, R3, R7, RZ ;  /* 0x0000000703037210 */ /* 0x000fe20007ffe0ff */
[----:B------:R-:W-:Y:S02]  /*9fd0*/  IMAD R4, R5, c[0x0][0x4e8], R4 ;  /* 0x00013a0005047a24 */ /* 0x000fe400078e0204 */
[----:B------:R1:W1:Y:S01]  /*9fe0*/  LDS.128 R44, [R207+0x7080] ;  /* 0x00708000cf2c7984 */ /* 0x0002620000000c00 */
[C---:B------:R-:W-:Y:S01]  /*9ff0*/  IMAD R5, R0.reuse, c[0x0][0x3e4], R6 ;  /* 0x0000f90000057a24 */ /* 0x040fe200078e0206 */
[----:B------:R-:W-:Y:S01]  /*a000*/  LEA R6, R237, R230, 0x7 ;  /* 0x000000e6ed067211 */ /* 0x000fe200078e38ff */
[----:B------:R-:W-:Y:S01]  /*a010*/  IMAD.WIDE.U32 R2, R0, c[0x0][0x3e0], R2 ;  /* 0x0000f80000027a25 */ /* 0x000fe200078e0002 */
[----:B------:R-:W-:-:S04]  /*a020*/  SHF.R.S32.HI R0, RZ, 0x1f, R4 ;  /* 0x0000001fff007819 */ /* 0x000fc80000011404 */
[----:B------:R-:W-:Y:S01]  /*a030*/  IADD3 R3, R3, R5, RZ ;  /* 0x0000000503037210 */ /* 0x000fe20007ffe0ff */
[----:B------:R-:W-:-:S04]  /*a040*/  IMAD R0, R0, c[0x0][0x3d8], RZ ;  /* 0x0000f60000007a24 */ /* 0x000fc800078e02ff */
[----:B------:R-:W-:-:S04]  /*a050*/  IMAD.WIDE.U32 R2, R4, c[0x0][0x3d8], R2 ;  /* 0x0000f60004027a25 */ /* 0x000fc800078e0002 */
[----:B------:R-:W-:Y:S01]  /*a060*/  IMAD R0, R4, c[0x0][0x3dc], R0 ;  /* 0x0000f70004007a24 */ /* 0x000fe200078e0200 */
[----:B------:R-:W-:-:S04]  /*a070*/  LEA R8, P0, R2, c[0x0][0x380], 0x1 ;  /* 0x0000e00002087a11 */ /* 0x000fc800078008ff */
[----:B------:R-:W-:-:S04]  /*a080*/  IADD3 R0, R3, R0, RZ ;  /* 0x0000000003007210 */ /* 0x000fc80007ffe0ff */
[----:B------:R-:W-:Y:S01]  /*a090*/  LEA.HI.X R7, R2, c[0x0][0x384], R0, 0x1, P0 ;  /* 0x0000e10002077a11 */ /* 0x000fe200000f0c00 */
[----:B------:R-:W-:Y:S05]  /*a0a0*/  BRA.DIV ~URZ, `(.L_x_152) ;  /* 0x00002c427f007947 */ /* 0x000fea000b800000 */
[----:B--234-:R2:W3:Y:S02]  /*a0b0*/  SHFL.IDX PT, R9, R7, RZ, 0x181f ;  /* 0x00181fff07097589 */ /* 0x01c4e400000e0000 */
.L_x_209:
[----:B------:R-:W-:Y:S05]  /*a0c0*/  BRA.DIV ~URZ, `(.L_x_153) ;  /* 0x00002c927f007947 */ /* 0x000fea000b800000 */
[----:B------:R4:W2:Y:S02]  /*a0d0*/  SHFL.IDX PT, R0, R8, RZ, 0x181f ;  /* 0x00181fff08007589 */ /* 0x0008a400000e0000 */
.L_x_210:
[----:B------:R-:W-:Y:S01]  /*a0e0*/  ISETP.GE.AND P0, PT, R6, R11, PT ;  /* 0x0000000b0600720c */ /* 0x000fe20003f06270 */
[----:B------:R-:W-:-:S12]  /*a0f0*/  BSSY B0, `(.L_x_154) ;  /* 0x000000a000007945 */ /* 0x000fd80003800000 */
[----:B------:R-:W-:Y:S05]  /*a100*/  @P0 BRA `(.L_x_155) ;  /* 0x0000008000000947 */ /* 0x000fea0003800000 */
[----:B------:R-:W-:Y:S02]  /*a110*/  ISETP.GE.AND P3, PT, R228, c[0x0][0x3c8], PT ;  /* 0x0000f200e4007a0c */ /* 0x000fe40003f66270 */
[----:B------:R-:W-:-:S11]  /*a120*/  ISETP.GE.AND P2, PT, R231, c[0x0][0x3c8], PT ;  /* 0x0000f200e7007a0c */ /* 0x000fd60003f46270 */
[CC--:B--2---:R-:W-:Y:S02]  /*a130*/  @!P3 LEA R4, P1, R228.reuse, R0.reuse, 0x1 ;  /* 0x00000000e404b211 */ /* 0x0c4fe400078208ff */
[C---:B------:R-:W-:Y:S02]  /*a140*/  @!P2 LEA R2, P0, R231.reuse, R0, 0x1 ;  /* 0x00000000e702a211 */ /* 0x040fe400078008ff */
[-C--:B---3--:R-:W-:Y:S02]  /*a150*/  @!P3 LEA.HI.X R5, R228, R9.reuse, R40, 0x1, P1 ;  /* 0x00000009e405b211 */ /* 0x088fe400008f0c28 */
[----:B------:R-:W-:-:S03]  /*a160*/  @!P2 LEA.HI.X R3, R231, R9, R41, 0x1, P0 ;  /* 0x00000009e703a211 */ /* 0x000fc600000f0c29 */
[----:B------:R2:W-:Y:S04]  /*a170*/  @!P3 ST.E.128 [R4.64], R16 ;  /* 0x000000100400b985 */ /* 0x0005e8000c101d06 */
[----:B-1----:R2:W-:Y:S02]  /*a180*/  @!P2 ST.E.128 [R2.64], R12 ;  /* 0x0000000c0200a985 */ /* 0x0025e4000c101d06 */
.L_x_155:
[----:B------:R-:W-:Y:S05]  /*a190*/  BSYNC B0 ;  /* 0x0000000000007941 */ /* 0x000fea0003800000 */
.L_x_154:
[----:B------:R-:W-:Y:S05]  /*a1a0*/  BRA.DIV ~URZ, `(.L_x_156) ;  /* 0x00002c127f007947 */ /* 0x000fea000b800000 */
[----:B---3--:R3:W4:Y:S04]  /*a1b0*/  SHFL.IDX PT, R9, R7, 0x1, 0x181f ;  /* 0x00381f0007097f89 */ /* 0x00872800000e0000 */
[----:B--2---:R3:W2:Y:S02]  /*a1c0*/  SHFL.IDX PT, R0, R8, 0x1, 0x181f ;  /* 0x00381f0008007f89 */ /* 0x0046a400000e0000 */
.L_x_211:
[----:B------:R-:W-:Y:S01]  /*a1d0*/  IADD3 R2, R6, 0x20, RZ ;  /* 0x0000002006027810 */ /* 0x000fe20007ffe0ff */
[----:B------:R-:W-:Y:S03]  /*a1e0*/  BSSY B0, `(.L_x_157) ;  /* 0x000000b000007945 */ /* 0x000fe60003800000 */
[----:B------:R-:W-:-:S13]  /*a1f0*/  ISETP.GE.AND P0, PT, R2, R11, PT ;  /* 0x0000000b0200720c */ /* 0x000fda0003f06270 */
[----:B------:R-:W-:Y:S05]  /*a200*/  @P0 BRA `(.L_x_158) ;  /* 0x0000008000000947 */ /* 0x000fea0003800000 */
[----:B------:R-:W-:Y:S02]  /*a210*/  ISETP.GE.AND P1, PT, R228, c[0x0][0x3c8], PT ;  /* 0x0000f200e4007a0c */ /* 0x000fe40003f26270 */
[----:B------:R-:W-:-:S11]  /*a220*/  ISETP.GE.AND P0, PT, R231, c[0x0][0x3c8], PT ;  /* 0x0000f200e7007a0c */ /* 0x000fd60003f06270 */
[CC--:B--2---:R-:W-:Y:S02]  /*a230*/  @!P1 LEA R4, P3, R228.reuse, R0.reuse, 0x1 ;  /* 0x00000000e4049211 */ /* 0x0c4fe400078608ff */
[C---:B------:R-:W-:Y:S02]  /*a240*/  @!P0 LEA R2, P2, R231.reuse, R0, 0x1 ;  /* 0x00000000e7028211 */ /* 0x040fe400078408ff */
[-C--:B----4-:R-:W-:Y:S02]  /*a250*/  @!P1 LEA.HI.X R5, R228, R9.reuse, R40, 0x1, P3 ;  /* 0x00000009e4059211 */ /* 0x090fe400018f0c28 */
[----:B------:R-:W-:-:S03]  /*a260*/  @!P0 LEA.HI.X R3, R231, R9, R41, 0x1, P2 ;  /* 0x00000009e7038211 */ /* 0x000fc600010f0c29 */
[----:B------:R2:W-:Y:S04]  /*a270*/  @!P1 ST.E.128 [R4.64], R24 ;  /* 0x0000001804009985 */ /* 0x0005e8000c101d06 */
[----:B-1----:R2:W-:Y:S02]  /*a280*/  @!P0 ST.E.128 [R2.64], R20 ;  /* 0x0000001402008985 */ /* 0x0025e4000c101d06 */
.L_x_158:
[----:B------:R-:W-:Y:S05]  /*a290*/  BSYNC B0 ;  /* 0x0000000000007941 */ /* 0x000fea0003800000 */
.L_x_157:
[----:B------:R-:W-:Y:S05]  /*a2a0*/  BRA.DIV ~URZ, `(.L_x_159) ;  /* 0x00002bd27f007947 */ /* 0x000fea000b800000 */
[----:B----4-:R4:W3:Y:S02]  /*a2b0*/  SHFL.IDX PT, R9, R7, 0x2, 0x181f ;  /* 0x00581f0007097f89 */ /* 0x0108e400000e0000 */
.L_x_212:
[----:B------:R-:W-:Y:S05]  /*a2c0*/  BRA.DIV ~URZ, `(.L_x_160) ;  /* 0x00002c227f007947 */ /* 0x000fea000b800000 */
[----:B--2---:R2:W4:Y:S02]  /*a2d0*/  SHFL.IDX PT, R0, R8, 0x2, 0x181f ;  /* 0x00581f0008007f89 */ /* 0x00452400000e0000 */
.L_x_213:
[----:B------:R-:W-:Y:S01]  /*a2e0*/  IADD3 R2, R6, 0x40, RZ ;  /* 0x0000004006027810 */ /* 0x000fe20007ffe0ff */
[----:B------:R-:W-:Y:S03]  /*a2f0*/  BSSY B0, `(.L_x_161) ;  /* 0x000000b000007945 */ /* 0x000fe60003800000 */
[----:B------:R-:W-:-:S13]  /*a300*/  ISETP.GE.AND P0, PT, R2, R11, PT ;  /* 0x0000000b0200720c */ /* 0x000fda0003f06270 */
[----:B------:R-:W-:Y:S05]  /*a310*/  @P0 BRA `(.L_x_162) ;  /* 0x0000008000000947 */ /* 0x000fea0003800000 */
[----:B------:R-:W-:Y:S02]  /*a320*/  ISETP.GE.AND P1, PT, R228, c[0x0][0x3c8], PT ;  /* 0x0000f200e4007a0c */ /* 0x000fe40003f26270 */
[----:B------:R-:W-:-:S11]  /*a330*/  ISETP.GE.AND P0, PT, R231, c[0x0][0x3c8], PT ;  /* 0x0000f200e7007a0c */ /* 0x000fd60003f06270 */
[CC--:B----4-:R-:W-:Y:S02]  /*a340*/  @!P1 LEA R4, P3, R228.reuse, R0.reuse, 0x1 ;  /* 0x00000000e4049211 */ /* 0x0d0fe400078608ff */
[C---:B------:R-:W-:Y:S02]  /*a350*/  @!P0 LEA R2, P2, R231.reuse, R0, 0x1 ;  /* 0x00000000e7028211 */ /* 0x040fe400078408ff */
[-C--:B---3--:R-:W-:Y:S02]  /*a360*/  @!P1 LEA.HI.X R5, R228, R9.reuse, R40, 0x1, P3 ;  /* 0x00000009e4059211 */ /* 0x088fe400018f0c28 */
[----:B------:R-:W-:-:S03]  /*a370*/  @!P0 LEA.HI.X R3, R231, R9, R41, 0x1, P2 ;  /* 0x00000009e7038211 */ /* 0x000fc600010f0c29 */
[----:B------:R3:W-:Y:S04]  /*a380*/  @!P1 ST.E.128 [R4.64], R32 ;  /* 0x0000002004009985 */ /* 0x0007e8000c101d06 */
[----:B-1----:R3:W-:Y:S02]  /*a390*/  @!P0 ST.E.128 [R2.64], R28 ;  /* 0x0000001c02008985 */ /* 0x0027e4000c101d06 */
.L_x_162:
[----:B------:R-:W-:Y:S05]  /*a3a0*/  BSYNC B0 ;  /* 0x0000000000007941 */ /* 0x000fea0003800000 */
.L_x_161:
[----:B------:R-:W-:Y:S05]  /*a3b0*/  BRA.DIV ~URZ, `(.L_x_163) ;  /* 0x00002b927f007947 */ /* 0x000fea000b800000 */
[----:B---34-:R-:W3:Y:S04]  /*a3c0*/  SHFL.IDX PT, R7, R7, 0x3, 0x181f ;  /* 0x00781f0007077f89 */ /* 0x018ee800000e0000 */
[----:B------:R4:W2:Y:S02]  /*a3d0*/  SHFL.IDX PT, R0, R8, 0x3, 0x181f ;  /* 0x00781f0008007f89 */ /* 0x0008a400000e0000 */
.L_x_214:
[----:B------:R-:W-:-:S04]  /*a3e0*/  IADD3 R2, R6, 0x60, RZ ;  /* 0x0000006006027810 */ /* 0x000fc80007ffe0ff */
[----:B------:R-:W-:-:S13]  /*a3f0*/  ISETP.GE.AND P0, PT, R2, R11, PT ;  /* 0x0000000b0200720c */ /* 0x000fda0003f06270 */
[----:B------:R-:W-:Y:S05]  /*a400*/  @P0 BRA `(.L_x_164) ;  /* 0x0000184000000947 */ /* 0x000fea0003800000 */
[----:B------:R-:W-:-:S13]  /*a410*/  ISETP.GE.AND P0, PT, R228, c[0x0][0x3c8], PT ;  /* 0x0000f200e4007a0c */ /* 0x000fda0003f06270 */
[----:B--2---:R-:W-:-:S04]  /*a420*/  @!P0 LEA R2, P1, R228, R0, 0x1 ;  /* 0x00000000e4028211 */ /* 0x004fc800078208ff */
[----:B---3--:R-:W-:-:S05]  /*a430*/  @!P0 LEA.HI.X R3, R228, R7, R40, 0x1, P1 ;  /* 0x00000007e4038211 */ /* 0x008fca00008f0c28 */
[----:B-1----:R1:W-:Y:S01]  /*a440*/  @!P0 ST.E.128 [R2.64], R36 ;  /* 0x0000002402008985 */ /* 0x0023e2000c101d06 */
[----:B------:R-:W-:-:S13]  /*a450*/  ISETP.GE.AND P0, PT, R231, c[0x0][0x3c8], PT ;  /* 0x0000f200e7007a0c */ /* 0x000fda0003f06270 */
[----:B------:R-:W-:Y:S05]  /*a460*/  @P0 BRA `(.L_x_164) ;  /* 0x000017e000000947 */ /* 0x000fea0003800000 */
[----:B-1----:R-:W-:-:S04]  /*a470*/  LEA R2, P0, R231, R0, 0x1 ;  /* 0x00000000e7027211 */ /* 0x002fc800078008ff */
[----:B------:R-:W-:-:S05]  /*a480*/  LEA.HI.X R3, R231, R7, R41, 0x1, P0 ;  /* 0x00000007e7037211 */ /* 0x000fca00000f0c29 */
[----:B------:R1:W-:Y:S01]  /*a490*/  ST.E.128 [R2.64], R44 ;  /* 0x0000002c02007985 */ /* 0x0003e2000c101d06 */
[----:B------:R-:W-:Y:S05]  /*a4a0*/  BRA `(.L_x_164) ;  /* 0x000017a000007947 */ /* 0x000fea0003800000 */
.L_x_151:
[----:B-1----:R-:W2:Y:S01]  /*a4b0*/  LDL.LU R6, [R1+0x4] ;  /* 0x0000040001067983 */ /* 0x002ea20000300800 */
[----:B------:R-:W-:Y:S02]  /*a4c0*/  IMAD R10, R10, c[0x0][0x408], RZ ;  /* 0x000102000a0a7a24 */ /* 0x000fe400078e02ff */
[----:B------:R-:W-:-:S04]  /*a4d0*/  IMAD.WIDE.U32 R2, R0, c[0x0][0x408], RZ ;  /* 0x0001020000027a25 */ /* 0x000fc800078e00ff */
[----:B------:R-:W-:Y:S02]  /*a4e0*/  IMAD R0, R0, c[0x0][0x40c], R10 ;  /* 0x0001030000007a24 */ /* 0x000fe400078e020a */
[----:B------:R-:W-:-:S03]  /*a4f0*/  @P2 IMAD.HI.U32 R5, R9, c[0x0][0x4ec], RZ ;  /* 0x00013b0009052a27 */ /* 0x000fc600078e00ff */
[----:B------:R-:W-:Y:S02]  /*a500*/  IADD3 R3, R3, R0, RZ ;  /* 0x0000000003037210 */ /* 0x000fe40007ffe0ff */
[----:B------:R-:W-:-:S03]  /*a510*/  SHF.R.S32.HI R0, RZ, 0x1f, R8 ;  /* 0x0000001fff007819 */ /* 0x000fc60000011408 */
[----:B------:R-:W-:-:S04]  /*a520*/  IMAD.WIDE.U32 R2, R245, c[0x0][0x438], R2 ;  /* 0x00010e00f5027a25 */ /* 0x000fc800078e0002 */
[----:B------:R-:W-:Y:S02]  /*a530*/  IMAD R0, R0, c[0x0][0x440], RZ ;  /* 0x0001100000007a24 */ /* 0x000fe400078e02ff */
[----:B------:R-:W-:Y:S02]  /*a540*/  IMAD R3, R245, c[0x0][0x43c], R3 ;  /* 0x00010f00f5037a24 */ /* 0x000fe400078e0203 */
[C---:B------:R-:W-:Y:S01]  /*a550*/  IMAD R4, R8.reuse, c[0x0][0x444], R0 ;  /* 0x0001110008047a24 */ /* 0x040fe200078e0200 */
[----:B------:R-:W-:Y:S01]  /*a560*/  MOV R0, R9 ;  /* 0x0000000900007202 */ /* 0x000fe20000000f00 */
[----:B------:R-:W-:Y:S01]  /*a570*/  IMAD.WIDE.U32 R2, R8, c[0x0][0x440], R2 ;  /* 0x0001100008027a25 */ /* 0x000fe200078e0002 */
[----:B------:R-:W-:-:S04]  /*a580*/  @P2 SHF.R.U32.HI R0, RZ, c[0x0][0x4f0], R5 ;  /* 0x00013c00ff002a19 */ /* 0x000fc80000011605 */
[----:B------:R-:W-:Y:S02]  /*a590*/  IADD3 R3, R3, R4, RZ ;  /* 0x0000000403037210 */ /* 0x000fe40007ffe0ff */
[----:B------:R-:W-:Y:S02]  /*a5a0*/  SHF.R.S32.HI R5, RZ, 0x1f, R0 ;  /* 0x0000001fff057819 */ /* 0x000fe40000011400 */
[----:B------:R-:W-:-:S03]  /*a5b0*/  IADD3 R4, -R0, RZ, RZ ;  /* 0x000000ff00047210 */ /* 0x000fc60007ffe1ff */
[----:B------:R-:W-:Y:S02]  /*a5c0*/  IMAD R5, R5, c[0x0][0x430], RZ ;  /* 0x00010c0005057a24 */ /* 0x000fe400078e02ff */
[----:B------:R-:W-:Y:S02]  /*a5d0*/  IMAD R4, R4, c[0x0][0x4e8], R9 ;  /* 0x00013a0004047a24 */ /* 0x000fe400078e0209 */
[----:B------:R-:W-:Y:S02]  /*a5e0*/  IMAD R5, R0, c[0x0][0x434], R5 ;  /* 0x00010d0000057a24 */ /* 0x000fe400078e0205 */
[----:B--2---:R-:W-:-:S04]  /*a5f0*/  IMAD.WIDE.U32 R2, R6, c[0x0][0x448], R2 ;  /* 0x0001120006027a25 */ /* 0x004fc800078e0002 */
[----:B------:R-:W-:-:S04]  /*a600*/  IMAD R3, R6, c[0x0][0x44c], R3 ;  /* 0x0001130006037a24 */ /* 0x000fc800078e0203 */
        /* <DEDUP_REMOVED lines=10> */
[----:B------:R1:W2:Y:S02]  /*a6b0*/  SHFL.IDX PT, R4, R14, RZ, 0x1c1f ;  /* 0x001c1fff0e047589 */ /* 0x0002a400000e0000 */
.L_x_215:
[----:B------:R-:W-:Y:S05]  /*a6c0*/  BRA.DIV ~URZ, `(.L_x_166) ;  /* 0x000029b27f007947 */ /* 0x000fea000b800000 */
[----:B------:R3:W4:Y:S02]  /*a6d0*/  SHFL.IDX PT, R0, R28, RZ, 0x1c1f ;  /* 0x001c1fff1c007589 */ /* 0x00072400000e0000 */
.L_x_216:
[C---:B------:R-:W-:Y:S01]  /*a6e0*/  IADD3 R15, R244.reuse, 0x18, RZ ;  /* 0x00000018f40f7810 */ /* 0x040fe20007ffe0ff */
[----:B------:R-:W-:Y:S01]  /*a6f0*/  BSSY B0, `(.L_x_167) ;  /* 0x0000060000007945 */ /* 0x000fe20003800000 */
[C---:B------:R-:W-:Y:S02]  /*a700*/  IADD3 R17, R244.reuse, 0x20, RZ ;  /* 0x00000020f4117810 */ /* 0x040fe40007ffe0ff */
[C---:B------:R-:W-:Y:S02]  /*a710*/  IADD3 R16, R244.reuse, 0x28, RZ ;  /* 0x00000028f4107810 */ /* 0x040fe40007ffe0ff */
[C---:B------:R-:W-:Y:S02]  /*a720*/  IADD3 R18, R244.reuse, 0x30, RZ ;  /* 0x00000030f4127810 */ /* 0x040fe40007ffe0ff */
[C---:B------:R-:W-:Y:S02]  /*a730*/  IADD3 R19, R244.reuse, 0x38, RZ ;  /* 0x00000038f4137810 */ /* 0x040fe40007ffe0ff */
[----:B------:R-:W-:-:S02]  /*a740*/  IADD3 R20, R244, 0x40, RZ ;  /* 0x00000040f4147810 */ /* 0x000fc40007ffe0ff */
[C---:B------:R-:W-:Y:S02]  /*a750*/  IADD3 R21, R244.reuse, 0x48, RZ ;  /* 0x00000048f4157810 */ /* 0x040fe40007ffe0ff */
[C---:B------:R-:W-:Y:S02]  /*a760*/  IADD3 R23, R244.reuse, 0x50, RZ ;  /* 0x00000050f4177810 */ /* 0x040fe40007ffe0ff */
[C---:B------:R-:W-:Y:S02]  /*a770*/  IADD3 R22, R244.reuse, 0x58, RZ ;  /* 0x00000058f4167810 */ /* 0x040fe40007ffe0ff */
[C---:B------:R-:W-:Y:S02]  /*a780*/  IADD3 R24, R244.reuse, 0x60, RZ ;  /* 0x00000060f4187810 */ /* 0x040fe40007ffe0ff */
[C---:B------:R-:W-:Y:S02]  /*a790*/  IADD3 R25, R244.reuse, 0x68, RZ ;  /* 0x00000068f4197810 */ /* 0x040fe40007ffe0ff */
[----:B------:R-:W-:-:S02]  /*a7a0*/  IADD3 R26, R244, 0x70, RZ ;  /* 0x00000070f41a7810 */ /* 0x000fc40007ffe0ff */
[C---:B------:R-:W-:Y:S02]  /*a7b0*/  IADD3 R27, R244.reuse, 0x78, RZ ;  /* 0x00000078f41b7810 */ /* 0x040fe40007ffe0ff */
[C---:B------:R-:W-:Y:S02]  /*a7c0*/  IADD3 R13, R244.reuse, 0x8, RZ ;  /* 0x00000008f40d7810 */ /* 0x040fe40007ffe0ff */
[----:B------:R-:W-:Y:S02]  /*a7d0*/  IADD3 R12, R244, 0x10, RZ ;  /* 0x00000010f40c7810 */ /* 0x000fe40007ffe0ff */
        /* <DEDUP_REMOVED lines=16> */
[----:B------:R-:W-:Y:S02]  /*a8e0*/  ISETP.GE.AND P4, PT, R244, c[0x0][0x3c8], PT ;  /* 0x0000f200f4007a0c */ /* 0x000fe40003f86270 */
[----:B------:R-:W-:-:S02]  /*a8f0*/  ISETP.GE.AND P2, PT, R13, c[0x0][0x3c8], PT ;  /* 0x0000f2000d007a0c */ /* 0x000fc40003f46270 */
[----:B------:R-:W-:Y:S02]  /*a900*/  ISETP.GE.AND P5, PT, R12, c[0x0][0x3c8], PT ;  /* 0x0000f2000c007a0c */ /* 0x000fe40003fa6270 */
[----:B------:R-:W-:Y:S02]  /*a910*/  ISETP.GE.AND P1, PT, R15, c[0x0][0x3c8], PT ;  /* 0x0000f2000f007a0c */ /* 0x000fe40003f26270 */
[----:B------:R-:W-:-:S05]  /*a920*/  ISETP.GE.AND P6, PT, R17, c[0x0][0x3c8], PT ;  /* 0x0000f20011007a0c */ /* 0x000fca0003fc6270 */
[----:B----4-:R-:W-:Y:S02]  /*a930*/  @!P4 IMAD.MOV.U32 R6, RZ, RZ, R0 ;  /* 0x000000ffff06c224 */ /* 0x010fe400078e0000 */
[----:B--2---:R-:W-:Y:S01]  /*a940*/  @!P4 IMAD.MOV.U32 R7, RZ, RZ, R4 ;  /* 0x000000ffff07c224 */ /* 0x004fe200078e0004 */
[----:B------:R-:W-:-:S03]  /*a950*/  @!P2 LEA R2, P3, R13, R0, 0x2 ;  /* 0x000000000d02a211 */ /* 0x000fc600078610ff */
[----:B------:R-:W-:Y:S01]  /*a960*/  @!P4 IMAD.WIDE R6, R244, 0x4, R6 ;  /* 0x00000004f406c825 */ /* 0x000fe200078e0206 */
[----:B------:R-:W-:-:S04]  /*a970*/  @!P2 LEA.HI.X R3, R13, R4, R29, 0x2, P3 ;  /* 0x000000040d03a211 */ /* 0x000fc800018f141d */
[----:B------:R2:W-:Y:S04]  /*a980*/  @!P4 ST.E.64 [R6.64], R112 ;  /* 0x000000700600c985 */ /* 0x0005e8000c101b06 */
[----:B------:R4:W-:Y:S01]  /*a990*/  @!P2 ST.E.64 [R2.64], R48 ;  /* 0x000000300200a985 */ /* 0x0009e2000c101b06 */
[----:B------:R-:W-:Y:S02]  /*a9a0*/  ISETP.GE.AND P2, PT, R16, c[0x0][0x3c8], PT ;  /* 0x0000f20010007a0c */ /* 0x000fe40003f46270 */
[CC--:B--2---:R-:W-:Y:S02]  /*a9b0*/  @!P5 LEA R6, P4, R12.reuse, R0.reuse, 0x2 ;  /* 0x000000000c06d211 */ /* 0x0c4fe400078810ff */
[----:B----4-:R-:W-:Y:S02]  /*a9c0*/  @!P1 LEA R2, P3, R15, R0, 0x2 ;  /* 0x000000000f029211 */ /* 0x010fe400078610ff */
[----:B------:R-:W-:-:S02]  /*a9d0*/  @!P5 LEA.HI.X R7, R12, R4, R30, 0x2, P4 ;  /* 0x000000040c07d211 */ /* 0x000fc400020f141e */
[----:B------:R-:W-:-:S03]  /*a9e0*/  @!P1 LEA.HI.X R3, R15, R4, R31, 0x2, P3 ;  /* 0x000000040f039211 */ /* 0x000fc600018f141f */
[----:B------:R2:W-:Y:S01]  /*a9f0*/  @!P5 ST.E.64 [R6.64], R50 ;  /* 0x000000320600d985 */ /* 0x0005e2000c101b06 */
[----:B------:R-:W-:-:S03]  /*aa00*/  ISETP.GE.AND P5, PT, R18, c[0x0][0x3c8], PT ;  /* 0x0000f20012007a0c */ /* 0x000fc60003fa6270 */
[----:B------:R4:W-:Y:S01]  /*aa10*/  @!P1 ST.E.64 [R2.64], R52 ;  /* 0x0000003402009985 */ /* 0x0009e2000c101b06 */
[----:B------:R-:W-:Y:S02]  /*aa20*/  ISETP.GE.AND P1, PT, R19, c[0x0][0x3c8], PT ;  /* 0x0000f20013007a0c */ /* 0x000fe40003f26270 */
[CC--:B--2---:R-:W-:Y:S02]  /*aa30*/  @!P6 LEA R6, P4, R17.reuse, R0.reuse, 0x2 ;  /* 0x000000001106e211 */ /* 0x0c4fe400078810ff */
[C---:B----4-:R-:W-:Y:S02]  /*aa40*/  @!P2 LEA R2, P3, R16.reuse, R0, 0x2 ;  /* 0x000000001002a211 */ /* 0x050fe400078610ff */
[-C--:B------:R-:W-:Y:S02]  /*aa50*/  @!P6 LEA.HI.X R7, R17, R4.reuse, R33, 0x2, P4 ;  /* 0x000000041107e211 */ /* 0x080fe400020f1421 */
[----:B------:R-:W-:Y:S02]  /*aa60*/  @!P2 LEA.HI.X R3, R16, R4, R32, 0x2, P3 ;  /* 0x000000041003a211 */ /* 0x000fe400018f1420 */
[----:B------:R-:W-:Y:S01]  /*aa70*/  ISETP.GE.AND P4, PT, R21, c[0x0][0x3c8], PT ;  /* 0x0000f20015007a0c */ /* 0x000fe20003f86270 */
[----:B------:R2:W-:Y:S01]  /*aa80*/  @!P6 ST.E.64 [R6.64], R54 ;  /* 0x000000360600e985 */ /* 0x0005e2000c101b06 */
[----:B------:R-:W-:-:S03]  /*aa90*/  ISETP.GE.AND P6, PT, R20, c[0x0][0x3c8], PT ;  /* 0x0000f20014007a0c */ /* 0x000fc60003fc6270 */
[----:B------:R4:W-:Y:S01]  /*aaa0*/  @!P2 ST.E.64 [R2.64], R56 ;  /* 0x000000380200a985 */ /* 0x0009e2000c101b06 */
[CC--:B--2---:R-:W-:Y:S02]  /*aab0*/  @!P5 LEA R6, P3, R18.reuse, R0.reuse, 0x2 ;  /* 0x000000001206d211 */ /* 0x0c4fe400078610ff */
[----:B----4-:R-:W-:Y:S02]  /*aac0*/  @!P1 LEA R2, P2, R19, R0, 0x2 ;  /* 0x0000000013029211 */ /* 0x010fe400078410ff */
[-C--:B------:R-:W-:Y:S02]  /*aad0*/  @!P5 LEA.HI.X R7, R18, R4.reuse, R34, 0x2, P3 ;  /* 0x000000041207d211 */ /* 0x080fe400018f1422 */
[----:B------:R-:W-:Y:S02]  /*aae0*/  ISETP.GE.AND P3, PT, R23, c[0x0][0x3c8], PT ;  /* 0x0000f20017007a0c */ /* 0x000fe40003f66270 */
[----:B------:R-:W-:Y:S01]  /*aaf0*/  @!P1 LEA.HI.X R3, R19, R4, R35, 0x2, P2 ;  /* 0x0000000413039211 */ /* 0x000fe200010f1423 */
[----:B------:R2:W-:Y:S01]  /*ab00*/  @!P5 ST.E.64 [R6.64], R58 ;  /* 0x0000003a0600d985 */ /* 0x0005e2000c101b06 */
[----:B------:R-:W-:-:S03]  /*ab10*/  @!P6 LEA R8, P2, R20, R0, 0x2 ;  /* 0x000000001408e211 */ /* 0x000fc600078410ff */
[----:B------:R4:W-:Y:S01]  /*ab20*/  @!P1 ST.E.64 [R2.64], R60 ;  /* 0x0000003c02009985 */ /* 0x0009e2000c101b06 */
[----:B------:R-:W-:Y:S02]  /*ab30*/  ISETP.GE.AND P1, PT, R22, c[0x0][0x3c8], PT ;  /* 0x0000f20016007a0c */ /* 0x000fe40003f26270 */
[----:B------:R-:W-:-:S05]  /*ab40*/  @!P6 LEA.HI.X R9, R20, R4, R36, 0x2, P2 ;  /* 0x000000041409e211 */ /* 0x000fca00010f1424 */
[----:B------:R-:W-:Y:S01]  /*ab50*/  @!P6 ST.E.64 [R8.64], R84 ;  /* 0x000000540800e985 */ /* 0x000fe2000c101b06 */
[----:B------:R-:W-:Y:S02]  /*ab60*/  ISETP.GE.AND P6, PT, R24, c[0x0][0x3c8], PT ;  /* 0x0000f20018007a0c */ /* 0x000fe40003fc6270 */
[-C--:B--2---:R-:W-:Y:S02]  /*ab70*/  @!P3 LEA R6, P2, R23, R0.reuse, 0x2 ;  /* 0x000000001706b211 */ /* 0x084fe400078410ff */
[----:B----4-:R-:W-:Y:S02]  /*ab80*/  @!P4 LEA R2, P5, R21, R0, 0x2 ;  /* 0x000000001502c211 */ /* 0x010fe400078a10ff */
[-C--:B------:R-:W-:Y:S02]  /*ab90*/  @!P3 LEA.HI.X R7, R23, R4.reuse, R39, 0x2, P2 ;  /* 0x000000041707b211 */ /* 0x080fe400010f1427 */
[----:B------:R-:W-:Y:S02]  /*aba0*/  @!P4 LEA.HI.X R3, R21, R4, R37, 0x2, P5 ;  /* 0x000000041503c211 */ /* 0x000fe400028f1425 */
[----:B------:R-:W-:-:S03]  /*abb0*/  ISETP.GE.AND P5, PT, R25, c[0x0][0x3c8], PT ;  /* 0x0000f20019007a0c */ /* 0x000fc60003fa6270 */
[----:B------:R2:W-:Y:S01]  /*abc0*/  @!P4 ST.E.64 [R2.64], R64 ;  /* 0x000000400200c985 */ /* 0x0005e2000c101b06 */
[----:B------:R-:W-:-:S03]  /*abd0*/  ISETP.GE.AND P4, PT, R26, c[0x0][0x3c8], PT ;  /* 0x0000f2001a007a0c */ /* 0x000fc60003f86270 */
[----:B------:R4:W-:Y:S01]  /*abe0*/  @!P3 ST.E.64 [R6.64], R68 ;  /* 0x000000440600b985 */ /* 0x0009e2000c101b06 */
[----:B------:R-:W-:Y:S02]  /*abf0*/  ISETP.GE.AND P3, PT, R27, c[0x0][0x3c8], PT ;  /* 0x0000f2001b007a0c */ /* 0x000fe40003f66270 */
[----:B--2---:R-:W-:-:S04]  /*ac00*/  @!P1 LEA R2, P2, R22, R0, 0x2 ;  /* 0x0000000016029211 */ /* 0x004fc800078410ff */
[----:B------:R-:W-:Y:S02]  /*ac10*/  @!P1 LEA.HI.X R3, R22, R4, R38, 0x2, P2 ;  /* 0x0000000416039211 */ /* 0x000fe400010f1426 */
[----:B------:R-:W-:-:S03]  /*ac20*/  @!P6 LEA R10, P2, R24, R0, 0x2 ;  /* 0x00000000180ae211 */ /* 0x000fc600078410ff */
[----:B------:R2:W-:Y:S01]  /*ac30*/  @!P1 ST.E.64 [R2.64], R72 ;  /* 0x0000004802009985 */ /* 0x0005e2000c101b06 */
[C---:B------:R-:W-:Y:S02]  /*ac40*/  @!P5 LEA R8, P1, R25.reuse, R0, 0x2 ;  /* 0x000000001908d211 */ /* 0x040fe400078210ff */
[----:B------:R-:W-:Y:S02]  /*ac50*/  @!P6 LEA.HI.X R11, R24, R4, R40, 0x2, P2 ;  /* 0x00000004180be211 */ /* 0x000fe400010f1428 */
[C---:B----4-:R-:W-:Y:S02]  /*ac60*/  @!P4 LEA R6, P2, R26.reuse, R0, 0x2 ;  /* 0x000000001a06c211 */ /* 0x050fe400078410ff */
[-C--:B------:R-:W-:Y:S01]  /*ac70*/  @!P5 LEA.HI.X R9, R25, R4.reuse, R41, 0x2, P1 ;  /* 0x000000041909d211 */ /* 0x080fe200008f1429 */
[----:B------:R4:W-:Y:S01]  /*ac80*/  @!P6 ST.E.64 [R10.64], R96 ;  /* 0x000000600a00e985 */ /* 0x0009e2000c101b06 */
[----:B------:R-:W-:-:S03]  /*ac90*/  @!P4 LEA.HI.X R7, R26, R4, R42, 0x2, P2 ;  /* 0x000000041a07c211 */ /* 0x000fc600010f142a */
[----:B------:R4:W-:Y:S04]  /*aca0*/  @!P5 ST.E.64 [R8.64], R88 ;  /* 0x000000580800d985 */ /* 0x0009e8000c101b06 */
[----:B------:R4:W-:Y:S01]  /*acb0*/  @!P4 ST.E.64 [R6.64], R76 ;  /* 0x0000004c0600c985 */ /* 0x0009e2000c101b06 */
[----:B--2---:R-:W-:-:S04]  /*acc0*/  @!P3 LEA R2, P1, R27, R0, 0x2 ;  /* 0x000000001b02b211 */ /* 0x004fc800078210ff */
[----:B------:R-:W-:-:S05]  /*acd0*/  @!P3 LEA.HI.X R3, R27, R4, R43, 0x2, P1 ;  /* 0x000000041b03b211 */ /* 0x000fca00008f142b */
[----:B------:R4:W-:Y:S04]  /*ace0*/  @!P3 ST.E.64 [R2.64], R44 ;  /* 0x0000002c0200b985 */ /* 0x0009e8000c101b06 */
.L_x_168:
[----:B------:R-:W-:Y:S05]  /*acf0*/  BSYNC B0 ;  /* 0x0000000000007941 */ /* 0x000fea0003800000 */
.L_x_167:
[----:B------:R-:W-:Y:S05]  /*ad00*/  BRA.DIV ~URZ, `(.L_x_169) ;  /* 0x000023d27f007947 */ /* 0x000fea000b800000 */
[----:B--2---:R2:W1:Y:S04]  /*ad10*/  SHFL.IDX PT, R4, R14, 0x1, 0x1c1f ;  /* 0x003c1f000e047f89 */ /* 0x00446800000e0000 */
[----:B----4-:R2:W4:Y:S02]  /*ad20*/  SHFL.IDX PT, R0, R28, 0x1, 0x1c1f ;  /* 0x003c1f001c007f89 */ /* 0x01052400000e0000 */
.L_x_217:
[----:B------:R-:W-:Y:S05]  /*ad30*/  @P0 BRA `(.L_x_164) ;  /* 0x00000f1000000947 */ /* 0x000fea0003800000 */
[----:B------:R-:W-:Y:S02]  /*ad40*/  ISETP.GE.AND P1, PT, R13, c[0x0][0x3c8], PT ;  /* 0x0000f2000d007a0c */ /* 0x000fe40003f26270 */
[----:B------:R-:W-:Y:S02]  /*ad50*/  ISETP.GE.AND P2, PT, R244, c[0x0][0x3c8], PT ;  /* 0x0000f200f4007a0c */ /* 0x000fe40003f46270 */
[----:B------:R-:W-:Y:S02]  /*ad60*/  ISETP.GE.AND P0, PT, R12, c[0x0][0x3c8], PT ;  /* 0x0000f2000c007a0c */ /* 0x000fe40003f06270 */
[----:B------:R-:W-:-:S02]  /*ad70*/  ISETP.GE.AND P5, PT, R15, c[0x0][0x3c8], PT ;  /* 0x0000f2000f007a0c */ /* 0x000fc40003fa6270 */
[----:B------:R-:W-:-:S05]  /*ad80*/  ISETP.GE.AND P4, PT, R17, c[0x0][0x3c8], PT ;  /* 0x0000f20011007a0c */ /* 0x000fca0003f86270 */
[C---:B----4-:R-:W-:Y:S02]  /*ad90*/  @!P1 LEA R6, P3, R13.reuse, R0, 0x2 ;  /* 0x000000000d069211 */ /* 0x050fe400078610ff */
[----:B------:R-:W-:Y:S02]  /*ada0*/  @!P2 IMAD.MOV.U32 R8, RZ, RZ, R0 ;  /* 0x000000ffff08a224 */ /* 0x000fe400078e0000 */
[----:B-1----:R-:W-:Y:S01]  /*adb0*/  @!P2 IMAD.MOV.U32 R9, RZ, RZ, R4 ;  /* 0x000000ffff09a224 */ /* 0x002fe200078e0004 */
[----:B------:R-:W-:Y:S02]  /*adc0*/  @!P1 LEA.HI.X R7, R13, R4, R29, 0x2, P3 ;  /* 0x000000040d079211 */ /* 0x000fe400018f141d */
[----:B------:R-:W-:Y:S01]  /*add0*/  @!P0 LEA R2, P6, R12, R0, 0x2 ;  /* 0x000000000c028211 */ /* 0x000fe200078c10ff */
[----:B------:R-:W-:Y:S01]  /*ade0*/  @!P2 IMAD.WIDE R8, R244, 0x4, R8 ;  /* 0x00000004f408a825 */ /* 0x000fe200078e0208 */
[----:B------:R-:W-:Y:S02]  /*adf0*/  ISETP.GE.AND P3, PT, R16, c[0x0][0x3c8], PT ;  /* 0x0000f20010007a0c */ /* 0x000fe40003f66270 */
[----:B------:R-:W-:-:S02]  /*ae00*/  @!P0 LEA.HI.X R3, R12, R4, R30, 0x2, P6 ;  /* 0x000000040c038211 */ /* 0x000fc400030f141e */
[----:B------:R1:W-:Y:S01]  /*ae10*/  @!P2 ST.E.64 [R8.64], R100 ;  /* 0x000000640800a985 */ /* 0x0003e2000c101b06 */
[----:B------:R-:W-:Y:S02]  /*ae20*/  ISETP.GE.AND P2, PT, R18, c[0x0][0x3c8], PT ;  /* 0x0000f20012007a0c */ /* 0x000fe40003f46270 */
[----:B--2---:R-:W-:Y:S01]  /*ae30*/  @!P5 LEA R14, P6, R15, R0, 0x2 ;  /* 0x000000000f0ed211 */ /* 0x004fe200078c10ff */
[----:B------:R2:W-:Y:S01]  /*ae40*/  @!P1 ST.E.64 [R6.64], R92 ;  /* 0x0000005c06009985 */ /* 0x0005e2000c101b06 */
[----:B------:R-:W-:Y:S02]  /*ae50*/  ISETP.GE.AND P1, PT, R19, c[0x0][0x3c8], PT ;  /* 0x0000f20013007a0c */ /* 0x000fe40003f26270 */
[----:B------:R-:W-:Y:S01]  /*ae60*/  @!P5 LEA.HI.X R15, R15, R4, R31, 0x2, P6 ;  /* 0x000000040f0fd211 */ /* 0x000fe200030f141f */
[----:B------:R4:W-:Y:S01]  /*ae70*/  @!P0 ST.E.64 [R2.64], R80 ;  /* 0x0000005002008985 */ /* 0x0009e2000c101b06 */
[CC--:B------:R-:W-:Y:S02]  /*ae80*/  @!P4 LEA R12, P0, R17.reuse, R0.reuse, 0x2 ;  /* 0x00000000110cc211 */ /* 0x0c0fe400078010ff */
[----:B------:R-:W-:Y:S01]  /*ae90*/  @!P3 LEA R10, P6, R16, R0, 0x2 ;  /* 0x00000000100ab211 */ /* 0x000fe200078c10ff */
[----:B------:R5:W-:Y:S01]  /*aea0*/  @!P5 ST.E.64 [R14.64], R118 ;  /* 0x000000760e00d985 */ /* 0x000be2000c101b06 */
[----:B------:R-:W-:-:S02]  /*aeb0*/  @!P4 LEA.HI.X R13, R17, R4, R33, 0x2, P0 ;  /* 0x00000004110dc211 */ /* 0x000fc400000f1421 */
[----:B------:R-:W-:Y:S02]  /*aec0*/  ISETP.GE.AND P0, PT, R20, c[0x0][0x3c8], PT ;  /* 0x0000f20014007a0c */ /* 0x000fe40003f06270 */
[----:B------:R-:W-:Y:S01]  /*aed0*/  @!P3 LEA.HI.X R11, R16, R4, R32, 0x2, P6 ;  /* 0x00000004100bb211 */ /* 0x000fe200030f1420 */
[----:B------:R3:W-:Y:S01]  /*aee0*/  @!P4 ST.E.64 [R12.64], R116 ;  /* 0x000000740c00c985 */ /* 0x0007e2000c101b06 */
[----:B------:R-:W-:Y:S02]  /*aef0*/  ISETP.GE.AND P5, PT, R21, c[0x0][0x3c8], PT ;  /* 0x0000f20015007a0c */ /* 0x000fe40003fa6270 */
[----:B------:R-:W-:Y:S01]  /*af00*/  ISETP.GE.AND P4, PT, R23, c[0x0][0x3c8], PT ;  /* 0x0000f20017007a0c */ /* 0x000fe20003f86270 */
[----:B------:R3:W-:Y:S01]  /*af10*/  @!P3 ST.E.64 [R10.64], R114 ;  /* 0x000000720a00b985 */ /* 0x0007e2000c101b06 */
[----:B------:R-:W-:Y:S02]  /*af20*/  ISETP.GE.AND P3, PT, R22, c[0x0][0x3c8], PT ;  /* 0x0000f20016007a0c */ /* 0x000fe40003f66270 */
[----:B-1----:R-:W-:-:S04]  /*af30*/  @!P2 LEA R8, P6, R18, R0, 0x2 ;  /* 0x000000001208a211 */ /* 0x002fc800078c10ff */
[----:B------:R-:W-:Y:S02]  /*af40*/  @!P2 LEA.HI.X R9, R18, R4, R34, 0x2, P6 ;  /* 0x000000041209a211 */ /* 0x000fe400030f1422 */
[----:B--2---:R-:W-:-:S03]  /*af50*/  @!P1 LEA R6, P6, R19, R0, 0x2 ;  /* 0x0000000013069211 */ /* 0x004fc600078c10ff */
[----:B------:R1:W-:Y:S01]  /*af60*/  @!P2 ST.E.64 [R8.64], R104 ;  /* 0x000000680800a985 */ /* 0x0003e2000c101b06 */
[----:B------:R-:W-:Y:S02]  /*af70*/  @!P1 LEA.HI.X R7, R19, R4, R35, 0x2, P6 ;  /* 0x0000000413079211 */ /* 0x000fe400030f1423 */
[----:B----4-:R-:W-:Y:S02]  /*af80*/  @!P0 LEA R2, P6, R20, R0, 0x2 ;  /* 0x0000000014028211 */ /* 0x010fe400078c10ff */
[----:B------:R-:W-:Y:S01]  /*af90*/  ISETP.GE.AND P2, PT, R24, c[0x0][0x3c8], PT ;  /* 0x0000f20018007a0c */ /* 0x000fe20003f46270 */
[----:B------:R2:W-:Y:S01]  /*afa0*/  @!P1 ST.E.64 [R6.64], R74 ;  /* 0x0000004a06009985 */ /* 0x0005e2000c101b06 */
[----:B------:R-:W-:Y:S02]  /*afb0*/  @!P0 LEA.HI.X R3, R20, R4, R36, 0x2, P6 ;  /* 0x0000000414038211 */ /* 0x000fe400030f1424 */
[-C--:B-----5:R-:W-:Y:S02]  /*afc0*/  @!P5 LEA R14, P6, R21, R0.reuse, 0x2 ;  /* 0x00000000150ed211 */ /* 0x0a0fe400078c10ff */
[----:B------:R-:W-:Y:S01]  /*afd0*/  ISETP.GE.AND P1, PT, R25, c[0x0][0x3c8], PT ;  /* 0x0000f20019007a0c */ /* 0x000fe20003f26270 */
[----:B------:R4:W-:Y:S01]  /*afe0*/  @!P0 ST.E.64 [R2.64], R62 ;  /* 0x0000003e02008985 */ /* 0x0009e2000c101b06 */
[----:B---3--:R-:W-:-:S02]  /*aff0*/  @!P4 LEA R12, P0, R23, R0, 0x2 ;  /* 0x00000000170cc211 */ /* 0x008fc400078010ff */
[----:B------:R-:W-:Y:S02]  /*b000*/  @!P5 LEA.HI.X R15, R21, R4, R37, 0x2, P6 ;  /* 0x00000004150fd211 */ /* 0x000fe400030f1425 */
[----:B------:R-:W-:Y:S02]  /*b010*/  @!P3 LEA R10, P6, R22, R0, 0x2 ;  /* 0x00000000160ab211 */ /* 0x000fe400078c10ff */
[-C--:B------:R-:W-:Y:S01]  /*b020*/  @!P4 LEA.HI.X R13, R23, R4.reuse, R39, 0x2, P0 ;  /* 0x00000004170dc211 */ /* 0x080fe200000f1427 */
[----:B------:R3:W-:Y:S01]  /*b030*/  @!P5 ST.E.64 [R14.64], R90 ;  /* 0x0000005a0e00d985 */ /* 0x0007e2000c101b06 */
[----:B------:R-:W-:Y:S02]  /*b040*/  ISETP.GE.AND P0, PT, R26, c[0x0][0x3c8], PT ;  /* 0x0000f2001a007a0c */ /* 0x000fe40003f06270 */
[----:B------:R-:W-:Y:S01]  /*b050*/  @!P3 LEA.HI.X R11, R22, R4, R38, 0x2, P6 ;  /* 0x00000004160bb211 */ /* 0x000fe200030f1426 */
[----:B------:R3:W-:Y:S04]  /*b060*/  @!P4 ST.E.64 [R12.64], R86 ;  /* 0x000000560c00c985 */ /* 0x0007e8000c101b06 */
[----:B------:R3:W-:Y:S01]  /*b070*/  @!P3 ST.E.64 [R10.64], R82 ;  /* 0x000000520a00b985 */ /* 0x0007e2000c101b06 */
[----:B-1----:R-:W-:-:S04]  /*b080*/  @!P2 LEA R8, P6, R24, R0, 0x2 ;  /* 0x000000001808a211 */ /* 0x002fc800078c10ff */
[----:B------:R-:W-:Y:S02]  /*b090*/  @!P2 LEA.HI.X R9, R24, R4, R40, 0x2, P6 ;  /* 0x000000041809a211 */ /* 0x000fe400030f1428 */
[----:B--2---:R-:W-:-:S03]  /*b0a0*/  @!P1 LEA R6, P6, R25, R0, 0x2 ;  /* 0x0000000019069211 */ /* 0x004fc600078c10ff */
[----:B------:R3:W-:Y:S01]  /*b0b0*/  @!P2 ST.E.64 [R8.64], R78 ;  /* 0x0000004e0800a985 */ /* 0x0007e2000c101b06 */
[----:B------:R-:W-:Y:S02]  /*b0c0*/  @!P1 LEA.HI.X R7, R25, R4, R41, 0x2, P6 ;  /* 0x0000000419079211 */ /* 0x000fe400030f1429 */
[----:B----4-:R-:W-:-:S03]  /*b0d0*/  @!P0 LEA R2, P6, R26, R0, 0x2 ;  /* 0x000000001a028211 */ /* 0x010fc600078c10ff */
[----:B------:R3:W-:Y:S01]  /*b0e0*/  @!P1 ST.E.64 [R6.64], R70 ;  /* 0x0000004606009985 */ /* 0x0007e2000c101b06 */
[----:B------:R-:W-:-:S05]  /*b0f0*/  @!P0 LEA.HI.X R3, R26, R4, R42, 0x2, P6 ;  /* 0x000000041a038211 */ /* 0x000fca00030f142a */
[----:B------:R3:W-:Y:S01]  /*b100*/  @!P0 ST.E.64 [R2.64], R66 ;  /* 0x0000004202008985 */ /* 0x0007e2000c101b06 */
[----:B------:R-:W-:-:S13]  /*b110*/  ISETP.GE.AND P0, PT, R27, c[0x0][0x3c8], PT ;  /* 0x0000f2001b007a0c */ /* 0x000fda0003f06270 */
[----:B------:R-:W-:Y:S05]  /*b120*/  @P0 BRA `(.L_x_164) ;  /* 0x00000b2000000947 */ /* 0x000fea0003800000 */
[----:B---3--:R-:W-:-:S04]  /*b130*/  LEA R2, P0, R27, R0, 0x2 ;  /* 0x000000001b027211 */ /* 0x008fc800078010ff */
[----:B------:R-:W-:-:S05]  /*b140*/  LEA.HI.X R3, R27, R4, R43, 0x2, P0 ;  /* 0x000000041b037211 */ /* 0x000fca00000f142b */
[----:B------:R1:W-:Y:S01]  /*b150*/  ST.E.64 [R2.64], R46 ;  /* 0x0000002e02007985 */ /* 0x0003e2000c101b06 */
[----:B------:R-:W-:Y:S05]  /*b160*/  BRA `(.L_x_164) ;  /* 0x00000ae000007947 */ /* 0x000fea0003800000 */
.L_x_149:
[----:B------:R-:W-:Y:S01]  /*b170*/  ISETP.NE.U32.AND P1, PT, RZ, c[0x0][0x508], PT ;  /* 0x00014200ff007a0c */ /* 0x000fe20003f25070 */
[----:B------:R-:W2:Y:S01]  /*b180*/  LDL.LU R0, [R1] ;  /* 0x0000000001007983 */ /* 0x000ea20000300800 */
[----:B------:R-:W-:Y:S01]  /*b190*/  ISETP.NE.U32.AND P2, PT, RZ, c[0x0][0x500], PT ;  /* 0x00014000ff007a0c */ /* 0x000fe20003f45070 */
[----:B------:R-:W-:Y:S01]  /*b1a0*/  IMAD.MOV.U32 R4, RZ, RZ, 0x4 ;  /* 0x00000004ff047424 */ /* 0x000fe200078e00ff */
[----:B------:R-:W-:Y:S01]  /*b1b0*/  ISETP.NE.AND.EX P1, PT, RZ, c[0x0][0x50c], PT, P1 ;  /* 0x00014300ff007a0c */ /* 0x000fe20003f25310 */
[----:B------:R-:W-:Y:S01]  /*b1c0*/  IMAD.MOV.U32 R8, RZ, RZ, RZ ;  /* 0x000000ffff087224 */ /* 0x000fe200078e00ff */
[----:B------:R-:W-:Y:S01]  /*b1d0*/  ISETP.NE.AND.EX P2, PT, RZ, c[0x0][0x504], PT, P2 ;  /* 0x00014100ff007a0c */ /* 0x000fe20003f45320 */
[----:B------:R-:W-:Y:S02]  /*b1e0*/  IMAD.MOV.U32 R19, RZ, RZ, c[0x0][0x388] ;  /* 0x0000e200ff137624 */ /* 0x000fe400078e00ff */
[----:B-1----:R-:W-:-:S08]  /*b1f0*/  IMAD.WIDE R4, R235, R4, c[0x0][0x500] ;  /* 0x00014000eb047625 */ /* 0x002fd000078e0204 */
[C---:B------:R-:W-:Y:S02]  /*b200*/  @P1 LEA R2, P0, R235.reuse, c[0x0][0x508], 0x2 ;  /* 0x00014200eb021a11 */ /* 0x040fe400078010ff */
[----:B------:R1:W5:Y:S02]  /*b210*/  @P2 LDG.E R8, [R4.64] ;  /* 0x0000000604082981 */ /* 0x000364000c1e1900 */
[----:B------:R-:W-:-:S05]  /*b220*/  @P1 LEA.HI.X R3, R235, c[0x0][0x50c], R7, 0x2, P0 ;  /* 0x00014300eb031a11 */ /* 0x000fca00000f1407 */
[----:B------:R1:W5:Y:S01]  /*b230*/  @P1 LDG.E R19, [R2.64] ;  /* 0x0000000602131981 */ /* 0x000362000c1e1900 */
[----:B--2---:R-:W-:-:S04]  /*b240*/  ISETP.NE.AND P0, PT, R0, RZ, PT ;  /* 0x000000ff0000720c */ /* 0x004fc80003f05270 */
[----:B------:R-:W-:Y:S01]  /*b250*/  SEL R18, R0, c[0x0][0x3d4], P0 ;  /* 0x0000f50000127a07 */ /* 0x000fe20000000000 */
[----:B------:R-:W-:Y:S05]  /*b260*/  @P1 BRA `(.L_x_170) ;  /* 0x0000004000001947 */ /* 0x000fea0003800000 */
[----:B-1----:R-:W-:Y:S05]  /*b270*/  @!P2 BRA `(.L_x_170) ;  /* 0x000000300000a947 */ /* 0x002fea0003800000 */
[----:B------:R1:W2:Y:S04]  /*b280*/  LDG.E R0, [R4.64] ;  /* 0x0000000604007981 */ /* 0x0002a8000c1e1900 */
[----:B-1----:R-:W2:Y:S02]  /*b290*/  LDG.E R4, [R4.64+0x4] ;  /* 0x0000040604047981 */ /* 0x002ea4000c1e1900 */
[----:B--2--5:R-:W-:Y:S02]  /*b2a0*/  IADD3 R19, -R0, R4, RZ ;  /* 0x0000000400137210 */ /* 0x024fe40007ffe1ff */
.L_x_170:
[----:B-1----:R-:W1:Y:S01]  /*b2b0*/  S2R R2, SR_TID.X ;  /* 0x0000000000027919 */ /* 0x002e620000002100 */
[----:B------:R-:W-:Y:S01]  /*b2c0*/  BSSY B0, `(.L_x_171) ;  /* 0x0000036000007945 */ /* 0x000fe20003800000 */
[----:B------:R-:W-:Y:S02]  /*b2d0*/  SEL R14, R235, RZ, !P2 ;  /* 0x000000ffeb0e7207 */ /* 0x000fe40005000000 */
[----:B------:R-:W-:-:S02]  /*b2e0*/  SEL R20, R7, RZ, !P2 ;  /* 0x000000ff07147207 */ /* 0x000fc40005000000 */
[----:B-----5:R-:W-:Y:S02]  /*b2f0*/  SHF.R.S32.HI R17, RZ, 0x1f, R8 ;  /* 0x0000001fff117819 */ /* 0x020fe40000011408 */
[----:B-1----:R-:W-:-:S13]  /*b300*/  ISETP.GT.AND P0, PT, R2, 0x7f, PT ;  /* 0x0000007f0200780c */ /* 0x002fda0003f04270 */
[----:B------:R-:W-:Y:S05]  /*b310*/  @P0 BRA `(.L_x_172) ;  /* 0x0000030000000947 */ /* 0x000fea0003800000 */
[----:B------:R-:W-:Y:S01]  /*b320*/  IMAD R0, R19, c[0x0][0x4e8], RZ ;  /* 0x00013a0013007a24 */ /* 0x000fe200078e02ff */
[----:B------:R-:W-:-:S04]  /*b330*/  LEA R9, R237, R2, 0x7 ;  /* 0x00000002ed097211 */ /* 0x000fc800078e38ff */
[----:B------:R-:W-:-:S13]  /*b340*/  ISETP.GE.AND P0, PT, R9, R0, PT ;  /* 0x000000000900720c */ /* 0x000fda0003f06270 */
[----:B------:R-:W-:Y:S05]  /*b350*/  @P0 BRA `(.L_x_172) ;  /* 0x000002c000000947 */ /* 0x000fea0003800000 */
[----:B------:R-:W2:Y:S01]  /*b360*/  LDL.LU R21, [R1+0x4] ;  /* 0x0000040001157983 */ /* 0x000ea20000300800 */
[----:B------:R-:W-:Y:S01]  /*b370*/  IMAD.MOV.U32 R0, RZ, RZ, 0x368 ;  /* 0x00000368ff007424 */ /* 0x000fe200078e00ff */
[----:B------:R-:W-:-:S04]  /*b380*/  ISETP.GT.AND P2, PT, R18, 0x1, PT ;  /* 0x000000011200780c */ /* 0x000fc80003f44270 */
[----:B------:R-:W-:-:S04]  /*b390*/  SEL R0, R0, 0x328, P2 ;  /* 0x0000032800007807 */ /* 0x000fc80001000000 */
[----:B------:R1:W3:Y:S08]  /*b3a0*/  LDC.64 R6, c[0x0][R0+0x170] ;  /* 0x00005c0000067b82 */ /* 0x0002f00000000a00 */
[----:B------:R1:W4:Y:S08]  /*b3b0*/  LDC.64 R4, c[0x0][R0+0x168] ;  /* 0x00005a0000047b82 */ /* 0x0003300000000a00 */
[----:B------:R1:W5:Y:S08]  /*b3c0*/  LDC.64 R12, c[0x0][R0+0x178] ;  /* 0x00005e00000c7b82 */ /* 0x0003700000000a00 */
[----:B------:R1:W2:Y:S02]  /*b3d0*/  LDC.64 R10, c[0x0][R0+0x160] ;  /* 0x00005800000a7b82 */ /* 0x0002a40000000a00 */
[----:B-1----:R-:W-:-:S02]  /*b3e0*/  IMAD.MOV.U32 R0, RZ, RZ, c[0x0][0x4e8] ;  /* 0x00013a00ff007624 */ /* 0x002fc400078e00ff */
[-C--:B---3--:R-:W-:Y:S02]  /*b3f0*/  IMAD R7, R7, R14.reuse, RZ ;  /* 0x0000000e07077224 */ /* 0x088fe400078e02ff */
[----:B------:R-:W-:Y:S01]  /*b400*/  IMAD.WIDE.U32 R2, R6, R14, RZ ;  /* 0x0000000e06027225 */ /* 0x000fe200078e00ff */
[----:B------:R-:W-:Y:S02]  /*b410*/  ISETP.NE.AND P0, PT, R0, 0x1, PT ;  /* 0x000000010000780c */ /* 0x000fe40003f05270 */
[----:B------:R-:W-:Y:S01]  /*b420*/  MOV R0, R9 ;  /* 0x0000000900007202 */ /* 0x000fe20000000f00 */
[----:B------:R-:W-:Y:S02]  /*b430*/  IMAD R7, R6, R20, R7 ;  /* 0x0000001406077224 */ /* 0x000fe400078e0207 */
[-C--:B----4-:R-:W-:Y:S02]  /*b440*/  IMAD R15, R5, R245.reuse, RZ ;  /* 0x000000f5050f7224 */ /* 0x090fe400078e02ff */
[----:B------:R-:W-:Y:S01]  /*b450*/  IMAD.WIDE.U32 R4, R4, R245, RZ ;  /* 0x000000f504047225 */ /* 0x000fe200078e00ff */
[----:B------:R-:W-:-:S03]  /*b460*/  IADD3 R3, R3, R7, RZ ;  /* 0x0000000703037210 */ /* 0x000fc60007ffe0ff */
[----:B------:R-:W-:Y:S02]  /*b470*/  IMAD.IADD R15, R5, 0x1, R15 ;  /* 0x00000001050f7824 */ /* 0x000fe400078e020f */
[----:B------:R-:W-:-:S05]  /*b480*/  @P0 IMAD.HI.U32 R16, R9, c[0x0][0x4ec], RZ ;  /* 0x00013b0009100a27 */ /* 0x000fca00078e00ff */
[----:B------:R-:W-:Y:S02]  /*b490*/  @P0 SHF.R.U32.HI R0, RZ, c[0x0][0x4f0], R16 ;  /* 0x00013c00ff000a19 */ /* 0x000fe40000011610 */
[----:B------:R-:W-:-:S03]  /*b4a0*/  IADD3 R16, P1, P0, R2, R4, R8 ;  /* 0x0000000402107210 */ /* 0x000fc6000783e008 */
[----:B------:R-:W-:-:S04]  /*b4b0*/  IMAD.MOV R2, RZ, RZ, -R0 ;  /* 0x000000ffff027224 */ /* 0x000fc800078e0a00 */
[----:B------:R-:W-:Y:S01]  /*b4c0*/  IMAD R2, R2, c[0x0][0x4e8], R9 ;  /* 0x00013a0002027a24 */ /* 0x000fe200078e0209 */
[----:B------:R-:W-:Y:S02]  /*b4d0*/  IADD3.X R9, R3, R15, R17, P1, P0 ;  /* 0x0000000f03097210 */ /* 0x000fe40000fe0411 */
[----:B------:R-:W-:Y:S02]  /*b4e0*/  SHF.R.S32.HI R3, RZ, 0x1f, R0 ;  /* 0x0000001fff037819 */ /* 0x000fe40000011400 */
[----:B--2---:R-:W-:-:S05]  /*b4f0*/  SEL R6, R21, RZ, P2 ;  /* 0x000000ff15067207 */ /* 0x004fca0001000000 */
[-C--:B-----5:R-:W-:Y:S02]  /*b500*/  IMAD R7, R13, R6.reuse, RZ ;  /* 0x000000060d077224 */ /* 0x0a0fe400078e02ff */
[----:B------:R-:W-:Y:S01]  /*b510*/  IMAD.WIDE.U32 R4, R12, R6, RZ ;  /* 0x000000060c047225 */ /* 0x000fe200078e00ff */
[----:B------:R-:W-:-:S04]  /*b520*/  SHF.R.S32.HI R6, RZ, 0x1f, R2 ;  /* 0x0000001fff067819 */ /* 0x000fc80000011402 */
[----:B------:R-:W-:Y:S01]  /*b530*/  IADD3 R5, R5, R7, RZ ;  /* 0x0000000705057210 */ /* 0x000fe20007ffe0ff */
[----:B------:R-:W-:Y:S01]  /*b540*/  IMAD.MOV.U32 R7, RZ, RZ, c[0x0][0x4a8] ;  /* 0x00012a00ff077624 */ /* 0x000fe200078e00ff */
[----:B------:R-:W-:Y:S01]  /*b550*/  IADD3 R4, P1, P0, R0, R16, R4 ;  /* 0x0000001000047210 */ /* 0x000fe2000783e004 */
[----:B------:R-:W-:-:S03]  /*b560*/  IMAD R0, R11, R2, RZ ;  /* 0x000000020b007224 */ /* 0x000fc600078e02ff */
[----:B------:R-:W-:Y:S01]  /*b570*/  IADD3.X R5, R3, R9, R5, P1, P0 ;  /* 0x0000000903057210 */ /* 0x000fe20000fe0405 */
[----:B------:R-:W-:-:S04]  /*b580*/  IMAD R0, R10, R6, R0 ;  /* 0x000000060a007224 */ /* 0x000fc800078e0200 */
[----:B------:R-:W-:Y:S01]  /*b590*/  IMAD.WIDE.U32 R2, R10, R2, R4 ;  /* 0x000000020a027225 */ /* 0x000fe200078e0004 */
[----:B------:R-:W-:Y:S02]  /*b5a0*/  MOV R5, c[0x0][0x4ac] ;  /* 0x00012b0000057a02 */ /* 0x000fe40000000f00 */
[----:B------:R-:W-:Y:S01]  /*b5b0*/  SEL R4, R7, c[0x0][0x450], P2 ;  /* 0x0001140007047a07 */ /* 0x000fe20001000000 */
[----:B------:R-:W-:Y:S01]  /*b5c0*/  IMAD.IADD R0, R3, 0x1, R0 ;  /* 0x0000000103007824 */ /* 0x000fe200078e0200 */
[----:B------:R-:W-:Y:S02]  /*b5d0*/  SEL R5, R5, c[0x0][0x454], P2 ;  /* 0x0001150005057a07 */ /* 0x000fe40001000000 */
[----:B------:R-:W-:-:S04]  /*b5e0*/  LEA R4, P0, R2, R4, 0x2 ;  /* 0x0000000402047211 */ /* 0x000fc800078010ff */
[----:B------:R-:W-:Y:S02]  /*b5f0*/  LEA.HI.X R5, R2, R5, R0, 0x2, P0 ;  /* 0x0000000502057211 */ /* 0x000fe400000f1400 */
[----:B------:R-:W-:-:S05]  /*b600*/  MOV R0, 0xff800000 ;  /* 0xff80000000007802 */ /* 0x000fca0000000f00 */
[----:B------:R1:W-:Y:S02]  /*b610*/  STG.E [R4.64], R0 ;  /* 0x0000000004007986 */ /* 0x0003e4000c101906 */
.L_x_172:
[----:B------:R-:W-:Y:S05]  /*b620*/  BSYNC B0 ;  /* 0x0000000000007941 */ /* 0x000fea0003800000 */
.L_x_171:
[----:B------:R-:W-:-:S13]  /*b630*/  ISETP.GT.AND P0, PT, R18, 0x1, PT ;  /* 0x000000011200780c */ /* 0x000fda0003f04270 */
[----:B------:R-:W-:Y:S05]  /*b640*/  @P0 BRA `(.L_x_164) ;  /* 0x0000060000000947 */ /* 0x000fea0003800000 */
[----:B------:R-:W-:Y:S01]  /*b650*/  MOV R2, c[0x0][0x4e8] ;  /* 0x00013a0000027a02 */ /* 0x000fe20000000f00 */
[----:B-1----:R-:W-:Y:S01]  /*b660*/  IMAD R0, R17, c[0x0][0x3a0], RZ ;  /* 0x0000e80011007a24 */ /* 0x002fe200078e02ff */
[----:B------:R-:W-:Y:S01]  /*b670*/  LEA R4, R234, R230, 0x5 ;  /* 0x000000e6ea047211 */ /* 0x000fe200078e28ff */
[----:B------:R-:W-:Y:S01]  /*b680*/  IMAD R5, R20, c[0x0][0x3f0], RZ ;  /* 0x0000fc0014057a24 */ /* 0x000fe200078e02ff */
[----:B------:R-:W-:Y:S01]  /*b690*/  ISETP.NE.AND P0, PT, R2, 0x1, PT ;  /* 0x000000010200780c */ /* 0x000fe20003f05270 */
[----:B------:R-:W-:Y:S01]  /*b6a0*/  IMAD.WIDE.U32 R2, R8, c[0x0][0x3a0], RZ ;  /* 0x0000e80008027a25 */ /* 0x000fe200078e00ff */
[----:B------:R-:W-:-:S03]  /*b6b0*/  LEA R4, R237, R4, 0x7 ;  /* 0x00000004ed047211 */ /* 0x000fc600078e38ff */
[----:B------:R-:W-:Y:S01]  /*b6c0*/  IMAD R8, R8, c[0x0][0x3a4], R0 ;  /* 0x0000e90008087a24 */ /* 0x000fe200078e0200 */
[----:B------:R-:W-:Y:S01]  /*b6d0*/  MOV R0, R4 ;  /* 0x0000000400007202 */ /* 0x000fe20000000f00 */
[----:B------:R-:W-:-:S03]  /*b6e0*/  IMAD R7, R14, c[0x0][0x3f4], R5 ;  /* 0x0000fd000e077a24 */ /* 0x000fc600078e0205 */
[----:B------:R-:W-:Y:S02]  /*b6f0*/  IADD3 R3, R3, R8, RZ ;  /* 0x0000000803037210 */ /* 0x000fe40007ffe0ff */
[----:B------:R-:W-:Y:S01]  /*b700*/  LEA R8, R237, R230, 0x7 ;  /* 0x000000e6ed087211 */ /* 0x000fe200078e38ff */
[----:B------:R-:W-:-:S04]  /*b710*/  @P0 IMAD.HI.U32 R6, R4, c[0x0][0x4ec], RZ ;  /* 0x00013b0004060a27 */ /* 0x000fc800078e00ff */
[----:B------:R-:W-:Y:S01]  /*b720*/  IMAD.WIDE.U32 R2, R245, c[0x0][0x3e8], R2 ;  /* 0x0000fa00f5027a25 */ /* 0x000fe200078e0002 */
[----:B------:R-:W-:-:S03]  /*b730*/  @P0 SHF.R.U32.HI R0, RZ, c[0x0][0x4f0], R6 ;  /* 0x00013c00ff000a19 */ /* 0x000fc60000011606 */
[----:B------:R-:W-:Y:S01]  /*b740*/  IMAD R3, R245, c[0x0][0x3ec], R3 ;  /* 0x0000fb00f5037a24 */ /* 0x000fe200078e0203 */
[----:B------:R-:W-:Y:S02]  /*b750*/  SHF.R.S32.HI R6, RZ, 0x1f, R0 ;  /* 0x0000001fff067819 */ /* 0x000fe40000011400 */
[----:B------:R-:W-:Y:S01]  /*b760*/  IADD3 R5, -R0, RZ, RZ ;  /* 0x000000ff00057210 */ /* 0x000fe20007ffe1ff */
[----:B------:R-:W-:-:S04]  /*b770*/  IMAD.WIDE.U32 R2, R14, c[0x0][0x3f0], R2 ;  /* 0x0000fc000e027a25 */ /* 0x000fc800078e0002 */
[----:B------:R-:W-:Y:S01]  /*b780*/  IMAD R6, R6, c[0x0][0x3e0], RZ ;  /* 0x0000f80006067a24 */ /* 0x000fe200078e02ff */
[----:B------:R-:W-:Y:S01]  /*b790*/  IADD3 R3, R3, R7, RZ ;  /* 0x0000000703037210 */ /* 0x000fe20007ffe0ff */
[----:B------:R-:W-:Y:S02]  /*b7a0*/  IMAD R4, R5, c[0x0][0x4e8], R4 ;  /* 0x00013a0005047a24 */ /* 0x000fe400078e0204 */
[C---:B------:R-:W-:Y:S02]  /*b7b0*/  IMAD R6, R0.reuse, c[0x0][0x3e4], R6 ;  /* 0x0000f90000067a24 */ /* 0x040fe400078e0206 */
        /* <DEDUP_REMOVED lines=11> */
.L_x_218:
[----:B------:R-:W-:Y:S05]  /*b870*/  BRA.DIV ~URZ, `(.L_x_174) ;  /* 0x000019927f007947 */ /* 0x000fea000b800000 */
[----:B------:R3:W4:Y:S02]  /*b880*/  SHFL.IDX PT, R0, R9, RZ, 0x181f ;  /* 0x00181fff09007589 */ /* 0x00072400000e0000 */
.L_x_219:
[----:B------:R-:W-:Y:S01]  /*b890*/  IMAD R7, R19, c[0x0][0x4e8], RZ ;  /* 0x00013a0013077a24 */ /* 0x000fe200078e02ff */
[----:B------:R-:W-:Y:S04]  /*b8a0*/  BSSY B0, `(.L_x_175) ;  /* 0x000000b000007945 */ /* 0x000fe80003800000 */
[----:B------:R-:W-:-:S13]  /*b8b0*/  ISETP.GE.AND P0, PT, R8, R7, PT ;  /* 0x000000070800720c */ /* 0x000fda0003f06270 */
[----:B------:R-:W-:Y:S05]  /*b8c0*/  @P0 BRA `(.L_x_176) ;  /* 0x0000008000000947 */ /* 0x000fea0003800000 */
[----:B------:R-:W-:Y:S02]  /*b8d0*/  ISETP.GE.AND P1, PT, R228, c[0x0][0x3c8], PT ;  /* 0x0000f200e4007a0c */ /* 0x000fe40003f26270 */
[----:B------:R-:W-:-:S11]  /*b8e0*/  ISETP.GE.AND P0, PT, R231, c[0x0][0x3c8], PT ;  /* 0x0000f200e7007a0c */ /* 0x000fd60003f06270 */
[CC--:B----4-:R-:W-:Y:S02]  /*b8f0*/  @!P1 LEA R4, P3, R228.reuse, R0.reuse, 0x1 ;  /* 0x00000000e4049211 */ /* 0x0d0fe400078608ff */
[C---:B------:R-:W-:Y:S02]  /*b900*/  @!P0 LEA R2, P2, R231.reuse, R0, 0x1 ;  /* 0x00000000e7028211 */ /* 0x040fe400078408ff */
[-C--:B--2---:R-:W-:Y:S02]  /*b910*/  @!P1 LEA.HI.X R5, R228, R10.reuse, R40, 0x1, P3 ;  /* 0x0000000ae4059211 */ /* 0x084fe400018f0c28 */
[----:B------:R-:W-:-:S03]  /*b920*/  @!P0 LEA.HI.X R3, R231, R10, R41, 0x1, P2 ;  /* 0x0000000ae7038211 */ /* 0x000fc600010f0c29 */
[----:B------:R2:W-:Y:S04]  /*b930*/  @!P1 ST.E.128 [R4.64], RZ ;  /* 0x000000ff04009985 */ /* 0x0005e8000c101d06 */
[----:B------:R2:W-:Y:S02]  /*b940*/  @!P0 ST.E.128 [R2.64], RZ ;  /* 0x000000ff02008985 */ /* 0x0005e4000c101d06 */
.L_x_176:
[----:B------:R-:W-:Y:S05]  /*b950*/  BSYNC B0 ;  /* 0x0000000000007941 */ /* 0x000fea0003800000 */
.L_x_175:
[----:B------:R-:W-:Y:S05]  /*b960*/  BRA.DIV ~URZ, `(.L_x_177) ;  /* 0x000019027f007947 */ /* 0x000fea000b800000 */
[----:B--2---:R2:W1:Y:S04]  /*b970*/  SHFL.IDX PT, R10, R6, 0x1, 0x181f ;  /* 0x00381f00060a7f89 */ /* 0x00446800000e0000 */
[----:B----4-:R2:W4:Y:S02]  /*b980*/  SHFL.IDX PT, R0, R9, 0x1, 0x181f ;  /* 0x00381f0009007f89 */ /* 0x01052400000e0000 */
.L_x_220:
        /* <DEDUP_REMOVED lines=8> */
[-C--:B-1----:R-:W-:Y:S02]  /*ba10*/  @!P1 LEA.HI.X R5, R228, R10.reuse, R40, 0x1, P3 ;  /* 0x0000000ae4059211 */ /* 0x082fe400018f0c28 */
[----:B------:R-:W-:-:S03]  /*ba20*/  @!P0 LEA.HI.X R3, R231, R10, R41, 0x1, P2 ;  /* 0x0000000ae7038211 */ /* 0x000fc600010f0c29 */
[----:B------:R1:W-:Y:S04]  /*ba30*/  @!P1 ST.E.128 [R4.64], RZ ;  /* 0x000000ff04009985 */ /* 0x0003e8000c101d06 */
[----:B------:R1:W-:Y:S02]  /*ba40*/  @!P0 ST.E.128 [R2.64], RZ ;  /* 0x000000ff02008985 */ /* 0x0003e4000c101d06 */
.L_x_179:
[----:B------:R-:W-:Y:S05]  /*ba50*/  BSYNC B0 ;  /* 0x0000000000007941 */ /* 0x000fea0003800000 */
.L_x_178:
[----:B------:R-:W-:Y:S05]  /*ba60*/  BRA.DIV ~URZ, `(.L_x_180) ;  /* 0x000018c27f007947 */ /* 0x000fea000b800000 */
[----:B-1----:R1:W2:Y:S02]  /*ba70*/  SHFL.IDX PT, R10, R6, 0x2, 0x181f ;  /* 0x00581f00060a7f89 */ /* 0x0022a400000e0000 */
.L_x_221:
[----:B------:R-:W-:Y:S05]  /*ba80*/  BRA.DIV ~URZ, `(.L_x_181) ;  /* 0x000019127f007947 */ /* 0x000fea000b800000 */
[----:B----4-:R4:W1:Y:S02]  /*ba90*/  SHFL.IDX PT, R0, R9, 0x2, 0x181f ;  /* 0x00581f0009007f89 */ /* 0x01086400000e0000 */
.L_x_222:
[----:B------:R-:W-:Y:S01]  /*baa0*/  IADD3 R2, R8, 0x40, RZ ;  /* 0x0000004008027810 */ /* 0x000fe20007ffe0ff */
[----:B------:R-:W-:Y:S03]  /*bab0*/  BSSY B0, `(.L_x_182) ;  /* 0x000000b000007945 */ /* 0x000fe60003800000 */
[----:B------:R-:W-:-:S13]  /*bac0*/  ISETP.GE.AND P0, PT, R2, R7, PT ;  /* 0x000000070200720c */ /* 0x000fda0003f06270 */
[----:B------:R-:W-:Y:S05]  /*bad0*/  @P0 BRA `(.L_x_183) ;  /* 0x0000008000000947 */ /* 0x000fea0003800000 */
[----:B------:R-:W-:Y:S02]  /*bae0*/  ISETP.GE.AND P1, PT, R228, c[0x0][0x3c8], PT ;  /* 0x0000f200e4007a0c */ /* 0x000fe40003f26270 */
[----:B------:R-:W-:-:S11]  /*baf0*/  ISETP.GE.AND P0, PT, R231, c[0x0][0x3c8], PT ;  /* 0x0000f200e7007a0c */ /* 0x000fd60003f06270 */
[CC--:B-1----:R-:W-:Y:S02]  /*bb00*/  @!P1 LEA R4, P3, R228.reuse, R0.reuse, 0x1 ;  /* 0x00000000e4049211 */ /* 0x0c2fe400078608ff */
[C---:B------:R-:W-:Y:S02]  /*bb10*/  @!P0 LEA R2, P2, R231.reuse, R0, 0x1 ;  /* 0x00000000e7028211 */ /* 0x040fe400078408ff */
[-C--:B--2---:R-:W-:Y:S02]  /*bb20*/  @!P1 LEA.HI.X R5, R228, R10.reuse, R40, 0x1, P3 ;  /* 0x0000000ae4059211 */ /* 0x084fe400018f0c28 */
[----:B------:R-:W-:-:S03]  /*bb30*/  @!P0 LEA.HI.X R3, R231, R10, R41, 0x1, P2 ;  /* 0x0000000ae7038211 */ /* 0x000fc600010f0c29 */
[----:B------:R1:W-:Y:S04]  /*bb40*/  @!P1 ST.E.128 [R4.64], RZ ;  /* 0x000000ff04009985 */ /* 0x0003e8000c101d06 */
[----:B------:R1:W-:Y:S02]  /*bb50*/  @!P0 ST.E.128 [R2.64], RZ ;  /* 0x000000ff02008985 */ /* 0x0003e4000c101d06 */
.L_x_183:
[----:B------:R-:W-:Y:S05]  /*bb60*/  BSYNC B0 ;  /* 0x0000000000007941 */ /* 0x000fea0003800000 */
.L_x_182:
[----:B------:R-:W-:Y:S05]  /*bb70*/  BRA.DIV ~URZ, `(.L_x_184) ;  /* 0x000018827f007947 */ /* 0x000fea000b800000 */
[----:B-12---:R-:W1:Y:S04]  /*bb80*/  SHFL.IDX PT, R6, R6, 0x3, 0x181f ;  /* 0x00781f0006067f89 */ /* 0x006e6800000e0000 */
[----:B------:R2:W3:Y:S02]  /*bb90*/  SHFL.IDX PT, R0, R9, 0x3, 0x181f ;  /* 0x00781f0009007f89 */ /* 0x0004e400000e0000 */
.L_x_223:
[----:B------:R-:W-:-:S04]  /*bba0*/  IADD3 R2, R8, 0x60, RZ ;  /* 0x0000006008027810 */ /* 0x000fc80007ffe0ff */
[----:B------:R-:W-:-:S13]  /*bbb0*/  ISETP.GE.AND P0, PT, R2, R7, PT ;  /* 0x000000070200720c */ /* 0x000fda0003f06270 */
[----:B------:R-:W-:Y:S05]  /*bbc0*/  @P0 BRA `(.L_x_164) ;  /* 0x0000008000000947 */ /* 0x000fea0003800000 */
[----:B------:R-:W-:Y:S02]  /*bbd0*/  ISETP.GE.AND P1, PT, R228, c[0x0][0x3c8], PT ;  /* 0x0000f200e4007a0c */ /* 0x000fe40003f26270 */
[----:B------:R-:W-:-:S11]  /*bbe0*/  ISETP.GE.AND P0, PT, R231, c[0x0][0x3c8], PT ;  /* 0x0000f200e7007a0c */ /* 0x000fd60003f06270 */
[CC--:B---3--:R-:W-:Y:S02]  /*bbf0*/  @!P1 LEA R4, P3, R228.reuse, R0.reuse, 0x1 ;  /* 0x00000000e4049211 */ /* 0x0c8fe400078608ff */
[C---:B------:R-:W-:Y:S02]  /*bc00*/  @!P0 LEA R2, P2, R231.reuse, R0, 0x1 ;  /* 0x00000000e7028211 */ /* 0x040fe400078408ff */
[-C--:B-1----:R-:W-:Y:S02]  /*bc10*/  @!P1 LEA.HI.X R5, R228, R6.reuse, R40, 0x1, P3 ;  /* 0x00000006e4059211 */ /* 0x082fe400018f0c28 */
[----:B------:R-:W-:-:S03]  /*bc20*/  @!P0 LEA.HI.X R3, R231, R6, R41, 0x1, P2 ;  /* 0x00000006e7038211 */ /* 0x000fc600010f0c29 */
[----:B------:R1:W-:Y:S04]  /*bc30*/  @!P1 ST.E.128 [R4.64], RZ ;  /* 0x000000ff04009985 */ /* 0x0003e8000c101d06 */
[----:B------:R1:W-:Y:S02]  /*bc40*/  @!P0 ST.E.128 [R2.64], RZ ;  /* 0x000000ff02008985 */ /* 0x0003e4000c101d06 */
.L_x_164:
[----:B------:R-:W-:Y:S05]  /*bc50*/  BSYNC B1 ;  /* 0x0000000000017941 */ /* 0x000fea0003800000 */
.L_x_148:
[----:B-1234-:R-:W2:Y:S02]  /*bc60*/  LDL R0, [R1+0x28] ;  /* 0x0000280001007983 */ /* 0x01eea40000100800 */
[----:B--2---:R-:W-:-:S13]  /*bc70*/  ISETP.NE.AND P0, PT, R0, RZ, PT ;  /* 0x000000ff0000720c */ /* 0x004fda0003f05270 */
[----:B------:R-:W-:Y:S01]  /*bc80*/  @P0 WARPSYNC 0xffffffff ;  /* 0xffffffff00000948 */ /* 0x000fe20003800000 */
[----:B------:R-:W-:Y:S06]  /*bc90*/  @P0 BAR.SYNC.DEFER_BLOCKING 0x5, 0x100 ;  /* 0x0144000000000b1d */ /* 0x000fec0000010000 */
[----:B------:R-:W1:Y:S04]  /*bca0*/  @P0 LDS.128 R236, [0xf100] ;  /* 0x00f10000ffec0984 */ /* 0x000e680000000c00 */
[----:B------:R-:W-:Y:S06]  /*bcb0*/  @P0 BAR.ARV 0x4, 0x100 ;  /* 0x0104000000000b1d */ /* 0x000fec0000002000 */
[----:B------:R-:W-:Y:S05]  /*bcc0*/  @P0 BRA `(.L_x_185) ;  /* 0x00000ad000000947 */ /* 0x000fea0003800000 */
[----:B------:R-:W2:Y:S01]  /*bcd0*/  S2R R0, SR_TID.X ;  /* 0x0000000000007919 */ /* 0x000ea20000002100 */
[----:B------:R-:W-:Y:S01]  /*bce0*/  IMAD.MOV.U32 R7, RZ, RZ, RZ ;  /* 0x000000ffff077224 */ /* 0x000fe200078e00ff */
[----:B--2---:R-:W-:-:S04]  /*bcf0*/  LOP3.LUT R13, R0, 0x1f, RZ, 0xc0, !PT ;  /* 0x0000001f000d7812 */ /* 0x004fc800078ec0ff */
[----:B------:R-:W-:Y:S01]  /*bd00*/  ISETP.NE.AND P5, PT, R13, 0x1f, PT ;  /* 0x0000001f0d00780c */ /* 0x000fe20003fa5270 */
[----:B------:R-:W-:Y:S10]  /*bd10*/  BRA.DIV ~URZ, `(.L_x_186) ;  /* 0x000017a27f007947 */ /* 0x000ff4000b800000 */
[----:B------:R2:W3:Y:S02]  /*bd20*/  SHFL.IDX PT, R9, R94, RZ, 0x1f ;  /* 0x00001fff5e097589 */ /* 0x0004e400000e0000 */
.L_x_224:
[----:B------:R-:W-:Y:S05]  /*bd30*/  BRA.DIV ~URZ, `(.L_x_187) ;  /* 0x000017f27f007947 */ /* 0x000fea000b800000 */
[----:B------:R4:W2:Y:S02]  /*bd40*/  SHFL.IDX PT, R8, R94, 0x1, 0x1f ;  /* 0x00201f005e087f89 */ /* 0x0008a400000e0000 */
.L_x_225:
[----:B-1----:R-:W-:Y:S02]  /*bd50*/  IMAD.IADD R0, R239, 0x1, R13 ;  /* 0x00000001ef007824 */ /* 0x002fe400078e020d */
[----:B------:R-:W-:-:S03]  /*bd60*/  IMAD.MOV.U32 R6, RZ, RZ, RZ ;  /* 0x000000ffff067224 */ /* 0x000fc600078e00ff */
[----:B------:R-:W-:-:S13]  /*bd70*/  ISETP.GE.OR P0, PT, R0, c[0x0][0x53c], !P5 ;  /* 0x00014f0000007a0c */ /* 0x000fda0006f06670 */
[----:B------:R-:W-:Y:S01]  /*bd80*/  @!P0 IMAD.MOV.U32 R2, RZ, RZ, 0x4 ;  /* 0x00000004ff028424 */ /* 0x000fe200078e00ff */
[----:B------:R-:W-:-:S03]  /*bd90*/  @!P0 MOV R3, 0x4 ;  /* 0x0000000400038802 */ /* 0x000fc60000000f00 */
[----:B------:R-:W-:-:S04]  /*bda0*/  @!P0 IMAD.WIDE R4, R0, R2, c[0x0][0x580] ;  /* 0x0001600000048625 */ /* 0x000fc800078e0202 */
[----:B------:R-:W-:Y:S01]  /*bdb0*/  @!P0 IMAD.WIDE R2, R0, R3, c[0x0][0x578] ;  /* 0x00015e0000028625 */ /* 0x000fe200078e0203 */
[----:B------:R-:W5:Y:S04]  /*bdc0*/  @!P0 LDG.E R6, [R4.64] ;  /* 0x0000000604068981 */ /* 0x000f68000c1e1900 */
[----:B------:R-:W5:Y:S01]  /*bdd0*/  @!P0 LDG.E R7, [R2.64] ;  /* 0x0000000602078981 */ /* 0x000f62000c1e1900 */
[C---:B------:R-:W-:Y:S02]  /*bde0*/  ISETP.GE.U32.AND P4, PT, R13.reuse, 0x10, PT ;  /* 0x000000100d00780c */ /* 0x040fe40003f86070 */
[C---:B------:R-:W-:Y:S02]  /*bdf0*/  ISETP.GE.U32.AND P3, PT, R13.reuse, 0x8, PT ;  /* 0x000000080d00780c */ /* 0x040fe40003f66070 */
[----:B------:R-:W-:-:S02]  /*be00*/  ISETP.GE.U32.AND P2, PT, R13, 0x4, PT ;  /* 0x000000040d00780c */ /* 0x000fc40003f46070 */
[C---:B------:R-:W-:Y:S02]  /*be10*/  ISETP.GE.U32.AND P1, PT, R13.reuse, 0x2, PT ;  /* 0x000000020d00780c */ /* 0x040fe40003f26070 */
[----:B------:R-:W-:Y:S02]  /*be20*/  ISETP.NE.AND P0, PT, R13, RZ, PT ;  /* 0x000000ff0d00720c */ /* 0x000fe40003f05270 */
[----:B------:R-:W-:Y:S01]  /*be30*/  MOV R11, RZ ;  /* 0x000000ff000b7202 */ /* 0x000fe20000000f00 */
[----:B-----5:R-:W-:Y:S01]  /*be40*/  IMAD R0, R7, R6, RZ ;  /* 0x0000000607007224 */ /* 0x020fe200078e02ff */
[----:B------:R-:W-:Y:S07]  /*be50*/  BRA.DIV ~URZ, `(.L_x_188) ;  /* 0x000017427f007947 */ /* 0x000fee000b800000 */
[----:B------:R1:W4:Y:S02]  /*be60*/  SHFL.UP PT, R4, R0, 0x1, RZ ;  /* 0x0420000000047989 */ /* 0x00032400000e00ff */
.L_x_226:
[----:B----4-:R-:W-:-:S04]  /*be70*/  SEL R4, R4, RZ, P0 ;  /* 0x000000ff04047207 */ /* 0x010fc80000000000 */
        /* <DEDUP_REMOVED lines=14> */
[----:B------:R1:W4:Y:S02]  /*bf60*/  SHFL.IDX PT, R0, R4, 0x1f, 0x1f ;  /* 0x03e01f0004007f89 */ /* 0x00032400000e0000 */
.L_x_227:
[----:B----4-:R-:W-:Y:S01]  /*bf70*/  IMAD R0, R0, c[0x0][0x538], RZ ;  /* 0x00014e0000007a24 */ /* 0x010fe200078e02ff */
[----:B------:R-:W-:Y:S04]  /*bf80*/  BSSY B1, `(.L_x_190) ;  /* 0x000007c000017945 */ /* 0x000fe80003800000 */
[----:B--2---:R-:W-:-:S04]  /*bf90*/  IADD3 R8, R0, R8, RZ ;  /* 0x0000000800087210 */ /* 0x004fc80007ffe0ff */
[----:B---3--:R-:W-:-:S13]  /*bfa0*/  ISETP.GT.AND P6, PT, R8, R9, PT ;  /* 0x000000090800720c */ /* 0x008fda0003fc4270 */
[----:B------:R-:W-:Y:S05]  /*bfb0*/  @P6 BRA `(.L_x_191) ;  /* 0x0000024000006947 */ /* 0x000fea0003800000 */
.L_x_195:
[----:B------:R-:W-:-:S04]  /*bfc0*/  IADD3 R0, R239, 0x1f, RZ ;  /* 0x0000001fef007810 */ /* 0x000fc80007ffe0ff */
[----:B------:R-:W-:-:S13]  /*bfd0*/  ISETP.GE.AND P6, PT, R0, c[0x0][0x53c], PT ;  /* 0x00014f0000007a0c */ /* 0x000fda0003fc6270 */
[----:B------:R-:W-:Y:S05]  /*bfe0*/  @P6 BRA `(.L_x_192) ;  /* 0x0000071000006947 */ /* 0x000fea0003800000 */
[----:B------:R-:W-:Y:S01]  /*bff0*/  MOV R239, R0 ;  /* 0x0000000000ef7202 */ /* 0x000fe20000000f00 */
[----:B------:R-:W-:-:S03]  /*c000*/  CS2R R6, SRZ ;  /* 0x0000000000067805 */ /* 0x000fc6000001ff00 */
[----:B------:R-:W-:-:S04]  /*c010*/  IADD3 R0, R239, R13, RZ ;  /* 0x0000000def007210 */ /* 0x000fc80007ffe0ff */
[----:B------:R-:W-:-:S13]  /*c020*/  ISETP.GE.OR P6, PT, R0, c[0x0][0x53c], !P5 ;  /* 0x00014f0000007a0c */ /* 0x000fda0006fc6670 */
[----:B------:R-:W-:Y:S02]  /*c030*/  @!P6 MOV R2, 0x4 ;  /* 0x000000040002e802 */ /* 0x000fe40000000f00 */
[----:B------:R-:W-:-:S03]  /*c040*/  @!P6 MOV R3, 0x4 ;  /* 0x000000040003e802 */ /* 0x000fc60000000f00 */
[----:B-1----:R-:W-:-:S04]  /*c050*/  @!P6 IMAD.WIDE R4, R0, R2, c[0x0][0x580] ;  /* 0x000160000004e625 */ /* 0x002fc800078e0202 */
[----:B------:R-:W-:Y:S01]  /*c060*/  @!P6 IMAD.WIDE R2, R0, R3, c[0x0][0x578] ;  /* 0x00015e000002e625 */ /* 0x000fe200078e0203 */
[----:B------:R-:W2:Y:S04]  /*c070*/  @!P6 LDG.E R6, [R4.64] ;  /* 0x000000060406e981 */ /* 0x000ea8000c1e1900 */
[----:B------:R-:W2:Y:S02]  /*c080*/  @!P6 LDG.E R7, [R2.64] ;  /* 0x000000060207e981 */ /* 0x000ea4000c1e1900 */
[----:B--2---:R-:W-:Y:S01]  /*c090*/  IMAD R0, R7, R6, RZ ;  /* 0x0000000607007224 */ /* 0x004fe200078e02ff */
[----:B------:R-:W-:Y:S05]  /*c0a0*/  BRA.DIV ~URZ, `(.L_x_193) ;  /* 0x000016d27f007947 */ /* 0x000fea000b800000 */
[----:B------:R1:W2:Y:S02]  /*c0b0*/  SHFL.UP PT, R2, R0, 0x1, RZ ;  /* 0x0420000000027989 */ /* 0x0002a400000e00ff */
.L_x_228:
[----:B--2---:R-:W-:-:S04]  /*c0c0*/  SEL R2, R2, RZ, P0 ;  /* 0x000000ff02027207 */ /* 0x004fc80000000000 */
        /* <DEDUP_REMOVED lines=14> */
[----:B------:R1:W2:Y:S02]  /*c1b0*/  SHFL.IDX PT, R0, R4, 0x1f, 0x1f ;  /* 0x03e01f0004007f89 */ /* 0x0002a400000e0000 */
.L_x_229:
[----:B--2---:R-:W-:-:S05]  /*c1c0*/  IMAD R0, R0, c[0x0][0x538], RZ ;  /* 0x00014e0000007a24 */ /* 0x004fca00078e02ff */
[----:B------:R-:W-:-:S04]  /*c1d0*/  IADD3 R8, R0, R8, RZ ;  /* 0x0000000800087210 */ /* 0x000fc80007ffe0ff */
[----:B------:R-:W-:-:S13]  /*c1e0*/  ISETP.GT.AND P6, PT, R8, R9, PT ;  /* 0x000000090800720c */ /* 0x000fda0003fc4270 */
[----:B-1----:R-:W-:Y:S05]  /*c1f0*/  @!P6 BRA `(.L_x_195) ;  /* 0xfffffdc00000e947 */ /* 0x002fea000383ffff */
.L_x_191:
[----:B------:R-:W-:-:S05]  /*c200*/  IADD3 R10, -R0, R8, RZ ;  /* 0x00000008000a7210 */ /* 0x000fca0007ffe1ff */
[----:B------:R-:W-:-:S05]  /*c210*/  IMAD R0, R4, c[0x0][0x538], R10 ;  /* 0x00014e0004007a24 */ /* 0x000fca00078e020a */
[----:B------:R-:W-:Y:S01]  /*c220*/  ISETP.GT.AND P0, PT, R0, R9, PT ;  /* 0x000000090000720c */ /* 0x000fe20003f04270 */
[----:B------:R-:W-:-:S12]  /*c230*/  BRA.DIV ~URZ, `(.L_x_196) ;  /* 0x000017327f007947 */ /* 0x000fd8000b800000 */
[----:B------:R-:W-:-:S04]  /*c240*/  VOTE.ANY R8, PT, !P0 ;  /* 0x0000000000087806 */ /* 0x000fc800040e0100 */
.L_x_230:
[----:B------:R2:W3:Y:S01]  /*c250*/  POPC R12, R8 ;  /* 0x00000008000c7309 */ /* 0x0004e20000000000 */
[----:B------:R-:W-:Y:S05]  /*c260*/  BRA.DIV ~URZ, `(.L_x_197) ;  /* 0x000017527f007947 */ /* 0x000fea000b800000 */
[----:B---3--:R3:W4:Y:S04]  /*c270*/  SHFL.IDX PT, R6, R6, R12, 0x1f ;  /* 0x00001f0c06067589 */ /* 0x00872800000e0000 */
[----:B------:R3:W1:Y:S02]  /*c280*/  SHFL.IDX PT, R7, R7, R12, 0x1f ;  /* 0x00001f0c07077589 */ /* 0x00066400000e0000 */
.L_x_231:
[----:B------:R-:W-:Y:S01]  /*c290*/  ISETP.NE.AND P0, PT, R8, RZ, PT ;  /* 0x000000ff0800720c */ /* 0x000fe20003f05270 */
[----:B------:R-:W-:-:S12]  /*c2a0*/  BSSY B0, `(.L_x_198) ;  /* 0x0000005000007945 */ /* 0x000fd80003800000 */
[----:B------:R-:W-:Y:S05]  /*c2b0*/  @!P0 BRA `(.L_x_199) ;  /* 0x0000003000008947 */ /* 0x000fea0003800000 */
[----:B------:R-:W-:Y:S01]  /*c2c0*/  IADD3 R3, R12, -0x1, RZ ;  /* 0xffffffff0c037810 */ /* 0x000fe20007ffe0ff */
[----:B------:R-:W-:Y:S05]  /*c2d0*/  BRA.DIV ~URZ, `(.L_x_200) ;  /* 0x000017b27f007947 */ /* 0x000fea000b800000 */
[----:B------:R2:W3:Y:S02]  /*c2e0*/  SHFL.IDX PT, R11, R4, R3, 0x1f ;  /* 0x00001f03040b7589 */ /* 0x0004e400000e0000 */
.L_x_199:
[----:B------:R-:W-:Y:S05]  /*c2f0*/  BSYNC B0 ;  /* 0x0000000000007941 */ /* 0x000fea0003800000 */
.L_x_198:
[-C--:B-12-4-:R-:W-:Y:S01]  /*c300*/  IABS R4, R6.reuse ;  /* 0x0000000600047213 */ /* 0x096fe20000000000 */
[----:B---3--:R-:W-:Y:S01]  /*c310*/  IMAD R236, R11, c[0x0][0x538], R10 ;  /* 0x00014e000bec7a24 */ /* 0x008fe200078e020a */
[----:B------:R-:W-:Y:S01]  /*c320*/  IABS R0, R7 ;  /* 0x0000000700007213 */ /* 0x000fe20000000000 */
[----:B------:R-:W-:Y:S01]  /*c330*/  IMAD.IADD R239, R12, 0x1, R239 ;  /* 0x000000010cef7824 */ /* 0x000fe200078e02ef */
[----:B------:R-:W1:Y:S01]  /*c340*/  I2F.RP R2, R4 ;  /* 0x0000000400027306 */ /* 0x000e620000209400 */
[----:B------:R-:W-:Y:S02]  /*c350*/  IMAD.IADD R10, R9, 0x1, -R236 ;  /* 0x00000001090a7824 */ /* 0x000fe400078e0aec */
[----:B------:R-:W-:Y:S01]  /*c360*/  IMAD.MOV.U32 R5, RZ, RZ, R0 ;  /* 0x000000ffff057224 */ /* 0x000fe200078e0000 */
[----:B------:R-:W-:Y:S02]  /*c370*/  IABS R0, R6 ;  /* 0x0000000600007213 */ /* 0x000fe40000000000 */
[----:B------:R-:W-:-:S02]  /*c380*/  IABS R9, R10 ;  /* 0x0000000a00097213 */ /* 0x000fc40000000000 */
[----:B------:R-:W-:Y:S01]  /*c390*/  I2F.RP R11, R5 ;  /* 0x00000005000b7306 */ /* 0x000fe20000209400 */
[----:B------:R-:W-:-:S07]  /*c3a0*/  IMAD.MOV R0, RZ, RZ, -R0 ;  /* 0x000000ffff007224 */ /* 0x000fce00078e0a00 */
[----:B-1----:R-:W1:Y:S02]  /*c3b0*/  MUFU.RCP R2, R2 ;  /* 0x0000000200027308 */ /* 0x002e640000001000 */
[----:B-1----:R-:W-:-:S06]  /*c3c0*/  IADD3 R2, R2, 0xffffffe, RZ ;  /* 0x0ffffffe02027810 */ /* 0x002fcc0007ffe0ff */
[----:B------:R-:W1:Y:S02]  /*c3d0*/  F2I.FTZ.U32.TRUNC.NTZ R3, R2 ;  /* 0x0000000200037305 */ /* 0x000e64000021f000 */
[----:B-1----:R-:W-:-:S04]  /*c3e0*/  IMAD.MOV R2, RZ, RZ, -R3 ;  /* 0x000000ffff027224 */ /* 0x002fc800078e0a03 */
[----:B------:R-:W-:Y:S01]  /*c3f0*/  IMAD R8, R2, R4, RZ ;  /* 0x0000000402087224 */ /* 0x000fe200078e02ff */
[----:B------:R-:W-:-:S05]  /*c400*/  MOV R2, RZ ;  /* 0x000000ff00027202 */ /* 0x000fca0000000f00 */
[----:B------:R-:W-:-:S04]  /*c410*/  IMAD.HI.U32 R8, R3, R8, R2 ;  /* 0x0000000803087227 */ /* 0x000fc800078e0002 */
[----:B------:R-:W-:Y:S02]  /*c420*/  IMAD.MOV.U32 R2, RZ, RZ, R9 ;  /* 0x000000ffff027224 */ /* 0x000fe400078e0009 */
[----:B------:R-:W-:Y:S02]  /*c430*/  IMAD.MOV.U32 R3, RZ, RZ, R0 ;  /* 0x000000ffff037224 */ /* 0x000fe400078e0000 */
[----:B------:R-:W-:-:S04]  /*c440*/  IMAD.HI.U32 R0, R8, R2, RZ ;  /* 0x0000000208007227 */ /* 0x000fc800078e00ff */
[----:B------:R-:W-:Y:S02]  /*c450*/  IMAD R2, R0, R3, R2 ;  /* 0x0000000300027224 */ /* 0x000fe400078e0202 */
[----:B------:R-:W1:Y:S03]  /*c460*/  MUFU.RCP R3, R11 ;  /* 0x0000000b00037308 */ /* 0x000e660000001000 */
[----:B------:R-:W-:Y:S02]  /*c470*/  ISETP.GT.U32.AND P1, PT, R4, R2, PT ;  /* 0x000000020400720c */ /* 0x000fe40003f24070 */
[----:B-1----:R-:W-:-:S11]  /*c480*/  IADD3 R3, R3, 0xffffffe, RZ ;  /* 0x0ffffffe03037810 */ /* 0x002fd60007ffe0ff */
[-C--:B------:R-:W-:Y:S02]  /*c490*/  @!P1 IADD3 R2, R2, -R4.reuse, RZ ;  /* 0x8000000402029210 */ /* 0x080fe40007ffe0ff */
[----:B------:R-:W-:Y:S01]  /*c4a0*/  @!P1 IADD3 R0, R0, 0x1, RZ ;  /* 0x0000000100009810 */ /* 0x000fe20007ffe0ff */
[----:B------:R-:W1:Y:S01]  /*c4b0*/  F2I.FTZ.U32.TRUNC.NTZ R3, R3 ;  /* 0x0000000300037305 */ /* 0x000e62000021f000 */
[----:B------:R-:W-:Y:S02]  /*c4c0*/  ISETP.GE.U32.AND P2, PT, R2, R4, PT ;  /* 0x000000040200720c */ /* 0x000fe40003f46070 */
[----:B------:R-:W-:Y:S02]  /*c4d0*/  LOP3.LUT R2, R10, R6, RZ, 0x3c, !PT ;  /* 0x000000060a027212 */ /* 0x000fe400078e3cff */
[----:B------:R-:W-:Y:S02]  /*c4e0*/  ISETP.NE.AND P1, PT, R6, RZ, PT ;  /* 0x000000ff0600720c */ /* 0x000fe40003f25270 */
[----:B------:R-:W-:-:S07]  /*c4f0*/  ISETP.GE.AND P0, PT, R2, RZ, PT ;  /* 0x000000ff0200720c */ /* 0x000fce0003f06270 */
[----:B------:R-:W-:Y:S01]  /*c500*/  @P2 IADD3 R0, R0, 0x1, RZ ;  /* 0x0000000100002810 */ /* 0x000fe20007ffe0ff */
[----:B-1----:R-:W-:-:S04]  /*c510*/  IMAD.MOV R2, RZ, RZ, -R3 ;  /* 0x000000ffff027224 */ /* 0x002fc800078e0a03 */
[----:B------:R-:W-:Y:S01]  /*c520*/  IMAD.MOV.U32 R4, RZ, RZ, R2 ;  /* 0x000000ffff047224 */ /* 0x000fe200078e0002 */
[----:B------:R-:W-:Y:S01]  /*c530*/  IABS R2, R7 ;  /* 0x0000000700027213 */ /* 0x000fe20000000000 */
[----:B------:R-:W-:Y:S01]  /*c540*/  @!P0 IMAD.MOV R0, RZ, RZ, -R0 ;  /* 0x000000ffff008224 */ /* 0x000fe200078e0a00 */
[----:B------:R-:W-:Y:S01]  /*c550*/  @!P1 LOP3.LUT R0, RZ, R6, RZ, 0x33, !PT ;  /* 0x00000006ff009212 */ /* 0x000fe200078e33ff */
[----:B------:R-:W-:Y:S01]  /*c560*/  IMAD R4, R4, R5, RZ ;  /* 0x0000000504047224 */ /* 0x000fe200078e02ff */
[----:B------:R-:W-:Y:S01]  /*c570*/  IADD3 R8, RZ, -R2, RZ ;  /* 0x80000002ff087210 */ /* 0x000fe20007ffe0ff */
[----:B------:R-:W-:Y:S01]  /*c580*/  IMAD.MOV.U32 R2, RZ, RZ, RZ ;  /* 0x000000ffff027224 */ /* 0x000fe200078e00ff */
[----:B------:R-:W-:Y:S01]  /*c590*/  IABS R9, R0 ;  /* 0x0000000000097213 */ /* 0x000fe20000000000 */
[----:B------:R-:W-:Y:S02]  /*c5a0*/  IMAD R6, R0, R6, RZ ;  /* 0x0000000600067224 */ /* 0x000fe400078e02ff */
[----:B------:R-:W-:Y:S01]  /*c5b0*/  IMAD.HI.U32 R2, R3, R4, R2 ;  /* 0x0000000403027227 */ /* 0x000fe200078e0002 */
[----:B------:R-:W-:-:S02]  /*c5c0*/  MOV R4, R8 ;  /* 0x0000000800047202 */ /* 0x000fc40000000f00 */
[----:B------:R-:W-:Y:S01]  /*c5d0*/  IADD3 R237, R10, -R6, RZ ;  /* 0x800000060aed7210 */ /* 0x000fe20007ffe0ff */
[----:B------:R-:W-:-:S04]  /*c5e0*/  IMAD.MOV.U32 R3, RZ, RZ, R9 ;  /* 0x000000ffff037224 */ /* 0x000fc800078e0009 */
        /* <DEDUP_REMOVED lines=11> */
[----:B------:R-:W-:-:S04]  /*c6a0*/  @!P1 LOP3.LUT R2, RZ, R7, RZ, 0x33, !PT ;  /* 0x00000007ff029212 */ /* 0x000fc800078e33ff */
[----:B------:R-:W-:Y:S01]  /*c6b0*/  IADD3 R3, -R2, RZ, RZ ;  /* 0x000000ff02037210 */ /* 0x000fe20007ffe1ff */
[----:B------:R-:W-:-:S04]  /*c6c0*/  IMAD R2, R7, 0x1000000, R2 ;  /* 0x0100000007027824 */ /* 0x000fc800078e0202 */
[----:B------:R-:W-:-:S04]  /*c6d0*/  IMAD R0, R7, R3, R0 ;  /* 0x0000000307007224 */ /* 0x000fc800078e0200 */
[----:B------:R-:W-:Y:S01]  /*c6e0*/  IMAD R238, R0, 0x10000, R2 ;  /* 0x0001000000ee7824 */ /* 0x000fe200078e0202 */
[----:B------:R-:W-:Y:S05]  /*c6f0*/  BRA `(.L_x_201) ;  /* 0x0000004000007947 */ /* 0x000fea0003800000 */
.L_x_192:
[----:B------:R-:W-:Y:S01]  /*c700*/  IMAD.MOV.U32 R236, RZ, RZ, R9 ;  /* 0x000000ffffec7224 */ /* 0x000fe200078e0009 */
[----:B------:R-:W-:Y:S01]  /*c710*/  MOV R238, RZ ;  /* 0x000000ff00ee7202 */ /* 0x000fe20000000f00 */
[----:B------:R-:W-:Y:S01]  /*c720*/  IMAD.MOV.U32 R237, RZ, RZ, RZ ;  /* 0x000000ffffed7224 */ /* 0x000fe200078e00ff */
[----:B------:R-:W-:Y:S02]  /*c730*/  MOV R239, c[0x0][0x53c] ;  /* 0x00014f0000ef7a02 */ /* 0x000fe40000000f00 */
.L_x_201:
[----:B------:R-:W-:Y:S05]  /*c740*/  BSYNC B1 ;  /* 0x0000000000017941 */ /* 0x000fea0003800000 */
.L_x_190:
[----:B------:R-:W-:Y:S01]  /*c750*/  WARPSYNC 0xffffffff ;  /* 0xffffffff00007948 */ /* 0x000fe20003800000 */
[----:B------:R-:W-:Y:S01]  /*c760*/  BAR.SYNC.DEFER_BLOCKING 0x4, 0x100 ;  /* 0x0104000000007b1d */ /* 0x000fe20000010000 */
[----:B------:R-:W-:-:S13]  /*c770*/  ISETP.NE.AND P0, PT, R13, RZ, PT ;  /* 0x000000ff0d00720c */ /* 0x000fda0003f05270 */
[----:B------:R2:W-:Y:S04]  /*c780*/  @!P0 STS.128 [0xf100], R236 ;  /* 0x00f100ecff008388 */ /* 0x0005e80000000c00 */
[----:B------:R-:W-:Y:S06]  /*c790*/  BAR.ARV 0x5, 0x100 ;  /* 0x0144000000007b1d */ /* 0x000fec0000002000 */
.L_x_185:
[----:B-1----:R-:W-:-:S13]  /*c7a0*/  ISETP.GE.AND P0, PT, R239, c[0x0][0x53c], PT ;  /* 0x00014f00ef007a0c */ /* 0x002fda0003f06270 */
[----:B--2---:R-:W-:Y:S01]  /*c7b0*/  @P0 CALL.REL.NOINC `(.L_x_202) ;  /* 0x0000001000000944 */ /* 0x004fe20003c00000 */
[----:B------:R-:W-:Y:S05]  /*c7c0*/  BRA `(.L_x_203) ;  /* 0xffff4ae000007947 */ /* 0x000fea000383ffff */
.L_x_202:
[----:B------:R-:W-:Y:S05]  /*c7d0*/  EXIT ;  /* 0x000000000000794d */ /* 0x000fea0003800000 */
.L_x_124:
[----:B------:R-:W-:Y:S01]  /*c7e0*/  IMAD.MOV.U32 R0, RZ, RZ, R5 ;  /* 0x000000ffff007224 */ /* 0x000fe200078e0005 */
[----:B------:R-:W-:Y:S02]  /*c7f0*/  MOV R2, 0x1 ;  /* 0x0000000100027802 */ /* 0x000fe40000000f00 */
[----:B------:R-:W-:Y:S02]  /*c800*/  MOV R3, 0xc820 ;  /* 0x0000c82000037802 */ /* 0x000fe40000000f00 */
[----:B--2---:R-:W-:Y:S05]  /*c810*/  CALL.REL.NOINC `($__internal_4_$__cuda_sm70_shflsync_up_p) ;  /* 0x0000136000007944 */ /* 0x004fea0003c00000 */
[----:B------:R-:W-:Y:S01]  /*c820*/  MOV R0, R4 ;  /* 0x0000000400007202 */ /* 0x000fe20000000f00 */
[----:B------:R-:W-:Y:S05]  /*c830*/  BRA `(.L_x_204) ;  /* 0xffff3c1000007947 */ /* 0x000fea000383ffff */
.L_x_125:
[----:B------:R-:W-:Y:S01]  /*c840*/  IMAD.MOV.U32 R0, RZ, RZ, R5 ;  /* 0x000000ffff007224 */ /* 0x000fe200078e0005 */
[----:B------:R-:W-:Y:S02]  /*c850*/  MOV R2, 0x2 ;  /* 0x0000000200027802 */ /* 0x000fe40000000f00 */
[----:B------:R-:W-:Y:S02]  /*c860*/  MOV R3, 0xc880 ;  /* 0x0000c88000037802 */ /* 0x000fe40000000f00 */
[----:B--2---:R-:W-:Y:S05]  /*c870*/  CALL.REL.NOINC `($__internal_4_$__cuda_sm70_shflsync_up_p) ;  /* 0x0000130000007944 */ /* 0x004fea0003c00000 */
[----:B------:R-:W-:Y:S01]  /*c880*/  SEL R0, R4, RZ, P4 ;  /* 0x000000ff04007207 */ /* 0x000fe20002000000 */
[----:B------:R-:W-:Y:S01]  /*c890*/  IMAD.MOV.U32 R2, RZ, RZ, 0x4 ;  /* 0x00000004ff027424 */ /* 0x000fe200078e00ff */
[----:B------:R-:W-:-:S03]  /*c8a0*/  MOV R3, 0xc8d0 ;  /* 0x0000c8d000037802 */ /* 0x000fc60000000f00 */
[----:B------:R-:W-:Y:S02]  /*c8b0*/  IMAD.IADD R0, R5, 0x1, R0 ;  /* 0x0000000105007824 */ /* 0x000fe400078e0200 */
[----:B------:R-:W-:Y:S05]  /*c8c0*/  CALL.REL.NOINC `($__internal_4_$__cuda_sm70_shflsync_up_p) ;  /* 0x000012b000007944 */ /* 0x000fea0003c00000 */
        /* <DEDUP_REMOVED lines=13> */
[----:B------:R-:W-:Y:S01]  /*c9a0*/  IMAD.IADD R4, R0, 0x1, R4 ;  /* 0x0000000100047824 */ /* 0x000fe200078e0204 */
[----:B------:R-:W-:-:S03]  /*c9b0*/  MOV R0, 0x1f ;  /* 0x0000001f00007802 */ /* 0x000fc60000000f00 */
[----:B------:R-:W-:Y:S02]  /*c9c0*/  IMAD.MOV.U32 R5, RZ, RZ, R4 ;  /* 0x000000ffff057224 */ /* 0x000fe400078e0004 */
[----:B------:R-:W-:Y:S05]  /*c9d0*/  CALL.REL.NOINC `($__internal_3_$__cuda_sm70_shflsync_idx_p) ;  /* 0x0000115000007944 */ /* 0x000fea0003c00000 */
[----:B------:R-:W-:Y:S05]  /*c9e0*/  BRA `(.L_x_205) ;  /* 0xffff3b6000007947 */ /* 0x000fea000383ffff */
.L_x_127:
[----:B------:R-:W-:Y:S02]  /*c9f0*/  SEL R0, RZ, 0x1, P0 ;  /* 0x00000001ff007807 */ /* 0x000fe40000000000 */
[----:B------:R-:W-:Y:S02]  /*ca00*/  MOV R2, 0xca20 ;  /* 0x0000ca2000027802 */ /* 0x000fe40000000f00 */
[----:B------:R-:W-:Y:S05]  /*ca10*/  CALL.REL.NOINC `($__internal_5_$__cuda_sm70_votesync_ballot) ;  /* 0x000011d000007944 */ /* 0x000fea0003c00000 */
[----:B------:R-:W-:Y:S01]  /*ca20*/  MOV R6, R0 ;  /* 0x0000000000067202 */ /* 0x000fe20000000f00 */
[----:B------:R-:W-:Y:S05]  /*ca30*/  BRA `(.L_x_206) ;  /* 0xffff3ba000007947 */ /* 0x000fea000383ffff */
.L_x_128:
[----:B------:R-:W-:Y:S01]  /*ca40*/  IMAD.MOV.U32 R5, RZ, RZ, R8 ;  /* 0x000000ffff057224 */ /* 0x000fe200078e0008 */
[----:B--2---:R-:W-:Y:S01]  /*ca50*/  MOV R3, R239 ;  /* 0x000000ef00037202 */ /* 0x004fe20000000f00 */
[----:B------:R-:W-:Y:S01]  /*ca60*/  IMAD.MOV.U32 R0, RZ, RZ, 0x1f ;  /* 0x0000001fff007424 */ /* 0x000fe200078e00ff */
[----:B------:R-:W-:Y:S02]  /*ca70*/  MOV R2, 0xca90 ;  /* 0x0000ca9000027802 */ /* 0x000fe40000000f00 */
[----:B-1----:R-:W-:Y:S05]  /*ca80*/  CALL.REL.NOINC `($__internal_3_$__cuda_sm70_shflsync_idx_p) ;  /* 0x000010a000007944 */ /* 0x002fea0003c00000 */
[----:B------:R-:W-:Y:S01]  /*ca90*/  IMAD.MOV.U32 R11, RZ, RZ, R0 ;  /* 0x000000ffff0b7224 */ /* 0x000fe200078e0000 */
[----:B------:R-:W-:Y:S01]  /*caa0*/  MOV R5, R7 ;  /* 0x0000000700057202 */ /* 0x000fe20000000f00 */
[----:B------:R-:W-:Y:S01]  /*cab0*/  IMAD.MOV.U32 R7, RZ, RZ, RZ ;  /* 0x000000ffff077224 */ /* 0x000fe200078e00ff */
[----:B------:R-:W-:Y:S01]  /*cac0*/  MOV R3, R239 ;  /* 0x000000ef00037202 */ /* 0x000fe20000000f00 */
[----:B------:R-:W-:Y:S01]  /*cad0*/  IMAD.MOV.U32 R0, RZ, RZ, 0x1f ;  /* 0x0000001fff007424 */ /* 0x000fe200078e00ff */
[----:B------:R-:W-:-:S02]  /*cae0*/  MOV R2, 0xcb00 ;  /* 0x0000cb0000027802 */ /* 0x000fc40000000f00 */
[----:B------:R-:W-:Y:S05]  /*caf0*/  CALL.REL.NOINC `($__internal_3_$__cuda_sm70_shflsync_idx_p) ;  /* 0x0000103000007944 */ /* 0x000fea0003c00000 */
[----:B------:R-:W-:Y:S01]  /*cb00*/  MOV R10, R0 ;  /* 0x00000000000a7202 */ /* 0x000fe20000000f00 */
[----:B------:R-:W-:Y:S05]  /*cb10*/  BRA `(.L_x_207) ;  /* 0xffff3b1000007947 */ /* 0x000fea000383ffff */
.L_x_131:
[----:B------:R-:W-:Y:S01]  /*cb20*/  IMAD.MOV.U32 R5, RZ, RZ, R4 ;  /* 0x000000ffff057224 */ /* 0x000fe200078e0004 */
[----:B------:R-:W-:-:S02]  /*cb30*/  MOV R0, 0x1f ;  /* 0x0000001f00007802 */ /* 0x000fc40000000f00 */
[----:B------:R-:W-:Y:S02]  /*cb40*/  MOV R2, 0xcb60 ;  /* 0x0000cb6000027802 */ /* 0x000fe40000000f00 */
[----:B-1----:R-:W-:Y:S05]  /*cb50*/  CALL.REL.NOINC `($__internal_3_$__cuda_sm70_shflsync_idx_p) ;  /* 0x00000fd000007944 */ /* 0x002fea0003c00000 */
[----:B------:R-:W-:Y:S01]  /*cb60*/  MOV R7, R0 ;  /* 0x0000000000077202 */ /* 0x000fe20000000f00 */
[----:B------:R-:W-:Y:S05]  /*cb70*/  BRA `(.L_x_130) ;  /* 0xffff3b1000007947 */ /* 0x000fea000383ffff */
.L_x_145:
[----:B------:R-:W-:Y:S01]  /*cb80*/  IMAD.MOV.U32 R2, RZ, RZ, R226 ;  /* 0x000000ffff027224 */ /* 0x000fe200078e00e2 */
[----:B------:R-:W-:Y:S01]  /*cb90*/  MOV R7, 0x1f ;  /* 0x0000001f00077802 */ /* 0x000fe20000000f00 */
[----:B------:R-:W-:Y:S01]  /*cba0*/  IMAD.MOV.U32 R5, RZ, RZ, 0x2 ;  /* 0x00000002ff057424 */ /* 0x000fe200078e00ff */
[----:B------:R-:W-:Y:S02]  /*cbb0*/  MOV R6, 0xffffffff ;  /* 0xffffffff00067802 */ /* 0x000fe40000000f00 */
[----:B------:R-:W-:Y:S02]  /*cbc0*/  MOV R4, 0xcbe0 ;  /* 0x0000cbe000047802 */ /* 0x000fe40000000f00 */
[----:B------:R-:W-:Y:S05]  /*cbd0*/  CALL.REL.NOINC `($__internal_2_$__cuda_sm70_shflsync_bfly_p) ;  /* 0x00000f1000007944 */ /* 0x000fea0003c00000 */
[----:B------:R-:W-:Y:S01]  /*cbe0*/  FADD.FTZ R3, R226, R2 ;  /* 0x00000002e2037221 */ /* 0x000fe20000010000 */
[----:B------:R-:W-:Y:S02]  /*cbf0*/  MOV R5, 0x1 ;  /* 0x0000000100057802 */ /* 0x000fe40000000f00 */
[----:B------:R-:W-:Y:S02]  /*cc00*/  MOV R4, 0xcc30 ;  /* 0x0000cc3000047802 */ /* 0x000fe40000000f00 */
[----:B------:R-:W-:-:S02]  /*cc10*/  MOV R2, R3 ;  /* 0x0000000300027202 */ /* 0x000fc40000000f00 */
[----:B------:R-:W-:Y:S05]  /*cc20*/  CALL.REL.NOINC `($__internal_2_$__cuda_sm70_shflsync_bfly_p) ;  /* 0x00000ec000007944 */ /* 0x000fea0003c00000 */
[----:B------:R-:W-:Y:S01]  /*cc30*/  FADD.FTZ R0, R3, R2 ;  /* 0x0000000203007221 */ /* 0x000fe20000010000 */
[----:B------:R-:W-:-:S02]  /*cc40*/  MOV R2, R227 ;  /* 0x000000e300027202 */ /* 0x000fc40000000f00 */
[----:B------:R-:W-:Y:S02]  /*cc50*/  MOV R5, 0x2 ;  /* 0x0000000200057802 */ /* 0x000fe40000000f00 */
[----:B------:R-:W-:Y:S02]  /*cc60*/  MOV R4, 0xcc80 ;  /* 0x0000cc8000047802 */ /* 0x000fe40000000f00 */
[----:B------:R-:W-:Y:S05]  /*cc70*/  CALL.REL.NOINC `($__internal_2_$__cuda_sm70_shflsync_bfly_p) ;  /* 0x00000e7000007944 */ /* 0x000fea0003c00000 */
[----:B------:R-:W-:Y:S01]  /*cc80*/  FADD.FTZ R3, R227, R2 ;  /* 0x00000002e3037221 */ /* 0x000fe20000010000 */
[----:B------:R-:W-:Y:S02]  /*cc90*/  MOV R5, 0x1 ;  /* 0x0000000100057802 */ /* 0x000fe40000000f00 */
[----:B------:R-:W-:Y:S02]  /*cca0*/  MOV R4, 0xccd0 ;  /* 0x0000ccd000047802 */ /* 0x000fe40000000f00 */
[----:B------:R-:W-:Y:S02]  /*ccb0*/  MOV R2, R3 ;  /* 0x0000000300027202 */ /* 0x000fe40000000f00 */
[----:B------:R-:W-:Y:S05]  /*ccc0*/  CALL.REL.NOINC `($__internal_2_$__cuda_sm70_shflsync_bfly_p) ;  /* 0x00000e2000007944 */ /* 0x000fea0003c00000 */
[----:B------:R-:W-:Y:S01]  /*ccd0*/  MOV R4, R2 ;  /* 0x0000000200047202 */ /* 0x000fe20000000f00 */
[----:B------:R-:W-:Y:S05]  /*cce0*/  BRA `(.L_x_208) ;  /* 0xffffc00000007947 */ /* 0x000fea000383ffff */
.L_x_152:
[----:B--234-:R-:W-:Y:S01]  /*ccf0*/  IMAD.MOV.U32 R5, RZ, RZ, R7 ;  /* 0x000000ffff057224 */ /* 0x01cfe200078e0007 */
[----:B------:R-:W-:Y:S01]  /*cd00*/  MOV R3, RZ ;  /* 0x000000ff00037202 */ /* 0x000fe20000000f00 */
[----:B------:R-:W-:Y:S01]  /*cd10*/  IMAD.MOV.U32 R0, RZ, RZ, 0x181f ;  /* 0x0000181fff007424 */ /* 0x000fe200078e00ff */
[----:B------:R-:W-:-:S02]  /*cd20*/  MOV R2, 0xcd40 ;  /* 0x0000cd4000027802 */ /* 0x000fc40000000f00 */
[----:B-1----:R-:W-:Y:S05]  /*cd30*/  CALL.REL.NOINC `($__internal_3_$__cuda_sm70_shflsync_idx_p) ;  /* 0x00000df000007944 */ /* 0x002fea0003c00000 */
[----:B------:R-:W-:Y:S01]  /*cd40*/  MOV R9, R0 ;  /* 0x0000000000097202 */ /* 0x000fe20000000f00 */
[----:B------:R-:W-:Y:S05]  /*cd50*/  BRA `(.L_x_209) ;  /* 0xffffd36000007947 */ /* 0x000fea000383ffff */
.L_x_153:
[----:B------:R-:W-:Y:S01]  /*cd60*/  IMAD.MOV.U32 R5, RZ, RZ, R8 ;  /* 0x000000ffff057224 */ /* 0x000fe200078e0008 */
[----:B------:R-:W-:Y:S01]  /*cd70*/  MOV R3, RZ ;  /* 0x000000ff00037202 */ /* 0x000fe20000000f00 */
[----:B------:R-:W-:Y:S01]  /*cd80*/  IMAD.MOV.U32 R0, RZ, RZ, 0x181f ;  /* 0x0000181fff007424 */ /* 0x000fe200078e00ff */
[----:B------:R-:W-:-:S02]  /*cd90*/  MOV R2, 0xcdb0 ;  /* 0x0000cdb000027802 */ /* 0x000fc40000000f00 */
[----:B-123--:R-:W-:Y:S05]  /*cda0*/  CALL.REL.NOINC `($__internal_3_$__cuda_sm70_shflsync_idx_p) ;  /* 0x00000d8000007944 */ /* 0x00efea0003c00000 */
[----:B------:R-:W-:Y:S05]  /*cdb0*/  BRA `(.L_x_210) ;  /* 0xffffd32000007947 */ /* 0x000fea000383ffff */
.L_x_156:
[----:B--2---:R-:W-:Y:S01]  /*cdc0*/  IMAD.MOV.U32 R5, RZ, RZ, R7 ;  /* 0x000000ffff057224 */ /* 0x004fe200078e0007 */
[----:B------:R-:W-:Y:S01]  /*cdd0*/  MOV R3, 0x1 ;  /* 0x0000000100037802 */ /* 0x000fe20000000f00 */
[----:B------:R-:W-:Y:S01]  /*cde0*/  IMAD.MOV.U32 R0, RZ, RZ, 0x181f ;  /* 0x0000181fff007424 */ /* 0x000fe200078e00ff */
[----:B------:R-:W-:-:S02]  /*cdf0*/  MOV R2, 0xce10 ;  /* 0x0000ce1000027802 */ /* 0x000fc40000000f00 */
[----:B-1-34-:R-:W-:Y:S05]  /*ce00*/  CALL.REL.NOINC `($__internal_3_$__cuda_sm70_shflsync_idx_p) ;  /* 0x00000d2000007944 */ /* 0x01afea0003c00000 */
[----:B------:R-:W-:Y:S01]  /*ce10*/  IMAD.MOV.U32 R9, RZ, RZ, R0 ;  /* 0x000000ffff097224 */ /* 0x000fe200078e0000 */
[----:B------:R-:W-:Y:S01]  /*ce20*/  MOV R3, 0x1 ;  /* 0x0000000100037802 */ /* 0x000fe20000000f00 */
[----:B------:R-:W-:Y:S01]  /*ce30*/  IMAD.MOV.U32 R5, RZ, RZ, R8 ;  /* 0x000000ffff057224 */ /* 0x000fe200078e0008 */
[----:B------:R-:W-:-:S02]  /*ce40*/  MOV R0, 0x181f ;  /* 0x0000181f00007802 */ /* 0x000fc40000000f00 */
[----:B------:R-:W-:Y:S02]  /*ce50*/  MOV R2, 0xce70 ;  /* 0x0000ce7000027802 */ /* 0x000fe40000000f00 */
[----:B------:R-:W-:Y:S05]  /*ce60*/  CALL.REL.NOINC `($__internal_3_$__cuda_sm70_shflsync_idx_p) ;  /* 0x00000cc000007944 */ /* 0x000fea0003c00000 */
[----:B------:R-:W-:Y:S05]  /*ce70*/  BRA `(.L_x_211) ;  /* 0xffffd35000007947 */ /* 0x000fea000383ffff */
.L_x_159:
[----:B--2---:R-:W-:Y:S01]  /*ce80*/  IMAD.MOV.U32 R5, RZ, RZ, R7 ;  /* 0x000000ffff057224 */ /* 0x004fe200078e0007 */
[----:B------:R-:W-:Y:S01]  /*ce90*/  MOV R3, 0x2 ;  /* 0x0000000200037802 */ /* 0x000fe20000000f00 */
[----:B------:R-:W-:Y:S01]  /*cea0*/  IMAD.MOV.U32 R0, RZ, RZ, 0x181f ;  /* 0x0000181fff007424 */ /* 0x000fe200078e00ff */
[----:B------:R-:W-:Y:S02]  /*ceb0*/  MOV R2, 0xced0 ;  /* 0x0000ced000027802 */ /* 0x000fe40000000f00 */
[----:B-1-34-:R-:W-:Y:S05]  /*cec0*/  CALL.REL.NOINC `($__internal_3_$__cuda_sm70_shflsync_idx_p) ;  /* 0x00000c6000007944 */ /* 0x01afea0003c00000 */
[----:B------:R-:W-:Y:S01]  /*ced0*/  MOV R9, R0 ;  /* 0x0000000000097202 */ /* 0x000fe20000000f00 */
[----:B------:R-:W-:Y:S05]  /*cee0*/  BRA `(.L_x_212) ;  /* 0xffffd3d000007947 */ /* 0x000fea000383ffff */
.L_x_160:
[----:B--2---:R-:W-:Y:S01]  /*cef0*/  IMAD.MOV.U32 R5, RZ, RZ, R8 ;  /* 0x000000ffff057224 */ /* 0x004fe200078e0008 */
[----:B------:R-:W-:Y:S01]  /*cf00*/  MOV R3, 0x2 ;  /* 0x0000000200037802 */ /* 0x000fe20000000f00 */
[----:B------:R-:W-:Y:S01]  /*cf10*/  IMAD.MOV.U32 R0, RZ, RZ, 0x181f ;  /* 0x0000181fff007424 */ /* 0x000fe200078e00ff */
[----:B------:R-:W-:Y:S02]  /*cf20*/  MOV R2, 0xcf40 ;  /* 0x0000cf4000027802 */ /* 0x000fe40000000f00 */
[----:B-1-34-:R-:W-:Y:S05]  /*cf30*/  CALL.REL.NOINC `($__internal_3_$__cuda_sm70_shflsync_idx_p) ;  /* 0x00000bf000007944 */ /* 0x01afea0003c00000 */
[----:B------:R-:W-:Y:S05]  /*cf40*/  BRA `(.L_x_213) ;  /* 0xffffd39000007947 */ /* 0x000fea000383ffff */
.L_x_163:
[----:B---3--:R-:W-:Y:S01]  /*cf50*/  IMAD.MOV.U32 R5, RZ, RZ, R7 ;  /* 0x000000ffff057224 */ /* 0x008fe200078e0007 */
[----:B------:R-:W-:Y:S01]  /*cf60*/  MOV R3, 0x3 ;  /* 0x0000000300037802 */ /* 0x000fe20000000f00 */
[----:B----4-:R-:W-:Y:S01]  /*cf70*/  IMAD.MOV.U32 R0, RZ, RZ, 0x181f ;  /* 0x0000181fff007424 */ /* 0x010fe200078e00ff */
[----:B------:R-:W-:-:S02]  /*cf80*/  MOV R2, 0xcfa0 ;  /* 0x0000cfa000027802 */ /* 0x000fc40000000f00 */
[----:B-12---:R-:W-:Y:S05]  /*cf90*/  CALL.REL.NOINC `($__internal_3_$__cuda_sm70_shflsync_idx_p) ;  /* 0x00000b9000007944 */ /* 0x006fea0003c00000 */
[----:B------:R-:W-:Y:S01]  /*cfa0*/  IMAD.MOV.U32 R7, RZ, RZ, R0 ;  /* 0x000000ffff077224 */ /* 0x000fe200078e0000 */
[----:B------:R-:W-:Y:S01]  /*cfb0*/  MOV R3, 0x3 ;  /* 0x0000000300037802 */ /* 0x000fe20000000f00 */
[----:B------:R-:W-:Y:S01]  /*cfc0*/  IMAD.MOV.U32 R5, RZ, RZ, R8 ;  /* 0x000000ffff057224 */ /* 0x000fe200078e0008 */
[----:B------:R-:W-:-:S02]  /*cfd0*/  MOV R0, 0x181f ;  /* 0x0000181f00007802 */ /* 0x000fc40000000f00 */
[----:B------:R-:W-:Y:S02]  /*cfe0*/  MOV R2, 0xd000 ;  /* 0x0000d00000027802 */ /* 0x000fe40000000f00 */
[----:B------:R-:W-:Y:S05]  /*cff0*/  CALL.REL.NOINC `($__internal_3_$__cuda_sm70_shflsync_idx_p) ;  /* 0x00000b3000007944 */ /* 0x000fea0003c00000 */
[----:B------:R-:W-:Y:S05]  /*d000*/  BRA `(.L_x_214) ;  /* 0xffffd3d000007947 */ /* 0x000fea000383ffff */
.L_x_165:
[----:B------:R-:W-:Y:S01]  /*d010*/  IMAD.MOV.U32 R5, RZ, RZ, R14 ;  /* 0x000000ffff057224 */ /* 0x000fe200078e000e */
[----:B------:R-:W-:Y:S01]  /*d020*/  MOV R3, RZ ;  /* 0x000000ff00037202 */ /* 0x000fe20000000f00 */
[----:B------:R-:W-:Y:S01]  /*d030*/  IMAD.MOV.U32 R0, RZ, RZ, 0x1c1f ;  /* 0x00001c1fff007424 */ /* 0x000fe200078e00ff */
[----:B------:R-:W-:Y:S02]  /*d040*/  MOV R2, 0xd060 ;  /* 0x0000d06000027802 */ /* 0x000fe40000000f00 */
[----:B------:R-:W-:Y:S05]  /*d050*/  CALL.REL.NOINC `($__internal_3_$__cuda_sm70_shflsync_idx_p) ;  /* 0x00000ad000007944 */ /* 0x000fea0003c00000 */
[----:B------:R-:W-:Y:S01]  /*d060*/  MOV R4, R0 ;  /* 0x0000000000047202 */ /* 0x000fe20000000f00 */
[----:B------:R-:W-:Y:S05]  /*d070*/  BRA `(.L_x_215) ;  /* 0xffffd64000007947 */ /* 0x000fea000383ffff */
.L_x_166:
[----:B------:R-:W-:Y:S01]  /*d080*/  IMAD.MOV.U32 R5, RZ, RZ, R28 ;  /* 0x000000ffff057224 */ /* 0x000fe200078e001c */
[----:B------:R-:W-:Y:S01]  /*d090*/  MOV R3, RZ ;  /* 0x000000ff00037202 */ /* 0x000fe20000000f00 */
[----:B------:R-:W-:Y:S01]  /*d0a0*/  IMAD.MOV.U32 R0, RZ, RZ, 0x1c1f ;  /* 0x00001c1fff007424 */ /* 0x000fe200078e00ff */
[----:B------:R-:W-:Y:S02]  /*d0b0*/  MOV R2, 0xd0d0 ;  /* 0x0000d0d000027802 */ /* 0x000fe40000000f00 */
[----:B-12---:R-:W-:Y:S05]  /*d0c0*/  CALL.REL.NOINC `($__internal_3_$__cuda_sm70_shflsync_idx_p) ;  /* 0x00000a6000007944 */ /* 0x006fea0003c00000 */
[----:B------:R-:W-:Y:S05]  /*d0d0*/  BRA `(.L_x_216) ;  /* 0xffffd60000007947 */ /* 0x000fea000383ffff */
.L_x_169:
[----:B------:R-:W-:Y:S01]  /*d0e0*/  IMAD.MOV.U32 R5, RZ, RZ, R14 ;  /* 0x000000ffff057224 */ /* 0x000fe200078e000e */
[----:B----4-:R-:W-:Y:S01]  /*d0f0*/  MOV R3, 0x1 ;  /* 0x0000000100037802 */ /* 0x010fe20000000f00 */
[----:B------:R-:W-:Y:S01]  /*d100*/  IMAD.MOV.U32 R0, RZ, RZ, 0x1c1f ;  /* 0x00001c1fff007424 */ /* 0x000fe200078e00ff */
[----:B------:R-:W-:-:S02]  /*d110*/  MOV R2, 0xd130 ;  /* 0x0000d13000027802 */ /* 0x000fc40000000f00 */
[----:B-123--:R-:W-:Y:S05]  /*d120*/  CALL.REL.NOINC `($__internal_3_$__cuda_sm70_shflsync_idx_p) ;  /* 0x00000a0000007944 */ /* 0x00efea0003c00000 */
[----:B------:R-:W-:Y:S01]  /*d130*/  IMAD.MOV.U32 R4, RZ, RZ, R0 ;  /* 0x000000ffff047224 */ /* 0x000fe200078e0000 */
[----:B------:R-:W-:Y:S01]  /*d140*/  MOV R3, 0x1 ;  /* 0x0000000100037802 */ /* 0x000fe20000000f00 */
[----:B------:R-:W-:Y:S01]  /*d150*/  IMAD.MOV.U32 R5, RZ, RZ, R28 ;  /* 0x000000ffff057224 */ /* 0x000fe200078e001c */
[----:B------:R-:W-:-:S02]  /*d160*/  MOV R0, 0x1c1f ;  /* 0x00001c1f00007802 */ /* 0x000fc40000000f00 */
[----:B------:R-:W-:Y:S02]  /*d170*/  MOV R2, 0xd190 ;  /* 0x0000d19000027802 */ /* 0x000fe40000000f00 */
[----:B------:R-:W-:Y:S05]  /*d180*/  CALL.REL.NOINC `($__internal_3_$__cuda_sm70_shflsync_idx_p) ;  /* 0x000009a000007944 */ /* 0x000fea0003c00000 */
[----:B------:R-:W-:Y:S05]  /*d190*/  BRA `(.L_x_217) ;  /* 0xffffdb9000007947 */ /* 0x000fea000383ffff */
.L_x_173:
[----:B------:R-:W-:Y:S01]  /*d1a0*/  IMAD.MOV.U32 R5, RZ, RZ, R6 ;  /* 0x000000ffff057224 */ /* 0x000fe200078e0006 */
[----:B------:R-:W-:Y:S01]  /*d1b0*/  MOV R3, RZ ;  /* 0x000000ff00037202 */ /* 0x000fe20000000f00 */
[----:B------:R-:W-:Y:S01]  /*d1c0*/  IMAD.MOV.U32 R0, RZ, RZ, 0x181f ;  /* 0x0000181fff007424 */ /* 0x000fe200078e00ff */
[----:B------:R-:W-:Y:S02]  /*d1d0*/  MOV R2, 0xd1f0 ;  /* 0x0000d1f000027802 */ /* 0x000fe40000000f00 */
[----:B------:R-:W-:Y:S05]  /*d1e0*/  CALL.REL.NOINC `($__internal_3_$__cuda_sm70_shflsync_idx_p) ;  /* 0x0000094000007944 */ /* 0x000fea0003c00000 */
[----:B------:R-:W-:Y:S01]  /*d1f0*/  MOV R10, R0 ;  /* 0x00000000000a7202 */ /* 0x000fe20000000f00 */
[----:B------:R-:W-:Y:S05]  /*d200*/  BRA `(.L_x_218) ;  /* 0xffffe66000007947 */ /* 0x000fea000383ffff */
.L_x_174:
[----:B------:R-:W-:Y:S01]  /*d210*/  IMAD.MOV.U32 R5, RZ, RZ, R9 ;  /* 0x000000ffff057224 */ /* 0x000fe200078e0009 */
[----:B------:R-:W-:Y:S01]  /*d220*/  MOV R3, RZ ;  /* 0x000000ff00037202 */ /* 0x000fe20000000f00 */
[----:B------:R-:W-:Y:S01]  /*d230*/  IMAD.MOV.U32 R0, RZ, RZ, 0x181f ;  /* 0x0000181fff007424 */ /* 0x000fe200078e00ff */
[----:B------:R-:W-:Y:S02]  /*d240*/  MOV R2, 0xd260 ;  /* 0x0000d26000027802 */ /* 0x000fe40000000f00 */
[----:B-12---:R-:W-:Y:S05]  /*d250*/  CALL.REL.NOINC `($__internal_3_$__cuda_sm70_shflsync_idx_p) ;  /* 0x000008d000007944 */ /* 0x006fea0003c00000 */
[----:B------:R-:W-:Y:S05]  /*d260*/  BRA `(.L_x_219) ;  /* 0xffffe62000007947 */ /* 0x000fea000383ffff */
.L_x_177:
[----:B--2---:R-:W-:Y:S01]  /*d270*/  IMAD.MOV.U32 R5, RZ, RZ, R6 ;  /* 0x000000ffff057224 */ /* 0x004fe200078e0006 */
[----:B------:R-:W-:Y:S01]  /*d280*/  MOV R3, 0x1 ;  /* 0x0000000100037802 */ /* 0x000fe20000000f00 */
[----:B----4-:R-:W-:Y:S01]  /*d290*/  IMAD.MOV.U32 R0, RZ, RZ, 0x181f ;  /* 0x0000181fff007424 */ /* 0x010fe200078e00ff */
[----:B------:R-:W-:-:S02]  /*d2a0*/  MOV R2, 0xd2c0 ;  /* 0x0000d2c000027802 */ /* 0x000fc40000000f00 */
[----:B-1-3--:R-:W-:Y:S05]  /*d2b0*/  CALL.REL.NOINC `($__internal_3_$__cuda_sm70_shflsync_idx_p) ;  /* 0x0000087000007944 */ /* 0x00afea0003c00000 */
[----:B------:R-:W-:Y:S01]  /*d2c0*/  IMAD.MOV.U32 R10, RZ, RZ, R0 ;  /* 0x000000ffff0a7224 */ /* 0x000fe200078e0000 */
[----:B------:R-:W-:Y:S01]  /*d2d0*/  MOV R3, 0x1 ;  /* 0x0000000100037802 */ /* 0x000fe20000000f00 */
[----:B------:R-:W-:Y:S01]  /*d2e0*/  IMAD.MOV.U32 R5, RZ, RZ, R9 ;  /* 0x000000ffff057224 */ /* 0x000fe200078e0009 */
[----:B------:R-:W-:-:S02]  /*d2f0*/  MOV R0, 0x181f ;  /* 0x0000181f00007802 */ /* 0x000fc40000000f00 */
[----:B------:R-:W-:Y:S02]  /*d300*/  MOV R2, 0xd320 ;  /* 0x0000d32000027802 */ /* 0x000fe40000000f00 */
[----:B------:R-:W-:Y:S05]  /*d310*/  CALL.REL.NOINC `($__internal_3_$__cuda_sm70_shflsync_idx_p) ;  /* 0x0000081000007944 */ /* 0x000fea0003c00000 */
[----:B------:R-:W-:Y:S05]  /*d320*/  BRA `(.L_x_220) ;  /* 0xffffe66000007947 */ /* 0x000fea000383ffff */
.L_x_180:
[----:B-1----:R-:W-:Y:S01]  /*d330*/  IMAD.MOV.U32 R5, RZ, RZ, R6 ;  /* 0x000000ffff057224 */ /* 0x002fe200078e0006 */
[----:B------:R-:W-:Y:S01]  /*d340*/  MOV R3, 0x2 ;  /* 0x0000000200037802 */ /* 0x000fe20000000f00 */
[----:B----4-:R-:W-:Y:S01]  /*d350*/  IMAD.MOV.U32 R0, RZ, RZ, 0x181f ;  /* 0x0000181fff007424 */ /* 0x010fe200078e00ff */
[----:B------:R-:W-:Y:S02]  /*d360*/  MOV R2, 0xd380 ;  /* 0x0000d38000027802 */ /* 0x000fe40000000f00 */
[----:B--23--:R-:W-:Y:S05]  /*d370*/  CALL.REL.NOINC `($__internal_3_$__cuda_sm70_shflsync_idx_p) ;  /* 0x000007b000007944 */ /* 0x00cfea0003c00000 */
[----:B------:R-:W-:Y:S01]  /*d380*/  MOV R10, R0 ;  /* 0x00000000000a7202 */ /* 0x000fe20000000f00 */
[----:B------:R-:W-:Y:S05]  /*d390*/  BRA `(.L_x_221) ;  /* 0xffffe6e000007947 */ /* 0x000fea000383ffff */
.L_x_181:
[----:B------:R-:W-:Y:S01]  /*d3a0*/  IMAD.MOV.U32 R5, RZ, RZ, R9 ;  /* 0x000000ffff057224 */ /* 0x000fe200078e0009 */
[----:B------:R-:W-:Y:S01]  /*d3b0*/  MOV R3, 0x2 ;  /* 0x0000000200037802 */ /* 0x000fe20000000f00 */
[----:B----4-:R-:W-:Y:S01]  /*d3c0*/  IMAD.MOV.U32 R0, RZ, RZ, 0x181f ;  /* 0x0000181fff007424 */ /* 0x010fe200078e00ff */
[----:B------:R-:W-:Y:S02]  /*d3d0*/  MOV R2, 0xd3f0 ;  /* 0x0000d3f000027802 */ /* 0x000fe40000000f00 */
[----:B-123--:R-:W-:Y:S05]  /*d3e0*/  CALL.REL.NOINC `($__internal_3_$__cuda_sm70_shflsync_idx_p) ;  /* 0x0000074000007944 */ /* 0x00efea0003c00000 */
[----:B------:R-:W-:Y:S05]  /*d3f0*/  BRA `(.L_x_222) ;  /* 0xffffe6a000007947 */ /* 0x000fea000383ffff */
.L_x_184:
[----:B-1----:R-:W-:Y:S01]  /*d400*/  IMAD.MOV.U32 R5, RZ, RZ, R6 ;  /* 0x000000ffff057224 */ /* 0x002fe200078e0006 */
[----:B------:R-:W-:Y:S01]  /*d410*/  MOV R3, 0x3 ;  /* 0x0000000300037802 */ /* 0x000fe20000000f00 */
[----:B------:R-:W-:Y:S01]  /*d420*/  IMAD.MOV.U32 R0, RZ, RZ, 0x181f ;  /* 0x0000181fff007424 */ /* 0x000fe200078e00ff */
[----:B------:R-:W-:-:S02]  /*d430*/  MOV R2, 0xd450 ;  /* 0x0000d45000027802 */ /* 0x000fc40000000f00 */
[----:B--234-:R-:W-:Y:S05]  /*d440*/  CALL.REL.NOINC `($__internal_3_$__cuda_sm70_shflsync_idx_p) ;  /* 0x000006e000007944 */ /* 0x01cfea0003c00000 */
[----:B------:R-:W-:Y:S01]  /*d450*/  IMAD.MOV.U32 R6, RZ, RZ, R0 ;  /* 0x000000ffff067224 */ /* 0x000fe200078e0000 */
[----:B------:R-:W-:Y:S01]  /*d460*/  MOV R3, 0x3 ;  /* 0x0000000300037802 */ /* 0x000fe20000000f00 */
[----:B------:R-:W-:Y:S01]  /*d470*/  IMAD.MOV.U32 R5, RZ, RZ, R9 ;  /* 0x000000ffff057224 */ /* 0x000fe200078e0009 */
[----:B------:R-:W-:-:S02]  /*d480*/  MOV R0, 0x181f ;  /* 0x0000181f00007802 */ /* 0x000fc40000000f00 */
[----:B------:R-:W-:Y:S02]  /*d490*/  MOV R2, 0xd4b0 ;  /* 0x0000d4b000027802 */ /* 0x000fe40000000f00 */
[----:B------:R-:W-:Y:S05]  /*d4a0*/  CALL.REL.NOINC `($__internal_3_$__cuda_sm70_shflsync_idx_p) ;  /* 0x0000068000007944 */ /* 0x000fea0003c00000 */
[----:B------:R-:W-:Y:S05]  /*d4b0*/  BRA `(.L_x_223) ;  /* 0xffffe6e000007947 */ /* 0x000fea000383ffff */
.L_x_186:
[----:B------:R-:W-:Y:S01]  /*d4c0*/  IMAD.MOV.U32 R5, RZ, RZ, R94 ;  /* 0x000000ffff057224 */ /* 0x000fe200078e005e */
[----:B------:R-:W-:Y:S01]  /*d4d0*/  MOV R3, RZ ;  /* 0x000000ff00037202 */ /* 0x000fe20000000f00 */
[----:B------:R-:W-:Y:S01]  /*d4e0*/  IMAD.MOV.U32 R0, RZ, RZ, 0x1f ;  /* 0x0000001fff007424 */ /* 0x000fe200078e00ff */
[----:B------:R-:W-:Y:S02]  /*d4f0*/  MOV R2, 0xd510 ;  /* 0x0000d51000027802 */ /* 0x000fe40000000f00 */
[----:B-1----:R-:W-:Y:S05]  /*d500*/  CALL.REL.NOINC `($__internal_3_$__cuda_sm70_shflsync_idx_p) ;  /* 0x0000062000007944 */ /* 0x002fea0003c00000 */
[----:B------:R-:W-:Y:S01]  /*d510*/  MOV R9, R0 ;  /* 0x0000000000097202 */ /* 0x000fe20000000f00 */
[----:B------:R-:W-:Y:S05]  /*d520*/  BRA `(.L_x_224) ;  /* 0xffffe80000007947 */ /* 0x000fea000383ffff */
.L_x_187:
[----:B------:R-:W-:Y:S01]  /*d530*/  IMAD.MOV.U32 R5, RZ, RZ, R94 ;  /* 0x000000ffff057224 */ /* 0x000fe200078e005e */
[----:B------:R-:W-:Y:S01]  /*d540*/  MOV R3, 0x1 ;  /* 0x0000000100037802 */ /* 0x000fe20000000f00 */
[----:B------:R-:W-:Y:S01]  /*d550*/  IMAD.MOV.U32 R0, RZ, RZ, 0x1f ;  /* 0x0000001fff007424 */ /* 0x000fe200078e00ff */
[----:B------:R-:W-:Y:S02]  /*d560*/  MOV R2, 0xd580 ;  /* 0x0000d58000027802 */ /* 0x000fe40000000f00 */
[----:B-123--:R-:W-:Y:S05]  /*d570*/  CALL.REL.NOINC `($__internal_3_$__cuda_sm70_shflsync_idx_p) ;  /* 0x000005b000007944 */ /* 0x00efea0003c00000 */
[----:B------:R-:W-:Y:S01]  /*d580*/  MOV R8, R0 ;  /* 0x0000000000087202 */ /* 0x000fe20000000f00 */
[----:B------:R-:W-:Y:S05]  /*d590*/  BRA `(.L_x_225) ;  /* 0xffffe7b000007947 */ /* 0x000fea000383ffff */
.L_x_188:
[----:B------:R-:W-:Y:S02]  /*d5a0*/  MOV R2, 0x1 ;  /* 0x0000000100027802 */ /* 0x000fe40000000f00 */
[----:B------:R-:W-:-:S02]  /*d5b0*/  MOV R3, 0xd5d0 ;  /* 0x0000d5d000037802 */ /* 0x000fc40000000f00 */
[----:B--234-:R-:W-:Y:S05]  /*d5c0*/  CALL.REL.NOINC `($__internal_4_$__cuda_sm70_shflsync_up_p) ;  /* 0x000005b000007944 */ /* 0x01cfea0003c00000 */
[----:B------:R-:W-:Y:S05]  /*d5d0*/  BRA `(.L_x_226) ;  /* 0xffffe89000007947 */ /* 0x000fea000383ffff */
.L_x_189:
[----:B------:R-:W-:Y:S02]  /*d5e0*/  MOV R2, 0x2 ;  /* 0x0000000200027802 */ /* 0x000fe40000000f00 */
[----:B------:R-:W-:-:S02]  /*d5f0*/  MOV R3, 0xd610 ;  /* 0x0000d61000037802 */ /* 0x000fc40000000f00 */
[----:B--23--:R-:W-:Y:S05]  /*d600*/  CALL.REL.NOINC `($__internal_4_$__cuda_sm70_shflsync_up_p) ;  /* 0x0000057000007944 */ /* 0x00cfea0003c00000 */
        /* <DEDUP_REMOVED lines=23> */
.L_x_193:
[----:B------:R-:W-:Y:S02]  /*d780*/  MOV R2, 0x1 ;  /* 0x0000000100027802 */ /* 0x000fe40000000f00 */
[----:B------:R-:W-:Y:S02]  /*d790*/  MOV R3, 0xd7b0 ;  /* 0x0000d7b000037802 */ /* 0x000fe40000000f00 */
[----:B------:R-:W-:Y:S05]  /*d7a0*/  CALL.REL.NOINC `($__internal_4_$__cuda_sm70_shflsync_up_p) ;  /* 0x000003d000007944 */ /* 0x000fea0003c00000 */
[----:B------:R-:W-:Y:S01]  /*d7b0*/  MOV R2, R4 ;  /* 0x0000000400027202 */ /* 0x000fe20000000f00 */
[----:B------:R-:W-:Y:S05]  /*d7c0*/  BRA `(.L_x_228) ;  /* 0xffffe8f000007947 */ /* 0x000fea000383ffff */
.L_x_194:
[----:B------:R-:W-:Y:S02]  /*d7d0*/  MOV R2, 0x2 ;  /* 0x0000000200027802 */ /* 0x000fe40000000f00 */
[----:B------:R-:W-:Y:S02]  /*d7e0*/  MOV R3, 0xd800 ;  /* 0x0000d80000037802 */ /* 0x000fe40000000f00 */
        /* <DEDUP_REMOVED lines=24> */
.L_x_196:
[----:B------:R-:W-:Y:S02]  /*d970*/  SEL R0, RZ, 0x1, P0 ;  /* 0x00000001ff007807 */ /* 0x000fe40000000000 */
[----:B------:R-:W-:Y:S02]  /*d980*/  MOV R2, 0xd9a0 ;  /* 0x0000d9a000027802 */ /* 0x000fe40000000f00 */
[----:B-1----:R-:W-:Y:S05]  /*d990*/  CALL.REL.NOINC `($__internal_5_$__cuda_sm70_votesync_ballot) ;  /* 0x0000025000007944 */ /* 0x002fea0003c00000 */
[----:B------:R-:W-:Y:S01]  /*d9a0*/  MOV R8, R0 ;  /* 0x0000000000087202 */ /* 0x000fe20000000f00 */
[----:B------:R-:W-:Y:S05]  /*d9b0*/  BRA `(.L_x_230) ;  /* 0xffffe89000007947 */ /* 0x000fea000383ffff */
.L_x_197:
[----:B------:R-:W-:Y:S01]  /*d9c0*/  IMAD.MOV.U32 R5, RZ, RZ, R6 ;  /* 0x000000ffff057224 */ /* 0x000fe200078e0006 */
[----:B---3--:R-:W-:Y:S01]  /*d9d0*/  MOV R3, R12 ;  /* 0x0000000c00037202 */ /* 0x008fe20000000f00 */
[----:B------:R-:W-:Y:S01]  /*d9e0*/  IMAD.MOV.U32 R0, RZ, RZ, 0x1f ;  /* 0x0000001fff007424 */ /* 0x000fe200078e00ff */
[----:B------:R-:W-:Y:S02]  /*d9f0*/  MOV R2, 0xda10 ;  /* 0x0000da1000027802 */ /* 0x000fe40000000f00 */
[----:B-12---:R-:W-:Y:S05]  /*da00*/  CALL.REL.NOINC `($__internal_3_$__cuda_sm70_shflsync_idx_p) ;  /* 0x0000012000007944 */ /* 0x006fea0003c00000 */
[----:B------:R-:W-:Y:S01]  /*da10*/  IMAD.MOV.U32 R6, RZ, RZ, R0 ;  /* 0x000000ffff067224 */ /* 0x000fe200078e0000 */
[----:B------:R-:W-:Y:S01]  /*da20*/  MOV R3, R12 ;  /* 0x0000000c00037202 */ /* 0x000fe20000000f00 */
[----:B------:R-:W-:Y:S01]  /*da30*/  IMAD.MOV.U32 R5, RZ, RZ, R7 ;  /* 0x000000ffff057224 */ /* 0x000fe200078e0007 */
[----:B------:R-:W-:Y:S02]  /*da40*/  MOV R0, 0x1f ;  /* 0x0000001f00007802 */ /* 0x000fe40000000f00 */
[----:B------:R-:W-:-:S02]  /*da50*/  MOV R2, 0xda70 ;  /* 0x0000da7000027802 */ /* 0x000fc40000000f00 */
[----:B------:R-:W-:Y:S05]  /*da60*/  CALL.REL.NOINC `($__internal_3_$__cuda_sm70_shflsync_idx_p) ;  /* 0x000000c000007944 */ /* 0x000fea0003c00000 */
[----:B------:R-:W-:Y:S01]  /*da70*/  MOV R7, R0 ;  /* 0x0000000000077202 */ /* 0x000fe20000000f00 */
[----:B------:R-:W-:Y:S05]  /*da80*/  BRA `(.L_x_231) ;  /* 0xffffe80000007947 */ /* 0x000fea000383ffff */
.L_x_200:
[----:B------:R-:W-:Y:S01]  /*da90*/  IMAD.MOV.U32 R5, RZ, RZ, R4 ;  /* 0x000000ffff057224 */ /* 0x000fe200078e0004 */
[----:B------:R-:W-:-:S02]  /*daa0*/  MOV R0, 0x1f ;  /* 0x0000001f00007802 */ /* 0x000fc40000000f00 */
[----:B------:R-:W-:Y:S02]  /*dab0*/  MOV R2, 0xdad0 ;  /* 0x0000dad000027802 */ /* 0x000fe40000000f00 */
[----:B-1234-:R-:W-:Y:S05]  /*dac0*/  CALL.REL.NOINC `($__internal_3_$__cuda_sm70_shflsync_idx_p) ;  /* 0x0000006000007944 */ /* 0x01efea0003c00000 */
[----:B------:R-:W-:Y:S01]  /*dad0*/  MOV R11, R0 ;  /* 0x00000000000b7202 */ /* 0x000fe20000000f00 */
[----:B------:R-:W-:Y:S05]  /*dae0*/  BRA `(.L_x_199) ;  /* 0xffffe80000007947 */ /* 0x000fea000383ffff */
        .weak           $__internal_2_$__cuda_sm70_shflsync_bfly_p
        .type           $__internal_2_$__cuda_sm70_shflsync_bfly_p,@function
        .size           $__internal_2_$__cuda_sm70_shflsync_bfly_p,($__internal_3_$__cuda_sm70_shflsync_idx_p - $__internal_2_$__cuda_sm70_shflsync_bfly_p)
$__internal_2_$__cuda_sm70_shflsync_bfly_p:
[----:B------:R-:W-:Y:S04]  /*daf0*/  WARPSYNC R6 ;  /* 0x0000000600007348 */ /* 0x000fe80003800000 */
[----:B------:R1:W2:Y:S02]  /*db00*/  SHFL.BFLY PT, R2, R2, R5, R7 ;  /* 0x0c00000502027389 */ /* 0x0002a400000e0007 */
[----:B-1----:R-:W-:-:S04]  /*db10*/  MOV R5, 0x0 ;  /* 0x0000000000057802 */ /* 0x002fc80000000f00 */
[----:B--2---:R-:W-:Y:S05]  /*db20*/  RET.REL.NODEC R4 `(_ZN7cutlass13device_kernelIN5flash19enable_sm80_to_sm89INS1_16FlashAttnFwdSm80INS1_25CollectiveMainloopFwdSm80ILi8ELi1ELb1EN4cute5tupleIJNS5_1CILi128EEENS7_ILi112EEES8_EEELi128ENS_6half_tEfNS_4arch4Sm80ELb0ELb0ELb0ELb1ELb0ELb0ELb1ELb1EEENS1_21CollectiveEpilogueFwdINS6_IJS8_S8_S9_EEENS6_IJNS7_ILi1EEESH_SH_EEESB_SD_Li256ELb1ELb1ELb1ELb0EEENS1_36VarlenDynamicPersistentTileSchedulerILi128ELi112ELi256ELi256ELb1ELb1ELb0ELb0ELb1ELb1EEEEEEEEEvNT_6ParamsE) ;  /* 0xffff24d004007950 */ /* 0x004fea0003c3ffff */
        .weak           $__internal_3_$__cuda_sm70_shflsync_idx_p
        .type           $__internal_3_$__cuda_sm70_shflsync_idx_p,@function
        .size           $__internal_3_$__cuda_sm70_shflsync_idx_p,($__internal_4_$__cuda_sm70_shflsync_up_p - $__internal_3_$__cuda_sm70_shflsync_idx_p)
$__internal_3_$__cuda_sm70_shflsync_idx_p:
[----:B------:R-:W-:-:S04]  /*db30*/  MOV R95, 0xffffffff ;  /* 0xffffffff005f7802 */ /* 0x000fc80000000f00 */
[----:B------:R-:W-:Y:S04]  /*db40*/  WARPSYNC R95 ;  /* 0x0000005f00007348 */ /* 0x000fe80003800000 */
[----:B------:R1:W2:Y:S02]  /*db50*/  SHFL.IDX PT, R0, R5, R3, R0 ;  /* 0x0000000305007389 */ /* 0x0002a400000e0000 */
[----:B-1----:R-:W-:-:S04]  /*db60*/  MOV R3, 0x0 ;  /* 0x0000000000037802 */ /* 0x002fc80000000f00 */
[----:B--2---:R-:W-:Y:S05]  /*db70*/  RET.REL.NODEC R2 `(_ZN7cutlass13device_kernelIN5flash19enable_sm80_to_sm89INS1_16FlashAttnFwdSm80INS1_25CollectiveMainloopFwdSm80ILi8ELi1ELb1EN4cute5tupleIJNS5_1CILi128EEENS7_ILi112EEES8_EEELi128ENS_6half_tEfNS_4arch4Sm80ELb0ELb0ELb0ELb1ELb0ELb0ELb1ELb1EEENS1_21CollectiveEpilogueFwdINS6_IJS8_S8_S9_EEENS6_IJNS7_ILi1EEESH_SH_EEESB_SD_Li256ELb1ELb1ELb1ELb0EEENS1_36VarlenDynamicPersistentTileSchedulerILi128ELi112ELi256ELi256ELb1ELb1ELb0ELb0ELb1ELb1EEEEEEEEEvNT_6ParamsE) ;  /* 0xffff248002007950 */ /* 0x004fea0003c3ffff */
        .weak           $__internal_4_$__cuda_sm70_shflsync_up_p
        .type           $__internal_4_$__cuda_sm70_shflsync_up_p,@function
        .size           $__internal_4_$__cuda_sm70_shflsync_up_p,($__internal_5_$__cuda_sm70_votesync_ballot - $__internal_4_$__cuda_sm70_shflsync_up_p)
$__internal_4_$__cuda_sm70_shflsync_up_p:
[----:B------:R-:W-:Y:S02]  /*db80*/  IMAD.MOV.U32 R4, RZ, RZ, RZ ;  /* 0x000000ffff047224 */ /* 0x000fe400078e00ff */
[----:B------:R-:W-:-:S04]  /*db90*/  IMAD.MOV.U32 R10, RZ, RZ, -0x1 ;  /* 0xffffffffff0a7424 */ /* 0x000fc800078e00ff */
[----:B------:R-:W-:Y:S04]  /*dba0*/  WARPSYNC R10 ;  /* 0x0000000a00007348 */ /* 0x000fe80003800000 */
[----:B------:R1:W2:Y:S02]  /*dbb0*/  SHFL.UP PT, R4, R0, R2, R4 ;  /* 0x0400000200047389 */ /* 0x0002a400000e0004 */
[----:B-1----:R-:W-:Y:S02]  /*dbc0*/  MOV R2, R3 ;  /* 0x0000000300027202 */ /* 0x002fe40000000f00 */
[----:B------:R-:W-:-:S04]  /*dbd0*/  MOV R3, 0x0 ;  /* 0x0000000000037802 */ /* 0x000fc80000000f00 */
[----:B--2---:R-:W-:Y:S05]  /*dbe0*/  RET.REL.NODEC R2 `(_ZN7cutlass13device_kernelIN5flash19enable_sm80_to_sm89INS1_16FlashAttnFwdSm80INS1_25CollectiveMainloopFwdSm80ILi8ELi1ELb1EN4cute5tupleIJNS5_1CILi128EEENS7_ILi112EEES8_EEELi128ENS_6half_tEfNS_4arch4Sm80ELb0ELb0ELb0ELb1ELb0ELb0ELb1ELb1EEENS1_21CollectiveEpilogueFwdINS6_IJS8_S8_S9_EEENS6_IJNS7_ILi1EEESH_SH_EEESB_SD_Li256ELb1ELb1ELb1ELb0EEENS1_36VarlenDynamicPersistentTileSchedulerILi128ELi112ELi256ELi256ELb1ELb1ELb0ELb0ELb1ELb1EEEEEEEEEvNT_6ParamsE) ;  /* 0xffff241002007950 */ /* 0x004fea0003c3ffff */
        .weak           $__internal_5_$__cuda_sm70_votesync_ballot
        .type           $__internal_5_$__cuda_sm70_votesync_ballot,@function
        .size           $__internal_5_$__cuda_sm70_votesync_ballot,(.L_x_1342 - $__internal_5_$__cuda_sm70_votesync_ballot)
$__internal_5_$__cuda_sm70_votesync_ballot:
[----:B------:R-:W-:Y:S01]  /*dbf0*/  ISETP.NE.U32.AND P0, PT, R0, 0x1, PT ;  /* 0x000000010000780c */ /* 0x000fe20003f05070 */
[----:B------:R-:W-:-:S04]  /*dc00*/  IMAD.MOV.U32 R3, RZ, RZ, -0x1 ;  /* 0xffffffffff037424 */ /* 0x000fc800078e00ff */
[----:B------:R-:W-:Y:S08]  /*dc10*/  WARPSYNC R3 ;  /* 0x0000000300007348 */ /* 0x000ff00003800000 */
[----:B------:R-:W-:-:S04]  /*dc20*/  VOTE.ANY R0, PT, !P0 ;  /* 0x0000000000007806 */ /* 0x000fc800040e0100 */
[----:B------:R-:W-:Y:S01]  /*dc30*/  LOP3.LUT R0, R0, R3, RZ, 0xc0, !PT ;  /* 0x0000000300007212 */ /* 0x000fe200078ec0ff */
[----:B------:R-:W-:-:S04]  /*dc40*/  IMAD.MOV.U32 R3, RZ, RZ, 0x0 ;  /* 0x00000000ff037424 */ /* 0x000fc800078e00ff */
[----:B------:R-:W-:Y:S05]  /*dc50*/  RET.REL.NODEC R2 `(_ZN7cutlass13device_kernelIN5flash19enable_sm80_to_sm89INS1_16FlashAttnFwdSm80INS1_25CollectiveMainloopFwdSm80ILi8ELi1ELb1EN4cute5tupleIJNS5_1CILi128EEENS7_ILi112EEES8_EEELi128ENS_6half_tEfNS_4arch4Sm80ELb0ELb0ELb0ELb1ELb0ELb0ELb1ELb1EEENS1_21CollectiveEpilogueFwdINS6_IJS8_S8_S9_EEENS6_IJNS7_ILi1EEESH_SH_EEESB_SD_Li256ELb1ELb1ELb1ELb0EEENS1_36VarlenDynamicPersistentTileSchedulerILi128ELi112ELi256ELi256ELb1ELb1ELb0ELb0ELb1ELb1EEEEEEEEEvNT_6ParamsE) ;  /* 0xffff23a002007950 */ /* 0x000fea0003c3ffff */
.L_x_232:
        /* <DEDUP_REMOVED lines=10> */
.L_x_1342:


//--------------------- .text._ZN7cutlass13device_kernelIN5flash19enable_sm80_to_sm89INS1_16FlashAttnFwdSm80INS1_25CollectiveMainloopFwdSm80ILi8ELi1ELb1EN4cute5tupleIJNS5_1CILi128EEENS7_ILi112EEES8_EEELi128ENS_6half_tEfNS_4arch4Sm80ELb0ELb0ELb0ELb1ELb0ELb1ELb1ELb1EEENS1_21CollectiveEpilogueFwdINS6_IJS8_S8_S9_EEENS6_IJNS7_ILi1EEESH_SH_EEESB_SD_Li256ELb1ELb1ELb1ELb0EEENS1_36VarlenDynamicPersistentTileSchedulerILi128ELi112ELi256ELi256ELb1ELb1ELb0ELb0ELb1ELb1EEEEEEEEEvNT_6ParamsE --------------------------
	.section	.text._ZN7cutlass13device_kernelIN5flash19enable_sm80_to_sm89INS1_16FlashAttnFwdSm80INS1_25CollectiveMainloopFwdSm80ILi8ELi1ELb1EN4cute5tupleIJNS5_1CILi128EEENS7_ILi112EEES8_EEELi128ENS_6half_tEfNS_4arch4Sm80ELb0ELb0ELb0ELb1ELb0ELb1ELb1ELb1EEENS1_21CollectiveEpilogueFwdINS6_IJS8_S8_S9_EEENS6_IJNS7_ILi1EEESH_SH_EEESB_SD_Li256ELb1ELb1ELb1ELb0EEENS1_36VarlenDynamicPersistentTileSchedulerILi128ELi112ELi256ELi256ELb1ELb1ELb0ELb0ELb1ELb1EEEEEEEEEvNT_6ParamsE,"ax",@progbits
	.sectioninfo	@"SHI_REGISTERS=255"
	.align	128
.text._ZN7cutlass13device_kernelIN5flash19enable_sm80_to_sm89INS1_16FlashAttnFwdSm80INS1_25CollectiveMainloopFwdSm80ILi8ELi1ELb1EN4cute5tupleIJNS5_1CILi128EEENS7_ILi112EEES8_EEELi128ENS_6half_tEfNS_4arch4Sm80ELb0ELb0ELb0ELb1ELb0ELb1ELb1ELb1EEENS1_21CollectiveEpilogueFwdINS6_IJS8_S8_S9_EEENS6_IJNS7_ILi1EEESH_SH_EEESB_SD_Li256ELb1ELb1ELb1ELb0EEENS1_36VarlenDynamicPersistentTileSchedulerILi128ELi112ELi256ELi256ELb1ELb1ELb0ELb0ELb1ELb1EEEEEEEEEvNT_6ParamsE:
        .type           _ZN7cutlass13device_kernelIN5flash19enable_sm80_to_sm89INS1_16FlashAttnFwdSm80INS1_25CollectiveMainloopFwdSm80ILi8ELi1ELb1EN4cute5tupleIJNS5_1CILi128EEENS7_ILi112EEES8_EEELi128ENS_6half_tEfNS_4arch4Sm80ELb0ELb0ELb0ELb1ELb0ELb1ELb1ELb1EEENS1_21CollectiveEpilogueFwdINS6_IJS8_S8_S9_EEENS6_IJNS7_ILi1EEESH_SH_EEESB_SD_Li256ELb1ELb1ELb1ELb0EEENS1_36VarlenDynamicPersistentTileSchedulerILi128ELi112ELi256ELi256ELb1ELb1ELb0ELb0ELb1ELb1EEEEEEEEEvNT_6ParamsE,@function
        .size           _ZN7cutlass13device_kernelIN5flash19enable_sm80_to_sm89INS1_16FlashAttnFwdSm80INS1_25CollectiveMainloopFwdSm80ILi8ELi1ELb1EN4cute5tupleIJNS5_1CILi128EEENS7_ILi112EEES8_EEELi128ENS_6half_tEfNS_4arch4Sm80ELb0ELb0ELb0ELb1ELb0ELb1ELb1ELb1EEENS1_21CollectiveEpilogueFwdINS6_IJS8_S8_S9_EEENS6_IJNS7_ILi1EEESH_SH_EEESB_SD_Li256ELb1ELb1ELb1ELb0EEENS1_36VarlenDynamicPersistentTileSchedulerILi128ELi112ELi256ELi256ELb1ELb1ELb0ELb0ELb1ELb1EEEEEEEEEvNT_6ParamsE,(.L_x_1347 - _ZN7cutlass13device_kernelIN5flash19enable_sm80_to_sm89INS1_16FlashAttnFwdSm80INS1_25CollectiveMainloopFwdSm80ILi8ELi1ELb1EN4cute5tupleIJNS5_1CILi128EEENS7_ILi112EEES8_EEELi128ENS_6half_tEfNS_4arch4Sm80ELb0ELb0ELb0ELb1ELb0ELb1ELb1ELb1EEENS1_21CollectiveEpilogueFwdINS6_IJS8_S8_S9_EEENS6_IJNS7_ILi1EEESH_SH_EEESB_SD_Li256ELb1ELb1ELb1ELb0EEENS1_36VarlenDynamicPersistentTileSchedulerILi128ELi112ELi256ELi256ELb1ELb1ELb0ELb0ELb1ELb1EEEEEEEEEvNT_6ParamsE)
        .other          _ZN7cutlass13device_kernelIN5flash19enable_sm80_to_sm89INS1_16FlashAttnFwdSm80INS1_25CollectiveMainloopFwdSm80ILi8ELi1ELb1EN4cute5tupleIJNS5_1CILi128EEENS7_ILi112EEES8_EEELi128ENS_6half_tEfNS_4arch4Sm80ELb0ELb0ELb0ELb1ELb0ELb1ELb1ELb1EEENS1_21CollectiveEpilogueFwdINS6_IJS8_S8_S9_EEENS6_IJNS7_ILi1EEESH_SH_EEESB_SD_Li256ELb1ELb1ELb1ELb0EEENS1_36VarlenDynamicPersistentTileSchedulerILi128ELi112ELi256ELi256ELb1ELb1ELb0ELb0ELb1ELb1EEEEEEEEEvNT_6ParamsE,@"STO_CUDA_ENTRY STV_DEFAULT"
_ZN7cutlass13device_kernelIN5flash19enable_sm80_to_sm89INS1_16FlashAttnFwdSm80INS1_25CollectiveMainloopFwdSm80ILi8ELi1ELb1EN4cute5tupleIJNS5_1CILi128EEENS7_ILi112EEES8_EEELi128ENS_6half_tEfNS_4arch4Sm80ELb0ELb0ELb0ELb1ELb0ELb1ELb1ELb1EEENS1_21CollectiveEpilogueFwdINS6_IJS8_S8_S9_EEENS6_IJNS7_ILi1EEESH_SH_EEESB_SD_Li256ELb1ELb1ELb1ELb0EEENS1_36VarlenDynamicPersistentTileSchedulerILi128ELi112ELi256ELi256ELb1ELb1ELb0ELb0ELb1ELb1EEEEEEEEEvNT_6ParamsE:
        /* <DEDUP_REMOVED lines=13> */
[----:B------:R-:W-:-:S02]  /*00d0*/  IMAD.MOV.U32 R8, RZ, RZ, RZ ;  /* 0x000000ffff087224 */ /* 0x000fc400078e00ff */
[----:B------:R-:W-:Y:S01]  /*00e0*/  IMAD.MOV.U32 R7, RZ, RZ, RZ ;  /* 0x000000ffff077224 */ /* 0x000fe200078e00ff */
        /* <DEDUP_REMOVED lines=13> */
[----:B------:R-:W-:Y:S02]  /*01c0*/  ISETP.GE.U32.AND P1, PT, R15, 0x10, PT ;  /* 0x000000100f00780c */ /* 0x000fe40003f26070 */
[----:B------:R-:W-:Y:S01]  /*01d0*/  MOV R10, RZ ;  /* 0x000000ff000a7202 */ /* 0x000fe20000000f00 */
[----:B---3--:R-:W-:-:S05]  /*01e0*/  IMAD R4, R8, R7, RZ ;  /* 0x0000000708047224 */ /* 0x008fca00078e02ff */
[----:B------:R-:W3:Y:S02]  /*01f0*/  SHFL.UP PT, R0, R4, 0x1, RZ ;  /* 0x0420000004007989 */ /* 0x000ee400000e00ff */
[----:B---3--:R-:W-:-:S05]  /*0200*/  SEL R0, R0, RZ, P5 ;  /* 0x000000ff00007207 */ /* 0x008fca0002800000 */
[----:B------:R-:W-:-:S05]  /*0210*/  IMAD.IADD R4, R4, 0x1, R0 ;  /* 0x0000000104047824 */ /* 0x000fca00078e0200 */
[----:B------:R-:W3:Y:S02]  /*0220*/  SHFL.UP PT, R0, R4, 0x2, RZ ;  /* 0x0440000004007989 */ /* 0x000ee400000e00ff */
[----:B---3--:R-:W-:-:S04]  /*0230*/  SEL R0, R0, RZ, P4 ;  /* 0x000000ff00007207 */ /* 0x008fc80002000000 */
[----:B------:R-:W-:-:S05]  /*0240*/  IADD3 R4, R4, R0, RZ ;  /* 0x0000000004047210 */ /* 0x000fca0007ffe0ff */
        /* <DEDUP_REMOVED lines=16> */
.L_x_238:
        /* <DEDUP_REMOVED lines=17> */
.L_x_396:
        /* <DEDUP_REMOVED lines=16> */
.L_x_397:
[----:B---3--:R-:W-:-:S05]  /*0560*/  IMAD R0, R0, c[0x0][0x538], RZ ;  /* 0x00014e0000007a24 */ /* 0x008fca00078e02ff */
[----:B------:R-:W-:-:S04]  /*0570*/  IADD3 R6, R0, R6, RZ ;  /* 0x0000000600067210 */ /* 0x000fc80007ffe0ff */
[----:B------:R-:W-:-:S13]  /*0580*/  ISETP.GT.AND P0, PT, R6, UR4, PT ;  /* 0x0000000406007c0c */ /* 0x000fda000bf04270 */
[----:B-12---:R-:W-:Y:S05]  /*0590*/  @!P0 BRA `(.L_x_238) ;  /* 0xfffffdb000008947 */ /* 0x006fea000383ffff */
.L_x_234:
[----:B------:R-:W-:-:S05]  /*05a0*/  IADD3 R13, -R0, R6, RZ ;  /* 0x00000006000d7210 */ /* 0x000fca0007ffe1ff */
[----:B------:R-:W-:-:S05]  /*05b0*/  IMAD R0, R4, c[0x0][0x538], R13 ;  /* 0x00014e0004007a24 */ /* 0x000fca00078e020d */
[----:B------:R-:W-:Y:S01]  /*05c0*/  ISETP.GT.AND P0, PT, R0, UR4, PT ;  /* 0x0000000400007c0c */ /* 0x000fe2000bf04270 */
[----:B------:R-:W-:-:S12]  /*05d0*/  BRA.DIV ~URZ, `(.L_x_239) ;  /* 0x000170a27f007947 */ /* 0x000fd8000b800000 */
[----:B------:R-:W-:-:S04]  /*05e0*/  VOTE.ANY R5, PT, !P0 ;  /* 0x0000000000057806 */ /* 0x000fc800040e0100 */
.L_x_398:
[----:B------:R1:W3:Y:S01]  /*05f0*/  POPC R14, R5 ;  /* 0x00000005000e7309 */ /* 0x0002e20000000000 */
[----:B------:R-:W-:Y:S05]  /*0600*/  BRA.DIV ~URZ, `(.L_x_240) ;  /* 0x000170c27f007947 */ /* 0x000fea000b800000 */
[----:B---3--:R3:W4:Y:S01]  /*0610*/  SHFL.IDX PT, R12, R8, R14, 0x1f ;  /* 0x00001f0e080c7589 */ /* 0x00872200000e0000 */
[----:B------:R-:W-:-:S03]  /*0620*/  MOV R6, RZ ;  /* 0x000000ff00067202 */ /* 0x000fc60000000f00 */
[----:B------:R3:W1:Y:S04]  /*0630*/  SHFL.IDX PT, R11, R7, R14, 0x1f ;  /* 0x00001f0e070b7589 */ /* 0x00066800000e0000 */
.L_x_399:
[----:B------:R-:W-:Y:S01]  /*0640*/  ISETP.NE.AND P0, PT, R5, RZ, PT ;  /* 0x000000ff0500720c */ /* 0x000fe20003f05270 */
[----:B------:R-:W-:-:S12]  /*0650*/  BSSY B0, `(.L_x_241) ;  /* 0x0000005000007945 */ /* 0x000fd80003800000 */
[----:B------:R-:W-:Y:S05]  /*0660*/  @!P0 BRA `(.L_x_242) ;  /* 0x0000003000008947 */ /* 0x000fea0003800000 */
[----:B------:R-:W-:Y:S01]  /*0670*/  IADD3 R3, R14, -0x1, RZ ;  /* 0xffffffff0e037810 */ /* 0x000fe20007ffe0ff */
[----:B------:R-:W-:Y:S05]  /*0680*/  BRA.DIV ~URZ, `(.L_x_243) ;  /* 0x000171227f007947 */ /* 0x000fea000b800000 */
[----:B------:R3:W4:Y:S02]  /*0690*/  SHFL.IDX PT, R6, R4, R3, 0x1f ;  /* 0x00001f0304067589 */ /* 0x00072400000e0000 */
.L_x_242:
[----:B------:R-:W-:Y:S05]  /*06a0*/  BSYNC B0 ;  /* 0x0000000000007941 */ /* 0x000fea0003800000 */
.L_x_241:
[----:B----4-:R-:W-:Y:S01]  /*06b0*/  IABS R0, R12 ;  /* 0x0000000c00007213 */ /* 0x010fe20000000000 */
[----:B--2---:R-:W-:Y:S02]  /*06c0*/  IMAD R240, R6, c[0x0][0x538], R13 ;  /* 0x00014e0006f07a24 */ /* 0x004fe400078e020d */
[----:B------:R-:W-:Y:S02]  /*06d0*/  IMAD.IADD R243, R14, 0x1, R10 ;  /* 0x000000010ef37824 */ /* 0x000fe400078e020a */
[----:B-1----:R-:W-:Y:S01]  /*06e0*/  IMAD.MOV.U32 R5, RZ, RZ, R0 ;  /* 0x000000ffff057224 */ /* 0x002fe200078e0000 */
[----:B------:R-:W-:Y:S02]  /*06f0*/  IABS R0, R11 ;  /* 0x0000000b00007213 */ /* 0x000fe40000000000 */
[----:B------:R-:W-:Y:S01]  /*0700*/  IADD3 R241, -R240, UR4, RZ ;  /* 0x00000004f0f17c10 */ /* 0x000fe2000fffe1ff */
[----:B------:R-:W1:Y:S02]  /*0710*/  I2F.RP R2, R5 ;  /* 0x0000000500027306 */ /* 0x000e640000209400 */
[----:B---3--:R-:W-:Y:S01]  /*0720*/  IMAD.MOV.U32 R7, RZ, RZ, R0 ;  /* 0x000000ffff077224 */ /* 0x008fe200078e0000 */
[----:B------:R-:W-:-:S02]  /*0730*/  IABS R6, R241 ;  /* 0x000000f100067213 */ /* 0x000fc40000000000 */
[----:B------:R-:W-:-:S03]  /*0740*/  IABS R0, R12 ;  /* 0x0000000c00007213 */ /* 0x000fc60000000000 */
[----:B------:R-:W-:Y:S01]  /*0750*/  I2F.RP R8, R7 ;  /* 0x0000000700087306 */ /* 0x000fe20000209400 */
[----:B------:R-:W-:-:S07]  /*0760*/  IADD3 R0, RZ, -R0, RZ ;  /* 0x80000000ff007210 */ /* 0x000fce0007ffe0ff */
[----:B-1----:R-:W1:Y:S02]  /*0770*/  MUFU.RCP R2, R2 ;  /* 0x0000000200027308 */ /* 0x002e640000001000 */
[----:B-1----:R-:W-:-:S06]  /*0780*/  IADD3 R2, R2, 0xffffffe, RZ ;  /* 0x0ffffffe02027810 */ /* 0x002fcc0007ffe0ff */
[----:B------:R-:W1:Y:S02]  /*0790*/  F2I.FTZ.U32.TRUNC.NTZ R3, R2 ;  /* 0x0000000200037305 */ /* 0x000e64000021f000 */
        /* <DEDUP_REMOVED lines=8> */
[----:B------:R-:W-:Y:S02]  /*0820*/  ISETP.GT.U32.AND P0, PT, R5, R0, PT ;  /* 0x000000000500720c */ /* 0x000fe40003f04070 */
[----:B-1----:R-:W-:-:S11]  /*0830*/  IADD3 R3, R3, 0xffffffe, RZ ;  /* 0x0ffffffe03037810 */ /* 0x002fd60007ffe0ff */
[----:B------:R-:W-:Y:S01]  /*0840*/  @!P0 IMAD.IADD R0, R0, 0x1, -R5 ;  /* 0x0000000100008824 */ /* 0x000fe200078e0a05 */
[----:B------:R-:W-:Y:S02]  /*0850*/  @!P0 IADD3 R2, R2, 0x1, RZ ;  /* 0x0000000102028810 */ /* 0x000fe40007ffe0ff */
[----:B------:R-:W-:Y:S01]  /*0860*/  ISETP.NE.AND P0, PT, R12, RZ, PT ;  /* 0x000000ff0c00720c */ /* 0x000fe20003f05270 */
[----:B------:R-:W1:Y:S01]  /*0870*/  F2I.FTZ.U32.TRUNC.NTZ R3, R3 ;  /* 0x0000000300037305 */ /* 0x000e62000021f000 */
[----:B------:R-:W-:Y:S02]  /*0880*/  ISETP.GE.U32.AND P2, PT, R0, R5, PT ;  /* 0x000000050000720c */ /* 0x000fe40003f46070 */
[----:B------:R-:W-:-:S04]  /*0890*/  LOP3.LUT R0, R241, R12, RZ, 0x3c, !PT ;  /* 0x0000000cf1007212 */ /* 0x000fc800078e3cff */
[----:B------:R-:W-:-:S07]  /*08a0*/  ISETP.GE.AND P1, PT, R0, RZ, PT ;  /* 0x000000ff0000720c */ /* 0x000fce0003f26270 */
[----:B------:R-:W-:Y:S02]  /*08b0*/  @P2 IADD3 R2, R2, 0x1, RZ ;  /* 0x0000000102022810 */ /* 0x000fe40007ffe0ff */
[----:B-1----:R-:W-:-:S03]  /*08c0*/  IADD3 R0, RZ, -R3, RZ ;  /* 0x80000003ff007210 */ /* 0x002fc60007ffe0ff */
[----:B------:R-:W-:Y:S02]  /*08d0*/  IMAD.MOV.U32 R4, RZ, RZ, R2 ;  /* 0x000000ffff047224 */ /* 0x000fe400078e0002 */
[----:B------:R-:W-:Y:S01]  /*08e0*/  IMAD.MOV.U32 R2, RZ, RZ, R0 ;  /* 0x000000ffff027224 */ /* 0x000fe200078e0000 */
[----:B------:R-:W-:Y:S01]  /*08f0*/  IABS R0, R11 ;  /* 0x0000000b00007213 */ /* 0x000fe20000000000 */
[----:B------:R-:W-:Y:S01]  /*0900*/  @!P1 IMAD.MOV R4, RZ, RZ, -R4 ;  /* 0x000000ffff049224 */ /* 0x000fe200078e0a04 */
[----:B------:R-:W-:Y:S01]  /*0910*/  @!P0 LOP3.LUT R4, RZ, R12, RZ, 0x33, !PT ;  /* 0x0000000cff048212 */ /* 0x000fe200078e33ff */
[----:B------:R-:W-:Y:S01]  /*0920*/  IMAD R5, R2, R7, RZ ;  /* 0x0000000702057224 */ /* 0x000fe200078e02ff */
[----:B------:R-:W-:Y:S01]  /*0930*/  MOV R2, RZ ;  /* 0x000000ff00027202 */ /* 0x000fe20000000f00 */
[----:B------:R-:W-:Y:S01]  /*0940*/  IMAD.MOV R6, RZ, RZ, -R0 ;  /* 0x000000ffff067224 */ /* 0x000fe200078e0a00 */
[----:B------:R-:W-:-:S03]  /*0950*/  IABS R8, R4 ;  /* 0x0000000400087213 */ /* 0x000fc60000000000 */
        /* <DEDUP_REMOVED lines=22> */
.L_x_235:
[----:B--2---:R-:W-:Y:S01]  /*0ac0*/  IMAD.MOV.U32 R241, RZ, RZ, RZ ;  /* 0x000000fffff17224 */ /* 0x004fe200078e00ff */
[----:B------:R-:W-:Y:S01]  /*0ad0*/  MOV R242, RZ ;  /* 0x000000ff00f27202 */ /* 0x000fe20000000f00 */
[----:B------:R-:W-:Y:S01]  /*0ae0*/  IMAD.U32 R240, RZ, RZ, UR4 ;  /* 0x00000004fff07e24 */ /* 0x000fe2000f8e00ff */
[----:B------:R-:W-:Y:S02]  /*0af0*/  MOV R243, c[0x0][0x53c] ;  /* 0x00014f0000f37a02 */ /* 0x000fe40000000f00 */
.L_x_244:
[----:B------:R-:W-:Y:S01]  /*0b00*/  ISETP.NE.AND P0, PT, R15, RZ, PT ;  /* 0x000000ff0f00720c */ /* 0x000fe20003f05270 */
[----:B------:R-:W-:-:S12]  /*0b10*/  WARPSYNC 0xffffffff ;  /* 0xffffffff00007948 */ /* 0x000fd80003800000 */
[----:B------:R1:W-:Y:S04]  /*0b20*/  @!P0 STS.128 [0xf100], R240 ;  /* 0x00f100f0ff008388 */ /* 0x0003e80000000c00 */
[----:B------:R-:W-:Y:S06]  /*0b30*/  BAR.ARV 0x5, 0x100 ;  /* 0x0144000000007b1d */ /* 0x000fec0000002000 */
.L_x_233:
[----:B-12---:R-:W-:-:S13]  /*0b40*/  ISETP.GE.AND P0, PT, R243, c[0x0][0x53c], PT ;  /* 0x00014f00f3007a0c */ /* 0x006fda0003f06270 */
[----:B------:R-:W-:Y:S05]  /*0b50*/  @P0 EXIT ;  /* 0x000000000000094d */ /* 0x000fea0003800000 */
[----:B------:R-:W1:Y:S02]  /*0b60*/  S2R R15, SR_TID.X ;  /* 0x00000000000f7919 */ /* 0x000e640000002100 */
[----:B-1----:R-:W-:-:S04]  /*0b70*/  SHF.R.S32.HI R13, RZ, 0x1f, R15 ;  /* 0x0000001fff0d7819 */ /* 0x002fc8000001140f */
[CC--:B------:R-:W-:Y:S02]  /*0b80*/  LEA.HI R3, R13.reuse, R15.reuse, RZ, 0x4 ;  /* 0x0000000f0d037211 */ /* 0x0c0fe400078f20ff */
[CC--:B------:R-:W-:Y:S02]  /*0b90*/  LEA.HI R14, R13.reuse, R15.reuse, RZ, 0x3 ;  /* 0x0000000f0d0e7211 */ /* 0x0c0fe400078f18ff */
[----:B------:R-:W-:Y:S02]  /*0ba0*/  SHF.R.S32.HI R4, RZ, 0x4, R3 ;  /* 0x00000004ff047819 */ /* 0x000fe40000011403 */
[----:B------:R-:W-:Y:S02]  /*0bb0*/  LEA.HI R8, R13, R15, RZ, 0x2 ;  /* 0x0000000f0d087211 */ /* 0x000fe400078f10ff */
[----:B------:R-:W-:Y:S02]  /*0bc0*/  LEA.HI R0, R3, R4, RZ, 0x1 ;  /* 0x0000000403007211 */ /* 0x000fe400078f08ff */
[----:B------:R-:W-:-:S02]  /*0bd0*/  SHF.R.S32.HI R213, RZ, 0x3, R14 ;  /* 0x00000003ffd57819 */ /* 0x000fc4000001140e */
[----:B------:R-:W-:Y:S02]  /*0be0*/  LOP3.LUT R0, R0, 0xfffffffe, RZ, 0xc0, !PT ;  /* 0xfffffffe00007812 */ /* 0x000fe400078ec0ff */
[----:B------:R-:W-:Y:S02]  /*0bf0*/  LOP3.LUT R5, R14, 0xfffffff8, RZ, 0xc0, !PT ;  /* 0xfffffff80e057812 */ /* 0x000fe400078ec0ff */
[----:B------:R-:W-:Y:S01]  /*0c00*/  SHF.R.S32.HI R6, RZ, 0x2, R8 ;  /* 0x00000002ff067819 */ /* 0x000fe20000011408 */
[----:B------:R-:W-:Y:S01]  /*0c10*/  IMAD.IADD R12, R4, 0x1, -R0 ;  /* 0x00000001040c7824 */ /* 0x000fe200078e0a00 */
[----:B------:R-:W-:Y:S01]  /*0c20*/  SHF.R.S32.HI R2, RZ, 0x1f, R8 ;  /* 0x0000001fff027819 */ /* 0x000fe20000011408 */
[----:B------:R-:W-:Y:S01]  /*0c30*/  IMAD.SHL.U32 R4, R213, 0x40, RZ ;  /* 0x00000040d5047824 */ /* 0x000fe200078e00ff */
[----:B------:R-:W-:Y:S01]  /*0c40*/  LOP3.LUT R0, R3, 0xfffffff0, RZ, 0xc0, !PT ;  /* 0xfffffff003007812 */ /* 0x000fe200078ec0ff */
[----:B------:R-:W-:Y:S01]  /*0c50*/  IMAD.IADD R232, R15, 0x1, -R5 ;  /* 0x000000010fe87824 */ /* 0x000fe200078e0a05 */
[----:B------:R-:W-:-:S02]  /*0c60*/  LEA.HI R2, R2, R6, RZ, 0x3 ;  /* 0x0000000602027211 */ /* 0x000fc400078f18ff */
[----:B------:R-:W-:Y:S01]  /*0c70*/  LOP3.LUT R3, R4, 0x1c0, RZ, 0xc0, !PT ;  /* 0x000001c004037812 */ /* 0x000fe200078ec0ff */
[----:B------:R-:W-:Y:S01]  /*0c80*/  IMAD.SHL.U32 R209, R232, 0x8, RZ ;  /* 0x00000008e8d17824 */ /* 0x000fe200078e00ff */
[----:B------:R-:W-:Y:S01]  /*0c90*/  LOP3.LUT R2, R2, 0xfffffff8, RZ, 0xc0, !PT ;  /* 0xfffffff802027812 */ /* 0x000fe200078ec0ff */
[----:B------:R-:W-:Y:S01]  /*0ca0*/  IMAD.IADD R0, R15, 0x1, -R0 ;  /* 0x000000010f007824 */ /* 0x000fe200078e0a00 */
[----:B------:R-:W-:Y:S02]  /*0cb0*/  SHF.R.U32.HI R5, RZ, 0x3, R3 ;  /* 0x00000003ff057819 */ /* 0x000fe40000011603 */
[----:B------:R-:W-:Y:S01]  /*0cc0*/  LOP3.LUT R3, R3, 0x38, R209, 0xf8, !PT ;  /* 0x0000003803037812 */ /* 0x000fe200078ef8d1 */
[----:B------:R-:W-:Y:S01]  /*0cd0*/  IMAD.IADD R2, R6, 0x1, -R2 ;  /* 0x0000000106027824 */ /* 0x000fe200078e0a02 */
[----:B------:R-:W-:Y:S02]  /*0ce0*/  LEA.HI R6, R13, R15, RZ, 0x5 ;  /* 0x0000000f0d067211 */ /* 0x000fe400078f28ff */
[----:B------:R-:W-:-:S02]  /*0cf0*/  LOP3.LUT R4, R8, 0xfffffffc, RZ, 0xc0, !PT ;  /* 0xfffffffc08047812 */ /* 0x000fc400078ec0ff */
[----:B------:R-:W-:Y:S02]  /*0d00*/  SHF.R.S32.HI R7, RZ, 0x1f, R0 ;  /* 0x0000001fff077819 */ /* 0x000fe40000011400 */
[----:B------:R-:W-:Y:S02]  /*0d10*/  LOP3.LUT R9, R3, R5, RZ, 0x3c, !PT ;  /* 0x0000000503097212 */ /* 0x000fe400078e3cff */
[----:B------:R-:W-:Y:S01]  /*0d20*/  SHF.R.S32.HI R3, RZ, 0x5, R6 ;  /* 0x00000005ff037819 */ /* 0x000fe20000011406 */
[----:B------:R-:W-:Y:S01]  /*0d30*/  IMAD.IADD R6, R15, 0x1, -R4 ;  /* 0x000000010f067824 */ /* 0x000fe200078e0a04 */
[----:B------:R-:W-:Y:S01]  /*0d40*/  LEA.HI R10, R7, R0, RZ, 0x3 ;  /* 0x00000000070a7211 */ /* 0x000fe200078f18ff */
[C---:B------:R-:W-:Y:S01]  /*0d50*/  IMAD.SHL.U32 R4, R2.reuse, 0x40, RZ ;  /* 0x0000004002047824 */ /* 0x040fe200078e00ff */
[----:B------:R-:W-:Y:S01]  /*0d60*/  R2P PR, R2, 0x6 ;  /* 0x0000000602007804 */ /* 0x000fe20000000000 */
[----:B------:R-:W-:Y:S01]  /*0d70*/  IMAD.SHL.U32 R11, R3, 0x400, RZ ;  /* 0x00000400030b7824 */ /* 0x000fe200078e00ff */
[----:B------:R-:W-:-:S02]  /*0d80*/  LOP3.LUT R5, R10, 0xfffffff8, RZ, 0xc0, !PT ;  /* 0xfffffff80a057812 */ /* 0x000fc400078ec0ff */
[----:B------:R-:W-:Y:S02]  /*0d90*/  LOP3.LUT R4, R4, 0x1c0, RZ, 0xc0, !PT ;  /* 0x000001c004047812 */ /* 0x000fe400078ec0ff */
[----:B------:R-:W-:Y:S01]  /*0da0*/  LOP3.LUT R3, R2, 0x1, RZ, 0xc0, !PT ;  /* 0x0000000102037812 */ /* 0x000fe200078ec0ff */
[----:B------:R-:W-:Y:S01]  /*0db0*/  IMAD.IADD R7, R0, 0x1, -R5 ;  /* 0x0000000100077824 */ /* 0x000fe200078e0a05 */
[----:B------:R-:W-:Y:S01]  /*0dc0*/  LEA.HI R0, R4, R4, RZ, 0x1d ;  /* 0x0000000404007211 */ /* 0x000fe200078fe8ff */
[----:B------:R-:W-:Y:S01]  /*0dd0*/  IMAD R2, R6, 0x2, R11 ;  /* 0x0000000206027824 */ /* 0x000fe200078e020b */
[----:B------:R-:W-:Y:S01]  /*0de0*/  ISETP.NE.U32.AND P0, PT, R3, 0x1, PT ;  /* 0x000000010300780c */ /* 0x000fe20003f05070 */
[----:B------:R-:W-:Y:S01]  /*0df0*/  IMAD.SHL.U32 R3, R232, 0x40, RZ ;  /* 0x00000040e8037824 */ /* 0x000fe200078e00ff */
[----:B------:R-:W-:Y:S01]  /*0e00*/  LEA.HI R4, R13, R15, RZ, 0x6 ;  /* 0x0000000f0d047211 */ /* 0x000fe200078f30ff */
[----:B------:R-:W-:Y:S01]  /*0e10*/  IMAD.IADD R8, R2, 0x1, R0 ;  /* 0x0000000102087824 */ /* 0x000fe200078e0200 */
[C---:B------:R-:W-:Y:S01]  /*0e20*/  LOP3.LUT P4, RZ, R7.reuse, 0x2, RZ, 0xc0, !PT ;  /* 0x0000000207ff7812 */ /* 0x040fe2000788c0ff */
[----:B------:R-:W-:Y:S01]  /*0e30*/  IMAD.SHL.U32 R0, R7, 0x40, RZ ;  /* 0x0000004007007824 */ /* 0x000fe200078e00ff */
[----:B------:R-:W-:Y:S01]  /*0e40*/  LOP3.LUT R2, R3, 0x1c0, RZ, 0xc0, !PT ;  /* 0x000001c003027812 */ /* 0x000fe200078ec0ff */
[----:B------:R-:W-:Y:S01]  /*0e50*/  IMAD.SHL.U32 R3, R4, 0x8, RZ ;  /* 0x0000000804037824 */ /* 0x000fe200078e00ff */
[----:B------:R-:W-:Y:S01]  /*0e60*/  LOP3.LUT P3, RZ, R7, 0x4, RZ, 0xc0, !PT ;  /* 0x0000000407ff7812 */ /* 0x000fe2000786c0ff */
[----:B------:R-:W-:Y:S01]  /*0e70*/  IMAD.SHL.U32 R4, R12, 0x8, RZ ;  /* 0x000000080c047824 */ /* 0x000fe200078e00ff */
[----:B------:R-:W-:Y:S01]  /*0e80*/  LOP3.LUT R0, R0, 0x1c0, RZ, 0xc0, !PT ;  /* 0x000001c000007812 */ /* 0x000fe200078ec0ff */
[----:B------:R-:W-:Y:S01]  /*0e90*/  IMAD.MOV.U32 R7, RZ, RZ, 0x40 ;  /* 0x00000040ff077424 */ /* 0x000fe200078e00ff */
[----:B------:R-:W-:-:S02]  /*0ea0*/  LOP3.LUT R6, R2, 0x8, R14, 0xf8, !PT ;  /* 0x0000000802067812 */ /* 0x000fc400078ef80e */
[----:B------:R-:W-:Y:S02]  /*0eb0*/  SHF.R.U32.HI R5, RZ, 0x3, R2 ;  /* 0x00000003ff057819 */ /* 0x000fe40000011602 */
[----:B------:R-:W-:Y:S02]  /*0ec0*/  LOP3.LUT R2, R0, 0x8, R4, 0xf8, !PT ;  /* 0x0000000800027812 */ /* 0x000fe400078ef804 */
[----:B------:R-:W-:Y:S02]  /*0ed0*/  SHF.R.U32.HI R0, RZ, 0x3, R0 ;  /* 0x00000003ff007819 */ /* 0x000fe40000011600 */
[----:B------:R-:W-:Y:S01]  /*0ee0*/  LOP3.LUT R6, R6, R5, RZ, 0x3c, !PT ;  /* 0x0000000506067212 */ /* 0x000fe200078e3cff */
[----:B------:R-:W-:Y:S01]  /*0ef0*/  IMAD.SHL.U32 R5, R8, 0x2, RZ ;  /* 0x0000000208057824 */ /* 0x000fe200078e00ff */
[----:B------:R-:W-:Y:S01]  /*0f00*/  LOP3.LUT R0, R2, R0, RZ, 0x3c, !PT ;  /* 0x0000000002007212 */ /* 0x000fe200078e3cff */
[----:B------:R-:W-:Y:S01]  /*0f10*/  IMAD.SHL.U32 R2, R10, 0x40, RZ ;  /* 0x000000400a027824 */ /* 0x000fe200078e00ff */
[----:B------:R-:W-:Y:S01]  /*0f20*/  LOP3.LUT R3, R3, 0xfffffe00, RZ, 0xc0, !PT ;  /* 0xfffffe0003037812 */ /* 0x000fe200078ec0ff */
[----:B------:R-:W-:Y:S01]  /*0f30*/  IMAD.MOV.U32 R8, RZ, RZ, 0x20 ;  /* 0x00000020ff087424 */ /* 0x000fe200078e00ff */
[----:B------:R-:W-:-:S02]  /*0f40*/  IADD3 R4, R5, 0x80, RZ ;  /* 0x0000008005047810 */ /* 0x000fc40007ffe0ff */
[----:B------:R-:W-:Y:S02]  /*0f50*/  IADD3 R15, R5, 0x70, RZ ;  /* 0x00000070050f7810 */ /* 0x000fe40007ffe0ff */
[----:B------:R-:W-:Y:S01]  /*0f60*/  LOP3.LUT R2, R0, 0xfffffe00, R2, 0xf8, !PT ;  /* 0xfffffe0000027812 */ /* 0x000fe200078ef802 */
[----:B------:R-:W-:Y:S01]  /*0f70*/  IMAD.SHL.U32 R0, R232, 0x4, RZ ;  /* 0x00000004e8007824 */ /* 0x000fe200078e00ff */
[----:B------:R-:W-:Y:S02]  /*0f80*/  @P0 IADD3 R15, R4, 0x10, RZ ;  /* 0x00000010040f0810 */ /* 0x000fe40007ffe0ff */
[----:B------:R-:W-:Y:S02]  /*0f90*/  IADD3 R4, R213, 0x20, RZ ;  /* 0x00000020d5047810 */ /* 0x000fe40007ffe0ff */
[----:B------:R-:W-:Y:S01]  /*0fa0*/  LOP3.LUT R9, R9, R3, RZ, 0xfc, !PT ;  /* 0x0000000309097212 */ /* 0x000fe200078efcff */
[----:B------:R-:W-:Y:S01]  /*0fb0*/  IMAD R3, R12, 0x200, R6 ;  /* 0x000002000c037824 */ /* 0x000fe200078e0206 */
[----:B------:R-:W-:Y:S01]  /*0fc0*/  IADD3 R4, R213, 0x60, RZ ;  /* 0x00000060d5047810 */ /* 0x000fe20007ffe0ff */
[----:B------:R-:W-:Y:S01]  /*0fd0*/  STL [R1+0x8], R15 ;  /* 0x0000080f01007387 */ /* 0x000fe20000100800 */
[----:B------:R-:W-:Y:S01]  /*0fe0*/  SEL R4, R7, 0xffffffc0, !P2 ;  /* 0xffffffc007047807 */ /* 0x000fe20005000000 */
[----:B------:R-:W-:Y:S01]  /*0ff0*/  IMAD.SHL.U32 R210, R9, 0x2, RZ ;  /* 0x0000000209d27824 */ /* 0x000fe200078e00ff */
[----:B------:R-:W-:-:S02]  /*1000*/  IADD3 R6, R213, 0x40, RZ ;  /* 0x00000040d5067810 */ /* 0x000fc40007ffe0ff */
[----:B------:R-:W-:Y:S02]  /*1010*/  SEL R6, R8, 0xffffffe0, !P1 ;  /* 0xffffffe008067807 */ /* 0x000fe40004800000 */
[----:B------:R-:W-:Y:S02]  /*1020*/  IADD3 R109, R0, 0x20, RZ ;  /* 0x00000020006d7810 */ /* 0x000fe40007ffe0ff */
[----:B------:R-:W-:Y:S01]  /*1030*/  SEL R0, R7, 0xffffffc0, !P3 ;  /* 0xffffffc007007807 */ /* 0x000fe20005800000 */
[C---:B------:R-:W-:Y:S01]  /*1040*/  IMAD.IADD R7, R5.reuse, 0x1, R4 ;  /* 0x0000000105077824 */ /* 0x040fe200078e0204 */
[C---:B------:R-:W-:Y:S01]  /*1050*/  LEA R202, R2.reuse, 0x100, 0x1 ;  /* 0x0000010002ca7811 */ /* 0x040fe200078e08ff */
[----:B------:R-:W-:Y:S01]  /*1060*/  IMAD.IADD R10, R5, 0x1, R6 ;  /* 0x00000001050a7824 */ /* 0x000fe200078e0206 */
[----:B------:R-:W-:Y:S01]  /*1070*/  LEA R201, R3, 0x8100, 0x1 ;  /* 0x0000810003c97811 */ /* 0x000fe200078e08ff */
[----:B------:R-:W-:Y:S01]  /*1080*/  IMAD.IADD R5, R2, 0x1, R11 ;  /* 0x0000000102057824 */ /* 0x000fe200078e020b */
[----:B------:R1:W-:Y:S01]  /*1090*/  STL [R1+0x20], R7 ;  /* 0x0000200701007387 */ /* 0x0003e20000100800 */
[--C-:B------:R-:W-:Y:S01]  /*10a0*/  IMAD.IADD R2, R6, 0x1, R15.reuse ;  /* 0x0000000106027824 */ /* 0x100fe200078e020f */
[----:B------:R-:W-:Y:S01]  /*10b0*/  SEL R3, R8, 0xffffffe0, !P4 ;  /* 0xffffffe008037807 */ /* 0x000fe20006000000 */
[----:B------:R-:W-:Y:S01]  /*10c0*/  IMAD.IADD R6, R4, 0x1, R15 ;  /* 0x0000000104067824 */ /* 0x000fe200078e020f */
[----:B------:R-:W-:Y:S01]  /*10d0*/  STL [R1+0x10], R10 ;  /* 0x0000100a01007387 */ /* 0x000fe20000100800 */
[----:B------:R-:W-:Y:S01]  /*10e0*/  IADD3 R212, -R213, 0x70, RZ ;  /* 0x00000070d5d47810 */ /* 0x000fe20007ffe1ff */
[--C-:B------:R-:W-:Y:S01]  /*10f0*/  IMAD.IADD R205, R0, 0x1, R202.reuse ;  /* 0x0000000100cd7824 */ /* 0x100fe200078e02ca */
[----:B------:R-:W-:Y:S01]  /*1100*/  IADD3 R209, R209, 0x40, RZ ;  /* 0x00000040d1d17810 */ /* 0x000fe20007ffe0ff */
[----:B------:R-:W-:Y:S01]  /*1110*/  IMAD.IADD R203, R3, 0x1, R202 ;  /* 0x0000000103cb7824 */ /* 0x000fe200078e02ca */
[----:B------:R-:W-:-:S03]  /*1120*/  LEA R207, R5, 0x100, 0x1 ;  /* 0x0000010005cf7811 */ /* 0x000fc600078e08ff */
[----:B------:R-:W-:Y:S02]  /*1130*/  IMAD.IADD R204, R0, 0x1, R203 ;  /* 0x0000000100cc7824 */ /* 0x000fe400078e02cb */
[----:B-1----:R-:W-:-:S05]  /*1140*/  IMAD.IADD R7, R4, 0x1, R10 ;  /* 0x0000000104077824 */ /* 0x002fca00078e020a */
[----:B------:R-:W-:Y:S04]  /*1150*/  STL [R1+0x1c], R7 ;  /* 0x00001c0701007387 */ /* 0x000fe80000100800 */
[----:B------:R-:W-:Y:S04]  /*1160*/  STL [R1+0x18], R6 ;  /* 0x0000180601007387 */ /* 0x000fe80000100800 */
[----:B------:R1:W-:Y:S02]  /*1170*/  STL [R1+0xc], R2 ;  /* 0x00000c0201007387 */ /* 0x0003e40000100800 */
[----:B-1----:R-:W-:-:S05]  /*1180*/  IMAD.IADD R2, R2, 0x1, R4 ;  /* 0x0000000102027824 */ /* 0x002fca00078e0204 */
[----:B------:R1:W-:Y:S02]  /*1190*/  STL [R1+0x14], R2 ;  /* 0x0000140201007387 */ /* 0x0003e40000100800 */
.L_x_395:
[----:B------:R-:W-:-:S04]  /*11a0*/  IMAD.MOV.U32 R12, RZ, RZ, 0x4 ;  /* 0x00000004ff0c7424 */ /* 0x000fc800078e00ff */
[----:B-1----:R-:W-:-:S05]  /*11b0*/  IMAD.WIDE R2, R243, R12, c[0x0][0x588] ;  /* 0x00016200f3027625 */ /* 0x002fca00078e020c */
[----:B------:R-:W2:Y:S01]  /*11c0*/  LDG.E R233, [R2.64] ;  /* 0x0000000a02e97981 */ /* 0x000ea2000c1e1900 */
[----:B------:R-:W-:Y:S01]  /*11d0*/  ISETP.NE.U32.AND P4, PT, RZ, c[0x0][0x360], PT ;  /* 0x0000d800ff007a0c */ /* 0x000fe20003f85070 */
[----:B------:R-:W-:Y:S01]  /*11e0*/  IMAD.MOV.U32 R172, RZ, RZ, RZ ;  /* 0x000000ffffac7224 */ /* 0x000fe200078e00ff */
[----:B------:R-:W-:Y:S02]  /*11f0*/  ISETP.NE.U32.AND P0, PT, RZ, c[0x0][0x370], PT ;  /* 0x0000dc00ff007a0c */ /* 0x000fe40003f05070 */
[----:B------:R-:W-:Y:S02]  /*1200*/  ISETP.NE.AND.EX P4, PT, RZ, c[0x0][0x364], PT, P4 ;  /* 0x0000d900ff007a0c */ /* 0x000fe40003f85340 */
[----:B------:R-:W-:Y:S02]  /*1210*/  ISETP.NE.AND.EX P2, PT, RZ, c[0x0][0x374], PT, P0 ;  /* 0x0000dd00ff007a0c */ /* 0x000fe40003f45300 */
[----:B------:R-:W-:Y:S02]  /*1220*/  ISETP.NE.U32.AND P3, PT, RZ, c[0x0][0x348], PT ;  /* 0x0000d200ff007a0c */ /* 0x000fe40003f65070 */
[----:B------:R-:W-:-:S02]  /*1230*/  ISETP.NE.U32.AND P5, PT, RZ, c[0x0][0x358], PT ;  /* 0x0000d600ff007a0c */ /* 0x000fc40003fa5070 */
[----:B------:R-:W-:Y:S02]  /*1240*/  ISETP.NE.AND.EX P3, PT, RZ, c[0x0][0x34c], PT, P3 ;  /* 0x0000d300ff007a0c */ /* 0x000fe40003f65330 */
[----:B------:R-:W-:Y:S01]  /*1250*/  ISETP.NE.AND.EX P5, PT, RZ, c[0x0][0x35c], PT, P5 ;  /* 0x0000d700ff007a0c */ /* 0x000fe20003fa5350 */
[----:B------:R-:W-:Y:S02]  /*1260*/  IMAD.MOV.U32 R166, RZ, RZ, RZ ;  /* 0x000000ffffa67224 */ /* 0x000fe400078e00ff */
[----:B------:R-:W-:Y:S02]  /*1270*/  IMAD.MOV.U32 R171, RZ, RZ, RZ ;  /* 0x000000ffffab7224 */ /* 0x000fe400078e00ff */
[----:B------:R-:W-:Y:S01]  /*1280*/  IMAD.MOV.U32 R11, RZ, RZ, RZ ;  /* 0x000000ffff0b7224 */ /* 0x000fe200078e00ff */
[----:B--2---:R-:W-:Y:S02]  /*1290*/  SHF.R.S32.HI R146, RZ, 0x1f, R233 ;  /* 0x0000001fff927819 */ /* 0x004fe400000114e9 */
[----:B------:R-:W-:-:S02]  /*12a0*/  @P4 LEA R2, P0, R233, c[0x0][0x360], 0x2 ;  /* 0x0000d800e9024a11 */ /* 0x000fc400078010ff */
[C---:B------:R-:W-:Y:S02]  /*12b0*/  @P2 LEA R4, P1, R233.reuse, c[0x0][0x370], 0x2 ;  /* 0x0000dc00e9042a11 */ /* 0x040fe400078210ff */
[C-C-:B------:R-:W-:Y:S02]  /*12c0*/  @P4 LEA.HI.X R3, R233.reuse, c[0x0][0x364], R146.reuse, 0x2, P0 ;  /* 0x0000d900e9034a11 */ /* 0x140fe400000f1492 */
[----:B------:R-:W-:Y:S02]  /*12d0*/  ISETP.NE.U32.AND P0, PT, RZ, c[0x0][0x350], PT ;  /* 0x0000d400ff007a0c */ /* 0x000fe40003f05070 */
[----:B------:R-:W-:Y:S01]  /*12e0*/  @P2 LEA.HI.X R5, R233, c[0x0][0x374], R146, 0x2, P1 ;  /* 0x0000dd00e9052a11 */ /* 0x000fe200008f1492 */
[----:B------:R1:W5:Y:S01]  /*12f0*/  @P4 LDG.E R173, [R2.64] ;  /* 0x0000000a02ad4981 */ /* 0x000362000c1e1900 */
[----:B------:R-:W-:-:S03]  /*1300*/  ISETP.NE.AND.EX P6, PT, RZ, c[0x0][0x354], PT, P0 ;  /* 0x0000d500ff007a0c */ /* 0x000fc60003fc5300 */
[----:B------:R2:W5:Y:S01]  /*1310*/  @P2 LDG.E R172, [R4.64] ;  /* 0x0000000a04ac2981 */ /* 0x000562000c1e1900 */
[----:B------:R-:W-:-:S04]  /*1320*/  LEA R6, P2, R233, c[0x0][0x348], 0x2 ;  /* 0x0000d200e9067a11 */ /* 0x000fc800078410ff */
[----:B------:R-:W-:-:S05]  /*1330*/  LEA.HI.X R7, R233, c[0x0][0x34c], R146, 0x2, P2 ;  /* 0x0000d300e9077a11 */ /* 0x000fca00010f1492 */
[----:B------:R3:W5:Y:S01]  /*1340*/  @P3 LDG.E R166, [R6.64] ;  /* 0x0000000a06a63981 */ /* 0x000762000c1e1900 */
[C---:B-1----:R-:W-:Y:S02]  /*1350*/  LEA R2, P0, R233.reuse, c[0x0][0x358], 0x2 ;  /* 0x0000d600e9027a11 */ /* 0x042fe400078010ff */
[C---:B--2---:R-:W-:Y:S02]  /*1360*/  LEA R4, P1, R233.reuse, c[0x0][0x350], 0x2 ;  /* 0x0000d400e9047a11 */ /* 0x044fe400078210ff */
[C-C-:B------:R-:W-:Y:S02]  /*1370*/  LEA.HI.X R3, R233.reuse, c[0x0][0x35c], R146.reuse, 0x2, P0 ;  /* 0x0000d700e9037a11 */ /* 0x140fe400000f1492 */
[----:B------:R-:W-:-:S03]  /*1380*/  LEA.HI.X R5, R233, c[0x0][0x354], R146, 0x2, P1 ;  /* 0x0000d500e9057a11 */ /* 0x000fc600008f1492 */
[----:B------:R3:W5:Y:S04]  /*1390*/  @P5 LDG.E R11, [R2.64] ;  /* 0x0000000a020b5981 */ /* 0x000768000c1e1900 */
[----:B------:R3:W5:Y:S01]  /*13a0*/  @P6 LDG.E R171, [R4.64] ;  /* 0x0000000a04ab6981 */ /* 0x000762000c1e1900 */
[----:B------:R-:W-:Y:S01]  /*13b0*/  YIELD ;  /* 0x0000000000007946 */ /* 0x000fe20003800000 */
[----:B------:R-:W-:Y:S01]  /*13c0*/  LOP3.LUT R235, R242, 0xffff, RZ, 0xc0, !PT ;  /* 0x0000fffff2eb7812 */ /* 0x000fe200078ec0ff */
[----:B------:R-:W-:Y:S05]  /*13d0*/  @P4 BRA `(.L_x_245) ;  /* 0x0000005000004947 */ /* 0x000fea0003800000 */
[----:B-----5:R-:W-:Y:S01]  /*13e0*/  MOV R173, c[0x0][0x168] ;  /* 0x00005a0000ad7a02 */ /* 0x020fe20000000f00 */
[----:B------:R-:W-:Y:S05]  /*13f0*/  @!P3 BRA `(.L_x_245) ;  /* 0x000000300000b947 */ /* 0x000fea0003800000 */
[----:B------:R-:W2:Y:S04]  /*1400*/  LDG.E R8, [R6.64] ;  /* 0x0000000a06087981 */ /* 0x000ea8000c1e1900 */
[----:B------:R-:W2:Y:S02]  /*1410*/  LDG.E R0, [R6.64+0x4] ;  /* 0x0000040a06007981 */ /* 0x000ea4000c1e1900 */
[----:B--2---:R-:W-:-:S02]  /*1420*/  IADD3 R173, -R8, R0, RZ ;  /* 0x0000000008ad7210 */ /* 0x004fc40007ffe1ff */
.L_x_245:
[----:B------:R-:W-:-:S04]  /*1430*/  ISETP.NE.U32.AND P0, PT, RZ, c[0x0][0x368], PT ;  /* 0x0000da00ff007a0c */ /* 0x000fc80003f05070 */
[----:B------:R-:W-:-:S13]  /*1440*/  ISETP.NE.AND.EX P0, PT, RZ, c[0x0][0x36c], PT, P0 ;  /* 0x0000db00ff007a0c */ /* 0x000fda0003f05300 */
[----:B------:R-:W-:Y:S05]  /*1450*/  @!P0 BRA `(.L_x_246) ;  /* 0x0000004000008947 */ /* 0x000fea0003800000 */
[----:B---3--:R-:W-:-:S04]  /*1460*/  LEA R4, P0, R233, c[0x0][0x368], 0x2 ;  /* 0x0000da00e9047a11 */ /* 0x008fc800078010ff */
[----:B------:R-:W-:-:S05]  /*1470*/  LEA.HI.X R5, R233, c[0x0][0x36c], R146, 0x2, P0 ;  /* 0x0000db00e9057a11 */ /* 0x000fca00000f1492 */
[----:B------:R1:W5:Y:S01]  /*1480*/  LDG.E R10, [R4.64] ;  /* 0x0000000a040a7981 */ /* 0x000362000c1e1900 */
[----:B------:R-:W-:Y:S05]  /*1490*/  BRA `(.L_x_247) ;  /* 0x0000005000007947 */ /* 0x000fea0003800000 */
.L_x_246:
[----:B------:R-:W-:Y:S01]  /*14a0*/  MOV R10, c[0x0][0x1d0] ;  /* 0x00007400000a7a02 */ /* 0x000fe20000000f00 */
[----:B------:R-:W-:Y:S05]  /*14b0*/  @!P6 BRA `(.L_x_247) ;  /* 0x000000300000e947 */ /* 0x000fea0003800000 */
[----:B---3--:R-:W2:Y:S04]  /*14c0*/  LDG.E R6, [R4.64] ;  /* 0x0000000a04067981 */ /* 0x008ea8000c1e1900 */
[----:B------:R-:W2:Y:S02]  /*14d0*/  LDG.E R0, [R4.64+0x4] ;  /* 0x0000040a04007981 */ /* 0x000ea4000c1e1900 */
[----:B--2---:R-:W-:Y:S02]  /*14e0*/  IADD3 R10, -R6, R0, RZ ;  /* 0x00000000060a7210 */ /* 0x004fe40007ffe1ff */
.L_x_247:
[----:B-1-3--:R1:W2:Y:S04]  /*14f0*/  @P5 LDG.E R5, [R2.64] ;  /* 0x0000000a02055981 */ /* 0x00a2a8000c1e1900 */
[----:B------:R1:W2:Y:S01]  /*1500*/  @P5 LDG.E R4, [R2.64+0x4] ;  /* 0x0000040a02045981 */ /* 0x0002a2000c1e1900 */
[----:B------:R-:W-:Y:S01]  /*1510*/  ISETP.NE.U32.AND P0, PT, RZ, c[0x0][0x378], PT ;  /* 0x0000de00ff007a0c */ /* 0x000fe20003f05070 */
[----:B-----5:R-:W-:-:S03]  /*1520*/  IMAD.MOV.U32 R145, RZ, RZ, R10 ;  /* 0x000000ffff917224 */ /* 0x020fc600078e000a */
[----:B------:R-:W-:Y:S01]  /*1530*/  ISETP.NE.AND.EX P1, PT, RZ, c[0x0][0x37c], PT, P0 ;  /* 0x0000df00ff007a0c */ /* 0x000fe20003f25300 */
[----:B------:R-:W-:-:S12]  /*1540*/  IMAD.MOV.U32 R0, RZ, RZ, c[0x0][0x228] ;  /* 0x00008a00ff007624 */ /* 0x000fd800078e00ff */
[----:B-1----:R-:W-:-:S04]  /*1550*/  @P1 LEA R2, P0, R233, c[0x0][0x378], 0x2 ;  /* 0x0000de00e9021a11 */ /* 0x002fc800078010ff */
[----:B------:R-:W-:-:S05]  /*1560*/  @P1 LEA.HI.X R3, R233, c[0x0][0x37c], R146, 0x2, P0 ;  /* 0x0000df00e9031a11 */ /* 0x000fca00000f1492 */
[----:B------:R1:W5:Y:S01]  /*1570*/  @P1 LDG.E R145, [R2.64] ;  /* 0x0000000a02911981 */ /* 0x000362000c1e1900 */
[----:B------:R-:W-:Y:S01]  /*1580*/  IMAD.IADD R9, R10, 0x1, -R172 ;  /* 0x000000010a097824 */ /* 0x000fe200078e0aac */
[----:B------:R-:W-:Y:S01]  /*1590*/  BSSY B0, `(.L_x_248) ;  /* 0x0000032000007945 */ /* 0x000fe20003800000 */
[----:B-1----:R-:W-:-:S04]  /*15a0*/  LOP3.LUT R2, R242, 0xff000000, RZ, 0xc0, !PT ;  /* 0xff000000f2027812 */ /* 0x002fc800078ec0ff */
[----:B------:R-:W-:Y:S01]  /*15b0*/  SHF.R.U32.HI R2, RZ, 0x8, R2 ;  /* 0x00000008ff027819 */ /* 0x000fe20000011602 */
[----:B--2---:R-:W-:Y:S01]  /*15c0*/  @P5 IMAD.IADD R0, R4, 0x1, -R5 ;  /* 0x0000000104005824 */ /* 0x004fe200078e0a05 */
[----:B------:R-:W-:-:S03]  /*15d0*/  LOP3.LUT R4, R242, 0xff0000, RZ, 0xc0, !PT ;  /* 0x00ff0000f2047812 */ /* 0x000fc600078ec0ff */
[----:B------:R-:W-:Y:S01]  /*15e0*/  IMAD.IADD R176, R9, 0x1, R0 ;  /* 0x0000000109b07824 */ /* 0x000fe200078e0200 */
[----:B------:R-:W-:Y:S01]  /*15f0*/  LEA.HI R4, R4, R2, RZ, 0x10 ;  /* 0x0000000204047211 */ /* 0x000fe200078f80ff */
[----:B------:R-:W-:-:S03]  /*1600*/  IMAD.MOV.U32 R2, RZ, RZ, RZ ;  /* 0x000000ffff027224 */ /* 0x000fc600078e00ff */
[----:B------:R-:W-:Y:S02]  /*1610*/  SHF.R.U32.HI R6, RZ, 0x10, R4 ;  /* 0x00000010ff067819 */ /* 0x000fe40000011604 */
[----:B------:R-:W-:Y:S02]  /*1620*/  LOP3.LUT R13, R4, 0xff, RZ, 0xc0, !PT ;  /* 0x000000ff040d7812 */ /* 0x000fe400078ec0ff */
[C---:B------:R-:W-:Y:S01]  /*1630*/  IADD3 R3, R176.reuse, 0x6f, RZ ;  /* 0x0000006fb0037810 */ /* 0x040fe20007ffe0ff */
[----:B------:R1:W-:Y:S01]  /*1640*/  STL [R1], R6 ;  /* 0x0000000601007387 */ /* 0x0003e20000100800 */
[----:B------:R-:W-:Y:S02]  /*1650*/  ISETP.GE.AND P0, PT, R176, 0x1, PT ;  /* 0x00000001b000780c */ /* 0x000fe40003f06270 */
[----:B------:R-:W-:Y:S01]  /*1660*/  ISETP.NE.AND P1, PT, R6, RZ, PT ;  /* 0x000000ff0600720c */ /* 0x000fe20003f25270 */
[----:B------:R1:W-:Y:S01]  /*1670*/  STL [R1+0x4], R13 ;  /* 0x0000040d01007387 */ /* 0x0003e20000100800 */
[----:B------:R-:W-:-:S02]  /*1680*/  IMAD.HI R2, R3, -0x6db6db6d, R2 ;  /* 0x9249249303027827 */ /* 0x000fc400078e0202 */
[----:B------:R-:W-:-:S03]  /*1690*/  SEL R144, R6, c[0x0][0x338], P1 ;  /* 0x0000ce0006907a07 */ /* 0x000fc60000800000 */
[----:B------:R-:W-:-:S04]  /*16a0*/  SHF.R.U32.HI R3, RZ, 0x1f, R2 ;  /* 0x0000001fff037819 */ /* 0x000fc80000011602 */
[----:B------:R-:W-:Y:S01]  /*16b0*/  LEA.HI.SX32 R159, R2, R3, 0x1a ;  /* 0x00000003029f7211 */ /* 0x000fe200078fd2ff */
[----:B------:R-:W-:Y:S01]  /*16c0*/  IMAD.MOV.U32 R2, RZ, RZ, RZ ;  /* 0x000000ffff027224 */ /* 0x000fe200078e00ff */
[----:B------:R-:W-:Y:S05]  /*16d0*/  @!P0 BRA `(.L_x_249) ;  /* 0x000001d000008947 */ /* 0x000fea0003800000 */
[----:B------:R-:W-:Y:S02]  /*16e0*/  IABS R2, R144 ;  /* 0x0000009000027213 */ /* 0x000fe40000000000 */
[----:B------:R-:W-:-:S03]  /*16f0*/  IADD3 R5, R159, -0x1, R144 ;  /* 0xffffffff9f057810 */ /* 0x000fc60007ffe090 */
[----:B------:R-:W-:Y:S01]  /*1700*/  IMAD.MOV.U32 R4, RZ, RZ, R2 ;  /* 0x000000ffff047224 */ /* 0x000fe200078e0002 */
[----:B------:R-:W-:-:S03]  /*1710*/  IABS R8, R5 ;  /* 0x0000000500087213 */ /* 0x000fc60000000000 */
[----:B------:R-:W2:Y:S08]  /*1720*/  I2F.RP R2, R4 ;  /* 0x0000000400027306 */ /* 0x000eb00000209400 */
[----:B--2---:R-:W2:Y:S02]  /*1730*/  MUFU.RCP R2, R2 ;  /* 0x0000000200027308 */ /* 0x004ea40000001000 */
[----:B--2---:R-:W-:-:S06]  /*1740*/  IADD3 R2, R2, 0xffffffe, RZ ;  /* 0x0ffffffe02027810 */ /* 0x004fcc0007ffe0ff */
[----:B------:R-:W2:Y:S02]  /*1750*/  F2I.FTZ.U32.TRUNC.NTZ R3, R2 ;  /* 0x0000000200037305 */ /* 0x000ea4000021f000 */
[----:B--2---:R-:W-:-:S04]  /*1760*/  IMAD.MOV R2, RZ, RZ, -R3 ;  /* 0x000000ffff027224 */ /* 0x004fc800078e0a03 */
[----:B-1----:R-:W-:Y:S01]  /*1770*/  IMAD.MOV.U32 R6, RZ, RZ, R2 ;  /* 0x000000ffff067224 */ /* 0x002fe200078e0002 */
[----:B------:R-:W-:-:S03]  /*1780*/  IABS R2, R144 ;  /* 0x0000009000027213 */ /* 0x000fc60000000000 */
[----:B------:R-:W-:Y:S02]  /*1790*/  IMAD R6, R6, R4, RZ ;  /* 0x0000000406067224 */ /* 0x000fe400078e02ff */
[----:B------:R-:W-:Y:S02]  /*17a0*/  IMAD.MOV R7, RZ, RZ, -R2 ;  /* 0x000000ffff077224 */ /* 0x000fe400078e0a02 */
[----:B------:R-:W-:-:S04]  /*17b0*/  IMAD.MOV.U32 R2, RZ, RZ, RZ ;  /* 0x000000ffff027224 */ /* 0x000fc800078e00ff */
        /* <DEDUP_REMOVED lines=15> */
.L_x_249:
[----:B------:R-:W-:Y:S05]  /*18b0*/  BSYNC B0 ;  /* 0x0000000000007941 */ /* 0x000fea0003800000 */
.L_x_248:
[----:B------:R-:W-:Y:S01]  /*18c0*/  IMAD R3, R13, R2, RZ ;  /* 0x000000020d037224 */ /* 0x000fe200078e02ff */
[----:B-1----:R-:W1:Y:S01]  /*18d0*/  S2R R6, SR_TID.X ;  /* 0x0000000000067919 */ /* 0x002e620000002100 */
[C---:B------:R-:W-:Y:S01]  /*18e0*/  IADD3 R30, R213.reuse, 0x20, RZ ;  /* 0x00000020d51e7810 */ /* 0x040fe20007ffe0ff */
[----:B------:R-:W-:Y:S01]  /*18f0*/  IMAD.SHL.U32 R36, R232, 0x8, RZ ;  /* 0x00000008e8247824 */ /* 0x000fe200078e00ff */
[----:B------:R-:W-:Y:S01]  /*1900*/  IADD3 R29, R213, 0x40, RZ ;  /* 0x00000040d51d7810 */ /* 0x000fe20007ffe0ff */
[----:B------:R-:W-:Y:S01]  /*1910*/  IMAD.IADD R2, R3, 0x1, R2 ;  /* 0x0000000103027824 */ /* 0x000fe200078e0202 */
[----:B------:R-:W-:Y:S01]  /*1920*/  IADD3 R28, R213, 0x60, RZ ;  /* 0x00000060d51c7810 */ /* 0x000fe20007ffe0ff */
[----:B------:R-:W-:Y:S02]  /*1930*/  IMAD R3, R3, 0x70, -R9 ;  /* 0x0000007003037824 */ /* 0x000fe400078e0a09 */
[----:B------:R-:W-:Y:S01]  /*1940*/  IMAD.SHL.U32 R7, R30, 0x40, RZ ;  /* 0x000000401e077824 */ /* 0x000fe200078e00ff */
[----:B------:R-:W-:Y:S01]  /*1950*/  IMNMX R2, R159, R2, PT ;  /* 0x000000029f027217 */ /* 0x000fe20003800200 */
[----:B------:R-:W-:Y:S01]  /*1960*/  IMAD.SHL.U32 R8, R28, 0x40, RZ ;  /* 0x000000401c087824 */ /* 0x000fe200078e00ff */
[----:B------:R-:W-:-:S02]  /*1970*/  IMNMX R3, RZ, R3, !PT ;  /* 0x00000003ff037217 */ /* 0x000fc40007800200 */
[----:B------:R-:W-:Y:S01]  /*1980*/  LOP3.LUT R157, R7, 0x1c0, RZ, 0xc0, !PT ;  /* 0x000001c0079d7812 */ /* 0x000fe200078ec0ff */
[----:B------:R-:W-:Y:S01]  /*1990*/  IMAD R2, R2, 0x70, -R9 ;  /* 0x0000007002027824 */ /* 0x000fe200078e0a09 */
[----:B------:R-:W-:Y:S02]  /*19a0*/  LOP3.LUT R156, R8, 0x1c0, RZ, 0xc0, !PT ;  /* 0x000001c0089c7812 */ /* 0x000fe400078ec0ff */
[----:B------:R-:W-:Y:S02]  /*19b0*/  SHF.R.U32.HI R220, RZ, 0x3, R157 ;  /* 0x00000003ffdc7819 */ /* 0x000fe4000001169d */
[----:B------:R-:W-:-:S04]  /*19c0*/  IMNMX R2, R2, R0, PT ;  /* 0x0000000002027217 */ /* 0x000fc80003800200 */
[----:B------:R-:W-:Y:S02]  /*19d0*/  ISETP.GT.AND P0, PT, R2, R3, PT ;  /* 0x000000030200720c */ /* 0x000fe40003f04270 */
[----:B------:R-:W-:Y:S02]  /*19e0*/  SHF.R.U32.HI R3, RZ, 0x4, R3 ;  /* 0x00000004ff037819 */ /* 0x000fe40000011603 */
[----:B-1----:R-:W-:-:S03]  /*19f0*/  SHF.R.S32.HI R221, RZ, 0x1f, R6 ;  /* 0x0000001fffdd7819 */ /* 0x002fc60000011406 */
[----:B------:R-:W-:-:S04]  /*1a00*/  IMAD.WIDE.U32 R4, R3, 0x24924925, RZ ;  /* 0x2492492503047825 */ /* 0x000fc800078e00ff */
[----:B------:R-:W-:Y:S01]  /*1a10*/  IMAD.MOV.U32 R140, RZ, RZ, R5 ;  /* 0x000000ffff8c7224 */ /* 0x000fe200078e0005 */
[----:B------:R-:W-:Y:S02]  /*1a20*/  SHF.R.S32.HI R5, RZ, 0x1f, R30 ;  /* 0x0000001fff057819 */ /* 0x000fe4000001141e */
[----:B------:R-:W-:Y:S01]  /*1a30*/  @P0 IADD3 R3, R2, 0x6f, RZ ;  /* 0x0000006f02030810 */ /* 0x000fe20007ffe0ff */
[----:B------:R-:W-:Y:S01]  /*1a40*/  @P0 IMAD.MOV.U32 R2, RZ, RZ, RZ ;  /* 0x000000ffff020224 */ /* 0x000fe200078e00ff */
[----:B------:R-:W-:Y:S01]  /*1a50*/  LEA.HI R5, R5, R30, RZ, 0x3 ;  /* 0x0000001e05057211 */ /* 0x000fe200078f18ff */
[----:B------:R-:W-:Y:S02]  /*1a60*/  IMAD.MOV.U32 R4, RZ, RZ, R140 ;  /* 0x000000ffff047224 */ /* 0x000fe400078e008c */
[----:B------:R-:W-:-:S05]  /*1a70*/  @P0 IMAD.HI R2, R3, -0x6db6db6d, R2 ;  /* 0x9249249303020827 */ /* 0x000fca00078e0202 */
[----:B------:R-:W-:-:S04]  /*1a80*/  @P0 SHF.R.U32.HI R3, RZ, 0x1f, R2 ;  /* 0x0000001fff030819 */ /* 0x000fc80000011602 */
[----:B------:R-:W-:Y:S01]  /*1a90*/  @P0 LEA.HI.SX32 R4, R2, R3, 0x1a ;  /* 0x0000000302040211 */ /* 0x000fe200078fd2ff */
[----:B------:R-:W-:Y:S01]  /*1aa0*/  IMAD.SHL.U32 R3, R213, 0x40, RZ ;  /* 0x00000040d5037824 */ /* 0x000fe200078e00ff */
[----:B------:R-:W-:Y:S01]  /*1ab0*/  LEA.HI R2, R221, R6, RZ, 0x6 ;  /* 0x00000006dd027211 */ /* 0x000fe200078f30ff */
[----:B------:R-:W-:Y:S01]  /*1ac0*/  IMAD.SHL.U32 R6, R29, 0x40, RZ ;  /* 0x000000401d067824 */ /* 0x000fe200078e00ff */
[----:B------:R-:W-:Y:S02]  /*1ad0*/  ISETP.GT.AND P0, PT, R4, R140, PT ;  /* 0x0000008c0400720c */ /* 0x000fe40003f04270 */
[----:B------:R-:W-:Y:S01]  /*1ae0*/  LOP3.LUT R158, R3, 0x1c0, RZ, 0xc0, !PT ;  /* 0x000001c0039e7812 */ /* 0x000fe200078ec0ff */
[----:B------:R-:W-:Y:S01]  /*1af0*/  IMAD.SHL.U32 R2, R2, 0x8, RZ ;  /* 0x0000000802027824 */ /* 0x000fe200078e00ff */
[----:B------:R-:W-:Y:S02]  /*1b00*/  LOP3.LUT R147, R6, 0x1c0, RZ, 0xc0, !PT ;  /* 0x000001c006937812 */ /* 0x000fe400078ec0ff */
[----:B------:R-:W-:-:S02]  /*1b10*/  SHF.R.U32.HI R193, RZ, 0x3, R158 ;  /* 0x00000003ffc17819 */ /* 0x000fc4000001169e */
[----:B------:R-:W-:Y:S02]  /*1b20*/  LOP3.LUT R3, R158, 0x38, R36, 0xf8, !PT ;  /* 0x000000389e037812 */ /* 0x000fe400078ef824 */
[----:B------:R-:W-:Y:S02]  /*1b30*/  LOP3.LUT R169, R2, 0xfffffe00, RZ, 0xc0, !PT ;  /* 0xfffffe0002a97812 */ /* 0x000fe400078ec0ff */
[----:B------:R-:W-:Y:S01]  /*1b40*/  LOP3.LUT R2, R3, R193, RZ, 0x3c, !PT ;  /* 0x000000c103027212 */ /* 0x000fe200078e3cff */
[----:B------:R-:W-:-:S04]  /*1b50*/  IMAD.SHL.U32 R3, R5, 0x40, RZ ;  /* 0x0000004005037824 */ /* 0x000fc800078e00ff */
[----:B------:R-:W-:Y:S01]  /*1b60*/  IMAD.IADD R2, R169, 0x1, R2 ;  /* 0x00000001a9027824 */ /* 0x000fe200078e0202 */
[----:B------:R-:W-:-:S03]  /*1b70*/  LOP3.LUT R170, R3, 0xfffffe00, RZ, 0xc0, !PT ;  /* 0xfffffe0003aa7812 */ /* 0x000fc600078ec0ff */
[----:B------:R-:W-:Y:S01]  /*1b80*/  IMAD.SHL.U32 R208, R2, 0x2, RZ ;  /* 0x0000000202d07824 */ /* 0x000fe200078e00ff */
[----:B------:R-:W-:Y:S05]  /*1b90*/  @!P0 BRA `(.L_x_250) ;  /* 0x00006de000008947 */ /* 0x000fea0003800000 */
[----:B------:R-:W-:-:S04]  /*1ba0*/  ISETP.NE.U32.AND P0, PT, RZ, c[0x0][0x340], PT ;  /* 0x0000d000ff007a0c */ /* 0x000fc80003f05070 */
[----:B------:R-:W-:-:S13]  /*1bb0*/  ISETP.NE.AND.EX P3, PT, RZ, c[0x0][0x344], PT, P0 ;  /* 0x0000d100ff007a0c */ /* 0x000fda0003f65300 */
[----:B------:R-:W-:-:S05]  /*1bc0*/  @P3 IMAD.WIDE R2, R233, R12, c[0x0][0x340] ;  /* 0x0000d000e9023625 */ /* 0x000fca00078e020c */
[----:B------:R1:W2:Y:S01]  /*1bd0*/  @P3 LDG.E R20, [R2.64] ;  /* 0x0000000a02143981 */ /* 0x0002a2000c1e1900 */
[----:B------:R-:W-:Y:S01]  /*1be0*/  SHF.R.S32.HI R25, RZ, 0x1f, R213 ;  /* 0x0000001fff197819 */ /* 0x000fe200000114d5 */
[----:B------:R-:W-:Y:S01]  /*1bf0*/  IMAD.MOV.U32 R148, RZ, RZ, 0x70 ;  /* 0x00000070ff947424 */ /* 0x000fe200078e00ff */
[----:B------:R-:W-:Y:S01]  /*1c00*/  IADD3 R123, P0, R213, R11, RZ ;  /* 0x0000000bd57b7210 */ /* 0x000fe20007f1e0ff */
[----:B------:R-:W-:Y:S01]  /*1c10*/  IMAD.MOV.U32 R180, RZ, RZ, c[0x0][0x238] ;  /* 0x00008e00ffb47624 */ /* 0x000fe200078e00ff */
[----:B------:R-:W-:Y:S01]  /*1c20*/  SHF.R.S32.HI R37, RZ, 0x1f, R36 ;  /* 0x0000001fff257819 */ /* 0x000fe20000011424 */
[C---:B------:R-:W-:Y:S01]  /*1c30*/  IMAD R187, R148.reuse, c[0x0][0x23c], RZ ;  /* 0x00008f0094bb7a24 */ /* 0x040fe200078e02ff */
[----:B------:R-:W-:Y:S01]  /*1c40*/  LEA.HI.X.SX32 R141, R11, R25, 0x1, P0 ;  /* 0x000000190b8d7211 */ /* 0x000fe200000f0eff */
[----:B------:R-:W-:Y:S01]  /*1c50*/  IMAD.WIDE.U32 R154, R148, c[0x0][0x238], RZ ;  /* 0x00008e00949a7a25 */ /* 0x000fe200078e00ff */
[----:B------:R-:W-:Y:S01]  /*1c60*/  IADD3 R41, R4, -0x1, RZ ;  /* 0xffffffff04297810 */ /* 0x000fe20007ffe0ff */
[----:B------:R-:W-:Y:S01]  /*1c70*/  ULDC UR4, c[0x0][0x23c] ;  /* 0x00008f0000047ab9 */ /* 0x000fe20000000800 */
[----:B------:R-:W-:Y:S01]  /*1c80*/  SEL R23, R146, RZ, !P5 ;  /* 0x000000ff92177207 */ /* 0x000fe20006800000 */
[----:B------:R-:W-:Y:S01]  /*1c90*/  IMAD R5, R141, c[0x0][0x238], RZ ;  /* 0x00008e008d057a24 */ /* 0x000fe200078e02ff */
[----:B------:R-:W-:Y:S01]  /*1ca0*/  SEL R22, R233, RZ, !P5 ;  /* 0x000000ffe9167207 */ /* 0x000fe20006800000 */
[----:B------:R-:W-:Y:S01]  /*1cb0*/  IMAD.MOV.U32 R181, RZ, RZ, 0x5 ;  /* 0x00000005ffb57424 */ /* 0x000fe200078e00ff */
[----:B------:R-:W-:Y:S01]  /*1cc0*/  IADD3 R187, R155, R187, RZ ;  /* 0x000000bb9bbb7210 */ /* 0x000fe20007ffe0ff */
[----:B------:R-:W-:Y:S01]  /*1cd0*/  IMAD R5, R123, c[0x0][0x23c], R5 ;  /* 0x00008f007b057a24 */ /* 0x000fe200078e0205 */
[----:B------:R-:W-:Y:S01]  /*1ce0*/  ISETP.GE.AND P5, PT, R36, c[0x0][0x1d4], PT ;  /* 0x0000750024007a0c */ /* 0x000fe20003fa6270 */
[----:B------:R-:W-:Y:S01]  /*1cf0*/  IMAD R4, R23, c[0x0][0x248], RZ ;  /* 0x0000920017047a24 */ /* 0x000fe200078e02ff */
[C---:B------:R-:W-:Y:S01]  /*1d00*/  SHF.L.U64.HI R188, R180.reuse, R181, c[0x0][0x23c] ;  /* 0x00008f00b4bc7619 */ /* 0x040fe200000102b5 */
[----:B------:R-:W-:Y:S01]  /*1d10*/  IMAD.SHL.U32 R215, R180, 0x20, RZ ;  /* 0x00000020b4d77824 */ /* 0x000fe200078e00ff */
[----:B------:R-:W-:Y:S01]  /*1d20*/  ISETP.GE.AND P4, PT, R209, c[0x0][0x1d4], PT ;  /* 0x00007500d1007a0c */ /* 0x000fe20003f86270 */
[----:B------:R-:W-:Y:S01]  /*1d30*/  IMAD R4, R22, c[0x0][0x24c], R4 ;  /* 0x0000930016047a24 */ /* 0x000fe200078e0204 */
[----:B------:R-:W-:Y:S01]  /*1d40*/  IADD3 R21, R10, R171, RZ ;  /* 0x000000ab0a157210 */ /* 0x000fe20007ffe0ff */
[----:B------:R-:W-:Y:S01]  /*1d50*/  IMAD.WIDE.U32 R14, R180, 0x40, RZ ;  /* 0x00000040b40e7825 */ /* 0x000fe200078e00ff */
[----:B------:R-:W-:Y:S01]  /*1d60*/  USHF.L.U32 UR5, UR4, 0x6, URZ ;  /* 0x0000000604057899 */ /* 0x000fe2000800063f */
[----:B------:R-:W-:Y:S01]  /*1d70*/  LOP3.LUT R214, R214, 0xfffffffd, RZ, 0xc0, !PT ;  /* 0xfffffffdd6d67812 */ /* 0x000fe200078ec0ff */
[----:B------:R-:W-:Y:S01]  /*1d80*/  UIMAD UR4, UR4, 0x60, URZ ;  /* 0x00000060040478a4 */ /* 0x000fe2000f8e023f */
[----:B-1----:R-:W-:Y:S01]  /*1d90*/  IMAD.WIDE.U32 R2, R123, c[0x0][0x238], R36 ;  /* 0x00008e007b027a25 */ /* 0x002fe200078e0024 */
[----:B------:R-:W-:-:S02]  /*1da0*/  SHF.R.S32.HI R24, RZ, 0x1f, R21 ;  /* 0x0000001fff187819 */ /* 0x000fc40000011415 */
[----:B------:R-:W-:Y:S01]  /*1db0*/  @P5 LOP3.LUT R214, R214, 0x2, RZ, 0xfc, !PT ;  /* 0x00000002d6d65812 */ /* 0x000fe200078efcff */
[----:B------:R-:W-:Y:S01]  /*1dc0*/  IMAD.IADD R3, R3, 0x1, R5 ;  /* 0x0000000103037824 */ /* 0x000fe200078e0205 */
[----:B------:R-:W-:Y:S01]  /*1dd0*/  MOV R163, c[0x0][0x290] ;  /* 0x0000a40000a37a02 */ /* 0x000fe20000000f00 */
[----:B------:R-:W-:Y:S01]  /*1de0*/  IMAD R5, R41, -0x70, R0 ;  /* 0xffffff9029057824 */ /* 0x000fe200078e0200 */
[----:B------:R-:W-:Y:S01]  /*1df0*/  LOP3.LUT R214, R214, 0xfffffffe, RZ, 0xc0, !PT ;  /* 0xfffffffed6d67812 */ /* 0x000fe200078ec0ff */
[----:B------:R-:W-:Y:S01]  /*1e00*/  IMAD.WIDE.U32 R2, R235, c[0x0][0x240], R2 ;  /* 0x00009000eb027a25 */ /* 0x000fe200078e0002 */
[----:B------:R-:W-:Y:S02]  /*1e10*/  SHF.R.U32.HI R27, RZ, 0x3, R156 ;  /* 0x00000003ff1b7819 */ /* 0x000fe4000001169c */
[----:B------:R-:W-:Y:S01]  /*1e20*/  IMNMX R5, R5, 0x70, PT ;  /* 0x0000007005057817 */ /* 0x000fe20003800200 */
[----:B------:R-:W-:Y:S01]  /*1e30*/  IMAD R3, R235, c[0x0][0x244], R3 ;  /* 0x00009100eb037a24 */ /* 0x000fe200078e0203 */
[----:B------:R-:W-:Y:S01]  /*1e40*/  @P4 LOP3.LUT R214, R214, 0x1, RZ, 0xfc, !PT ;  /* 0x00000001d6d64812 */ /* 0x000fe200078efcff */
[----:B------:R-:W-:Y:S01]  /*1e50*/  IMAD.SHL.U32 R32, R232, 0x4, RZ ;  /* 0x00000004e8207824 */ /* 0x000fe200078e00ff */
[----:B------:R-:W-:Y:S01]  /*1e60*/  SHF.R.U32.HI R26, RZ, 0x3, R147 ;  /* 0x00000003ff1a7819 */ /* 0x000fe20000011693 */
[----:B------:R-:W-:Y:S01]  /*1e70*/  IMAD.IADD R8, R5, 0x1, -R213 ;  /* 0x0000000105087824 */ /* 0x000fe200078e0ad5 */
[----:B------:R-:W-:Y:S01]  /*1e80*/  SHF.L.U64.HI R168, R163, R181, c[0x0][0x294] ;  /* 0x0000a500a3a87619 */ /* 0x000fe200000102b5 */
[----:B------:R-:W-:Y:S01]  /*1e90*/  IMAD.WIDE.U32 R126, R22, c[0x0][0x248], R2 ;  /* 0x00009200167e7a25 */ /* 0x000fe200078e0002 */
[----:B------:R-:W-:-:S02]  /*1ea0*/  SHF.R.S32.HI R3, RZ, 0x1f, R41 ;  /* 0x0000001fff037819 */ /* 0x000fc40000011429 */
[C---:B------:R-:W-:Y:S01]  /*1eb0*/  ISETP.GE.AND P0, PT, R8.reuse, 0x1, PT ;  /* 0x000000010800780c */ /* 0x040fe20003f06270 */
[----:B------:R-:W-:Y:S01]  /*1ec0*/  IMAD R2, R187, R41, RZ ;  /* 0x00000029bb027224 */ /* 0x000fe200078e02ff */
[----:B------:R-:W-:Y:S01]  /*1ed0*/  MOV R124, R126 ;  /* 0x0000007e007c7202 */ /* 0x000fe20000000f00 */
[----:B------:R-:W-:Y:S01]  /*1ee0*/  IMAD.IADD R125, R127, 0x1, R4 ;  /* 0x000000017f7d7824 */ /* 0x000fe200078e0204 */
[----:B------:R-:W-:Y:S01]  /*1ef0*/  ISETP.GE.AND P2, PT, R8, 0x21, PT ;  /* 0x000000210800780c */ /* 0x000fe20003f46270 */
[-C--:B------:R-:W-:Y:S01]  /*1f00*/  IMAD R4, R3, R154.reuse, R2 ;  /* 0x0000009a03047224 */ /* 0x080fe200078e0202 */
[----:B------:R-:W-:Y:S01]  /*1f10*/  SHF.R.S32.HI R33, RZ, 0x1f, R32 ;  /* 0x0000001fff217819 */ /* 0x000fe20000011420 */
[----:B------:R-:W-:-:S04]  /*1f20*/  IMAD.WIDE.U32 R2, R41, R154, R124 ;  /* 0x0000009a29027225 */ /* 0x000fc800078e007c */
[----:B------:R-:W-:Y:S01]  /*1f30*/  IMAD.WIDE.U32 R10, R21, c[0x0][0x1e0], RZ ;  /* 0x00007800150a7a25 */ /* 0x000fe200078e00ff */
[----:B------:R-:W-:Y:S02]  /*1f40*/  IADD3 R3, R3, R4, RZ ;  /* 0x0000000403037210 */ /* 0x000fe40007ffe0ff */
[----:B------:R-:W-:Y:S01]  /*1f50*/  @P0 LEA R4, P1, R2, c[0x0][0x220], 0x1 ;  /* 0x0000880002040a11 */ /* 0x000fe200078208ff */
[----:B------:R-:W-:-:S03]  /*1f60*/  IMAD.WIDE.U32 R216, R213, c[0x0][0x1e0], RZ ;  /* 0x00007800d5d87a25 */ /* 0x000fc600078e00ff */
[----:B------:R-:W-:Y:S01]  /*1f70*/  @P0 LEA.HI.X R5, R2, c[0x0][0x224], R3, 0x1, P1 ;  /* 0x0000890002050a11 */ /* 0x000fe200008f0c03 */
[----:B------:R-:W-:Y:S01]  /*1f80*/  IMAD.WIDE.U32 R164, R180, 0x60, RZ ;  /* 0x00000060b4a47825 */ /* 0x000fe200078e00ff */
[----:B------:R-:W-:-:S03]  /*1f90*/  @P2 IADD3 R7, P1, R215, R2, RZ ;  /* 0x00000002d7072210 */ /* 0x000fc60007f3e0ff */
[----:B------:R-:W-:Y:S01]  /*1fa0*/  @!PT LDS RZ, [RZ] ;  /* 0x00000000fffff984 */ /* 0x000fe20000000800 */
[----:B------:R-:W-:Y:S01]  /*1fb0*/  @!PT LDS RZ, [RZ] ;  /* 0x00000000fffff984 */ /* 0x000fe20000000800 */
[----:B------:R-:W-:Y:S01]  /*1fc0*/  @!PT LDS RZ, [RZ] ;  /* 0x00000000fffff984 */ /* 0x000fe20000000800 */
[----:B------:R1:W-:Y:S01]  /*1fd0*/  @P0 LDGSTS.E.BYPASS.LTC128B.128 [R208+0x8100], [R4.64], !P5 ;  /* 0x0810000004d00fae */ /* 0x0003e2000e901d4a */
[----:B------:R-:W-:Y:S01]  /*1fe0*/  IMAD.MOV.U32 R162, RZ, RZ, c[0x0][0x280] ;  /* 0x0000a000ffa27624 */ /* 0x000fe200078e00ff */
[----:B------:R-:W-:Y:S01]  /*1ff0*/  IADD3 R186, R165, UR4, RZ ;  /* 0x00000004a5ba7c10 */ /* 0x000fe2000fffe0ff */
[----:B------:R-:W-:Y:S01]  /*2000*/  @P2 IMAD.X R9, R3, 0x1, R188, P1 ;  /* 0x0000000103092824 */ /* 0x000fe200008e06bc */
[C---:B------:R-:W-:Y:S01]  /*2010*/  @P2 LEA R6, P1, R7.reuse, c[0x0][0x220], 0x1 ;  /* 0x0000880007062a11 */ /* 0x040fe200078208ff */
[----:B------:R1:W-:Y:S01]  /*2020*/  @P0 LDGSTS.E.BYPASS.LTC128B.128 [R208+0xb900], [R4.64+0x80], !P4 ;  /* 0x0b90008004d00fae */ /* 0x0003e2000e101d4a */
[----:B------:R-:W-:Y:S01]  /*2030*/  ISETP.GT.AND P0, PT, R8, 0x60, PT ;  /* 0x000000600800780c */ /* 0x000fe20003f04270 */
[----:B------:R-:W-:Y:S01]  /*2040*/  IMAD.MOV.U32 R218, RZ, RZ, c[0x0][0x27c] ;  /* 0x00009f00ffda7624 */ /* 0x000fe200078e00ff */
[----:B------:R-:W-:Y:S01]  /*2050*/  @P2 LEA.HI.X R7, R7, c[0x0][0x224], R9, 0x1, P1 ;  /* 0x0000890007072a11 */ /* 0x000fe200008f0c09 */
[----:B------:R-:W-:Y:S01]  /*2060*/  IMAD R9, R24, c[0x0][0x1e0], RZ ;  /* 0x0000780018097a24 */ /* 0x000fe200078e02ff */
[----:B------:R-:W-:Y:S01]  /*2070*/  ISETP.GE.AND P1, PT, R8, 0x41, PT ;  /* 0x000000410800780c */ /* 0x000fe20003f26270 */
[----:B------:R-:W-:Y:S01]  /*2080*/  IMAD R8, R25, c[0x0][0x290], RZ ;  /* 0x0000a40019087a24 */ /* 0x000fe200078e02ff */
[C---:B------:R-:W-:Y:S01]  /*2090*/  SHF.L.U64.HI R167, R162.reuse, R181, c[0x0][0x284] ;  /* 0x0000a100a2a77619 */ /* 0x040fe200000102b5 */
[----:B------:R3:W-:Y:S01]  /*20a0*/  @P2 LDGSTS.E.BYPASS.LTC128B.128 [R210+0x9100], [R6.64], !P5 ;  /* 0x0910000006d22fae */ /* 0x0007e2000e901d4a */
[----:B------:R-:W-:Y:S01]  /*20b0*/  IMAD R9, R21, c[0x0][0x1e4], R9 ;  /* 0x0000790015097a24 */ /* 0x000fe200078e0209 */
[----:B------:R-:W-:Y:S01]  /*20c0*/  SHF.L.U32 R191, R162, 0x5, RZ ;  /* 0x00000005a2bf7819 */ /* 0x000fe200000006ff */
[----:B------:R-:W-:Y:S01]  /*20d0*/  IMAD R12, R213, c[0x0][0x294], R8 ;  /* 0x0000a500d50c7a24 */ /* 0x000fe200078e0208 */
[----:B------:R3:W-:Y:S01]  /*20e0*/  @P2 LDGSTS.E.BYPASS.LTC128B.128 [R210+0xc900], [R6.64+0x80], !P4 ;  /* 0x0c90008006d22fae */ /* 0x0007e2000e101d4a */
[----:B------:R-:W-:-:S02]  /*20f0*/  IMAD.SHL.U32 R192, R163, 0x20, RZ ;  /* 0x00000020a3c07824 */ /* 0x000fc400078e00ff */
[----:B-1----:R-:W-:-:S04]  /*2100*/  IMAD R4, R25, c[0x0][0x280], RZ ;  /* 0x0000a00019047a24 */ /* 0x002fc800078e02ff */
[C---:B------:R-:W-:Y:S02]  /*2110*/  IMAD R13, R213.reuse, c[0x0][0x284], R4 ;  /* 0x0000a100d50d7a24 */ /* 0x040fe400078e0204 */
[----:B------:R-:W-:-:S04]  /*2120*/  IMAD.WIDE.U32 R4, R213, c[0x0][0x280], R36 ;  /* 0x0000a000d5047a25 */ /* 0x000fc800078e0024 */
[----:B------:R-:W-:Y:S01]  /*2130*/  IMAD.IADD R17, R13, 0x1, R5 ;  /* 0x000000010d117824 */ /* 0x000fe200078e0205 */
[----:B------:R-:W-:Y:S01]  /*2140*/  MOV R16, R4 ;  /* 0x0000000400107202 */ /* 0x000fe20000000f00 */
[----:B------:R-:W-:Y:S01]  /*2150*/  IMAD.IADD R5, R11, 0x1, R9 ;  /* 0x000000010b057824 */ /* 0x000fe200078e0209 */
[----:B---3--:R-:W-:Y:S01]  /*2160*/  @P1 IADD3 R6, P2, R2, R14, RZ ;  /* 0x0000000e02061210 */ /* 0x008fe20007f5e0ff */
[----:B------:R-:W-:Y:S01]  /*2170*/  IMAD.WIDE.U32 R8, R213, c[0x0][0x280], R32 ;  /* 0x0000a000d5087a25 */ /* 0x000fe200078e0020 */
[----:B------:R-:W-:Y:S02]  /*2180*/  MOV R4, R10 ;  /* 0x0000000a00047202 */ /* 0x000fe40000000f00 */
[----:B------:R-:W-:Y:S01]  /*2190*/  @P1 IADD3.X R7, R3, UR5, R15, P2, !PT ;  /* 0x0000000503071c10 */ /* 0x000fe200097fe40f */
[----:B------:R-:W-:Y:S01]  /*21a0*/  IMAD.WIDE.U32 R10, R213, c[0x0][0x290], R32 ;  /* 0x0000a400d50a7a25 */ /* 0x000fe200078e0020 */
[----:B------:R-:W-:Y:S02]  /*21b0*/  @P1 LEA R14, P2, R6, c[0x0][0x220], 0x1 ;  /* 0x00008800060e1a11 */ /* 0x000fe400078408ff */
[----:B------:R-:W-:Y:S01]  /*21c0*/  IADD3 R9, R9, R13, RZ ;  /* 0x0000000d09097210 */ /* 0x000fe20007ffe0ff */
[----:B------:R-:W-:Y:S01]  /*21d0*/  @P0 IMAD.WIDE.U32 R2, R180, 0x60, R2 ;  /* 0x00000060b4020825 */ /* 0x000fe200078e0002 */
[----:B------:R-:W-:-:S03]  /*21e0*/  @P1 LEA.HI.X R15, R6, c[0x0][0x224], R7, 0x1, P2 ;  /* 0x00008900060f1a11 */ /* 0x000fc600010f0c07 */
[----:B------:R-:W-:Y:S01]  /*21f0*/  IMAD.WIDE.U32 R6, R213, c[0x0][0x290], R36 ;  /* 0x0000a400d5067a25 */ /* 0x000fe200078e0024 */
[----:B------:R-:W-:Y:S01]  /*2200*/  @P0 IADD3 R3, R3, UR4, RZ ;  /* 0x0000000403030c10 */ /* 0x000fe2000fffe0ff */
[----:B------:R1:W-:Y:S02]  /*2210*/  @P1 LDGSTS.E.BYPASS.LTC128B.128 [R210+0xa100], [R14.64], !P5 ;  /* 0x0a1000000ed21fae */ /* 0x0003e4000e901d4a */
[----:B------:R-:W-:Y:S01]  /*2220*/  IMAD.WIDE.U32 R18, R235, c[0x0][0x1e8], R4 ;  /* 0x00007a00eb127a25 */ /* 0x000fe200078e0004 */
[----:B------:R-:W-:Y:S01]  /*2230*/  MOV R4, R6 ;  /* 0x0000000600047202 */ /* 0x000fe20000000f00 */
[----:B------:R1:W-:Y:S02]  /*2240*/  @P1 LDGSTS.E.BYPASS.LTC128B.128 [R210+0xd900], [R14.64+0x80], !P4 ;  /* 0x0d9000800ed21fae */ /* 0x0003e4000e101d4a */
[----:B------:R-:W-:Y:S02]  /*2250*/  IMAD.IADD R5, R12, 0x1, R7 ;  /* 0x000000010c057824 */ /* 0x000fe400078e0207 */
[----:B------:R-:W-:Y:S01]  /*2260*/  IMAD.IADD R7, R11, 0x1, R12 ;  /* 0x000000010b077824 */ /* 0x000fe200078e020c */
[C---:B------:R-:W-:Y:S01]  /*2270*/  @P0 LEA R12, P2, R2.reuse, c[0x0][0x220], 0x1 ;  /* 0x00008800020c0a11 */ /* 0x040fe200078408ff */
[----:B------:R-:W-:Y:S01]  /*2280*/  IMAD.MOV.U32 R6, RZ, RZ, R10 ;  /* 0x000000ffff067224 */ /* 0x000fe200078e000a */
[----:B------:R-:W-:Y:S01]  /*2290*/  MOV R10, R18 ;  /* 0x00000012000a7202 */ /* 0x000fe20000000f00 */
[----:B------:R-:W-:Y:S01]  /*22a0*/  IMAD R11, R235, c[0x0][0x1ec], R19 ;  /* 0x00007b00eb0b7a24 */ /* 0x000fe200078e0213 */
[----:B------:R-:W-:Y:S01]  /*22b0*/  @P0 LEA.HI.X R13, R2, c[0x0][0x224], R3, 0x1, P2 ;  /* 0x00008900020d0a11 */ /* 0x000fe200010f0c03 */
[----:B-----5:R-:W-:Y:S01]  /*22c0*/  IMAD.WIDE.U32 R110, R145, c[0x0][0x280], R16 ;  /* 0x0000a000916e7a25 */ /* 0x020fe200078e0010 */
[----:B------:R-:W-:-:S02]  /*22d0*/  SHF.R.S32.HI R2, RZ, 0x1f, R145 ;  /* 0x0000001fff027819 */ /* 0x000fc40000011491 */
[----:B------:R-:W-:Y:S01]  /*22e0*/  SHF.R.S32.HI R3, RZ, 0x1f, R29 ;  /* 0x0000001fff037819 */ /* 0x000fe2000001141d */
[----:B------:R3:W-:Y:S01]  /*22f0*/  @P0 LDGSTS.E.BYPASS.LTC128B.128 [R210+0xb100], [R12.64], !P5 ;  /* 0x0b1000000cd20fae */ /* 0x0007e2000e901d4a */
[----:B------:R-:W-:Y:S02]  /*2300*/  IMAD.WIDE.U32 R106, R145, c[0x0][0x290], R4 ;  /* 0x0000a400916a7a25 */ /* 0x000fe400078e0004 */
[----:B------:R-:W-:Y:S01]  /*2310*/  LEA.HI R3, R3, R29, RZ, 0x3 ;  /* 0x0000001d03037211 */ /* 0x000fe200078f18ff */
[----:B------:R3:W-:Y:S01]  /*2320*/  @P0 LDGSTS.E.BYPASS.LTC128B.128 [R210+0xe900], [R12.64+0x80], !P4 ;  /* 0x0e9000800cd20fae */ /* 0x0007e2000e101d4a */
[----:B------:R-:W-:Y:S02]  /*2330*/  IMAD R18, R2, c[0x0][0x290], RZ ;  /* 0x0000a40002127a24 */ /* 0x000fe400078e02ff */
[----:B------:R-:W-:Y:S01]  /*2340*/  IMAD.WIDE.U32 R102, R145, c[0x0][0x290], R6 ;  /* 0x0000a40091667a25 */ /* 0x000fe200078e0006 */
[----:B------:R-:W0:Y:S01]  /*2350*/  LDGDEPBAR ;  /* 0x00000000000079af */ /* 0x000e220000000000 */
[----:B------:R-:W-:Y:S02]  /*2360*/  WARPSYNC 0xffffffff ;  /* 0xffffffff00007948 */ /* 0x000fe40003800000 */
[----:B------:R-:W-:-:S02]  /*2370*/  IMAD.SHL.U32 R19, R3, 0x40, RZ ;  /* 0x0000004003137824 */ /* 0x000fc400078e00ff */
[C---:B------:R-:W-:Y:S01]  /*2380*/  IMAD R3, R145.reuse, c[0x0][0x294], R18 ;  /* 0x0000a50091037a24 */ /* 0x040fe200078e0212 */
[----:B-1----:R-:W-:Y:S01]  /*2390*/  SHF.R.S32.HI R15, RZ, 0x1f, R28 ;  /* 0x0000001fff0f7819 */ /* 0x002fe2000001141c */
[----:B------:R-:W-:Y:S01]  /*23a0*/  IMAD.WIDE.U32 R104, R145, c[0x0][0x280], R8 ;  /* 0x0000a00091687a25 */ /* 0x000fe200078e0008 */
[----:B------:R-:W-:Y:S02]  /*23b0*/  LOP3.LUT R19, R19, 0xfffffe00, RZ, 0xc0, !PT ;  /* 0xfffffe0013137812 */ /* 0x000fe400078ec0ff */
[----:B------:R-:W-:Y:S02]  /*23c0*/  LEA.HI R15, R15, R28, RZ, 0x3 ;  /* 0x0000001c0f0f7211 */ /* 0x000fe400078f18ff */
[----:B------:R-:W-:Y:S02]  /*23d0*/  IADD3 R119, R3, R107, RZ ;  /* 0x0000006b03777210 */ /* 0x000fe40007ffe0ff */
[----:B------:R-:W-:Y:S02]  /*23e0*/  SHF.L.U32 R15, R15, 0x6, RZ ;  /* 0x000000060f0f7819 */ /* 0x000fe400000006ff */
[----:B------:R-:W-:-:S02]  /*23f0*/  IADD3 R116, R103, R3, RZ ;  /* 0x0000000367747210 */ /* 0x000fc40007ffe0ff */
[----:B------:R-:W-:Y:S01]  /*2400*/  LOP3.LUT R15, R15, 0xfffffe00, RZ, 0xc0, !PT ;  /* 0xfffffe000f0f7812 */ /* 0x000fe200078ec0ff */
[----:B---3--:R-:W-:Y:S01]  /*2410*/  IMAD R13, R2, c[0x0][0x280], RZ ;  /* 0x0000a000020d7a24 */ /* 0x008fe200078e02ff */
[----:B------:R-:W-:Y:S01]  /*2420*/  SHF.L.U32 R12, R218, 0x1, RZ ;  /* 0x00000001da0c7819 */ /* 0x000fe200000006ff */
[----:B------:R-:W-:Y:S02]  /*2430*/  IMAD R2, R25, c[0x0][0x1e0], RZ ;  /* 0x0000780019027a24 */ /* 0x000fe400078e02ff */
[----:B------:R-:W-:Y:S02]  /*2440*/  IMAD R13, R145, c[0x0][0x284], R13 ;  /* 0x0000a100910d7a24 */ /* 0x000fe400078e020d */
[----:B------:R-:W-:Y:S02]  /*2450*/  IMAD R14, R213, c[0x0][0x1e4], R2 ;  /* 0x00007900d50e7a24 */ /* 0x000fe400078e0202 */
[----:B------:R-:W-:Y:S01]  /*2460*/  IMAD.IADD R117, R105, 0x1, R13 ;  /* 0x0000000169757824 */ /* 0x000fe200078e020d */
[----:B------:R-:W-:Y:S01]  /*2470*/  IADD3 R120, R13, R111, RZ ;  /* 0x0000006f0d787210 */ /* 0x000fe20007ffe0ff */
[----:B------:R-:W-:Y:S01]  /*2480*/  IMAD.IADD R139, R217, 0x1, R14 ;  /* 0x00000001d98b7824 */ /* 0x000fe200078e020e */
[----:B--2---:R-:W-:Y:S01]  /*2490*/  @P3 SHF.R.S32.HI R2, RZ, 0x1f, R20 ;  /* 0x0000001fff023819 */ /* 0x004fe20000011414 */
[----:B------:R-:W-:Y:S01]  /*24a0*/  @!P3 IMAD.MOV.U32 R2, RZ, RZ, R146 ;  /* 0x000000ffff02b224 */ /* 0x000fe200078e0092 */
[----:B------:R-:W-:-:S04]  /*24b0*/  @!P3 MOV R20, R233 ;  /* 0x000000e90014b202 */ /* 0x000fc80000000f00 */
[----:B------:R-:W-:Y:S02]  /*24c0*/  SEL R14, R2, RZ, !P6 ;  /* 0x000000ff020e7207 */ /* 0x000fe40007000000 */
[----:B------:R-:W-:-:S03]  /*24d0*/  SEL R18, R20, RZ, !P6 ;  /* 0x000000ff14127207 */ /* 0x000fc60007000000 */
[----:B------:R-:W-:Y:S02]  /*24e0*/  IMAD R2, R14, c[0x0][0x1f0], RZ ;  /* 0x00007c000e027a24 */ /* 0x000fe400078e02ff */
[----:B------:R-:W-:-:S04]  /*24f0*/  IMAD.WIDE.U32 R92, R18, c[0x0][0x1f0], R10 ;  /* 0x00007c00125c7a25 */ /* 0x000fc800078e000a */
[----:B------:R-:W-:Y:S01]  /*2500*/  IMAD R2, R18, c[0x0][0x1f4], R2 ;  /* 0x00007d0012027a24 */ /* 0x000fe200078e0202 */
[----:B------:R-:W-:-:S03]  /*2510*/  IADD3 R118, P1, P0, R92, R216, R36 ;  /* 0x000000d85c767210 */ /* 0x000fc6000783e024 */
[----:B------:R-:W-:-:S05]  /*2520*/  IMAD.IADD R95, R93, 0x1, R2 ;  /* 0x000000015d5f7824 */ /* 0x000fca00078e0202 */
[----:B------:R-:W-:Y:S02]  /*2530*/  IADD3.X R115, R95, R139, R37, P1, P0 ;  /* 0x0000008b5f737210 */ /* 0x000fe40000fe0425 */
[----:B------:R-:W-:Y:S01]  /*2540*/  ISETP.GE.AND P0, PT, R36, c[0x0][0x27c], PT ;  /* 0x00009f0024007a0c */ /* 0x000fe20003f06270 */
[C-C-:B------:R-:W-:Y:S01]  /*2550*/  IMAD.WIDE.U32 R2, R235.reuse, c[0x0][0x260], R36.reuse ;  /* 0x00009800eb027a25 */ /* 0x140fe200078e0024 */
[----:B------:R-:W-:Y:S01]  /*2560*/  ISETP.GE.AND P2, PT, R218, 0x1, PT ;  /* 0x00000001da00780c */ /* 0x000fe20003f46270 */
[----:B------:R-:W-:Y:S01]  /*2570*/  BAR.SYNC.DEFER_BLOCKING 0x0 ;  /* 0x0000000000007b1d */ /* 0x000fe20000010000 */
[----:B------:R-:W-:Y:S01]  /*2580*/  SEL R6, RZ, c[0x0][0x27c], !P0 ;  /* 0x00009f00ff067a07 */ /* 0x000fe20004000000 */
[----:B------:R-:W-:Y:S01]  /*2590*/  IMAD.WIDE.U32 R4, R235, c[0x0][0x210], R36 ;  /* 0x00008400eb047a25 */ /* 0x000fe200078e0024 */
[----:B------:R-:W-:Y:S02]  /*25a0*/  LOP3.LUT R214, R214, 0xfffffff7, RZ, 0xc0, !PT ;  /* 0xfffffff7d6d67812 */ /* 0x000fe400078ec0ff */
[----:B------:R-:W-:Y:S01]  /*25b0*/  IADD3 R143, P1, R213, R21, RZ ;  /* 0x00000015d58f7210 */ /* 0x000fe20007f3e0ff */
[----:B------:R-:W-:Y:S01]  /*25c0*/  IMAD.IADD R6, R36, 0x1, R6 ;  /* 0x0000000124067824 */ /* 0x000fe200078e0206 */
[----:B------:R-:W-:Y:S01]  /*25d0*/  ULDC.U8 UR6, c[0x0][0x298] ;  /* 0x0000a60000067ab9 */ /* 0x000fe20000000000 */
[C---:B------:R-:W-:Y:S01]  /*25e0*/  IMAD R3, R235.reuse, c[0x0][0x264], R3 ;  /* 0x00009900eb037a24 */ /* 0x040fe200078e0203 */
[----:B------:R-:W-:Y:S01]  /*25f0*/  ULDC UR8, c[0x0][0x1e4] ;  /* 0x0000790000087ab9 */ /* 0x000fe20000000800 */
[----:B------:R-:W-:Y:S01]  /*2600*/  @P0 IADD3 R12, -R12, c[0x0][0x1d4], RZ ;  /* 0x000075000c0c0a10 */ /* 0x000fe20007ffe1ff */
[----:B------:R-:W-:Y:S01]  /*2610*/  IMAD R5, R235, c[0x0][0x214], R5 ;  /* 0x00008500eb057a24 */ /* 0x000fe200078e0205 */
[----:B------:R-:W-:Y:S01]  /*2620*/  ISETP.NE.AND P0, PT, RZ, UR6, PT ;  /* 0x00000006ff007c0c */ /* 0x000fe2000bf05270 */
[----:B------:R-:W-:Y:S01]  /*2630*/  IMAD.WIDE.U32 R100, R22, c[0x0][0x268], R2 ;  /* 0x00009a0016647a25 */ /* 0x000fe200078e0002 */
[----:B------:R-:W-:Y:S01]  /*2640*/  SHF.R.S32.HI R7, RZ, 0x1f, R12 ;  /* 0x0000001fff077819 */ /* 0x000fe2000001140c */
[----:B------:R-:W-:Y:S01]  /*2650*/  UMOV UR7, 0x60 ;  /* 0x0000006000077882 */ /* 0x000fe20000000000 */
[----:B------:R-:W-:Y:S01]  /*2660*/  @P2 LOP3.LUT R214, R214, 0x8, RZ, 0xfc, !PT ;  /* 0x00000008d6d62812 */ /* 0x000fe200078efcff */
[----:B------:R-:W-:Y:S01]  /*2670*/  IMAD.WIDE.U32 R98, R18, c[0x0][0x218], R4 ;  /* 0x0000860012627a25 */ /* 0x000fe200078e0004 */
[----:B------:R-:W-:Y:S01]  /*2680*/  LEA.HI R9, R7, R12, RZ, 0x4 ;  /* 0x0000000c07097211 */ /* 0x000fe200078f20ff */
[----:B------:R-:W-:Y:S01]  /*2690*/  ULDC UR5, c[0x0][0x284] ;  /* 0x0000a10000057ab9 */ /* 0x000fe20000000800 */
[----:B------:R-:W-:Y:S01]  /*26a0*/  SHF.R.S32.HI R7, RZ, 0x1f, R6 ;  /* 0x0000001fff077819 */ /* 0x000fe20000011406 */
[----:B------:R-:W-:Y:S01]  /*26b0*/  IMAD R8, R23, c[0x0][0x268], RZ ;  /* 0x00009a0017087a24 */ /* 0x000fe200078e02ff */
[----:B------:R-:W-:Y:S01]  /*26c0*/  SHF.R.S32.HI R3, RZ, 0x4, R9 ;  /* 0x00000004ff037819 */ /* 0x000fe20000011409 */
[----:B------:R-:W-:Y:S01]  /*26d0*/  IMAD R10, R14, c[0x0][0x218], RZ ;  /* 0x000086000e0a7a24 */ /* 0x000fe200078e02ff */
[CC--:B------:R-:W-:Y:S01]  /*26e0*/  LEA.HI R2, R7.reuse, R6.reuse, RZ, 0x3 ;  /* 0x0000000607027211 */ /* 0x0c0fe200078f18ff */
[----:B------:R-:W-:Y:S01]  /*26f0*/  IMAD R16, R22, c[0x0][0x26c], R8 ;  /* 0x00009b0016107a24 */ /* 0x000fe200078e0208 */
[----:B------:R-:W-:Y:S01]  /*2700*/  LEA.HI R6, R7, R6, RZ, 0x6 ;  /* 0x0000000607067211 */ /* 0x000fe200078f30ff */
[----:B------:R-:W-:Y:S01]  /*2710*/  IMAD R17, R18, c[0x0][0x21c], R10 ;  /* 0x0000870012117a24 */ /* 0x000fe200078e020a */
[----:B------:R-:W-:Y:S01]  /*2720*/  LOP3.LUT R5, R158, 0x38, R2, 0xf8, !PT ;  /* 0x000000389e057812 */ /* 0x000fe200078ef802 */
[----:B------:R-:W-:Y:S01]  /*2730*/  ULDC UR4, c[0x0][0x294] ;  /* 0x0000a50000047ab9 */ /* 0x000fe20000000800 */
[----:B------:R-:W-:Y:S01]  /*2740*/  LEA.HI.SX32 R3, R2, R3, 0x1d ;  /* 0x0000000302037211 */ /* 0x000fe200078feaff */
[----:B------:R-:W-:Y:S01]  /*2750*/  IMAD.MOV.U32 R179, RZ, RZ, 0x6 ;  /* 0x00000006ffb37424 */ /* 0x000fe200078e00ff */
[----:B------:R-:W-:Y:S01]  /*2760*/  SHF.R.S32.HI R4, RZ, 0x6, R6 ;  /* 0x00000006ff047819 */ /* 0x000fe20000011406 */
[----:B------:R-:W-:Y:S01]  /*2770*/  UIMAD UR8, UR8, 0x60, URZ ;  /* 0x00000060080878a4 */ /* 0x000fe2000f8e023f */
[----:B------:R-:W-:Y:S01]  /*2780*/  LOP3.LUT R6, R157, 0x38, R2, 0xf8, !PT ;  /* 0x000000389d067812 */ /* 0x000fe200078ef802 */
[----:B------:R-:W-:Y:S01]  /*2790*/  IMAD.SHL.U32 R94, R3, 0x8, RZ ;  /* 0x00000008035e7824 */ /* 0x000fe200078e00ff */
[----:B------:R-:W-:Y:S01]  /*27a0*/  LOP3.LUT R11, R5, R193, RZ, 0x3c, !PT ;  /* 0x000000c1050b7212 */ /* 0x000fe200078e3cff */
[C---:B------:R-:W-:Y:S01]  /*27b0*/  IMAD R7, R4.reuse, 0x1c00, R170 ;  /* 0x00001c0004077824 */ /* 0x040fe200078e02aa */
[----:B------:R-:W-:Y:S01]  /*27c0*/  SHF.R.S32.HI R5, RZ, 0x1f, R3 ;  /* 0x0000001fff057819 */ /* 0x000fe20000011403 */
[C---:B------:R-:W-:Y:S01]  /*27d0*/  IMAD R8, R4.reuse, 0x1c00, R169 ;  /* 0x00001c0004087824 */ /* 0x040fe200078e02a9 */
[--C-:B------:R-:W-:Y:S01]  /*27e0*/  LOP3.LUT R9, R147, 0x38, R2.reuse, 0xf8, !PT ;  /* 0x0000003893097812 */ /* 0x100fe200078ef802 */
[----:B------:R-:W-:Y:S01]  /*27f0*/  IMAD R10, R4, 0x1c00, R19 ;  /* 0x00001c00040a7824 */ /* 0x000fe200078e0213 */
[----:B------:R-:W-:Y:S01]  /*2800*/  LOP3.LUT R6, R6, R220, RZ, 0x3c, !PT ;  /* 0x000000dc06067212 */ /* 0x000fe200078e3cff */
[----:B------:R-:W-:Y:S01]  /*2810*/  IMAD.IADD R14, R8, 0x1, R11 ;  /* 0x00000001080e7824 */ /* 0x000fe200078e020b */
[----:B------:R-:W-:Y:S01]  /*2820*/  LEA.HI R5, R5, R3, RZ, 0x3 ;  /* 0x0000000305057211 */ /* 0x000fe200078f18ff */
[----:B------:R-:W-:Y:S01]  /*2830*/  UIMAD UR5, UR7, UR5, URZ ;  /* 0x00000005070572a4 */ /* 0x000fe2000f8e023f */
[----:B------:R-:W-:Y:S01]  /*2840*/  LOP3.LUT R9, R9, R26, RZ, 0x3c, !PT ;  /* 0x0000001a09097212 */ /* 0x000fe200078e3cff */
[----:B------:R-:W-:Y:S01]  /*2850*/  UIMAD UR4, UR7, UR4, URZ ;  /* 0x00000004070472a4 */ /* 0x000fe2000f8e023f */
[----:B------:R-:W-:Y:S01]  /*2860*/  IADD3 R13, R7, R6, RZ ;  /* 0x00000006070d7210 */ /* 0x000fe20007ffe0ff */
[----:B------:R-:W-:Y:S01]  /*2870*/  IMAD R175, R148, c[0x0][0x1e4], RZ ;  /* 0x0000790094af7a24 */ /* 0x000fe200078e02ff */
[----:B------:R-:W-:Y:S01]  /*2880*/  LOP3.LUT R6, R156, 0x38, R2, 0xf8, !PT ;  /* 0x000000389c067812 */ /* 0x000fe200078ef802 */
[----:B------:R-:W-:Y:S01]  /*2890*/  IMAD.IADD R12, R10, 0x1, R9 ;  /* 0x000000010a0c7824 */ /* 0x000fe200078e0209 */
[----:B------:R-:W-:Y:S01]  /*28a0*/  SHF.R.S32.HI R3, RZ, 0x3, R5 ;  /* 0x00000003ff037819 */ /* 0x000fe20000011405 */
[----:B------:R-:W-:Y:S01]  /*28b0*/  IMAD R9, R4, 0x1c00, R15 ;  /* 0x00001c0004097824 */ /* 0x000fe200078e020f */
[--C-:B------:R-:W-:Y:S01]  /*28c0*/  LOP3.LUT R5, R147, 0x38, R94.reuse, 0xf8, !PT ;  /* 0x0000003893057812 */ /* 0x100fe200078ef85e */
[----:B------:R-:W-:Y:S01]  /*28d0*/  IMAD R177, R148, c[0x0][0x284], RZ ;  /* 0x0000a10094b17a24 */ /* 0x000fe200078e02ff */
[-C--:B------:R-:W-:Y:S01]  /*28e0*/  LOP3.LUT R8, R6, R27.reuse, RZ, 0x3c, !PT ;  /* 0x0000001b06087212 */ /* 0x080fe200078e3cff */
[C---:B------:R-:W-:Y:S01]  /*28f0*/  IMAD R6, R3.reuse, 0x1c00, R19 ;  /* 0x00001c0003067824 */ /* 0x040fe200078e0213 */
[----:B------:R-:W-:Y:S01]  /*2900*/  LOP3.LUT R4, R156, 0x38, R94, 0xf8, !PT ;  /* 0x000000389c047812 */ /* 0x000fe200078ef85e */
[----:B------:R-:W-:Y:S01]  /*2910*/  IMAD R7, R3, 0x1c00, R15 ;  /* 0x00001c0003077824 */ /* 0x000fe200078e020f */
[----:B------:R-:W-:Y:S01]  /*2920*/  LOP3.LUT R5, R5, R26, RZ, 0x3c, !PT ;  /* 0x0000001a05057212 */ /* 0x000fe200078e3cff */
[----:B------:R-:W-:Y:S01]  /*2930*/  IMAD.IADD R11, R9, 0x1, R8 ;  /* 0x00000001090b7824 */ /* 0x000fe200078e0208 */
[----:B------:R-:W-:Y:S01]  /*2940*/  LOP3.LUT R4, R4, R27, RZ, 0x3c, !PT ;  /* 0x0000001b04047212 */ /* 0x000fe200078e3cff */
[----:B------:R-:W-:Y:S01]  /*2950*/  IMAD R178, R148, c[0x0][0x294], RZ ;  /* 0x0000a50094b27a24 */ /* 0x000fe200078e02ff */
[----:B------:R-:W-:Y:S01]  /*2960*/  IADD3 R10, R6, R5, RZ ;  /* 0x00000005060a7210 */ /* 0x000fe20007ffe0ff */
[----:B------:R-:W-:Y:S01]  /*2970*/  IMAD.WIDE.U32 R152, R148, c[0x0][0x1e0], RZ ;  /* 0x0000780094987a25 */ /* 0x000fe200078e00ff */
[----:B------:R-:W-:-:S02]  /*2980*/  LOP3.LUT R6, R158, 0x38, R94, 0xf8, !PT ;  /* 0x000000389e067812 */ /* 0x000fc400078ef85e */
[----:B------:R-:W-:Y:S01]  /*2990*/  LOP3.LUT R5, R157, 0x38, R94, 0xf8, !PT ;  /* 0x000000389d057812 */ /* 0x000fe200078ef85e */
[----:B------:R-:W-:Y:S01]  /*29a0*/  IMAD.IADD R9, R7, 0x1, R4 ;  /* 0x0000000107097824 */ /* 0x000fe200078e0204 */
[----:B------:R-:W-:Y:S01]  /*29b0*/  LOP3.LUT R6, R6, R193, RZ, 0x3c, !PT ;  /* 0x000000c106067212 */ /* 0x000fe200078e3cff */
[C---:B------:R-:W-:Y:S01]  /*29c0*/  IMAD R7, R3.reuse, 0x1c00, R169 ;  /* 0x00001c0003077824 */ /* 0x040fe200078e02a9 */
[----:B------:R-:W-:Y:S01]  /*29d0*/  MOV R15, c[0x0][0x1e0] ;  /* 0x00007800000f7a02 */ /* 0x000fe20000000f00 */
[----:B------:R-:W-:Y:S01]  /*29e0*/  IMAD R4, R3, 0x1c00, R170 ;  /* 0x00001c0003047824 */ /* 0x000fe200078e02aa */
[----:B------:R-:W-:Y:S01]  /*29f0*/  LOP3.LUT R3, R5, R220, RZ, 0x3c, !PT ;  /* 0x000000dc05037212 */ /* 0x000fe200078e3cff */
[----:B------:R-:W-:Y:S01]  /*2a00*/  IMAD.IADD R8, R7, 0x1, R6 ;  /* 0x0000000107087824 */ /* 0x000fe200078e0206 */
[----:B------:R-:W-:Y:S01]  /*2a10*/  SHF.R.S32.HI R5, RZ, 0x1f, R29 ;  /* 0x0000001fff057819 */ /* 0x000fe2000001141d */
[----:B------:R-:W-:Y:S01]  /*2a20*/  IMAD.WIDE.U32 R150, R148, c[0x0][0x280], RZ ;  /* 0x0000a00094967a25 */ /* 0x000fe200078e00ff */
[----:B------:R-:W-:-:S02]  /*2a30*/  SHF.R.S32.HI R6, RZ, 0x1f, R28 ;  /* 0x0000001fff067819 */ /* 0x000fc4000001141c */
[----:B------:R-:W-:Y:S01]  /*2a40*/  LOP3.LUT R214, R214, 0xfffffffb, RZ, 0xc0, !PT ;  /* 0xfffffffbd6d67812 */ /* 0x000fe200078ec0ff */
[----:B------:R-:W-:Y:S01]  /*2a50*/  IMAD.IADD R7, R4, 0x1, R3 ;  /* 0x0000000104077824 */ /* 0x000fe200078e0203 */
[----:B------:R-:W-:Y:S01]  /*2a60*/  SHF.R.S32.HI R3, RZ, 0x1f, R30 ;  /* 0x0000001fff037819 */ /* 0x000fe2000001141e */
[----:B------:R-:W-:Y:S01]  /*2a70*/  IMAD.WIDE.U32 R194, R28, c[0x0][0x1e0], RZ ;  /* 0x000078001cc27a25 */ /* 0x000fe200078e00ff */
[----:B------:R-:W-:Y:S02]  /*2a80*/  LOP3.LUT R112, R2, 0xfffffff8, RZ, 0xc0, !PT ;  /* 0xfffffff802707812 */ /* 0x000fe400078ec0ff */
[----:B------:R-:W-:Y:S01]  /*2a90*/  SHF.L.U32 R189, R162, 0x6, RZ ;  /* 0x00000006a2bd7819 */ /* 0x000fe200000006ff */
[----:B------:R-:W-:Y:S01]  /*2aa0*/  IMAD R4, R3, c[0x0][0x1e0], RZ ;  /* 0x0000780003047a24 */ /* 0x000fe200078e02ff */
[----:B------:R-:W-:Y:S01]  /*2ab0*/  ISETP.GE.AND P6, PT, R36, c[0x0][0x1d4], PT ;  /* 0x0000750024007a0c */ /* 0x000fe20003fc6270 */
[----:B------:R-:W-:Y:S01]  /*2ac0*/  IMAD R3, R5, c[0x0][0x1e0], RZ ;  /* 0x0000780005037a24 */ /* 0x000fe200078e02ff */
[----:B------:R-:W-:Y:S01]  /*2ad0*/  SHF.L.U64.HI R181, R15, R181, c[0x0][0x1e4] ;  /* 0x000079000fb57619 */ /* 0x000fe200000102b5 */
[----:B------:R-:W-:Y:S01]  /*2ae0*/  IMAD R5, R6, c[0x0][0x1e0], RZ ;  /* 0x0000780006057a24 */ /* 0x000fe200078e02ff */
[----:B------:R-:W-:Y:S01]  /*2af0*/  @P0 LOP3.LUT R214, R214, 0x4, RZ, 0xfc, !PT ;  /* 0x00000004d6d60812 */ /* 0x000fe200078efcff */
[----:B------:R-:W-:Y:S01]  /*2b00*/  IMAD R6, R30, c[0x0][0x1e4], R4 ;  /* 0x000079001e067a24 */ /* 0x000fe200078e0204 */
[----:B------:R-:W-:Y:S01]  /*2b10*/  IADD3 R177, R151, R177, RZ ;  /* 0x000000b197b17210 */ /* 0x000fe20007ffe0ff */
[C---:B------:R-:W-:Y:S01]  /*2b20*/  IMAD.WIDE.U32 R184, R162.reuse, 0x60, RZ ;  /* 0x00000060a2b87825 */ /* 0x040fe200078e00ff */
[----:B------:R-:W-:-:S02]  /*2b30*/  SHF.L.U64.HI R162, R162, R179, c[0x0][0x284] ;  /* 0x0000a100a2a27619 */ /* 0x000fc400000102b3 */
[----:B------:R-:W-:Y:S01]  /*2b40*/  SHF.L.U32 R200, R15, 0x5, RZ ;  /* 0x000000050fc87819 */ /* 0x000fe200000006ff */
[----:B------:R-:W-:Y:S01]  /*2b50*/  IMAD.WIDE.U32 R182, R163, 0x60, RZ ;  /* 0x00000060a3b67825 */ /* 0x000fe200078e00ff */
[----:B------:R-:W-:Y:S02]  /*2b60*/  IADD3 R121, R185, UR5, RZ ;  /* 0x00000005b9797c10 */ /* 0x000fe4000fffe0ff */
[----:B------:R-:W-:Y:S01]  /*2b70*/  SHF.R.S32.HI R114, RZ, 0x1f, R112 ;  /* 0x0000001fff727819 */ /* 0x000fe20000011470 */
[----:B------:R-:W-:Y:S01]  /*2b80*/  IMAD.WIDE.U32 R160, R15, 0x60, RZ ;  /* 0x000000600fa07825 */ /* 0x000fe200078e00ff */
[----:B------:R-:W-:Y:S02]  /*2b90*/  IADD3 R122, R183, UR4, RZ ;  /* 0x00000004b77a7c10 */ /* 0x000fe4000fffe0ff */
[----:B------:R-:W-:Y:S01]  /*2ba0*/  SHF.R.S32.HI R113, RZ, 0x1f, R94 ;  /* 0x0000001fff717819 */ /* 0x000fe2000001145e */
[----:B------:R-:W-:Y:S01]  /*2bb0*/  IMAD R4, R28, c[0x0][0x1e4], R5 ;  /* 0x000079001c047a24 */ /* 0x000fe200078e0205 */
[----:B------:R-:W-:Y:S01]  /*2bc0*/  IADD3 R174, R161, UR8, RZ ;  /* 0x00000008a1ae7c10 */ /* 0x000fe2000fffe0ff */
[----:B------:R-:W-:Y:S01]  /*2bd0*/  IMAD.WIDE.U32 R148, R148, c[0x0][0x290], RZ ;  /* 0x0000a40094947a25 */ /* 0x000fe200078e00ff */
[----:B------:R-:W-:-:S02]  /*2be0*/  SHF.L.U32 R135, R14, 0x1, RZ ;  /* 0x000000010e877819 */ /* 0x000fc400000006ff */
[----:B------:R-:W-:Y:S01]  /*2bf0*/  IADD3 R136, R195, R4, RZ ;  /* 0x00000004c3887210 */ /* 0x000fe20007ffe0ff */
[----:B------:R-:W-:Y:S01]  /*2c00*/  IMAD.WIDE.U32 R198, R30, c[0x0][0x1e0], RZ ;  /* 0x000078001ec67a25 */ /* 0x000fe200078e00ff */
[----:B------:R-:W-:Y:S02]  /*2c10*/  SHF.L.U32 R132, R11, 0x1, RZ ;  /* 0x000000010b847819 */ /* 0x000fe400000006ff */
[----:B------:R-:W-:Y:S01]  /*2c20*/  SHF.L.U32 R129, R8, 0x1, RZ ;  /* 0x0000000108817819 */ /* 0x000fe200000006ff */
[----:B------:R-:W-:-:S04]  /*2c30*/  IMAD.WIDE.U32 R196, R29, c[0x0][0x1e0], RZ ;  /* 0x000078001dc47a25 */ /* 0x000fc800078e00ff */
[----:B------:R-:W-:Y:S02]  /*2c40*/  IMAD R3, R29, c[0x0][0x1e4], R3 ;  /* 0x000079001d037a24 */ /* 0x000fe400078e0203 */
[C---:B------:R-:W-:Y:S01]  /*2c50*/  IMAD.SHL.U32 R211, R180.reuse, 0x40, RZ ;  /* 0x00000040b4d37824 */ /* 0x040fe200078e00ff */
[-C--:B------:R-:W-:Y:S01]  /*2c60*/  SHF.L.U64.HI R180, R180, R179.reuse, c[0x0][0x23c] ;  /* 0x00008f00b4b47619 */ /* 0x080fe200000102b3 */
[C---:B------:R-:W-:Y:S01]  /*2c70*/  IMAD.SHL.U32 R190, R163.reuse, 0x40, RZ ;  /* 0x00000040a3be7824 */ /* 0x040fe200078e00ff */
[-C--:B------:R-:W-:Y:S01]  /*2c80*/  SHF.L.U64.HI R163, R163, R179.reuse, c[0x0][0x294] ;  /* 0x0000a500a3a37619 */ /* 0x080fe200000102b3 */
[----:B------:R-:W-:Y:S01]  /*2c90*/  IMAD.X R142, R25, 0x1, R24, P1 ;  /* 0x00000001198e7824 */ /* 0x000fe200008e0618 */
[----:B------:R-:W-:Y:S01]  /*2ca0*/  SHF.L.U64.HI R179, R15, R179, c[0x0][0x1e4] ;  /* 0x000079000fb37619 */ /* 0x000fe200000102b3 */
[----:B------:R-:W-:Y:S02]  /*2cb0*/  IMAD.IADD R175, R153, 0x1, R175 ;  /* 0x0000000199af7824 */ /* 0x000fe400078e02af */
[----:B------:R-:W-:-:S02]  /*2cc0*/  IMAD.IADD R178, R149, 0x1, R178 ;  /* 0x0000000195b27824 */ /* 0x000fc400078e02b2 */
[----:B------:R-:W-:Y:S02]  /*2cd0*/  IMAD.SHL.U32 R206, R15, 0x40, RZ ;  /* 0x000000400fce7824 */ /* 0x000fe400078e00ff */
[----:B------:R-:W-:Y:S02]  /*2ce0*/  IMAD.IADD R138, R199, 0x1, R6 ;  /* 0x00000001c78a7824 */ /* 0x000fe400078e0206 */
[----:B------:R-:W-:Y:S02]  /*2cf0*/  IMAD.IADD R137, R197, 0x1, R3 ;  /* 0x00000001c5897824 */ /* 0x000fe400078e0203 */
[----:B------:R-:W-:Y:S02]  /*2d00*/  IMAD.IADD R108, R101, 0x1, R16 ;  /* 0x00000001656c7824 */ /* 0x000fe400078e0210 */
[----:B------:R-:W-:Y:S02]  /*2d10*/  IMAD.IADD R97, R99, 0x1, R17 ;  /* 0x0000000163617824 */ /* 0x000fe400078e0211 */
[----:B------:R-:W-:-:S02]  /*2d20*/  IMAD.SHL.U32 R134, R13, 0x2, RZ ;  /* 0x000000020d867824 */ /* 0x000fc400078e00ff */
[----:B------:R-:W-:Y:S02]  /*2d30*/  IMAD.SHL.U32 R133, R12, 0x2, RZ ;  /* 0x000000020c857824 */ /* 0x000fe400078e00ff */
[----:B------:R-:W-:Y:S02]  /*2d40*/  IMAD.SHL.U32 R131, R10, 0x2, RZ ;  /* 0x000000020a837824 */ /* 0x000fe400078e00ff */
[----:B------:R-:W-:Y:S02]  /*2d50*/  IMAD.SHL.U32 R130, R9, 0x2, RZ ;  /* 0x0000000209827824 */ /* 0x000fe400078e00ff */
[----:B------:R-:W-:Y:S02]  /*2d60*/  IMAD.SHL.U32 R128, R7, 0x2, RZ ;  /* 0x0000000207807824 */ /* 0x000fe400078e00ff */
.L_x_299:
[----:B------:R-:W-:Y:S01]  /*2d70*/  SHF.R.S32.HI R96, RZ, 0x1f, R41 ;  /* 0x0000001fff607819 */ /* 0x000fe20000011429 */
[-C--:B-1----:R-:W-:Y:S01]  /*2d80*/  IMAD R2, R175, R41.reuse, RZ ;  /* 0x00000029af027224 */ /* 0x082fe200078e02ff */
[----:B------:R-:W-:Y:S01]  /*2d90*/  ISETP.GE.AND P2, PT, R218, 0x1, PT ;  /* 0x00000001da00780c */ /* 0x000fe20003f46270 */
[----:B------:R-:W-:Y:S04]  /*2da0*/  DEPBAR.LE SB0, 0x0 ;  /* 0x000080000000791a */ /* 0x000fe80000000000 */
[C---:B------:R-:W-:Y:S01]  /*2db0*/  IADD3 R219, R213.reuse, 0x60, RZ ;  /* 0x00000060d5db7810 */ /* 0x040fe20007ffe0ff */
[----:B------:R-:W-:Y:S01]  /*2dc0*/  IMAD.WIDE.U32 R78, R152, R41, RZ ;  /* 0x00000029984e7225 */ /* 0x000fe200078e00ff */
[C---:B------:R-:W-:Y:S01]  /*2dd0*/  IADD3 R222, R213.reuse, 0x40, RZ ;  /* 0x00000040d5de7810 */ /* 0x040fe20007ffe0ff */
[----:B------:R-:W-:Y:S01]  /*2de0*/  WARPSYNC 0xffffffff ;  /* 0xffffffff00007948 */ /* 0x000fe20003800000 */
[----:B------:R-:W-:Y:S01]  /*2df0*/  IADD3 R223, R213, 0x20, RZ ;  /* 0x00000020d5df7810 */ /* 0x000fe20007ffe0ff */
[----:B------:R-:W-:Y:S01]  /*2e00*/  IMAD R2, R96, R152, R2 ;  /* 0x0000009860027224 */ /* 0x000fe200078e0202 */
[----:B------:R-:W-:Y:S01]  /*2e10*/  BAR.SYNC.DEFER_BLOCKING 0x0 ;  /* 0x0000000000007b1d */ /* 0x000fe20000010000 */
[CC--:B------:R-:W-:Y:S02]  /*2e20*/  IADD3 R3, P1, P0, R118.reuse, R78.reuse, R200 ;  /* 0x0000004e76037210 */ /* 0x0c0fe4000783e0c8 */
[----:B------:R-:W-:Y:S05]  /*2e30*/  IMAD.IADD R85, R79, 0x1, R2 ;  /* 0x000000014f557824 */ /* 0x000fea00078e0202 */
[-C--:B------:R-:W-:Y:S02]  /*2e40*/  IADD3.X R5, R115, R85.reuse, R181, P1, P0 ;  /* 0x0000005573057210 */ /* 0x080fe40000fe04b5 */
[-C--:B------:R-:W-:Y:S04]  /*2e50*/  IADD3 R2, P0, R118, R78.reuse, RZ ;  /* 0x0000004e76027210 */ /* 0x080fe80007f1e0ff */
[C---:B------:R-:W-:Y:S01]  /*2e60*/  LEA R66, P1, R2.reuse, c[0x0][0x1c8], 0x1 ;  /* 0x0000720002427a11 */ /* 0x040fe200078208ff */
[----:B------:R-:W-:Y:S01]  /*2e70*/  IMAD.X R4, R85, 0x1, R115, P0 ;  /* 0x0000000155047824 */ /* 0x000fe200000e0673 */
[C---:B------:R-:W-:Y:S04]  /*2e80*/  LEA R74, P0, R3.reuse, c[0x0][0x1c8], 0x1 ;  /* 0x00007200034a7a11 */ /* 0x040fe800078008ff */
[----:B------:R-:W-:Y:S02]  /*2e90*/  LEA.HI.X R67, R2, c[0x0][0x1cc], R4, 0x1, P1 ;  /* 0x0000730002437a11 */ /* 0x000fe400008f0c04 */
[----:B------:R-:W-:Y:S02]  /*2ea0*/  LEA.HI.X R75, R3, c[0x0][0x1cc], R5, 0x1, P0 ;  /* 0x00007300034b7a11 */ /* 0x000fe400000f0c05 */
[CC--:B------:R-:W-:Y:S04]  /*2eb0*/  IADD3 R2, P1, P0, R118.reuse, R78.reuse, R206 ;  /* 0x0000004e76027210 */ /* 0x0c0fe8000783e0ce */
[CC--:B------:R-:W-:Y:S01]  /*2ec0*/  IADD3.X R4, R115.reuse, R85.reuse, R179, P1, P0 ;  /* 0x0000005573047210 */ /* 0x0c0fe20000fe04b3 */
[----:B------:R-:W-:Y:S01]  /*2ed0*/  BSSY B2, `(.L_x_251) ;  /* 0x00004e2000027945 */ /* 0x000fe20003800000 */
[----:B------:R-:W-:Y:S04]  /*2ee0*/  IADD3 R3, P1, P0, R118, R78, R160 ;  /* 0x0000004e76037210 */ /* 0x000fe8000783e0a0 */
[----:B------:R-:W-:Y:S02]  /*2ef0*/  IADD3.X R5, R115, R85, R174, P1, P0 ;  /* 0x0000005573057210 */ /* 0x000fe40000fe04ae */
[C---:B------:R-:W-:Y:S02]  /*2f00*/  LEA R76, P1, R2.reuse, c[0x0][0x1c8], 0x1 ;  /* 0x00007200024c7a11 */ /* 0x040fe400078208ff */
[C---:B------:R-:W-:Y:S02]  /*2f10*/  LEA R80, P0, R3.reuse, c[0x0][0x1c8], 0x1 ;  /* 0x0000720003507a11 */ /* 0x040fe400078008ff */
[----:B------:R-:W-:Y:S02]  /*2f20*/  LEA.HI.X R77, R2, c[0x0][0x1cc], R4, 0x1, P1 ;  /* 0x00007300024d7a11 */ /* 0x000fe400008f0c04 */
[----:B------:R-:W-:Y:S01]  /*2f30*/  LEA.HI.X R81, R3, c[0x0][0x1cc], R5, 0x1, P0 ;  /* 0x0000730003517a11 */ /* 0x000fe200000f0c05 */
[----:B------:R-:W-:-:S05]  /*2f40*/  @!P2 BRA `(.L_x_252) ;  /* 0x00004ae00000a947 */ /* 0x000fca0003800000 */
[-C--:B------:R-:W-:Y:S01]  /*2f50*/  IMAD R4, R177, R41.reuse, RZ ;  /* 0x00000029b1047224 */ /* 0x080fe200078e02ff */
[----:B------:R-:W-:Y:S01]  /*2f60*/  LOP3.LUT P2, RZ, R214, 0x4, RZ, 0xc0, !PT ;  /* 0x00000004d6ff7812 */ /* 0x000fe2000784c0ff */
[-C--:B------:R-:W-:Y:S02]  /*2f70*/  IMAD R3, R178, R41.reuse, RZ ;  /* 0x00000029b2037224 */ /* 0x080fe400078e02ff */
[----:B------:R-:W-:Y:S02]  /*2f80*/  IMAD R2, R41, -0x70, R0 ;  /* 0xffffff9029027824 */ /* 0x000fe400078e0200 */
[-C--:B------:R-:W-:Y:S03]  /*2f90*/  IMAD.WIDE.U32 R34, R150, R41.reuse, RZ ;  /* 0x0000002996227225 */ /* 0x080fe600078e00ff */
[----:B------:R-:W-:Y:S01]  /*2fa0*/  IMNMX R84, R2, 0x70, PT ;  /* 0x0000007002547817 */ /* 0x000fe20003800200 */
[----:B------:R-:W-:Y:S04]  /*2fb0*/  IMAD.WIDE.U32 R72, R148, R41, RZ ;  /* 0x0000002994487225 */ /* 0x000fe800078e00ff */
[C---:B------:R-:W-:Y:S02]  /*2fc0*/  IMAD R4, R96.reuse, R150, R4 ;  /* 0x0000009660047224 */ /* 0x040fe400078e0204 */
[----:B------:R-:W-:Y:S03]  /*2fd0*/  IMAD R3, R96, R148, R3 ;  /* 0x0000009460037224 */ /* 0x000fe600078e0203 */
[----:B------:R-:W-:Y:S02]  /*2fe0*/  IADD3 R42, R35, R4, RZ ;  /* 0x00000004232a7210 */ /* 0x000fe40007ffe0ff */
[----:B------:R-:W-:Y:S01]  /*2ff0*/  IADD3 R44, R73, R3, RZ ;  /* 0x00000003492c7210 */ /* 0x000fe20007ffe0ff */
[----:B------:R-:W-:-:S05]  /*3000*/  @!P2 BRA `(.L_x_253) ;  /* 0x000026500000a947 */ /* 0x000fca0003800000 */
[----:B------:R-:W-:Y:S01]  /*3010*/  ISETP.GE.AND P5, PT, R213, R84, PT ;  /* 0x00000054d500720c */ /* 0x000fe20003fa6270 */
[----:B------:R-:W-:Y:S01]  /*3020*/  BSSY B0, `(.L_x_254) ;  /* 0x000001b000007945 */ /* 0x000fe20003800000 */
[----:B------:R-:W-:Y:S01]  /*3030*/  CS2R R50, SRZ ;  /* 0x0000000000327805 */ /* 0x000fe2000001ff00 */
[----:B------:R-:W-:Y:S01]  /*3040*/  CS2R R46, SRZ ;  /* 0x00000000002e7805 */ /* 0x000fe2000001ff00 */
[----:B------:R-:W-:Y:S01]  /*3050*/  CS2R R38, SRZ ;  /* 0x0000000000267805 */ /* 0x000fe2000001ff00 */
[----:B------:R-:W-:Y:S01]  /*3060*/  CS2R R12, SRZ ;  /* 0x00000000000c7805 */ /* 0x000fe2000001ff00 */
[----:B------:R-:W-:Y:S07]  /*3070*/  CS2R R2, SRZ ;  /* 0x0000000000027805 */ /* 0x000fee000001ff00 */
[----:B------:R-:W-:-:S05]  /*3080*/  @P5 BRA `(.L_x_255) ;  /* 0x0000014000005947 */ /* 0x000fca0003800000 */
[----:B------:R-:W-:Y:S01]  /*3090*/  IADD3 R2, P0, R104, R34, RZ ;  /* 0x0000002268027210 */ /* 0x000fe20007f1e0ff */
[----:B------:R-:W-:Y:S01]  /*30a0*/  CS2R R38, SRZ ;  /* 0x0000000000267805 */ /* 0x000fe2000001ff00 */
[----:B------:R-:W-:Y:S01]  /*30b0*/  CS2R R46, SRZ ;  /* 0x00000000002e7805 */ /* 0x000fe2000001ff00 */
[----:B------:R-:W-:Y:S02]  /*30c0*/  CS2R R12, SRZ ;  /* 0x00000000000c7805 */ /* 0x000fe4000001ff00 */
[----:B------:R-:W-:Y:S01]  /*30d0*/  IMAD.X R4, R42, 0x1, R117, P0 ;  /* 0x000000012a047824 */ /* 0x000fe200000e0675 */
[----:B------:R-:W-:Y:S05]  /*30e0*/  IADD3 R3, P0, R102, R72, RZ ;  /* 0x0000004866037210 */ /* 0x000fea0007f1e0ff */
[----:B------:R-:W-:Y:S01]  /*30f0*/  IMAD.X R5, R44, 0x1, R116, P0 ;  /* 0x000000012c057824 */ /* 0x000fe200000e0674 */
[C---:B------:R-:W-:Y:S04]  /*3100*/  LEA R6, P0, R2.reuse, c[0x0][0x270], 0x1 ;  /* 0x00009c0002067a11 */ /* 0x040fe800078008ff */
[----:B------:R-:W-:Y:S02]  /*3110*/  LEA.HI.X R7, R2, c[0x0][0x274], R4, 0x1, P0 ;  /* 0x00009d0002077a11 */ /* 0x000fe400000f0c04 */
[C---:B------:R-:W-:Y:S04]  /*3120*/  LEA R4, P0, R3.reuse, c[0x0][0x288], 0x1 ;  /* 0x0000a20003047a11 */ /* 0x040fe800078008ff */
[----:B------:R-:W-:Y:S02]  /*3130*/  LEA.HI.X R5, R3, c[0x0][0x28c], R5, 0x1, P0 ;  /* 0x0000a30003057a11 */ /* 0x000fe400000f0c05 */
[----:B------:R-:W-:Y:S01]  /*3140*/  ISETP.GE.AND P0, PT, R32, c[0x0][0x27c], PT ;  /* 0x00009f0020007a0c */ /* 0x000fe20003f06270 */
[----:B------:R-:W-:Y:S11]  /*3150*/  CS2R R2, SRZ ;  /* 0x0000000000027805 */ /* 0x000ff6000001ff00 */
[----:B------:R-:W-:Y:S01]  /*3160*/  @!UPT UIADD3 URZ, URZ, URZ, URZ ;  /* 0x0000003f3f3ff290 */ /* 0x000fe2000fffe03f */
[----:B------:R1:W5:Y:S04]  /*3170*/  @!P0 LDG.E.64 R38, [R6.64] ;  /* 0x0000000a06268981 */ /* 0x000368000c1e1b00 */
[----:B------:R1:W5:Y:S01]  /*3180*/  @!P0 LDG.E.64 R2, [R4.64] ;  /* 0x0000000a04028981 */ /* 0x000362000c1e1b00 */
[----:B------:R-:W-:Y:S11]  /*3190*/  ISETP.GE.AND P0, PT, R109, c[0x0][0x27c], PT ;  /* 0x00009f006d007a0c */ /* 0x000ff60003f06270 */
[----:B------:R-:W-:Y:S02]  /*31a0*/  @!UPT UIADD3 URZ, URZ, URZ, URZ ;  /* 0x0000003f3f3ff290 */ /* 0x000fe4000fffe03f */
[----:B------:R1:W5:Y:S04]  /*31b0*/  @!P0 LDG.E.64 R46, [R6.64+0x40] ;  /* 0x0000400a062e8981 */ /* 0x000368000c1e1b00 */
[----:B------:R1:W5:Y:S02]  /*31c0*/  @!P0 LDG.E.64 R12, [R4.64+0x40] ;  /* 0x0000400a040c8981 */ /* 0x000364000c1e1b00 */
.L_x_255:
[----:B------:R-:W-:Y:S05]  /*31d0*/  BSYNC B0 ;  /* 0x0000000000007941 */ /* 0x000fea0003800000 */
.L_x_254:
[----:B------:R-:W-:Y:S01]  /*31e0*/  ISETP.GE.AND P4, PT, R223, R84, PT ;  /* 0x00000054df00720c */ /* 0x000fe20003f86270 */
[----:B-1---5:R-:W-:Y:S01]  /*31f0*/  IMAD.MOV.U32 R4, RZ, RZ, R46 ;  /* 0x000000ffff047224 */ /* 0x022fe200078e002e */
[----:B------:R-:W-:Y:S01]  /*3200*/  BSSY B0, `(.L_x_256) ;  /* 0x0000026000007945 */ /* 0x000fe20003800000 */
[----:B------:R-:W-:Y:S01]  /*3210*/  IMAD.MOV.U32 R7, RZ, RZ, R47 ;  /* 0x000000ffff077224 */ /* 0x000fe200078e002f */
[----:B------:R-:W-:Y:S01]  /*3220*/  CS2R R48, SRZ ;  /* 0x0000000000307805 */ /* 0x000fe2000001ff00 */
[----:B------:R-:W-:Y:S01]  /*3230*/  IMAD.MOV.U32 R6, RZ, RZ, R38 ;  /* 0x000000ffff067224 */ /* 0x000fe200078e0026 */
[----:B------:R-:W-:Y:S01]  /*3240*/  CS2R R16, SRZ ;  /* 0x0000000000107805 */ /* 0x000fe2000001ff00 */
[----:B------:R-:W-:Y:S01]  /*3250*/  IMAD.MOV.U32 R5, RZ, RZ, R39 ;  /* 0x000000ffff057224 */ /* 0x000fe200078e0027 */
[----:B------:R-:W-:Y:S01]  /*3260*/  PRMT R45, R4, 0x5410, R7 ;  /* 0x00005410042d7816 */ /* 0x000fe20000000007 */
[----:B------:R-:W-:Y:S01]  /*3270*/  CS2R R14, SRZ ;  /* 0x00000000000e7805 */ /* 0x000fe2000001ff00 */
[----:B------:R-:W-:Y:S02]  /*3280*/  MOV R4, R12 ;  /* 0x0000000c00047202 */ /* 0x000fe40000000f00 */
[----:B------:R-:W-:Y:S01]  /*3290*/  PRMT R40, R6, 0x7610, R40 ;  /* 0x0000761006287816 */ /* 0x000fe20000000028 */
[----:B------:R-:W-:Y:S01]  /*32a0*/  IMAD.MOV.U32 R6, RZ, RZ, R13 ;  /* 0x000000ffff067224 */ /* 0x000fe200078e000d */
[----:B------:R-:W-:Y:S01]  /*32b0*/  PRMT R43, R5, 0x7610, R43 ;  /* 0x00007610052b7816 */ /* 0x000fe2000000002b */
[----:B------:R-:W-:Y:S01]  /*32c0*/  IMAD.MOV.U32 R5, RZ, RZ, R2 ;  /* 0x000000ffff057224 */ /* 0x000fe200078e0002 */
[----:B------:R-:W-:Y:S02]  /*32d0*/  PRMT R19, R4, 0x7610, R19 ;  /* 0x0000761004137816 */ /* 0x000fe40000000013 */
[----:B------:R-:W-:Y:S02]  /*32e0*/  MOV R4, R3 ;  /* 0x0000000300047202 */ /* 0x000fe40000000f00 */
[----:B------:R-:W-:Y:S02]  /*32f0*/  PRMT R19, R19, 0x5410, R6 ;  /* 0x0000541013137816 */ /* 0x000fe40000000006 */
[----:B------:R-:W-:Y:S01]  /*3300*/  PRMT R18, R5, 0x5410, R4 ;  /* 0x0000541005127816 */ /* 0x000fe20000000004 */
[----:B------:R-:W-:-:S05]  /*3310*/  @P4 BRA `(.L_x_257) ;  /* 0x0000014000004947 */ /* 0x000fca0003800000 */
[----:B------:R-:W-:Y:S01]  /*3320*/  IADD3 R4, P1, P0, R104, R34, R191 ;  /* 0x0000002268047210 */ /* 0x000fe2000783e0bf */
[----:B------:R-:W-:Y:S01]  /*3330*/  CS2R R48, SRZ ;  /* 0x0000000000307805 */ /* 0x000fe2000001ff00 */
[----:B------:R-:W-:Y:S01]  /*3340*/  CS2R R14, SRZ ;  /* 0x00000000000e7805 */ /* 0x000fe2000001ff00 */
[----:B------:R-:W-:Y:S01]  /*3350*/  CS2R R50, SRZ ;  /* 0x0000000000327805 */ /* 0x000fe2000001ff00 */
[----:B------:R-:W-:Y:S01]  /*3360*/  IADD3.X R7, R117, R42, R167, P1, P0 ;  /* 0x0000002a75077210 */ /* 0x000fe20000fe04a7 */
[----:B------:R-:W-:Y:S01]  /*3370*/  CS2R R16, SRZ ;  /* 0x0000000000107805 */ /* 0x000fe2000001ff00 */
[----:B------:R-:W-:Y:S04]  /*3380*/  IADD3 R5, P1, P0, R102, R72, R192 ;  /* 0x0000004866057210 */ /* 0x000fe8000783e0c0 */
[----:B------:R-:W-:Y:S02]  /*3390*/  IADD3.X R8, R116, R44, R168, P1, P0 ;  /* 0x0000002c74087210 */ /* 0x000fe40000fe04a8 */
[C---:B------:R-:W-:Y:S04]  /*33a0*/  LEA R6, P0, R4.reuse, c[0x0][0x270], 0x1 ;  /* 0x00009c0004067a11 */ /* 0x040fe800078008ff */
[----:B------:R-:W-:Y:S02]  /*33b0*/  LEA.HI.X R7, R4, c[0x0][0x274], R7, 0x1, P0 ;  /* 0x00009d0004077a11 */ /* 0x000fe400000f0c07 */
[C---:B------:R-:W-:Y:S04]  /*33c0*/  LEA R4, P0, R5.reuse, c[0x0][0x288], 0x1 ;  /* 0x0000a20005047a11 */ /* 0x040fe800078008ff */
[----:B------:R-:W-:Y:S02]  /*33d0*/  LEA.HI.X R5, R5, c[0x0][0x28c], R8, 0x1, P0 ;  /* 0x0000a30005057a11 */ /* 0x000fe400000f0c08 */
[----:B------:R-:W-:Y:S11]  /*33e0*/  ISETP.GE.AND P0, PT, R32, c[0x0][0x27c], PT ;  /* 0x00009f0020007a0c */ /* 0x000ff60003f06270 */
[----:B------:R-:W-:Y:S02]  /*33f0*/  @!UPT UIADD3 URZ, URZ, URZ, URZ ;  /* 0x0000003f3f3ff290 */ /* 0x000fe4000fffe03f */
[----:B------:R1:W5:Y:S04]  /*3400*/  @!P0 LDG.E.64 R48, [R6.64] ;  /* 0x0000000a06308981 */ /* 0x000368000c1e1b00 */
[----:B------:R1:W5:Y:S01]  /*3410*/  @!P0 LDG.E.64 R14, [R4.64] ;  /* 0x0000000a040e8981 */ /* 0x000362000c1e1b00 */
[----:B------:R-:W-:Y:S11]  /*3420*/  ISETP.GE.AND P0, PT, R109, c[0x0][0x27c], PT ;  /* 0x00009f006d007a0c */ /* 0x000ff60003f06270 */
[----:B------:R-:W-:Y:S02]  /*3430*/  @!UPT UIADD3 URZ, URZ, URZ, URZ ;  /* 0x0000003f3f3ff290 */ /* 0x000fe4000fffe03f */
[----:B------:R1:W5:Y:S04]  /*3440*/  @!P0 LDG.E.64 R50, [R6.64+0x40] ;  /* 0x0000400a06328981 */ /* 0x000368000c1e1b00 */
[----:B------:R1:W5:Y:S02]  /*3450*/  @!P0 LDG.E.64 R16, [R4.64+0x40] ;  /* 0x0000400a04108981 */ /* 0x000364000c1e1b00 */
.L_x_257:
[----:B------:R-:W-:Y:S05]  /*3460*/  BSYNC B0 ;  /* 0x0000000000007941 */ /* 0x000fea0003800000 */
.L_x_256:
[----:B------:R-:W-:Y:S01]  /*3470*/  ISETP.GE.AND P3, PT, R222, R84, PT ;  /* 0x00000054de00720c */ /* 0x000fe20003f66270 */
[----:B-1---5:R-:W-:Y:S01]  /*3480*/  IMAD.MOV.U32 R7, RZ, RZ, R50 ;  /* 0x000000ffff077224 */ /* 0x022fe200078e0032 */
[----:B------:R-:W-:Y:S01]  /*3490*/  MOV R5, R48 ;  /* 0x0000003000057202 */ /* 0x000fe20000000f00 */
[----:B------:R-:W-:Y:S01]  /*34a0*/  IMAD.MOV.U32 R6, RZ, RZ, R51 ;  /* 0x000000ffff067224 */ /* 0x000fe200078e0033 */
[----:B------:R-:W-:Y:S01]  /*34b0*/  BSSY B0, `(.L_x_258) ;  /* 0x0000024000007945 */ /* 0x000fe20003800000 */
[----:B------:R-:W-:Y:S01]  /*34c0*/  IMAD.MOV.U32 R4, RZ, RZ, R49 ;  /* 0x000000ffff047224 */ /* 0x000fe200078e0031 */
[----:B------:R-:W-:Y:S01]  /*34d0*/  CS2R R58, SRZ ;  /* 0x00000000003a7805 */ /* 0x000fe2000001ff00 */
[----:B------:R-:W-:Y:S01]  /*34e0*/  CS2R R54, SRZ ;  /* 0x0000000000367805 */ /* 0x000fe2000001ff00 */
[----:B------:R-:W-:Y:S01]  /*34f0*/  PRMT R61, R7, 0x5410, R6 ;  /* 0x00005410073d7816 */ /* 0x000fe20000000006 */
[----:B------:R-:W-:Y:S01]  /*3500*/  IMAD.MOV.U32 R7, RZ, RZ, R16 ;  /* 0x000000ffff077224 */ /* 0x000fe200078e0010 */
[----:B------:R-:W-:Y:S01]  /*3510*/  PRMT R60, R5, 0x5410, R4 ;  /* 0x00005410053c7816 */ /* 0x000fe20000000004 */
[----:B------:R-:W-:Y:S01]  /*3520*/  IMAD.MOV.U32 R5, RZ, RZ, R14 ;  /* 0x000000ffff057224 */ /* 0x000fe200078e000e */
[----:B------:R-:W-:Y:S01]  /*3530*/  MOV R6, R17 ;  /* 0x0000001100067202 */ /* 0x000fe20000000f00 */
[----:B------:R-:W-:Y:S01]  /*3540*/  CS2R R52, SRZ ;  /* 0x0000000000347805 */ /* 0x000fe2000001ff00 */
[----:B------:R-:W-:Y:S01]  /*3550*/  MOV R4, R15 ;  /* 0x0000000f00047202 */ /* 0x000fe20000000f00 */
[----:B------:R-:W-:Y:S01]  /*3560*/  CS2R R22, SRZ ;  /* 0x0000000000167805 */ /* 0x000fe2000001ff00 */
[----:B------:R-:W-:Y:S01]  /*3570*/  PRMT R29, R7, 0x5410, R6 ;  /* 0x00005410071d7816 */ /* 0x000fe20000000006 */
[----:B------:R-:W-:Y:S01]  /*3580*/  CS2R R20, SRZ ;  /* 0x0000000000147805 */ /* 0x000fe2000001ff00 */
        /* <DEDUP_REMOVED lines=22> */
.L_x_259:
[----:B------:R-:W-:Y:S05]  /*36f0*/  BSYNC B0 ;  /* 0x0000000000007941 */ /* 0x000fea0003800000 */
.L_x_258:
        /* <DEDUP_REMOVED lines=38> */
.L_x_261:
[----:B------:R-:W-:Y:S05]  /*3960*/  BSYNC B0 ;  /* 0x0000000000007941 */ /* 0x000fea0003800000 */
.L_x_260:
[----:B-1---5:R-:W-:Y:S01]  /*3970*/  MOV R5, R56 ;  /* 0x0000003800057202 */ /* 0x022fe20000000f00 */
[----:B------:R-:W-:Y:S01]  /*3980*/  IMAD.MOV.U32 R7, RZ, RZ, R58 ;  /* 0x000000ffff077224 */ /* 0x000fe200078e003a */
[----:B------:R-:W-:Y:S01]  /*3990*/  BSSY B1, `(.L_x_262) ;  /* 0x000007a000017945 */ /* 0x000fe20003800000 */
[----:B------:R-:W-:Y:S02]  /*39a0*/  IMAD.MOV.U32 R6, RZ, RZ, R59 ;  /* 0x000000ffff067224 */ /* 0x000fe400078e003b */
[----:B------:R-:W-:Y:S03]  /*39b0*/  IMAD.MOV.U32 R4, RZ, RZ, R57 ;  /* 0x000000ffff047224 */ /* 0x000fe600078e0039 */
[----:B------:R-:W-:Y:S01]  /*39c0*/  PRMT R65, R7, 0x5410, R6 ;  /* 0x0000541007417816 */ /* 0x000fe20000000006 */
[----:B------:R-:W-:Y:S01]  /*39d0*/  IMAD.MOV.U32 R7, RZ, RZ, R26 ;  /* 0x000000ffff077224 */ /* 0x000fe200078e001a */
[----:B------:R-:W-:Y:S01]  /*39e0*/  PRMT R64, R5, 0x5410, R4 ;  /* 0x0000541005407816 */ /* 0x000fe20000000004 */
[----:B------:R-:W-:Y:S01]  /*39f0*/  IMAD.MOV.U32 R5, RZ, RZ, R24 ;  /* 0x000000ffff057224 */ /* 0x000fe200078e0018 */
[----:B------:R-:W-:Y:S02]  /*3a00*/  MOV R6, R27 ;  /* 0x0000001b00067202 */ /* 0x000fe40000000f00 */
[----:B------:R-:W-:Y:S02]  /*3a10*/  MOV R4, R25 ;  /* 0x0000001900047202 */ /* 0x000fe40000000f00 */
[----:B------:R-:W-:Y:S02]  /*3a20*/  PRMT R35, R7, 0x5410, R6 ;  /* 0x0000541007237816 */ /* 0x000fe40000000006 */
[----:B------:R-:W-:Y:S01]  /*3a30*/  PRMT R34, R5, 0x5410, R4 ;  /* 0x0000541005227816 */ /* 0x000fe20000000004 */
[----:B------:R-:W-:-:S05]  /*3a40*/  @P5 BRA `(.L_x_263) ;  /* 0x000006e000005947 */ /* 0x000fca0003800000 */
[----:B------:R-:W-:Y:S01]  /*3a50*/  BSSY B0, `(.L_x_264) ;  /* 0x0000036000007945 */ /* 0x000fe20003800000 */
[----:B------:R-:W-:-:S05]  /*3a60*/  @P6 BRA `(.L_x_265) ;  /* 0x0000034000006947 */ /* 0x000fca0003800000 */
[----:B------:R-:W-:Y:S01]  /*3a70*/  ISETP.GE.AND P0, PT, R32, c[0x0][0x27c], PT ;  /* 0x00009f0020007a0c */ /* 0x000fe20003f06270 */
[----:B------:R-:W1:Y:S11]  /*3a80*/  LDS.128 R8, [R208+0x8100] ;  /* 0x00810000d0087984 */ /* 0x000e760000000c00 */
[----:B------:R-:W-:Y:S01]  /*3a90*/  @!UPT UIADD3 URZ, URZ, URZ, URZ ;  /* 0x0000003f3f3ff290 */ /* 0x000fe2000fffe03f */
[----:B------:R-:W-:Y:S01]  /*3aa0*/  @!P0 SHF.R.U64 R6, R2, 0x10, R3 ;  /* 0x0000001002068819 */ /* 0x000fe20000001203 */
[----:B------:R-:W-:Y:S01]  /*3ab0*/  @!P0 HADD2.F32 R2, -RZ, R18.H0_H0 ;  /* 0x20000012ff028230 */ /* 0x000fe20000004100 */
[----:B------:R-:W-:Y:S02]  /*3ac0*/  @!P0 SHF.R.U64 R42, R38, 0x10, R39 ;  /* 0x00000010262a8819 */ /* 0x000fe40000001227 */
[----:B------:R-:W-:Y:S02]  /*3ad0*/  @!P0 SHF.R.U32.HI R7, RZ, 0x10, R3 ;  /* 0x00000010ff078819 */ /* 0x000fe40000011603 */
[----:B------:R-:W-:Y:S01]  /*3ae0*/  @!P0 SHF.R.U32.HI R44, RZ, 0x10, R39 ;  /* 0x00000010ff2c8819 */ /* 0x000fe20000011627 */
[----:B------:R-:W-:Y:S02]  /*3af0*/  @!P0 HADD2.F32 R39, -RZ, R40.H0_H0 ;  /* 0x20000028ff278230 */ /* 0x000fe40000004100 */
[----:B------:R-:W-:Y:S02]  /*3b00*/  @!P0 HADD2.F32 R42, -RZ, R42.H0_H0 ;  /* 0x2000002aff2a8230 */ /* 0x000fe40000004100 */
[----:B------:R-:W-:Y:S01]  /*3b10*/  @!P0 HADD2.F32 R44, -RZ, R44.H0_H0 ;  /* 0x2000002cff2c8230 */ /* 0x000fe20000004100 */
[----:B-1----:R-:W-:Y:S02]  /*3b20*/  @!P0 MOV R5, R8 ;  /* 0x0000000800058202 */ /* 0x002fe40000000f00 */
[----:B------:R-:W-:Y:S03]  /*3b30*/  @!P0 MOV R4, R9 ;  /* 0x0000000900048202 */ /* 0x000fe60000000f00 */
[--C-:B------:R-:W-:Y:S02]  /*3b40*/  @!P0 HADD2.F32 R38, -RZ, R5.reuse.H1_H1 ;  /* 0x30000005ff268230 */ /* 0x100fe40000004100 */
[----:B------:R-:W-:Y:S02]  /*3b50*/  @!P0 HADD2.F32 R3, -RZ, R5.H0_H0 ;  /* 0x20000005ff038230 */ /* 0x000fe40000004100 */
[----:B------:R-:W-:Y:S01]  /*3b60*/  @!P0 HADD2.F32 R5, -RZ, R6.H0_H0 ;  /* 0x20000006ff058230 */ /* 0x000fe20000004100 */
[-C--:B------:R-:W-:Y:S01]  /*3b70*/  @!P0 FMUL.FTZ R68, R38, R2.reuse ;  /* 0x0000000226448220 */ /* 0x080fe20000410000 */
[--C-:B------:R-:W-:Y:S01]  /*3b80*/  @!P0 HADD2.F32 R40, -RZ, R4.reuse.H1_H1 ;  /* 0x30000004ff288230 */ /* 0x100fe20000004100 */
[C---:B------:R-:W-:Y:S01]  /*3b90*/  @!P0 FMUL.FTZ R2, R3.reuse, R2 ;  /* 0x0000000203028220 */ /* 0x040fe20000410000 */
[----:B------:R-:W-:Y:S01]  /*3ba0*/  @!P0 HADD2.F32 R4, -RZ, R4.H0_H0 ;  /* 0x20000004ff048230 */ /* 0x000fe20000004100 */
[----:B------:R-:W-:Y:S01]  /*3bb0*/  @!P0 FFMA.FTZ R71, R3, R39, -R68 ;  /* 0x0000002703478223 */ /* 0x000fe20000010844 */
[----:B------:R-:W-:Y:S01]  /*3bc0*/  @!P0 MOV R6, R10 ;  /* 0x0000000a00068202 */ /* 0x000fe20000000f00 */
[-C--:B------:R-:W-:Y:S02]  /*3bd0*/  @!P0 FMUL.FTZ R68, R40, R5.reuse ;  /* 0x0000000528448220 */ /* 0x080fe40000410000 */
[----:B------:R-:W-:Y:S01]  /*3be0*/  @!P0 FMUL.FTZ R3, R4, R5 ;  /* 0x0000000504038220 */ /* 0x000fe20000410000 */
[----:B------:R-:W-:Y:S01]  /*3bf0*/  @!P0 MOV R5, R11 ;  /* 0x0000000b00058202 */ /* 0x000fe20000000f00 */
[----:B------:R-:W-:Y:S01]  /*3c00*/  @!P0 FFMA.FTZ R2, R38, R39, R2 ;  /* 0x0000002726028223 */ /* 0x000fe20000010002 */
[----:B------:R-:W-:Y:S01]  /*3c10*/  @!P0 HADD2.F32 R38, -RZ, R6.H1_H1 ;  /* 0x30000006ff268230 */ /* 0x000fe20000004100 */
[-C--:B------:R-:W-:Y:S01]  /*3c20*/  @!P0 FFMA.FTZ R70, R4, R42.reuse, -R68 ;  /* 0x0000002a04468223 */ /* 0x080fe20000010844 */
[----:B------:R-:W-:Y:S01]  /*3c30*/  @!P0 HADD2.F32 R4, -RZ, R18.H1_H1 ;  /* 0x30000012ff048230 */ /* 0x000fe20000004100 */
[----:B------:R-:W-:Y:S01]  /*3c40*/  @!P0 FFMA.FTZ R3, R40, R42, R3 ;  /* 0x0000002a28038223 */ /* 0x000fe20000010003 */
[----:B------:R-:W-:Y:S02]  /*3c50*/  @!P0 HADD2.F32 R18, -RZ, R7.H0_H0 ;  /* 0x20000007ff128230 */ /* 0x000fe40000004100 */
[----:B------:R-:W-:Y:S02]  /*3c60*/  @!P0 HADD2.F32 R7, -RZ, R6.H0_H0 ;  /* 0x20000006ff078230 */ /* 0x000fe40000004100 */
[----:B------:R-:W-:Y:S02]  /*3c70*/  @!P0 HADD2.F32 R6, -RZ, R5.H0_H0 ;  /* 0x20000005ff068230 */ /* 0x000fe40000004100 */
[----:B------:R-:W-:Y:S02]  /*3c80*/  @!P0 HADD2.F32 R39, -RZ, R43.H0_H0 ;  /* 0x2000002bff278230 */ /* 0x000fe40000004100 */
[----:B------:R-:W-:Y:S01]  /*3c90*/  @!P0 HADD2.F32 R43, -RZ, R5.H1_H1 ;  /* 0x30000005ff2b8230 */ /* 0x000fe20000004100 */
[-C--:B------:R-:W-:Y:S02]  /*3ca0*/  @!P0 FMUL.FTZ R5, R38, R4.reuse ;  /* 0x0000000426058220 */ /* 0x080fe40000410000 */
[C---:B------:R-:W-:Y:S02]  /*3cb0*/  @!P0 FMUL.FTZ R4, R7.reuse, R4 ;  /* 0x0000000407048220 */ /* 0x040fe40000410000 */
[----:B------:R-:W-:Y:S01]  /*3cc0*/  @!P0 FFMA.FTZ R69, R7, R39, -R5 ;  /* 0x0000002707458223 */ /* 0x000fe20000010805 */
[----:B------:R-:W-:Y:S01]  /*3cd0*/  @!P0 F2FP.PACK_AB R7, R2, R71 ;  /* 0x000000470207823e */ /* 0x000fe200000000ff */
[-C--:B------:R-:W-:Y:S02]  /*3ce0*/  @!P0 FMUL.FTZ R5, R6, R18.reuse ;  /* 0x0000001206058220 */ /* 0x080fe40000410000 */
[----:B------:R-:W-:Y:S01]  /*3cf0*/  @!P0 FMUL.FTZ R68, R43, R18 ;  /* 0x000000122b448220 */ /* 0x000fe20000410000 */
[----:B------:R-:W-:Y:S01]  /*3d00*/  @!P0 MOV R8, R7 ;  /* 0x0000000700088202 */ /* 0x000fe20000000f00 */
[----:B------:R-:W-:Y:S02]  /*3d10*/  @!P0 FFMA.FTZ R4, R38, R39, R4 ;  /* 0x0000002726048223 */ /* 0x000fe40000010004 */
[----:B------:R-:W-:Y:S01]  /*3d20*/  @!P0 FFMA.FTZ R68, R6, R44, -R68 ;  /* 0x0000002c06448223 */ /* 0x000fe20000010844 */
[----:B------:R-:W-:Y:S01]  /*3d30*/  @!P0 F2FP.PACK_AB R6, R3, R70 ;  /* 0x000000460306823e */ /* 0x000fe200000000ff */
[----:B------:R-:W-:Y:S01]  /*3d40*/  @!P0 FFMA.FTZ R5, R43, R44, R5 ;  /* 0x0000002c2b058223 */ /* 0x000fe20000010005 */
[----:B------:R-:W-:Y:S02]  /*3d50*/  @!P0 F2FP.PACK_AB R3, R4, R69 ;  /* 0x000000450403823e */ /* 0x000fe400000000ff */
[----:B------:R-:W-:Y:S02]  /*3d60*/  @!P0 MOV R9, R6 ;  /* 0x0000000600098202 */ /* 0x000fe40000000f00 */
[----:B------:R-:W-:Y:S02]  /*3d70*/  @!P0 F2FP.PACK_AB R2, R5, R68 ;  /* 0x000000440502823e */ /* 0x000fe400000000ff */
[----:B------:R-:W-:Y:S02]  /*3d80*/  @!P0 MOV R10, R3 ;  /* 0x00000003000a8202 */ /* 0x000fe40000000f00 */
[----:B------:R-:W-:Y:S05]  /*3d90*/  @!P0 MOV R11, R2 ;  /* 0x00000002000b8202 */ /* 0x000fea0000000f00 */
[----:B------:R1:W-:Y:S02]  /*3da0*/  STG.E.128 [R66.64], R8 ;  /* 0x0000000842007986 */ /* 0x0003e4000c101d0a */
.L_x_265:
[----:B------:R-:W-:Y:S05]  /*3db0*/  BSYNC B0 ;  /* 0x0000000000007941 */ /* 0x000fea0003800000 */
.L_x_264:
[----:B------:R-:W-:Y:S11]  /*3dc0*/  ISETP.GE.AND P0, PT, R209, c[0x0][0x1d4], PT ;  /* 0x00007500d1007a0c */ /* 0x000ff60003f06270 */
[----:B------:R-:W-:Y:S02]  /*3dd0*/  @!UPT UIADD3 URZ, URZ, URZ, URZ ;  /* 0x0000003f3f3ff290 */ /* 0x000fe4000fffe03f */
[----:B------:R-:W-:-:S05]  /*3de0*/  @P0 BRA `(.L_x_263) ;  /* 0x0000034000000947 */ /* 0x000fca0003800000 */
[----:B------:R-:W-:Y:S01]  /*3df0*/  ISETP.GE.AND P0, PT, R109, c[0x0][0x27c], PT ;  /* 0x00009f006d007a0c */ /* 0x000fe20003f06270 */
[----:B-1----:R-:W1:Y:S11]  /*3e00*/  LDS.128 R8, [R208+0xb900] ;  /* 0x00b90000d0087984 */ /* 0x002e760000000c00 */
[----:B------:R-:W-:Y:S01]  /*3e10*/  @!UPT UIADD3 URZ, URZ, URZ, URZ ;  /* 0x0000003f3f3ff290 */ /* 0x000fe2000fffe03f */
[----:B------:R-:W-:Y:S01]  /*3e20*/  @!P0 HADD2.F32 R2, -RZ, R19.H0_H0 ;  /* 0x20000013ff028230 */ /* 0x000fe20000004100 */
[----:B------:R-:W-:Y:S01]  /*3e30*/  @!P0 SHF.R.U64 R5, R12, 0x10, R13 ;  /* 0x000000100c058819 */ /* 0x000fe2000000120d */
[----:B------:R-:W-:Y:S01]  /*3e40*/  @!P0 HADD2.F32 R12, -RZ, R45.H0_H0 ;  /* 0x2000002dff0c8230 */ /* 0x000fe20000004100 */
[----:B------:R-:W-:Y:S02]  /*3e50*/  @!P0 SHF.R.U64 R18, R46, 0x10, R47 ;  /* 0x000000102e128819 */ /* 0x000fe4000000122f */
[----:B------:R-:W-:Y:S01]  /*3e60*/  @!P0 SHF.R.U32.HI R7, RZ, 0x10, R13 ;  /* 0x00000010ff078819 */ /* 0x000fe2000001160d */
[----:B------:R-:W-:Y:S01]  /*3e70*/  @!P0 HADD2.F32 R5, -RZ, R5.H0_H0 ;  /* 0x20000005ff058230 */ /* 0x000fe20000004100 */
[----:B------:R-:W-:Y:S01]  /*3e80*/  @!P0 SHF.R.U32.HI R40, RZ, 0x10, R47 ;  /* 0x00000010ff288819 */ /* 0x000fe2000001162f */
[----:B------:R-:W-:Y:S04]  /*3e90*/  @!P0 HADD2.F32 R18, -RZ, R18.H0_H0 ;  /* 0x20000012ff128230 */ /* 0x000fe80000004100 */
[----:B------:R-:W-:Y:S01]  /*3ea0*/  @!P0 HADD2.F32 R40, -RZ, R40.H0_H0 ;  /* 0x20000028ff288230 */ /* 0x000fe20000004100 */
[----:B-1----:R-:W-:Y:S02]  /*3eb0*/  @!P0 MOV R3, R8 ;  /* 0x0000000800038202 */ /* 0x002fe40000000f00 */
[----:B------:R-:W-:Y:S03]  /*3ec0*/  @!P0 MOV R4, R9 ;  /* 0x0000000900048202 */ /* 0x000fe60000000f00 */
[--C-:B------:R-:W-:Y:S02]  /*3ed0*/  @!P0 HADD2.F32 R6, -RZ, R3.reuse.H1_H1 ;  /* 0x30000003ff068230 */ /* 0x100fe40000004100 */
[----:B------:R-:W-:Y:S02]  /*3ee0*/  @!P0 HADD2.F32 R3, -RZ, R3.H0_H0 ;  /* 0x20000003ff038230 */ /* 0x000fe40000004100 */
[--C-:B------:R-:W-:Y:S01]  /*3ef0*/  @!P0 HADD2.F32 R13, -RZ, R4.reuse.H1_H1 ;  /* 0x30000004ff0d8230 */ /* 0x100fe20000004100 */
[CC--:B------:R-:W-:Y:S01]  /*3f00*/  @!P0 FMUL.FTZ R38, R6.reuse, R2.reuse ;  /* 0x0000000206268220 */ /* 0x0c0fe20000410000 */
[----:B------:R-:W-:Y:S01]  /*3f10*/  @!P0 HADD2.F32 R4, -RZ, R4.H0_H0 ;  /* 0x20000004ff048230 */ /* 0x000fe20000004100 */
[C---:B------:R-:W-:Y:S02]  /*3f20*/  @!P0 FMUL.FTZ R2, R3.reuse, R2 ;  /* 0x0000000203028220 */ /* 0x040fe40000410000 */
[-C--:B------:R-:W-:Y:S02]  /*3f30*/  @!P0 FFMA.FTZ R46, R3, R12.reuse, -R38 ;  /* 0x0000000c032e8223 */ /* 0x080fe40000010826 */
[----:B------:R-:W-:Y:S01]  /*3f40*/  @!P0 FFMA.FTZ R2, R6, R12, R2 ;  /* 0x0000000c06028223 */ /* 0x000fe20000010002 */
[----:B------:R-:W-:Y:S01]  /*3f50*/  @!P0 MOV R6, R10 ;  /* 0x0000000a00068202 */ /* 0x000fe20000000f00 */
[CC--:B------:R-:W-:Y:S01]  /*3f60*/  @!P0 FMUL.FTZ R38, R13.reuse, R5.reuse ;  /* 0x000000050d268220 */ /* 0x0c0fe20000410000 */
[----:B------:R-:W-:Y:S01]  /*3f70*/  @!P0 HADD2.F32 R12, -RZ, R7.H0_H0 ;  /* 0x20000007ff0c8230 */ /* 0x000fe20000004100 */
[C---:B------:R-:W-:Y:S01]  /*3f80*/  @!P0 FMUL.FTZ R3, R4.reuse, R5 ;  /* 0x0000000504038220 */ /* 0x040fe20000410000 */
[----:B------:R-:W-:Y:S01]  /*3f90*/  @!P0 MOV R5, R11 ;  /* 0x0000000b00058202 */ /* 0x000fe20000000f00 */
[-C--:B------:R-:W-:Y:S01]  /*3fa0*/  @!P0 FFMA.FTZ R44, R4, R18.reuse, -R38 ;  /* 0x00000012042c8223 */ /* 0x080fe20000010826 */
[----:B------:R-:W-:Y:S01]  /*3fb0*/  @!P0 HADD2.F32 R4, -RZ, R19.H1_H1 ;  /* 0x30000013ff048230 */ /* 0x000fe20000004100 */
[----:B------:R-:W-:Y:S01]  /*3fc0*/  @!P0 FFMA.FTZ R3, R13, R18, R3 ;  /* 0x000000120d038223 */ /* 0x000fe20000010003 */
[--C-:B------:R-:W-:Y:S02]  /*3fd0*/  @!P0 HADD2.F32 R19, -RZ, R6.reuse.H1_H1 ;  /* 0x30000006ff138230 */ /* 0x100fe40000004100 */
[----:B------:R-:W-:Y:S02]  /*3fe0*/  @!P0 HADD2.F32 R7, -RZ, R6.H0_H0 ;  /* 0x20000006ff078230 */ /* 0x000fe40000004100 */
[----:B------:R-:W-:Y:S02]  /*3ff0*/  @!P0 HADD2.F32 R6, -RZ, R5.H0_H0 ;  /* 0x20000005ff068230 */ /* 0x000fe40000004100 */
[----:B------:R-:W-:Y:S02]  /*4000*/  @!P0 HADD2.F32 R38, -RZ, R45.H1_H1 ;  /* 0x3000002dff268230 */ /* 0x000fe40000004100 */
[----:B------:R-:W-:Y:S01]  /*4010*/  @!P0 HADD2.F32 R39, -RZ, R5.H1_H1 ;  /* 0x30000005ff278230 */ /* 0x000fe20000004100 */
[-C--:B------:R-:W-:Y:S02]  /*4020*/  @!P0 FMUL.FTZ R5, R19, R4.reuse ;  /* 0x0000000413058220 */ /* 0x080fe40000410000 */
[C---:B------:R-:W-:Y:S02]  /*4030*/  @!P0 FMUL.FTZ R4, R7.reuse, R4 ;  /* 0x0000000407048220 */ /* 0x040fe40000410000 */
[----:B------:R-:W-:Y:S01]  /*4040*/  @!P0 FFMA.FTZ R43, R7, R38, -R5 ;  /* 0x00000026072b8223 */ /* 0x000fe20000010805 */
[----:B------:R-:W-:Y:S01]  /*4050*/  @!P0 F2FP.PACK_AB R7, R2, R46 ;  /* 0x0000002e0207823e */ /* 0x000fe200000000ff */
[CC--:B------:R-:W-:Y:S02]  /*4060*/  @!P0 FMUL.FTZ R5, R6.reuse, R12.reuse ;  /* 0x0000000c06058220 */ /* 0x0c0fe40000410000 */
        /* <DEDUP_REMOVED lines=11> */
[----:B------:R1:W-:Y:S02]  /*4120*/  STG.E.128 [R66.64+0x80], R8 ;  /* 0x0000800842007986 */ /* 0x0003e4000c101d0a */
.L_x_263:
[----:B------:R-:W-:Y:S05]  /*4130*/  BSYNC B1 ;  /* 0x0000000000017941 */ /* 0x000fea0003800000 */
.L_x_262:
[----:B------:R-:W-:Y:S01]  /*4140*/  BSSY B1, `(.L_x_266) ;  /* 0x0000070000017945 */ /* 0x000fe20003800000 */
[----:B------:R-:W-:-:S05]  /*4150*/  @P4 BRA `(.L_x_267) ;  /* 0x000006e000004947 */ /* 0x000fca0003800000 */
[----:B------:R-:W-:Y:S01]  /*4160*/  BSSY B0, `(.L_x_268) ;  /* 0x0000036000007945 */ /* 0x000fe20003800000 */
[----:B------:R-:W-:-:S05]  /*4170*/  @P6 BRA `(.L_x_269) ;  /* 0x0000034000006947 */ /* 0x000fca0003800000 */
[----:B------:R-:W-:Y:S01]  /*4180*/  ISETP.GE.AND P0, PT, R32, c[0x0][0x27c], PT ;  /* 0x00009f0020007a0c */ /* 0x000fe20003f06270 */
[----:B-1----:R-:W1:Y:S11]  /*4190*/  LDS.128 R8, [R208+0x9100] ;  /* 0x00910000d0087984 */ /* 0x002e760000000c00 */
[----:B------:R-:W-:Y:S01]  /*41a0*/  @!UPT UIADD3 URZ, URZ, URZ, URZ ;  /* 0x0000003f3f3ff290 */ /* 0x000fe2000fffe03f */
[----:B------:R-:W-:Y:S01]  /*41b0*/  @!P0 HADD2.F32 R2, -RZ, R28.H0_H0 ;  /* 0x2000001cff028230 */ /* 0x000fe20000004100 */
[----:B------:R-:W-:Y:S01]  /*41c0*/  @!P0 SHF.R.U64 R5, R14, 0x10, R15 ;  /* 0x000000100e058819 */ /* 0x000fe2000000120f */
[--C-:B------:R-:W-:Y:S01]  /*41d0*/  @!P0 HADD2.F32 R12, -RZ, R60.reuse.H0_H0 ;  /* 0x2000003cff0c8230 */ /* 0x100fe20000004100 */
[----:B------:R-:W-:Y:S01]  /*41e0*/  @!P0 SHF.R.U64 R14, R48, 0x10, R49 ;  /* 0x00000010300e8819 */ /* 0x000fe20000001231 */
[----:B------:R-:W-:Y:S01]  /*41f0*/  @!P0 HADD2.F32 R18, -RZ, R60.H1_H1 ;  /* 0x3000003cff128230 */ /* 0x000fe20000004100 */
[----:B------:R-:W-:Y:S01]  /*4200*/  @!P0 SHF.R.U32.HI R7, RZ, 0x10, R15 ;  /* 0x00000010ff078819 */ /* 0x000fe2000001160f */
[----:B------:R-:W-:Y:S01]  /*4210*/  @!P0 HADD2.F32 R5, -RZ, R5.H0_H0 ;  /* 0x20000005ff058230 */ /* 0x000fe20000004100 */
[----:B------:R-:W-:Y:S01]  /*4220*/  @!P0 SHF.R.U32.HI R38, RZ, 0x10, R49 ;  /* 0x00000010ff268819 */ /* 0x000fe20000011631 */
        /* <DEDUP_REMOVED lines=21> */
[--C-:B------:R-:W-:Y:S02]  /*4380*/  @!P0 HADD2.F32 R6, -RZ, R5.reuse.H0_H0 ;  /* 0x20000005ff068230 */ /* 0x100fe40000004100 */
[----:B------:R-:W-:Y:S01]  /*4390*/  @!P0 HADD2.F32 R19, -RZ, R5.H1_H1 ;  /* 0x30000005ff138230 */ /* 0x000fe20000004100 */
[-C--:B------:R-:W-:Y:S01]  /*43a0*/  @!P0 FMUL.FTZ R5, R15, R4.reuse ;  /* 0x000000040f058220 */ /* 0x080fe20000410000 */
[----:B------:R-:W-:Y:S01]  /*43b0*/  @!P0 HADD2.F32 R28, -RZ, R38.H0_H0 ;  /* 0x20000026ff1c8230 */ /* 0x000fe20000004100 */
        /* <DEDUP_REMOVED lines=16> */
.L_x_269:
[----:B------:R-:W-:Y:S05]  /*44c0*/  BSYNC B0 ;  /* 0x0000000000007941 */ /* 0x000fea0003800000 */
.L_x_268:
        /* <DEDUP_REMOVED lines=55> */
.L_x_267:
[----:B------:R-:W-:Y:S05]  /*4840*/  BSYNC B1 ;  /* 0x0000000000017941 */ /* 0x000fea0003800000 */
.L_x_266:
        /* <DEDUP_REMOVED lines=47> */
[-C--:B------:R-:W-:Y:S01]  /*4b40*/  @!P0 FFMA.FTZ R19, R6, R18.reuse, -R19 ;  /* 0x0000001206138223 */ /* 0x080fe20000010813 */
        /* <DEDUP_REMOVED lines=8> */
.L_x_273:
[----:B------:R-:W-:Y:S05]  /*4bd0*/  BSYNC B0 ;  /* 0x0000000000007941 */ /* 0x000fea0003800000 */
.L_x_272:
        /* <DEDUP_REMOVED lines=55> */
.L_x_271:
[----:B------:R-:W-:Y:S05]  /*4f50*/  BSYNC B1 ;  /* 0x0000000000017941 */ /* 0x000fea0003800000 */
.L_x_270:
        /* <DEDUP_REMOVED lines=55> */
.L_x_276:
[----:B------:R-:W-:Y:S05]  /*52d0*/  BSYNC B0 ;  /* 0x0000000000007941 */ /* 0x000fea0003800000 */
.L_x_275:
        /* <DEDUP_REMOVED lines=54> */
[----:B------:R1:W-:Y:S01]  /*5640*/  STG.E.128 [R80.64+0x80], R8 ;  /* 0x0000800850007986 */ /* 0x0003e2000c101d0a */
[----:B------:R-:W-:-:S05]  /*5650*/  BRA `(.L_x_274) ;  /* 0x0000269000007947 */ /* 0x000fca0003800000 */
.L_x_253:
[----:B------:R-:W-:Y:S01]  /*5660*/  ISETP.GE.AND P0, PT, R223, R84, PT ;  /* 0x00000054df00720c */ /* 0x000fe20003f06270 */
[----:B------:R-:W-:Y:S01]  /*5670*/  CS2R R22, SRZ ;  /* 0x0000000000167805 */ /* 0x000fe2000001ff00 */
[----:B------:R-:W-:Y:S01]  /*5680*/  CS2R R20, SRZ ;  /* 0x0000000000147805 */ /* 0x000fe2000001ff00 */
[----:B------:R-:W-:Y:S01]  /*5690*/  CS2R R66, SRZ ;  /* 0x0000000000427805 */ /* 0x000fe2000001ff00 */
[----:B------:R-:W-:Y:S01]  /*56a0*/  ISETP.GE.OR P4, PT, R36, c[0x0][0x27c], P0 ;  /* 0x00009f0024007a0c */ /* 0x000fe20000786670 */
        /* <DEDUP_REMOVED lines=10> */
[----:B------:R-:W-:Y:S02]  /*5750*/  BSSY B0, `(.L_x_277) ;  /* 0x00000d1000007945 */ /* 0x000fe40003800000 */
[----:B------:R-:W-:Y:S04]  /*5760*/  @!P4 IADD3 R2, P1, P0, R110, R34, R191 ;  /* 0x000000226e02c210 */ /* 0x000fe8000783e0bf */
[----:B------:R-:W-:Y:S02]  /*5770*/  @!P4 IADD3.X R4, R120, R42, R167, P1, P0 ;  /* 0x0000002a7804c210 */ /* 0x000fe40000fe04a7 */
[----:B------:R-:W-:Y:S04]  /*5780*/  @!P4 IADD3 R3, P1, P0, R106, R72, R192 ;  /* 0x000000486a03c210 */ /* 0x000fe8000783e0c0 */
[C---:B------:R-:W-:Y:S02]  /*5790*/  @!P4 IADD3.X R8, R119.reuse, R44, R168, P1, P0 ;  /* 0x0000002c7708c210 */ /* 0x040fe40000fe04a8 */
[----:B------:R-:W-:Y:S04]  /*57a0*/  ISETP.GE.AND P0, PT, R222, R84, PT ;  /* 0x00000054de00720c */ /* 0x000fe80003f06270 */
[----:B------:R-:W-:Y:S11]  /*57b0*/  ISETP.GE.OR P3, PT, R36, c[0x0][0x27c], P0 ;  /* 0x00009f0024007a0c */ /* 0x000ff60000766670 */
[----:B------:R-:W-:Y:S02]  /*57c0*/  @!UPT UIADD3 URZ, URZ, URZ, URZ ;  /* 0x0000003f3f3ff290 */ /* 0x000fe4000fffe03f */
[----:B------:R-:W-:Y:S04]  /*57d0*/  @!P3 IADD3 R5, P1, P0, R110, R189, R34 ;  /* 0x000000bd6e05b210 */ /* 0x000fe8000783e022 */
[----:B------:R-:W-:Y:S02]  /*57e0*/  @!P3 IADD3.X R10, R120, R162, R42, P1, P0 ;  /* 0x000000a2780ab210 */ /* 0x000fe40000fe042a */
[----:B------:R-:W-:Y:S04]  /*57f0*/  @!P3 IADD3 R9, P1, P0, R106, R190, R72 ;  /* 0x000000be6a09b210 */ /* 0x000fe8000783e048 */
[----:B------:R-:W-:Y:S02]  /*5800*/  @!P3 IADD3.X R12, R119, R163, R44, P1, P0 ;  /* 0x000000a3770cb210 */ /* 0x000fe40000fe042c */
[----:B------:R-:W-:Y:S04]  /*5810*/  ISETP.GE.AND P0, PT, R219, R84, PT ;  /* 0x00000054db00720c */ /* 0x000fe80003f06270 */
[----:B------:R-:W-:Y:S11]  /*5820*/  ISETP.GE.OR P2, PT, R36, c[0x0][0x27c], P0 ;  /* 0x00009f0024007a0c */ /* 0x000ff60000746670 */
[----:B------:R-:W-:Y:S02]  /*5830*/  @!UPT UIADD3 URZ, URZ, URZ, URZ ;  /* 0x0000003f3f3ff290 */ /* 0x000fe4000fffe03f */
[----:B------:R-:W-:Y:S04]  /*5840*/  @!P2 IADD3 R11, P1, P0, R110, R184, R34 ;  /* 0x000000b86e0ba210 */ /* 0x000fe8000783e022 */
[----:B------:R-:W-:Y:S02]  /*5850*/  @!P2 IADD3.X R14, R120, R121, R42, P1, P0 ;  /* 0x00000079780ea210 */ /* 0x000fe40000fe042a */
[----:B------:R-:W-:Y:S04]  /*5860*/  @!P2 IADD3 R13, P1, P0, R106, R182, R72 ;  /* 0x000000b66a0da210 */ /* 0x000fe8000783e048 */
[----:B------:R-:W-:Y:S02]  /*5870*/  @!P2 IADD3.X R15, R119, R122, R44, P1, P0 ;  /* 0x0000007a770fa210 */ /* 0x000fe40000fe042c */
[C---:B------:R-:W-:Y:S04]  /*5880*/  @!P4 LEA R6, P0, R2.reuse, c[0x0][0x270], 0x1 ;  /* 0x00009c000206ca11 */ /* 0x040fe800078008ff */
[----:B------:R-:W-:Y:S02]  /*5890*/  @!P4 LEA.HI.X R7, R2, c[0x0][0x274], R4, 0x1, P0 ;  /* 0x00009d000207ca11 */ /* 0x000fe400000f0c04 */
[C---:B------:R-:W-:Y:S03]  /*58a0*/  @!P4 LEA R2, P0, R3.reuse, c[0x0][0x288], 0x1 ;  /* 0x0000a2000302ca11 */ /* 0x040fe600078008ff */
[----:B------:R1:W2:Y:S01]  /*58b0*/  @!P4 LDG.E.128 R60, [R6.64] ;  /* 0x0000000a063cc981 */ /* 0x0002a2000c1e1d00 */
[----:B------:R-:W-:Y:S02]  /*58c0*/  @!P4 LEA.HI.X R3, R3, c[0x0][0x28c], R8, 0x1, P0 ;  /* 0x0000a3000303ca11 */ /* 0x000fe400000f0c08 */
[C---:B------:R-:W-:Y:S04]  /*58d0*/  @!P3 LEA R4, P0, R5.reuse, c[0x0][0x270], 0x1 ;  /* 0x00009c000504ba11 */ /* 0x040fe800078008ff */
[----:B------:R-:W-:Y:S01]  /*58e0*/  @!P3 LEA.HI.X R5, R5, c[0x0][0x274], R10, 0x1, P0 ;  /* 0x00009d000505ba11 */ /* 0x000fe200000f0c0a */
[----:B------:R3:W4:Y:S01]  /*58f0*/  @!P4 LDG.E.128 R20, [R2.64] ;  /* 0x0000000a0214c981 */ /* 0x000722000c1e1d00 */
[C---:B------:R-:W-:Y:S04]  /*5900*/  @!P3 LEA R8, P0, R9.reuse, c[0x0][0x288], 0x1 ;  /* 0x0000a2000908ba11 */ /* 0x040fe800078008ff */
[----:B------:R-:W-:Y:S02]  /*5910*/  @!P3 LEA.HI.X R9, R9, c[0x0][0x28c], R12, 0x1, P0 ;  /* 0x0000a3000909ba11 */ /* 0x000fe400000f0c0c */
[C---:B------:R-:W-:Y:S01]  /*5920*/  @!P2 LEA R10, P0, R11.reuse, c[0x0][0x270], 0x1 ;  /* 0x00009c000b0aaa11 */ /* 0x040fe200078008ff */
[----:B------:R3:W4:Y:S03]  /*5930*/  @!P3 LDG.E.128 R64, [R4.64] ;  /* 0x0000000a0440b981 */ /* 0x000726000c1e1d00 */
[----:B------:R-:W-:Y:S02]  /*5940*/  @!P2 LEA.HI.X R11, R11, c[0x0][0x274], R14, 0x1, P0 ;  /* 0x00009d000b0baa11 */ /* 0x000fe400000f0c0e */
[C---:B------:R-:W-:Y:S03]  /*5950*/  @!P2 LEA R12, P0, R13.reuse, c[0x0][0x288], 0x1 ;  /* 0x0000a2000d0caa11 */ /* 0x040fe600078008ff */
[----:B------:R2:W4:Y:S01]  /*5960*/  @!P3 LDG.E.128 R24, [R8.64] ;  /* 0x0000000a0818b981 */ /* 0x000522000c1e1d00 */
[----:B------:R-:W-:Y:S01]  /*5970*/  @!P2 LEA.HI.X R13, R13, c[0x0][0x28c], R15, 0x1, P0 ;  /* 0x0000a3000d0daa11 */ /* 0x000fe200000f0c0f */
[----:B-1----:R-:W-:Y:S01]  /*5980*/  CS2R R6, SRZ ;  /* 0x0000000000067805 */ /* 0x002fe2000001ff00 */
[----:B------:R-:W-:Y:S04]  /*5990*/  ISETP.GE.AND P0, PT, R213, R84, PT ;  /* 0x00000054d500720c */ /* 0x000fe80003f06270 */
[----:B------:R-:W-:Y:S01]  /*59a0*/  ISETP.GE.OR P0, PT, R36, c[0x0][0x27c], P0 ;  /* 0x00009f0024007a0c */ /* 0x000fe20000706670 */
[----:B------:R-:W4:Y:S08]  /*59b0*/  @!P2 LDG.E.128 R68, [R10.64] ;  /* 0x0000000a0a44a981 */ /* 0x000f30000c1e1d00 */
[----:B------:R-:W4:Y:S04]  /*59c0*/  @!P2 LDG.E.128 R28, [R12.64] ;  /* 0x0000000a0c1ca981 */ /* 0x000f28000c1e1d00 */
[----:B---3--:R-:W-:Y:S05]  /*59d0*/  @!P0 IADD3 R2, P1, R110, R34, RZ ;  /* 0x000000226e028210 */ /* 0x008fea0007f3e0ff */
[----:B------:R-:W-:Y:S01]  /*59e0*/  @!P0 IMAD.X R3, R42, 0x1, R120, P1 ;  /* 0x000000012a038824 */ /* 0x000fe200008e0678 */
[C---:B------:R-:W-:Y:S04]  /*59f0*/  @!P0 LEA R14, P1, R2.reuse, c[0x0][0x270], 0x1 ;  /* 0x00009c00020e8a11 */ /* 0x040fe800078208ff */
[----:B------:R-:W-:Y:S02]  /*5a00*/  @!P0 LEA.HI.X R15, R2, c[0x0][0x274], R3, 0x1, P1 ;  /* 0x00009d00020f8a11 */ /* 0x000fe400008f0c03 */
[----:B------:R-:W-:Y:S05]  /*5a10*/  @!P0 IADD3 R3, P1, R106, R72, RZ ;  /* 0x000000486a038210 */ /* 0x000fea0007f3e0ff */
[----:B------:R-:W-:Y:S01]  /*5a20*/  @!P0 IMAD.X R4, R44, 0x1, R119, P1 ;  /* 0x000000012c048824 */ /* 0x000fe200008e0677 */
[C---:B------:R-:W-:Y:S01]  /*5a30*/  @!P0 LEA R2, P1, R3.reuse, c[0x0][0x288], 0x1 ;  /* 0x0000a20003028a11 */ /* 0x040fe200078208ff */
[----:B------:R-:W-:Y:S03]  /*5a40*/  CS2R R44, SRZ ;  /* 0x00000000002c7805 */ /* 0x000fe6000001ff00 */
[----:B------:R-:W-:Y:S02]  /*5a50*/  @!P0 LEA.HI.X R3, R3, c[0x0][0x28c], R4, 0x1, P1 ;  /* 0x0000a30003038a11 */ /* 0x000fe400008f0c04 */
[----:B------:R-:W-:Y:S01]  /*5a60*/  CS2R R4, SRZ ;  /* 0x0000000000047805 */ /* 0x000fe2000001ff00 */
[----:B------:R1:W5:Y:S01]  /*5a70*/  @!P0 LDG.E.128 R44, [R14.64] ;  /* 0x0000000a0e2c8981 */ /* 0x000362000c1e1d00 */
[----:B------:R-:W-:Y:S07]  /*5a80*/  ISETP.GE.OR P1, PT, R213, R84, P6 ;  /* 0x00000054d500720c */ /* 0x000fee0003726670 */
[----:B------:R3:W5:Y:S01]  /*5a90*/  @!P0 LDG.E.128 R4, [R2.64] ;  /* 0x0000000a02048981 */ /* 0x000762000c1e1d00 */
[----:B------:R-:W-:Y:S01]  /*5aa0*/  ISETP.GE.AND P0, PT, R36, c[0x0][0x27c], PT ;  /* 0x00009f0024007a0c */ /* 0x000fe20003f06270 */
[----:B--2---:R-:W-:Y:S02]  /*5ab0*/  IMAD.MOV.U32 R9, RZ, RZ, R62 ;  /* 0x000000ffff097224 */ /* 0x004fe400078e003e */
[----:B------:R-:W-:Y:S02]  /*5ac0*/  IMAD.MOV.U32 R8, RZ, RZ, R63 ;  /* 0x000000ffff087224 */ /* 0x000fe400078e003f */
[----:B---3--:R-:W-:Y:S02]  /*5ad0*/  IMAD.MOV.U32 R3, RZ, RZ, R60 ;  /* 0x000000ffff037224 */ /* 0x008fe400078e003c */
[----:B------:R-:W-:Y:S01]  /*5ae0*/  IMAD.MOV.U32 R2, RZ, RZ, R61 ;  /* 0x000000ffff027224 */ /* 0x000fe200078e003d */
[----:B------:R-:W-:Y:S01]  /*5af0*/  PRMT R73, R8, 0x5410, R9 ;  /* 0x0000541008497816 */ /* 0x000fe20000000009 */
[----:B----4-:R-:W-:Y:S02]  /*5b00*/  IMAD.MOV.U32 R9, RZ, RZ, R22 ;  /* 0x000000ffff097224 */ /* 0x010fe400078e0016 */
[----:B------:R-:W-:Y:S01]  /*5b10*/  IMAD.MOV.U32 R8, RZ, RZ, R23 ;  /* 0x000000ffff087224 */ /* 0x000fe200078e0017 */
[----:B------:R-:W-:Y:S01]  /*5b20*/  PRMT R72, R3, 0x5410, R2 ;  /* 0x0000541003487816 */ /* 0x000fe20000000002 */
[----:B------:R-:W-:Y:S02]  /*5b30*/  IMAD.MOV.U32 R3, RZ, RZ, R20 ;  /* 0x000000ffff037224 */ /* 0x000fe400078e0014 */
[----:B------:R-:W-:Y:S01]  /*5b40*/  IMAD.MOV.U32 R2, RZ, RZ, R21 ;  /* 0x000000ffff027224 */ /* 0x000fe200078e0015 */
[----:B------:R-:W-:Y:S01]  /*5b50*/  PRMT R34, R8, 0x5410, R9 ;  /* 0x0000541008227816 */ /* 0x000fe20000000009 */
[----:B------:R-:W-:Y:S02]  /*5b60*/  IMAD.MOV.U32 R9, RZ, RZ, R66 ;  /* 0x000000ffff097224 */ /* 0x000fe400078e0042 */
[----:B------:R-:W-:Y:S01]  /*5b70*/  IMAD.MOV.U32 R8, RZ, RZ, R67 ;  /* 0x000000ffff087224 */ /* 0x000fe200078e0043 */
[----:B-1----:R-:W-:Y:S01]  /*5b80*/  PRMT R15, R3, 0x5410, R2 ;  /* 0x00005410030f7816 */ /* 0x002fe20000000002 */
[----:B------:R-:W-:Y:S02]  /*5b90*/  IMAD.MOV.U32 R3, RZ, RZ, R64 ;  /* 0x000000ffff037224 */ /* 0x000fe400078e0040 */
[----:B------:R-:W-:Y:S01]  /*5ba0*/  IMAD.MOV.U32 R2, RZ, RZ, R65 ;  /* 0x000000ffff027224 */ /* 0x000fe200078e0041 */
[----:B------:R-:W-:Y:S01]  /*5bb0*/  PRMT R75, R8, 0x5410, R9 ;  /* 0x00005410084b7816 */ /* 0x000fe20000000009 */
        /* <DEDUP_REMOVED lines=17> */
[----:B------:R-:W-:Y:S04]  /*5cd0*/  PRMT R40, R8, 0x5410, R9 ;  /* 0x0000541008287816 */ /* 0x000fe80000000009 */
[----:B------:R-:W-:Y:S01]  /*5ce0*/  PRMT R39, R2, 0x5410, R3 ;  /* 0x0000541002277816 */ /* 0x000fe20000000003 */
[----:B------:R-:W-:-:S05]  /*5cf0*/  @P1 BRA `(.L_x_278) ;  /* 0x0000076000001947 */ /* 0x000fca0003800000 */
[----:B-----5:R-:W-:Y:S01]  /*5d00*/  IMAD.MOV.U32 R13, RZ, RZ, R7 ;  /* 0x000000ffff0d7224 */ /* 0x020fe200078e0007 */
[----:B------:R-:W-:Y:S01]  /*5d10*/  IADD3 R2, P1, R216, R78, RZ ;  /* 0x0000004ed8027210 */ /* 0x000fe20007f3e0ff */
[----:B------:R-:W-:Y:S01]  /*5d20*/  LDS.128 R56, [R129+0x8100] ;  /* 0x0081000081387984 */ /* 0x000fe20000000c00 */
[----:B------:R-:W-:Y:S01]  /*5d30*/  @!P0 SHF.R.U32.HI R11, RZ, 0x10, R5 ;  /* 0x00000010ff0b8819 */ /* 0x000fe20000011605 */
[----:B------:R-:W-:Y:S01]  /*5d40*/  IMAD.MOV.U32 R54, RZ, RZ, R47 ;  /* 0x000000ffff367224 */ /* 0x000fe200078e002f */
[----:B------:R-:W-:Y:S02]  /*5d50*/  IADD3.X R3, R85, R139, RZ, P1, !PT ;  /* 0x0000008b55037210 */ /* 0x000fe40000ffe4ff */
[-C--:B------:R-:W-:Y:S02]  /*5d60*/  IADD3 R8, P2, P1, R92, R2.reuse, R112 ;  /* 0x000000025c087210 */ /* 0x080fe4000795e070 */
[----:B------:R-:W-:Y:S01]  /*5d70*/  @!P0 SHF.R.U64 R10, R4, 0x10, R5 ;  /* 0x00000010040a8819 */ /* 0x000fe20000001205 */
[----:B------:R-:W1:Y:S01]  /*5d80*/  LDS.128 R16, [R135+0x8100] ;  /* 0x0081000087107984 */ /* 0x000e620000000c00 */
[C---:B------:R-:W-:Y:S02]  /*5d90*/  IADD3.X R9, R95.reuse, R3, R114, P2, P1 ;  /* 0x000000035f097210 */ /* 0x040fe400017e2472 */
[----:B------:R-:W-:Y:S02]  /*5da0*/  ISETP.GE.AND P1, PT, R94, c[0x0][0x1d4], PT ;  /* 0x000075005e007a0c */ /* 0x000fe40003f26270 */
[----:B------:R-:W-:Y:S02]  /*5db0*/  MOV R49, R45 ;  /* 0x0000002d00317202 */ /* 0x000fe40000000f00 */
[----:B------:R-:W-:Y:S02]  /*5dc0*/  @!P0 SHF.R.U32.HI R14, RZ, 0x10, R7 ;  /* 0x00000010ff0e8819 */ /* 0x000fe40000011607 */
[----:B------:R-:W-:Y:S02]  /*5dd0*/  @!P0 SHF.R.U64 R51, R44, 0x10, R45 ;  /* 0x000000102c338819 */ /* 0x000fe4000000122d */
[----:B------:R-:W-:Y:S01]  /*5de0*/  @!P0 SHF.R.U64 R12, R6, 0x10, R7 ;  /* 0x00000010060c8819 */ /* 0x000fe20000001207 */
[----:B------:R-:W-:Y:S01]  /*5df0*/  @!P0 HADD2.F32 R6, -RZ, R6.H0_H0 ;  /* 0x20000006ff068230 */ /* 0x000fe20000004100 */
[----:B------:R-:W-:Y:S01]  /*5e00*/  @!P0 SHF.R.U32.HI R50, RZ, 0x10, R45 ;  /* 0x00000010ff328819 */ /* 0x000fe2000001162d */
[----:B------:R-:W-:Y:S01]  /*5e10*/  @!P0 HADD2.F32 R45, -RZ, R49.H0_H0 ;  /* 0x20000031ff2d8230 */ /* 0x000fe20000004100 */
[--C-:B------:R-:W-:Y:S02]  /*5e20*/  @!P0 SHF.R.U32.HI R55, RZ, 0x10, R47.reuse ;  /* 0x00000010ff378819 */ /* 0x100fe4000001162f */
[----:B------:R-:W-:Y:S02]  /*5e30*/  @!P1 IADD3 R2, P3, P2, R92, R2, R94 ;  /* 0x000000025c029210 */ /* 0x000fe40007a7e05e */
[----:B------:R-:W-:Y:S02]  /*5e40*/  @!P0 SHF.R.U64 R52, R46, 0x10, R47 ;  /* 0x000000102e348819 */ /* 0x000fe4000000122f */
[----:B------:R-:W-:Y:S02]  /*5e50*/  @!P1 IADD3.X R3, R95, R3, R113, P3, P2 ;  /* 0x000000035f039210 */ /* 0x000fe40001fe4471 */
[C---:B------:R-:W-:Y:S02]  /*5e60*/  LEA R82, P2, R8.reuse, c[0x0][0x1c8], 0x1 ;  /* 0x0000720008527a11 */ /* 0x040fe400078408ff */
[----:B------:R-:W-:Y:S02]  /*5e70*/  MOV R53, R46 ;  /* 0x0000002e00357202 */ /* 0x000fe40000000f00 */
[----:B------:R-:W-:Y:S02]  /*5e80*/  LEA.HI.X R83, R8, c[0x0][0x1cc], R9, 0x1, P2 ;  /* 0x0000730008537a11 */ /* 0x000fe400010f0c09 */
[C---:B------:R-:W-:Y:S01]  /*5e90*/  @!P1 LEA R80, P2, R2.reuse, c[0x0][0x1c8], 0x1 ;  /* 0x0000720002509a11 */ /* 0x040fe200078408ff */
[----:B------:R-:W-:Y:S02]  /*5ea0*/  @!P0 HADD2.F32 R49, -RZ, R53.H0_H0 ;  /* 0x20000035ff318230 */ /* 0x000fe40000004100 */
[----:B------:R-:W-:Y:S01]  /*5eb0*/  @!P0 HADD2.F32 R53, -RZ, R55.H0_H0 ;  /* 0x20000037ff358230 */ /* 0x000fe20000004100 */
[----:B------:R-:W-:Y:S01]  /*5ec0*/  @!P1 LEA.HI.X R81, R2, c[0x0][0x1cc], R3, 0x1, P2 ;  /* 0x0000730002519a11 */ /* 0x000fe200010f0c03 */
[----:B------:R-:W-:Y:S01]  /*5ed0*/  IMAD.MOV.U32 R2, RZ, RZ, R4 ;  /* 0x000000ffff027224 */ /* 0x000fe200078e0004 */
[----:B------:R-:W-:Y:S01]  /*5ee0*/  MOV R3, R5 ;  /* 0x0000000500037202 */ /* 0x000fe20000000f00 */
[----:B------:R-:W-:Y:S03]  /*5ef0*/  IMAD.MOV.U32 R5, RZ, RZ, R44 ;  /* 0x000000ffff057224 */ /* 0x000fe600078e002c */
[----:B------:R-:W-:Y:S01]  /*5f00*/  @!P0 HADD2.F32 R2, -RZ, R2.H0_H0 ;  /* 0x20000002ff028230 */ /* 0x000fe20000004100 */
[----:B-1----:R-:W-:Y:S01]  /*5f10*/  @!P0 IMAD.MOV.U32 R9, RZ, RZ, R16 ;  /* 0x000000ffff098224 */ /* 0x002fe200078e0010 */
[----:B------:R-:W-:Y:S01]  /*5f20*/  @!P0 MOV R48, R56 ;  /* 0x0000003800308202 */ /* 0x000fe20000000f00 */
[----:B------:R-:W-:Y:S01]  /*5f30*/  @!P0 HADD2.F32 R3, -RZ, R3.H0_H0 ;  /* 0x20000003ff038230 */ /* 0x000fe20000004100 */
[----:B------:R-:W-:Y:S01]  /*5f40*/  @!P0 MOV R43, R57 ;  /* 0x00000039002b8202 */ /* 0x000fe20000000f00 */
[----:B------:R-:W-:Y:S01]  /*5f50*/  @!P0 HADD2.F32 R42, -RZ, R5.H0_H0 ;  /* 0x20000005ff2a8230 */ /* 0x000fe20000004100 */
[----:B------:R-:W-:Y:S01]  /*5f60*/  @!P0 MOV R8, R17 ;  /* 0x0000001100088202 */ /* 0x000fe20000000f00 */
[----:B------:R-:W-:Y:S02]  /*5f70*/  @!P0 HADD2.F32 R7, -RZ, R48.H0_H0 ;  /* 0x20000030ff078230 */ /* 0x000fe40000004100 */
[----:B------:R-:W-:Y:S02]  /*5f80*/  @!P0 HADD2.F32 R44, -RZ, R43.H0_H0 ;  /* 0x2000002bff2c8230 */ /* 0x000fe40000004100 */
[--C-:B------:R-:W-:Y:S01]  /*5f90*/  @!P0 HADD2.F32 R4, -RZ, R9.reuse.H0_H0 ;  /* 0x20000009ff048230 */ /* 0x100fe20000004100 */
[-C--:B------:R-:W-:Y:S01]  /*5fa0*/  @!P0 FMUL.FTZ R47, R7, R2.reuse ;  /* 0x00000002072f8220 */ /* 0x080fe20000410000 */
[--C-:B------:R-:W-:Y:S01]  /*5fb0*/  @!P0 HADD2.F32 R5, -RZ, R8.reuse.H0_H0 ;  /* 0x20000008ff058230 */ /* 0x100fe20000004100 */
[-C--:B------:R-:W-:Y:S01]  /*5fc0*/  @!P0 FMUL.FTZ R46, R44, R3.reuse ;  /* 0x000000032c2e8220 */ /* 0x080fe20000410000 */
[----:B------:R-:W-:Y:S01]  /*5fd0*/  @!P0 HADD2.F32 R8, -RZ, R8.H1_H1 ;  /* 0x30000008ff088230 */ /* 0x000fe20000004100 */
[C---:B------:R-:W-:Y:S01]  /*5fe0*/  @!P0 FMUL.FTZ R2, R4.reuse, R2 ;  /* 0x0000000204028220 */ /* 0x040fe20000410000 */
[----:B------:R-:W-:Y:S01]  /*5ff0*/  @!P0 HADD2.F32 R9, -RZ, R9.H1_H1 ;  /* 0x30000009ff098230 */ /* 0x000fe20000004100 */
[-C--:B------:R-:W-:Y:S01]  /*6000*/  @!P0 FFMA.FTZ R91, R4, R42.reuse, -R47 ;  /* 0x0000002a045b8223 */ /* 0x080fe2000001082f */
[----:B------:R-:W-:Y:S01]  /*6010*/  @!P0 HADD2.F32 R47, -RZ, R50.H0_H0 ;  /* 0x20000032ff2f8230 */ /* 0x000fe20000004100 */
[C---:B------:R-:W-:Y:S01]  /*6020*/  @!P0 FMUL.FTZ R4, R5.reuse, R3 ;  /* 0x0000000305048220 */ /* 0x040fe20000410000 */
[----:B------:R-:W-:Y:S01]  /*6030*/  @!P0 HADD2.F32 R3, -RZ, R11.H0_H0 ;  /* 0x2000000bff038230 */ /* 0x000fe20000004100 */
[----:B------:R-:W-:Y:S01]  /*6040*/  @!P0 FFMA.FTZ R90, R5, R45, -R46 ;  /* 0x0000002d055a8223 */ /* 0x000fe2000001082e */
[----:B------:R-:W-:Y:S01]  /*6050*/  @!P0 HADD2.F32 R46, -RZ, R43.H1_H1 ;  /* 0x3000002bff2e8230 */ /* 0x000fe20000004100 */
[----:B------:R-:W-:Y:S01]  /*6060*/  @!P0 FFMA.FTZ R2, R7, R42, R2 ;  /* 0x0000002a07028223 */ /* 0x000fe20000010002 */
[----:B------:R-:W-:Y:S01]  /*6070*/  @!P0 HADD2.F32 R7, -RZ, R10.H0_H0 ;  /* 0x2000000aff078230 */ /* 0x000fe20000004100 */
[-C--:B------:R-:W-:Y:S01]  /*6080*/  @!P0 FMUL.FTZ R5, R8, R3.reuse ;  /* 0x0000000308058220 */ /* 0x080fe20000410000 */
[----:B------:R-:W-:Y:S01]  /*6090*/  @!P0 HADD2.F32 R42, -RZ, R48.H1_H1 ;  /* 0x30000030ff2a8230 */ /* 0x000fe20000004100 */
[----:B------:R-:W-:Y:S01]  /*60a0*/  @!P0 FMUL.FTZ R10, R46, R3 ;  /* 0x000000032e0a8220 */ /* 0x000fe20000410000 */
[----:B------:R-:W-:Y:S01]  /*60b0*/  @!P0 HADD2.F32 R43, -RZ, R51.H0_H0 ;  /* 0x20000033ff2b8230 */ /* 0x000fe20000004100 */
[C---:B------:R-:W-:Y:S01]  /*60c0*/  @!P0 FMUL.FTZ R3, R9.reuse, R7 ;  /* 0x0000000709038220 */ /* 0x040fe20000410000 */
[----:B------:R-:W-:Y:S01]  /*60d0*/  @!P0 HADD2.F32 R51, -RZ, R52.H0_H0 ;  /* 0x20000034ff338230 */ /* 0x000fe20000004100 */
[----:B------:R-:W-:Y:S01]  /*60e0*/  @!P0 FFMA.FTZ R89, R8, R47, -R10 ;  /* 0x0000002f08598223 */ /* 0x000fe2000001080a */
[----:B------:R-:W-:Y:S01]  /*60f0*/  @!P0 MOV R8, R18 ;  /* 0x0000001200088202 */ /* 0x000fe20000000f00 */
[----:B------:R-:W-:Y:S02]  /*6100*/  @!P0 IMAD.MOV.U32 R10, RZ, RZ, R58 ;  /* 0x000000ffff0a8224 */ /* 0x000fe400078e003a */
[C---:B------:R-:W-:Y:S01]  /*6110*/  @!P0 FMUL.FTZ R11, R42.reuse, R7 ;  /* 0x000000072a0b8220 */ /* 0x040fe20000410000 */
[----:B------:R-:W-:Y:S01]  /*6120*/  @!P0 HADD2.F32 R7, -RZ, R12.H0_H0 ;  /* 0x2000000cff078230 */ /* 0x000fe20000004100 */
[-C--:B------:R-:W-:Y:S01]  /*6130*/  @!P0 FFMA.FTZ R3, R42, R43.reuse, R3 ;  /* 0x0000002b2a038223 */ /* 0x080fe20000010003 */
[--C-:B------:R-:W-:Y:S01]  /*6140*/  @!P0 HADD2.F32 R50, -RZ, R10.reuse.H1_H1 ;  /* 0x3000000aff328230 */ /* 0x100fe20000004100 */
[----:B------:R-:W-:Y:S01]  /*6150*/  @!P0 FFMA.FTZ R88, R9, R43, -R11 ;  /* 0x0000002b09588223 */ /* 0x000fe2000001080b */
[----:B------:R-:W-:Y:S01]  /*6160*/  @!P0 HADD2.F32 R48, -RZ, R10.H0_H0 ;  /* 0x2000000aff308230 */ /* 0x000fe20000004100 */
[----:B------:R-:W-:Y:S01]  /*6170*/  @!P0 FFMA.FTZ R4, R44, R45, R4 ;  /* 0x0000002d2c048223 */ /* 0x000fe20000010004 */
[--C-:B------:R-:W-:Y:S01]  /*6180*/  @!P0 HADD2.F32 R9, -RZ, R8.reuse.H1_H1 ;  /* 0x30000008ff098230 */ /* 0x100fe20000004100 */
[----:B------:R-:W-:Y:S01]  /*6190*/  @!P0 FMUL.FTZ R10, R50, R7 ;  /* 0x00000007320a8220 */ /* 0x000fe20000410000 */
[----:B------:R-:W-:Y:S01]  /*61a0*/  @!P0 MOV R11, R59 ;  /* 0x0000003b000b8202 */ /* 0x000fe20000000f00 */
[-C--:B------:R-:W-:Y:S01]  /*61b0*/  @!P0 FMUL.FTZ R12, R48, R6.reuse ;  /* 0x00000006300c8220 */ /* 0x080fe20000410000 */
[----:B------:R-:W-:Y:S01]  /*61c0*/  @!P0 HADD2.F32 R8, -RZ, R8.H0_H0 ;  /* 0x20000008ff088230 */ /* 0x000fe20000004100 */
[C---:B------:R-:W-:Y:S02]  /*61d0*/  @!P0 FMUL.FTZ R7, R9.reuse, R7 ;  /* 0x0000000709078220 */ /* 0x040fe40000410000 */
[----:B------:R-:W-:Y:S01]  /*61e0*/  @!P0 FFMA.FTZ R87, R9, R51, -R10 ;  /* 0x0000003309578223 */ /* 0x000fe2000001080a */
[----:B------:R-:W-:Y:S01]  /*61f0*/  @!P0 HADD2.F32 R10, -RZ, R14.H0_H0 ;  /* 0x2000000eff0a8230 */ /* 0x000fe20000004100 */
[----:B------:R-:W-:Y:S01]  /*6200*/  @!P0 IMAD.MOV.U32 R9, RZ, RZ, R19 ;  /* 0x000000ffff098224 */ /* 0x000fe200078e0013 */
[----:B------:R-:W-:Y:S01]  /*6210*/  @!P0 HADD2.F32 R52, -RZ, R11.H1_H1 ;  /* 0x3000000bff348230 */ /* 0x000fe20000004100 */
[C---:B------:R-:W-:Y:S01]  /*6220*/  @!P0 FMUL.FTZ R6, R8.reuse, R6 ;  /* 0x0000000608068220 */ /* 0x040fe20000410000 */
[----:B------:R-:W-:Y:S01]  /*6230*/  @!P0 HADD2.F32 R14, -RZ, R54.H0_H0 ;  /* 0x20000036ff0e8230 */ /* 0x000fe20000004100 */
[----:B------:R-:W-:Y:S01]  /*6240*/  @!P0 FFMA.FTZ R86, R8, R49, -R12 ;  /* 0x0000003108568223 */ /* 0x000fe2000001080c */
[----:B------:R-:W-:Y:S01]  /*6250*/  @!P0 HADD2.F32 R8, -RZ, R13.H0_H0 ;  /* 0x2000000dff088230 */ /* 0x000fe20000004100 */
[----:B------:R-:W-:Y:S01]  /*6260*/  @!P0 FMUL.FTZ R54, R52, R10 ;  /* 0x0000000a34368220 */ /* 0x000fe20000410000 */
[----:B------:R-:W-:Y:S01]  /*6270*/  @!P0 HADD2.F32 R13, -RZ, R11.H0_H0 ;  /* 0x2000000bff0d8230 */ /* 0x000fe20000004100 */
[----:B------:R-:W-:Y:S01]  /*6280*/  @!P0 FFMA.FTZ R5, R46, R47, R5 ;  /* 0x0000002f2e058223 */ /* 0x000fe20000010005 */
[--C-:B------:R-:W-:Y:S01]  /*6290*/  @!P0 HADD2.F32 R12, -RZ, R9.reuse.H0_H0 ;  /* 0x20000009ff0c8230 */ /* 0x100fe20000004100 */
[----:B------:R-:W-:Y:S01]  /*62a0*/  @!P0 FFMA.FTZ R6, R48, R49, R6 ;  /* 0x0000003130068223 */ /* 0x000fe20000010006 */
[----:B------:R-:W-:Y:S01]  /*62b0*/  @!P0 HADD2.F32 R11, -RZ, R9.H1_H1 ;  /* 0x30000009ff0b8230 */ /* 0x000fe20000004100 */
[----:B------:R-:W-:Y:S01]  /*62c0*/  @!P0 FMUL.FTZ R9, R13, R8 ;  /* 0x000000080d098220 */ /* 0x000fe20000410000 */
[----:B------:R-:W-:Y:S01]  /*62d0*/  @!P0 F2FP.PACK_AB R4, R5, R4 ;  /* 0x000000040504823e */ /* 0x000fe200000000ff */
[C---:B------:R-:W-:Y:S02]  /*62e0*/  @!P0 FMUL.FTZ R8, R12.reuse, R8 ;  /* 0x000000080c088220 */ /* 0x040fe40000410000 */
[----:B------:R-:W-:Y:S01]  /*62f0*/  @!P0 FFMA.FTZ R55, R12, R14, -R9 ;  /* 0x0000000e0c378223 */ /* 0x000fe20000010809 */
[----:B------:R-:W-:Y:S01]  /*6300*/  @!P0 F2FP.PACK_AB R12, R87, R86 ;  /* 0x00000056570c823e */ /* 0x000fe200000000ff */
[C---:B------:R-:W-:Y:S02]  /*6310*/  @!P0 FFMA.FTZ R54, R11.reuse, R53, -R54 ;  /* 0x000000350b368223 */ /* 0x040fe40000010836 */
[----:B------:R-:W-:Y:S01]  /*6320*/  @!P0 FMUL.FTZ R9, R11, R10 ;  /* 0x0000000a0b098220 */ /* 0x000fe20000410000 */
[----:B------:R-:W-:Y:S01]  /*6330*/  @!P0 F2FP.PACK_AB R11, R89, R90 ;  /* 0x0000005a590b823e */ /* 0x000fe200000000ff */
[----:B------:R-:W-:Y:S01]  /*6340*/  @!P0 FFMA.FTZ R7, R50, R51, R7 ;  /* 0x0000003332078223 */ /* 0x000fe20000010007 */
[----:B------:R-:W-:Y:S01]  /*6350*/  @!P0 F2FP.PACK_AB R10, R88, R91 ;  /* 0x0000005b580a823e */ /* 0x000fe200000000ff */
[----:B------:R-:W-:Y:S01]  /*6360*/  @!P0 IMAD.MOV.U32 R18, RZ, RZ, R12 ;  /* 0x000000ffff128224 */ /* 0x000fe200078e000c */
[----:B------:R-:W-:Y:S01]  /*6370*/  @!P0 F2FP.PACK_AB R42, R54, R55 ;  /* 0x00000037362a823e */ /* 0x000fe200000000ff */
[----:B------:R-:W-:Y:S01]  /*6380*/  @!P0 FFMA.FTZ R8, R13, R14, R8 ;  /* 0x0000000e0d088223 */ /* 0x000fe20000010008 */
[----:B------:R-:W-:Y:S01]  /*6390*/  @!P0 MOV R16, R10 ;  /* 0x0000000a00108202 */ /* 0x000fe20000000f00 */
[----:B------:R-:W-:Y:S01]  /*63a0*/  @!P0 FFMA.FTZ R9, R52, R53, R9 ;  /* 0x0000003534098223 */ /* 0x000fe20000010009 */
[----:B------:R-:W-:Y:S01]  /*63b0*/  @!P0 MOV R17, R11 ;  /* 0x0000000b00118202 */ /* 0x000fe20000000f00 */
[----:B------:R-:W-:Y:S01]  /*63c0*/  @!P0 IMAD.MOV.U32 R57, RZ, RZ, R4 ;  /* 0x000000ffff398224 */ /* 0x000fe200078e0004 */
[----:B------:R-:W-:Y:S02]  /*63d0*/  @!P0 MOV R19, R42 ;  /* 0x0000002a00138202 */ /* 0x000fe40000000f00 */
[----:B------:R-:W-:Y:S02]  /*63e0*/  @!P0 F2FP.PACK_AB R10, R3, R2 ;  /* 0x00000002030a823e */ /* 0x000fe400000000ff */
[----:B------:R-:W-:Y:S01]  /*63f0*/  @!P0 F2FP.PACK_AB R3, R7, R6 ;  /* 0x000000060703823e */ /* 0x000fe200000000ff */
[----:B------:R1:W-:Y:S01]  /*6400*/  STG.E.128 [R82.64], R16 ;  /* 0x0000001052007986 */ /* 0x0003e2000c101d0a */
[----:B------:R-:W-:Y:S02]  /*6410*/  @!P0 F2FP.PACK_AB R2, R9, R8 ;  /* 0x000000080902823e */ /* 0x000fe400000000ff */
[----:B------:R-:W-:Y:S02]  /*6420*/  @!P0 MOV R56, R10 ;  /* 0x0000000a00388202 */ /* 0x000fe40000000f00 */
[----:B------:R-:W-:Y:S02]  /*6430*/  @!P0 MOV R58, R3 ;  /* 0x00000003003a8202 */ /* 0x000fe40000000f00 */
[----:B------:R-:W-:Y:S05]  /*6440*/  @!P0 MOV R59, R2 ;  /* 0x00000002003b8202 */ /* 0x000fea0000000f00 */
[----:B------:R1:W-:Y:S02]  /*6450*/  @!P1 STG.E.128 [R80.64], R56 ;  /* 0x0000003850009986 */ /* 0x0003e4000c101d0a */
.L_x_278:
[----:B------:R-:W-:Y:S05]  /*6460*/  BSYNC B0 ;  /* 0x0000000000007941 */ /* 0x000fea0003800000 */
.L_x_277:
[----:B------:R-:W-:Y:S01]  /*6470*/  ISETP.GE.OR P1, PT, R223, R84, P6 ;  /* 0x00000054df00720c */ /* 0x000fe20003726670 */
[----:B------:R-:W-:Y:S01]  /*6480*/  @!UPT UIADD3 URZ, URZ, URZ, URZ ;  /* 0x0000003f3f3ff290 */ /* 0x000fe2000fffe03f */
[----:B------:R-:W-:Y:S11]  /*6490*/  BSSY B0, `(.L_x_279) ;  /* 0x0000071000007945 */ /* 0x000ff60003800000 */
[----:B------:R-:W-:-:S05]  /*64a0*/  @P1 BRA `(.L_x_280) ;  /* 0x000006f000001947 */ /* 0x000fca0003800000 */
[----:B------:R-:W-:Y:S01]  /*64b0*/  IADD3 R2, P1, R198, R78, RZ ;  /* 0x0000004ec6027210 */ /* 0x000fe20007f3e0ff */
[----:B------:R-:W-:Y:S01]  /*64c0*/  LDS.128 R48, [R128+0x8100] ;  /* 0x0081000080307984 */ /* 0x000fe20000000c00 */
[--C-:B------:R-:W-:Y:S01]  /*64d0*/  @!P0 SHF.R.U32.HI R10, RZ, 0x10, R23.reuse ;  /* 0x00000010ff0a8819 */ /* 0x100fe20000011617 */
[--C-:B------:R-:W-:Y:S01]  /*64e0*/  @!P0 HADD2.F32 R13, -RZ, R72.reuse.H0_H0 ;  /* 0x20000048ff0d8230 */ /* 0x100fe20000004100 */
[----:B------:R-:W-:Y:S01]  /*64f0*/  IADD3.X R3, R85, R138, RZ, P1, !PT ;  /* 0x0000008a55037210 */ /* 0x000fe20000ffe4ff */
[----:B-----5:R-:W-:Y:S01]  /*6500*/  @!P0 HADD2.F32 R45, -RZ, R73.H0_H0 ;  /* 0x20000049ff2d8230 */ /* 0x020fe20000004100 */
[-C--:B------:R-:W-:Y:S02]  /*6510*/  IADD3 R4, P2, P1, R92, R2.reuse, R112 ;  /* 0x000000025c047210 */ /* 0x080fe4000795e070 */
[----:B------:R-:W-:Y:S01]  /*6520*/  @!P0 SHF.R.U64 R11, R22, 0x10, R23 ;  /* 0x00000010160b8819 */ /* 0x000fe20000001217 */
[----:B-1----:R-:W1:Y:S01]  /*6530*/  LDS.128 R16, [R134+0x8100] ;  /* 0x0081000086107984 */ /* 0x002e620000000c00 */
[CC--:B------:R-:W-:Y:S02]  /*6540*/  IADD3.X R5, R95.reuse, R3.reuse, R114, P2, P1 ;  /* 0x000000035f057210 */ /* 0x0c0fe400017e2472 */
[----:B------:R-:W-:Y:S02]  /*6550*/  ISETP.GE.AND P1, PT, R94, c[0x0][0x1d4], PT ;  /* 0x000075005e007a0c */ /* 0x000fe40003f26270 */
[----:B------:R-:W-:Y:S02]  /*6560*/  @!P0 SHF.R.U32.HI R42, RZ, 0x10, R61 ;  /* 0x00000010ff2a8819 */ /* 0x000fe4000001163d */
[--C-:B------:R-:W-:Y:S02]  /*6570*/  @!P0 SHF.R.U32.HI R47, RZ, 0x10, R63.reuse ;  /* 0x00000010ff2f8819 */ /* 0x100fe4000001163f */
[----:B------:R-:W-:Y:S02]  /*6580*/  @!P0 SHF.R.U64 R52, R62, 0x10, R63 ;  /* 0x000000103e348819 */ /* 0x000fe4000000123f */
[----:B------:R-:W-:Y:S01]  /*6590*/  @!P0 SHF.R.U64 R43, R60, 0x10, R61 ;  /* 0x000000103c2b8819 */ /* 0x000fe2000000123d */
[----:B------:R-:W-:Y:S01]  /*65a0*/  @!P0 HADD2.F32 R47, -RZ, R47.H0_H0 ;  /* 0x2000002fff2f8230 */ /* 0x000fe20000004100 */
[--C-:B------:R-:W-:Y:S02]  /*65b0*/  @!P0 SHF.R.U32.HI R9, RZ, 0x10, R21.reuse ;  /* 0x00000010ff098819 */ /* 0x100fe40000011615 */
[----:B------:R-:W-:Y:S01]  /*65c0*/  @!P0 SHF.R.U64 R6, R20, 0x10, R21 ;  /* 0x0000001014068819 */ /* 0x000fe20000001215 */
[----:B------:R-:W-:Y:S01]  /*65d0*/  @!P0 HADD2.F32 R20, -RZ, R72.H1_H1 ;  /* 0x30000048ff148230 */ /* 0x000fe20000004100 */
[----:B------:R-:W-:Y:S03]  /*65e0*/  @!P1 IADD3 R2, P3, P2, R92, R2, R94 ;  /* 0x000000025c029210 */ /* 0x000fe60007a7e05e */
[----:B------:R-:W-:Y:S01]  /*65f0*/  @!P0 HADD2.F32 R6, -RZ, R6.H0_H0 ;  /* 0x20000006ff068230 */ /* 0x000fe20000004100 */
[----:B------:R-:W-:Y:S02]  /*6600*/  @!P1 IADD3.X R3, R95, R3, R113, P3, P2 ;  /* 0x000000035f039210 */ /* 0x000fe40001fe4471 */
[C---:B------:R-:W-:Y:S04]  /*6610*/  LEA R56, P2, R4.reuse, c[0x0][0x1c8], 0x1 ;  /* 0x0000720004387a11 */ /* 0x040fe800078408ff */
[----:B------:R-:W-:Y:S02]  /*6620*/  LEA.HI.X R57, R4, c[0x0][0x1cc], R5, 0x1, P2 ;  /* 0x0000730004397a11 */ /* 0x000fe400010f0c05 */
[C---:B------:R-:W-:Y:S04]  /*6630*/  @!P1 LEA R54, P2, R2.reuse, c[0x0][0x1c8], 0x1 ;  /* 0x0000720002369a11 */ /* 0x040fe800078408ff */
[----:B------:R-:W-:Y:S01]  /*6640*/  @!P1 LEA.HI.X R55, R2, c[0x0][0x1cc], R3, 0x1, P2 ;  /* 0x0000730002379a11 */ /* 0x000fe200010f0c03 */
[--C-:B------:R-:W-:Y:S02]  /*6650*/  @!P0 HADD2.F32 R2, -RZ, R15.reuse.H0_H0 ;  /* 0x2000000fff028230 */ /* 0x100fe40000004100 */
[----:B------:R-:W-:Y:S01]  /*6660*/  @!P0 HADD2.F32 R3, -RZ, R15.H1_H1 ;  /* 0x3000000fff038230 */ /* 0x000fe20000004100 */
[----:B-1----:R-:W-:Y:S01]  /*6670*/  @!P0 IMAD.MOV.U32 R8, RZ, RZ, R16 ;  /* 0x000000ffff088224 */ /* 0x002fe200078e0010 */
[----:B------:R-:W-:Y:S02]  /*6680*/  @!P0 MOV R23, R48 ;  /* 0x0000003000178202 */ /* 0x000fe40000000f00 */
[----:B------:R-:W-:Y:S02]  /*6690*/  @!P0 MOV R14, R49 ;  /* 0x00000031000e8202 */ /* 0x000fe40000000f00 */
[----:B------:R-:W-:Y:S01]  /*66a0*/  @!P0 MOV R7, R17 ;  /* 0x0000001100078202 */ /* 0x000fe20000000f00 */
[----:B------:R-:W-:Y:S02]  /*66b0*/  @!P0 HADD2.F32 R12, -RZ, R23.H0_H0 ;  /* 0x20000017ff0c8230 */ /* 0x000fe40000004100 */
[----:B------:R-:W-:Y:S02]  /*66c0*/  @!P0 HADD2.F32 R15, -RZ, R14.H0_H0 ;  /* 0x2000000eff0f8230 */ /* 0x000fe40000004100 */
[--C-:B------:R-:W-:Y:S01]  /*66d0*/  @!P0 HADD2.F32 R4, -RZ, R8.reuse.H0_H0 ;  /* 0x20000008ff048230 */ /* 0x100fe20000004100 */
[-C--:B------:R-:W-:Y:S01]  /*66e0*/  @!P0 FMUL.FTZ R22, R12, R2.reuse ;  /* 0x000000020c168220 */ /* 0x080fe20000410000 */
[--C-:B------:R-:W-:Y:S01]  /*66f0*/  @!P0 HADD2.F32 R5, -RZ, R7.reuse.H0_H0 ;  /* 0x20000007ff058230 */ /* 0x100fe20000004100 */
[----:B------:R-:W-:Y:S01]  /*6700*/  @!P0 FMUL.FTZ R21, R15, R3 ;  /* 0x000000030f158220 */ /* 0x000fe20000410000 */
[----:B------:R-:W-:Y:S01]  /*6710*/  @!P0 HADD2.F32 R7, -RZ, R7.H1_H1 ;  /* 0x30000007ff078230 */ /* 0x000fe20000004100 */
[C---:B------:R-:W-:Y:S01]  /*6720*/  @!P0 FMUL.FTZ R2, R4.reuse, R2 ;  /* 0x0000000204028220 */ /* 0x040fe20000410000 */
[----:B------:R-:W-:Y:S01]  /*6730*/  @!P0 HADD2.F32 R8, -RZ, R8.H1_H1 ;  /* 0x30000008ff088230 */ /* 0x000fe20000004100 */
[----:B------:R-:W-:Y:S01]  /*6740*/  @!P0 FFMA.FTZ R63, R4, R13, -R22 ;  /* 0x0000000d043f8223 */ /* 0x000fe20000010816 */
[----:B------:R-:W-:Y:S01]  /*6750*/  @!P0 HADD2.F32 R22, -RZ, R42.H0_H0 ;  /* 0x2000002aff168230 */ /* 0x000fe20000004100 */
[C---:B------:R-:W-:Y:S01]  /*6760*/  @!P0 FMUL.FTZ R4, R5.reuse, R3 ;  /* 0x0000000305048220 */ /* 0x040fe20000410000 */
[----:B------:R-:W-:Y:S01]  /*6770*/  @!P0 HADD2.F32 R3, -RZ, R9.H0_H0 ;  /* 0x20000009ff038230 */ /* 0x000fe20000004100 */
[----:B------:R-:W-:Y:S01]  /*6780*/  @!P0 FFMA.FTZ R62, R5, R20, -R21 ;  /* 0x00000014053e8223 */ /* 0x000fe20000010815 */
[----:B------:R-:W-:Y:S01]  /*6790*/  @!P0 HADD2.F32 R21, -RZ, R14.H1_H1 ;  /* 0x3000000eff158230 */ /* 0x000fe20000004100 */
[----:B------:R-:W-:Y:S01]  /*67a0*/  @!P0 FFMA.FTZ R2, R12, R13, R2 ;  /* 0x0000000d0c028223 */ /* 0x000fe20000010002 */
[----:B------:R-:W-:Y:S01]  /*67b0*/  @!P0 HADD2.F32 R13, -RZ, R23.H1_H1 ;  /* 0x30000017ff0d8230 */ /* 0x000fe20000004100 */
[----:B------:R-:W-:Y:S01]  /*67c0*/  @!P0 IMAD.MOV.U32 R12, RZ, RZ, R51 ;  /* 0x000000ffff0c8224 */ /* 0x000fe200078e0033 */
[----:B------:R-:W-:Y:S01]  /*67d0*/  @!P0 HADD2.F32 R14, -RZ, R43.H0_H0 ;  /* 0x2000002bff0e8230 */ /* 0x000fe20000004100 */
[-C--:B------:R-:W-:Y:S01]  /*67e0*/  @!P0 FMUL.FTZ R9, R21, R3.reuse ;  /* 0x0000000315098220 */ /* 0x080fe20000410000 */
[----:B------:R-:W-:Y:S01]  /*67f0*/  @!P0 HADD2.F32 R43, -RZ, R52.H0_H0 ;  /* 0x20000034ff2b8230 */ /* 0x000fe20000004100 */
[C---:B------:R-:W-:Y:S01]  /*6800*/  @!P0 FMUL.FTZ R5, R7.reuse, R3 ;  /* 0x0000000307058220 */ /* 0x040fe20000410000 */
[----:B------:R-:W-:Y:S01]  /*6810*/  @!P0 HADD2.F32 R44, -RZ, R12.H0_H0 ;  /* 0x2000000cff2c8230 */ /* 0x000fe20000004100 */
[----:B------:R-:W-:Y:S01]  /*6820*/  @!P0 FFMA.FTZ R61, R7, R22, -R9 ;  /* 0x00000016073d8223 */ /* 0x000fe20000010809 */
[----:B------:R-:W-:Y:S01]  /*6830*/  @!P0 MOV R7, R19 ;  /* 0x0000001300078202 */ /* 0x000fe20000000f00 */
[CC--:B------:R-:W-:Y:S01]  /*6840*/  @!P0 FMUL.FTZ R23, R13.reuse, R6.reuse ;  /* 0x000000060d178220 */ /* 0x0c0fe20000410000 */
[----:B------:R-:W-:Y:S01]  /*6850*/  @!P0 HADD2.F32 R9, -RZ, R10.H0_H0 ;  /* 0x2000000aff098230 */ /* 0x000fe20000004100 */
[C---:B------:R-:W-:Y:S01]  /*6860*/  @!P0 FMUL.FTZ R3, R8.reuse, R6 ;  /* 0x0000000608038220 */ /* 0x040fe20000410000 */
[----:B------:R-:W-:Y:S01]  /*6870*/  @!P0 HADD2.F32 R6, -RZ, R34.H0_H0 ;  /* 0x20000022ff068230 */ /* 0x000fe20000004100 */
[-C--:B------:R-:W-:Y:S01]  /*6880*/  @!P0 FFMA.FTZ R60, R8, R14.reuse, -R23 ;  /* 0x0000000e083c8223 */ /* 0x080fe20000010817 */
[--C-:B------:R-:W-:Y:S01]  /*6890*/  @!P0 HADD2.F32 R10, -RZ, R7.reuse.H0_H0 ;  /* 0x20000007ff0a8230 */ /* 0x100fe20000004100 */
[----:B------:R-:W-:Y:S01]  /*68a0*/  @!P0 FFMA.FTZ R3, R13, R14, R3 ;  /* 0x0000000e0d038223 */ /* 0x000fe20000010003 */
[----:B------:R-:W-:Y:S01]  /*68b0*/  @!P0 HADD2.F32 R46, -RZ, R12.H1_H1 ;  /* 0x3000000cff2e8230 */ /* 0x000fe20000004100 */
[-C--:B------:R-:W-:Y:S01]  /*68c0*/  @!P0 FMUL.FTZ R12, R44, R6.reuse ;  /* 0x000000062c0c8220 */ /* 0x080fe20000410000 */
[----:B------:R-:W-:Y:S01]  /*68d0*/  @!P0 HADD2.F32 R7, -RZ, R7.H1_H1 ;  /* 0x30000007ff078230 */ /* 0x000fe20000004100 */
[----:B------:R-:W-:Y:S02]  /*68e0*/  @!P0 FMUL.FTZ R8, R10, R6 ;  /* 0x000000060a088220 */ /* 0x000fe40000410000 */
[----:B------:R-:W-:Y:S02]  /*68f0*/  @!P0 FMUL.FTZ R6, R46, R9 ;  /* 0x000000092e068220 */ /* 0x000fe40000410000 */
[----:B------:R-:W-:Y:S01]  /*6900*/  @!P0 FFMA.FTZ R59, R10, R45, -R12 ;  /* 0x0000002d0a3b8223 */ /* 0x000fe2000001080c */
[----:B------:R-:W-:Y:S01]  /*6910*/  @!P0 MOV R12, R50 ;  /* 0x00000032000c8202 */ /* 0x000fe20000000f00 */
[C---:B------:R-:W-:Y:S01]  /*6920*/  @!P0 FMUL.FTZ R9, R7.reuse, R9 ;  /* 0x0000000907098220 */ /* 0x040fe20000410000 */
[----:B------:R-:W-:Y:S01]  /*6930*/  @!P0 HADD2.F32 R10, -RZ, R11.H0_H0 ;  /* 0x2000000bff0a8230 */ /* 0x000fe20000004100 */
[----:B------:R-:W-:Y:S01]  /*6940*/  @!P0 FFMA.FTZ R58, R7, R47, -R6 ;  /* 0x0000002f073a8223 */ /* 0x000fe20000010806 */
[----:B------:R-:W-:Y:S01]  /*6950*/  @!P0 HADD2.F32 R6, -RZ, R34.H1_H1 ;  /* 0x30000022ff068230 */ /* 0x000fe20000004100 */
[----:B------:R-:W-:Y:S01]  /*6960*/  @!P0 IMAD.MOV.U32 R7, RZ, RZ, R18 ;  /* 0x000000ffff078224 */ /* 0x000fe200078e0012 */
[--C-:B------:R-:W-:Y:S01]  /*6970*/  @!P0 HADD2.F32 R23, -RZ, R12.reuse.H0_H0 ;  /* 0x2000000cff178230 */ /* 0x100fe20000004100 */
[----:B------:R-:W-:Y:S01]  /*6980*/  @!P0 FFMA.FTZ R4, R15, R20, R4 ;  /* 0x000000140f048223 */ /* 0x000fe20000010004 */
[----:B------:R-:W-:Y:S01]  /*6990*/  @!P0 F2FP.PACK_AB R13, R58, R59 ;  /* 0x0000003b3a0d823e */ /* 0x000fe200000000ff */
[----:B------:R-:W-:Y:S01]  /*69a0*/  @!P0 HADD2.F32 R42, -RZ, R12.H1_H1 ;  /* 0x3000000cff2a8230 */ /* 0x000fe20000004100 */
[----:B------:R-:W-:Y:S01]  /*69b0*/  @!P0 FFMA.FTZ R5, R21, R22, R5 ;  /* 0x0000001615058223 */ /* 0x000fe20000010005 */
[--C-:B------:R-:W-:Y:S01]  /*69c0*/  @!P0 HADD2.F32 R12, -RZ, R7.reuse.H0_H0 ;  /* 0x20000007ff0c8230 */ /* 0x100fe20000004100 */
[----:B------:R-:W-:Y:S01]  /*69d0*/  @!P0 MOV R19, R13 ;  /* 0x0000000d00138202 */ /* 0x000fe20000000f00 */
[----:B------:R-:W-:Y:S01]  /*69e0*/  @!P0 HADD2.F32 R11, -RZ, R7.H1_H1 ;  /* 0x30000007ff0b8230 */ /* 0x000fe20000004100 */
[----:B------:R-:W-:Y:S01]  /*69f0*/  @!P0 FMUL.FTZ R52, R42, R10 ;  /* 0x0000000a2a348220 */ /* 0x000fe20000410000 */
[----:B------:R-:W-:Y:S01]  /*6a00*/  @!P0 F2FP.PACK_AB R4, R5, R4 ;  /* 0x000000040504823e */ /* 0x000fe200000000ff */
[----:B------:R-:W-:Y:S01]  /*6a10*/  @!P0 HADD2.F32 R34, -RZ, R73.H1_H1 ;  /* 0x30000049ff228230 */ /* 0x000fe20000004100 */
[-C--:B------:R-:W-:Y:S02]  /*6a20*/  @!P0 FMUL.FTZ R7, R23, R6.reuse ;  /* 0x0000000617078220 */ /* 0x080fe40000410000 */
[C---:B------:R-:W-:Y:S02]  /*6a30*/  @!P0 FMUL.FTZ R6, R12.reuse, R6 ;  /* 0x000000060c068220 */ /* 0x040fe40000410000 */
[----:B------:R-:W-:Y:S02]  /*6a40*/  @!P0 FFMA.FTZ R53, R12, R34, -R7 ;  /* 0x000000220c358223 */ /* 0x000fe40000010807 */
[C---:B------:R-:W-:Y:S02]  /*6a50*/  @!P0 FFMA.FTZ R12, R11.reuse, R43, -R52 ;  /* 0x0000002b0b0c8223 */ /* 0x040fe40000010834 */
[----:B------:R-:W-:Y:S01]  /*6a60*/  @!P0 FMUL.FTZ R7, R11, R10 ;  /* 0x0000000a0b078220 */ /* 0x000fe20000410000 */
[----:B------:R-:W-:Y:S01]  /*6a70*/  @!P0 F2FP.PACK_AB R11, R61, R62 ;  /* 0x0000003e3d0b823e */ /* 0x000fe200000000ff */
[----:B------:R-:W-:Y:S01]  /*6a80*/  @!P0 FFMA.FTZ R6, R23, R34, R6 ;  /* 0x0000002217068223 */ /* 0x000fe20000010006 */
[----:B------:R-:W-:Y:S01]  /*6a90*/  @!P0 F2FP.PACK_AB R12, R12, R53 ;  /* 0x000000350c0c823e */ /* 0x000fe200000000ff */
[----:B------:R-:W-:Y:S01]  /*6aa0*/  @!P0 FFMA.FTZ R7, R42, R43, R7 ;  /* 0x0000002b2a078223 */ /* 0x000fe20000010007 */
[----:B------:R-:W-:Y:S01]  /*6ab0*/  @!P0 F2FP.PACK_AB R10, R60, R63 ;  /* 0x0000003f3c0a823e */ /* 0x000fe200000000ff */
[----:B------:R-:W-:Y:S01]  /*6ac0*/  @!P0 FFMA.FTZ R8, R44, R45, R8 ;  /* 0x0000002d2c088223 */ /* 0x000fe20000010008 */
[----:B------:R-:W-:Y:S01]  /*6ad0*/  @!P0 MOV R17, R11 ;  /* 0x0000000b00118202 */ /* 0x000fe20000000f00 */
[----:B------:R-:W-:Y:S01]  /*6ae0*/  @!P0 FFMA.FTZ R9, R46, R47, R9 ;  /* 0x0000002f2e098223 */ /* 0x000fe20000010009 */
[----:B------:R-:W-:Y:S01]  /*6af0*/  @!P0 MOV R16, R10 ;  /* 0x0000000a00108202 */ /* 0x000fe20000000f00 */
[----:B------:R-:W-:Y:S01]  /*6b00*/  @!P0 IMAD.MOV.U32 R18, RZ, RZ, R12 ;  /* 0x000000ffff128224 */ /* 0x000fe200078e000c */
[----:B------:R-:W-:Y:S01]  /*6b10*/  @!P0 F2FP.PACK_AB R10, R3, R2 ;  /* 0x00000002030a823e */ /* 0x000fe200000000ff */
[----:B------:R-:W-:Y:S01]  /*6b20*/  @!P0 IMAD.MOV.U32 R49, RZ, RZ, R4 ;  /* 0x000000ffff318224 */ /* 0x000fe200078e0004 */
[----:B------:R-:W-:Y:S02]  /*6b30*/  @!P0 F2FP.PACK_AB R3, R7, R6 ;  /* 0x000000060703823e */ /* 0x000fe400000000ff */
[----:B------:R1:W-:Y:S01]  /*6b40*/  STG.E.128 [R56.64], R16 ;  /* 0x0000001038007986 */ /* 0x0003e2000c101d0a */
[----:B------:R-:W-:Y:S02]  /*6b50*/  @!P0 F2FP.PACK_AB R2, R9, R8 ;  /* 0x000000080902823e */ /* 0x000fe400000000ff */
[----:B------:R-:W-:Y:S02]  /*6b60*/  @!P0 MOV R48, R10 ;  /* 0x0000000a00308202 */ /* 0x000fe40000000f00 */
[----:B------:R-:W-:Y:S02]  /*6b70*/  @!P0 MOV R50, R3 ;  /* 0x0000000300328202 */ /* 0x000fe40000000f00 */
[----:B------:R-:W-:Y:S05]  /*6b80*/  @!P0 MOV R51, R2 ;  /* 0x0000000200338202 */ /* 0x000fea0000000f00 */
[----:B------:R1:W-:Y:S02]  /*6b90*/  @!P1 STG.E.128 [R54.64], R48 ;  /* 0x0000003036009986 */ /* 0x0003e4000c101d0a */
.L_x_280:
[----:B------:R-:W-:Y:S05]  /*6ba0*/  BSYNC B0 ;  /* 0x0000000000007941 */ /* 0x000fea0003800000 */
.L_x_279:
[----:B------:R-:W-:Y:S01]  /*6bb0*/  ISETP.GE.OR P1, PT, R222, R84, P6 ;  /* 0x00000054de00720c */ /* 0x000fe20003726670 */
[----:B------:R-:W-:Y:S01]  /*6bc0*/  @!UPT UIADD3 URZ, URZ, URZ, URZ ;  /* 0x0000003f3f3ff290 */ /* 0x000fe2000fffe03f */
[----:B------:R-:W-:Y:S11]  /*6bd0*/  BSSY B0, `(.L_x_281) ;  /* 0x0000071000007945 */ /* 0x000ff60003800000 */
[----:B------:R-:W-:-:S05]  /*6be0*/  @P1 BRA `(.L_x_282) ;  /* 0x000006f000001947 */ /* 0x000fca0003800000 */
[----:B------:R-:W-:Y:S01]  /*6bf0*/  IADD3 R2, P1, R196, R78, RZ ;  /* 0x0000004ec4027210 */ /* 0x000fe20007f3e0ff */
[----:B-----5:R-:W-:Y:S01]  /*6c00*/  LDS.128 R44, [R131+0x8100] ;  /* 0x00810000832c7984 */ /* 0x020fe20000000c00 */
[----:B------:R-:W-:Y:S01]  /*6c10*/  @!P0 SHF.R.U32.HI R6, RZ, 0x10, R25 ;  /* 0x00000010ff068819 */ /* 0x000fe20000011619 */
[--C-:B------:R-:W-:Y:S01]  /*6c20*/  @!P0 HADD2.F32 R13, -RZ, R74.reuse.H0_H0 ;  /* 0x2000004aff0d8230 */ /* 0x100fe20000004100 */
[----:B------:R-:W-:Y:S01]  /*6c30*/  IADD3.X R3, R85, R137, RZ, P1, !PT ;  /* 0x0000008955037210 */ /* 0x000fe20000ffe4ff */
[----:B------:R-:W-:Y:S01]  /*6c40*/  @!P0 HADD2.F32 R20, -RZ, R74.H1_H1 ;  /* 0x3000004aff148230 */ /* 0x000fe20000004100 */
[-C--:B------:R-:W-:Y:S01]  /*6c50*/  IADD3 R4, P2, P1, R92, R2.reuse, R112 ;  /* 0x000000025c047210 */ /* 0x080fe2000795e070 */
[----:B------:R-:W-:Y:S01]  /*6c60*/  @!P0 HADD2.F32 R34, -RZ, R75.H0_H0 ;  /* 0x2000004bff228230 */ /* 0x000fe20000004100 */
[--C-:B------:R-:W-:Y:S01]  /*6c70*/  @!P0 SHF.R.U32.HI R10, RZ, 0x10, R27.reuse ;  /* 0x00000010ff0a8819 */ /* 0x100fe2000001161b */
[----:B-1----:R-:W1:Y:S01]  /*6c80*/  LDS.128 R16, [R133+0x8100] ;  /* 0x0081000085107984 */ /* 0x002e620000000c00 */
[CC--:B------:R-:W-:Y:S02]  /*6c90*/  IADD3.X R5, R95.reuse, R3.reuse, R114, P2, P1 ;  /* 0x000000035f057210 */ /* 0x0c0fe400017e2472 */
[----:B------:R-:W-:Y:S02]  /*6ca0*/  ISETP.GE.AND P1, PT, R94, c[0x0][0x1d4], PT ;  /* 0x000075005e007a0c */ /* 0x000fe40003f26270 */
[----:B------:R-:W-:Y:S02]  /*6cb0*/  @!P0 SHF.R.U64 R11, R26, 0x10, R27 ;  /* 0x000000101a0b8819 */ /* 0x000fe4000000121b */
[----:B------:R-:W-:Y:S02]  /*6cc0*/  @!P0 SHF.R.U32.HI R22, RZ, 0x10, R65 ;  /* 0x00000010ff168819 */ /* 0x000fe40000011641 */
[----:B------:R-:W-:Y:S02]  /*6cd0*/  @!P0 SHF.R.U64 R9, R24, 0x10, R25 ;  /* 0x0000001018098819 */ /* 0x000fe40000001219 */
[----:B------:R-:W-:Y:S01]  /*6ce0*/  @!P0 SHF.R.U64 R24, R64, 0x10, R65 ;  /* 0x0000001040188819 */ /* 0x000fe20000001241 */
[----:B------:R-:W-:Y:S01]  /*6cf0*/  @!P0 HADD2.F32 R22, -RZ, R22.H0_H0 ;  /* 0x20000016ff168230 */ /* 0x000fe20000004100 */
[--C-:B------:R-:W-:Y:S02]  /*6d00*/  @!P0 SHF.R.U32.HI R25, RZ, 0x10, R67.reuse ;  /* 0x00000010ff198819 */ /* 0x100fe40000011643 */
[----:B------:R-:W-:Y:S02]  /*6d10*/  @!P0 SHF.R.U64 R26, R66, 0x10, R67 ;  /* 0x00000010421a8819 */ /* 0x000fe40000001243 */
[----:B------:R-:W-:Y:S01]  /*6d20*/  @!P1 IADD3 R2, P3, P2, R92, R2, R94 ;  /* 0x000000025c029210 */ /* 0x000fe20007a7e05e */
[----:B------:R-:W-:Y:S02]  /*6d30*/  @!P0 HADD2.F32 R42, -RZ, R25.H0_H0 ;  /* 0x20000019ff2a8230 */ /* 0x000fe40000004100 */
        /* <DEDUP_REMOVED lines=21> */
[----:B------:R-:W-:Y:S02]  /*6e90*/  @!P0 FFMA.FTZ R57, R4, R13, -R27 ;  /* 0x0000000d04398223 */ /* 0x000fe4000001081b */
[C---:B------:R-:W-:Y:S01]  /*6ea0*/  @!P0 FMUL.FTZ R4, R5.reuse, R3 ;  /* 0x0000000305048220 */ /* 0x040fe20000410000 */
[----:B------:R-:W-:Y:S01]  /*6eb0*/  @!P0 HADD2.F32 R3, -RZ, R6.H0_H0 ;  /* 0x20000006ff038230 */ /* 0x000fe20000004100 */
[----:B------:R-:W-:Y:S01]  /*6ec0*/  @!P0 FFMA.FTZ R56, R5, R20, -R21 ;  /* 0x0000001405388223 */ /* 0x000fe20000010815 */
[----:B------:R-:W-:Y:S01]  /*6ed0*/  @!P0 HADD2.F32 R21, -RZ, R14.H1_H1 ;  /* 0x3000000eff158230 */ /* 0x000fe20000004100 */
[----:B------:R-:W-:Y:S01]  /*6ee0*/  @!P0 FFMA.FTZ R2, R12, R13, R2 ;  /* 0x0000000d0c028223 */ /* 0x000fe20000010002 */
[----:B------:R-:W-:Y:S01]  /*6ef0*/  @!P0 HADD2.F32 R6, -RZ, R9.H0_H0 ;  /* 0x20000009ff068230 */ /* 0x000fe20000004100 */
[----:B------:R-:W-:Y:S01]  /*6f00*/  @!P0 IMAD.MOV.U32 R12, RZ, RZ, R47 ;  /* 0x000000ffff0c8224 */ /* 0x000fe200078e002f */
[----:B------:R-:W-:Y:S01]  /*6f10*/  @!P0 HADD2.F32 R13, -RZ, R23.H1_H1 ;  /* 0x30000017ff0d8230 */ /* 0x000fe20000004100 */
        /* <DEDUP_REMOVED lines=16> */
[C---:B------:R-:W-:Y:S01]  /*7020*/  @!P0 FMUL.FTZ R8, R10.reuse, R6 ;  /* 0x000000060a088220 */ /* 0x040fe20000410000 */
[----:B------:R-:W-:Y:S01]  /*7030*/  @!P0 HADD2.F32 R24, -RZ, R75.H1_H1 ;  /* 0x3000004bff188230 */ /* 0x000fe20000004100 */
[-C--:B------:R-:W-:Y:S02]  /*7040*/  @!P0 FMUL.FTZ R6, R35, R9.reuse ;  /* 0x0000000923068220 */ /* 0x080fe40000410000 */
        /* <DEDUP_REMOVED lines=41> */
.L_x_282:
[----:B------:R-:W-:Y:S05]  /*72e0*/  BSYNC B0 ;  /* 0x0000000000007941 */ /* 0x000fea0003800000 */
.L_x_281:
[----:B-1----:R-:W-:Y:S05]  /*72f0*/  IADD3 R54, P1, R194, R78, RZ ;  /* 0x0000004ec2367210 */ /* 0x002fea0007f3e0ff */
[----:B------:R-:W-:Y:S01]  /*7300*/  IMAD.X R56, R85, 0x1, R136, P1 ;  /* 0x0000000155387824 */ /* 0x000fe200008e0688 */
[----:B------:R-:W-:Y:S11]  /*7310*/  ISETP.GE.OR P1, PT, R219, R84, P6 ;  /* 0x00000054db00720c */ /* 0x000ff60003726670 */
[----:B------:R-:W-:Y:S02]  /*7320*/  @!UPT UIADD3 URZ, URZ, URZ, URZ ;  /* 0x0000003f3f3ff290 */ /* 0x000fe4000fffe03f */
[----:B------:R-:W-:-:S05]  /*7330*/  @P1 BRA `(.L_x_274) ;  /* 0x000009b000001947 */ /* 0x000fca0003800000 */
[----:B-----5:R-:W-:Y:S01]  /*7340*/  IADD3 R4, P2, P1, R92, R54, R112 ;  /* 0x000000365c047210 */ /* 0x020fe2000795e070 */
[----:B------:R-:W1:Y:S01]  /*7350*/  LDS.128 R44, [R130+0x8100] ;  /* 0x00810000822c7984 */ /* 0x000e620000000c00 */
[----:B------:R-:W-:Y:S01]  /*7360*/  @!P0 SHF.R.U64 R5, R28, 0x10, R29 ;  /* 0x000000101c058819 */ /* 0x000fe2000000121d */
[----:B------:R-:W-:Y:S01]  /*7370*/  @!P0 HADD2.F32 R2, -RZ, R39.H0_H0 ;  /* 0x20000027ff028230 */ /* 0x000fe20000004100 */
[----:B------:R-:W-:Y:S01]  /*7380*/  IADD3.X R6, R95, R56, R114, P2, P1 ;  /* 0x000000385f067210 */ /* 0x000fe200017e2472 */
[--C-:B------:R-:W-:Y:S01]  /*7390*/  @!P0 HADD2.F32 R24, -RZ, R76.reuse.H0_H0 ;  /* 0x2000004cff188230 */ /* 0x100fe20000004100 */
[----:B------:R-:W-:Y:S01]  /*73a0*/  LEA R52, P1, R4, c[0x0][0x1c8], 0x1 ;  /* 0x0000720004347a11 */ /* 0x000fe200078208ff */
[----:B------:R-:W-:Y:S01]  /*73b0*/  @!P0 HADD2.F32 R5, -RZ, R5.H0_H0 ;  /* 0x20000005ff058230 */ /* 0x000fe20000004100 */
[----:B------:R-:W-:Y:S01]  /*73c0*/  @!P0 SHF.R.U64 R9, R68, 0x10, R69 ;  /* 0x0000001044098819 */ /* 0x000fe20000001245 */
[----:B------:R-:W2:Y:S01]  /*73d0*/  LDS.128 R12, [R132+0x8100] ;  /* 0x00810000840c7984 */ /* 0x000ea20000000c00 */
[----:B------:R-:W-:Y:S01]  /*73e0*/  LEA.HI.X R53, R4, c[0x0][0x1cc], R6, 0x1, P1 ;  /* 0x0000730004357a11 */ /* 0x000fe200008f0c06 */
[----:B------:R-:W-:Y:S01]  /*73f0*/  @!P0 HADD2.F32 R20, -RZ, R76.H1_H1 ;  /* 0x3000004cff148230 */ /* 0x000fe20000004100 */
[----:B------:R-:W-:Y:S01]  /*7400*/  @!P0 SHF.R.U32.HI R27, RZ, 0x10, R71 ;  /* 0x00000010ff1b8819 */ /* 0x000fe20000011647 */
[----:B------:R-:W-:Y:S01]  /*7410*/  @!P0 HADD2.F32 R22, -RZ, R9.H0_H0 ;  /* 0x20000009ff168230 */ /* 0x000fe20000004100 */
[----:B------:R-:W-:Y:S01]  /*7420*/  @!P0 SHF.R.U32.HI R10, RZ, 0x10, R29 ;  /* 0x00000010ff0a8819 */ /* 0x000fe2000001161d */
[----:B------:R-:W-:Y:S01]  /*7430*/  @!P0 HADD2.F32 R34, -RZ, R77.H0_H0 ;  /* 0x2000004dff228230 */ /* 0x000fe20000004100 */
[----:B------:R-:W-:Y:S01]  /*7440*/  @!P0 SHF.R.U64 R16, R30, 0x10, R31 ;  /* 0x000000101e108819 */ /* 0x000fe2000000121f */
[----:B------:R-:W-:Y:S01]  /*7450*/  @!P0 HADD2.F32 R38, -RZ, R27.H0_H0 ;  /* 0x2000001bff268230 */ /* 0x000fe20000004100 */
[----:B------:R-:W-:Y:S01]  /*7460*/  @!P0 SHF.R.U32.HI R17, RZ, 0x10, R69 ;  /* 0x00000010ff118819 */ /* 0x000fe20000011645 */
[----:B------:R-:W-:Y:S01]  /*7470*/  @!P0 HADD2.F32 R28, -RZ, R77.H1_H1 ;  /* 0x3000004dff1c8230 */ /* 0x000fe20000004100 */
[----:B------:R-:W-:Y:S01]  /*7480*/  @!P0 SHF.R.U64 R30, R70, 0x10, R71 ;  /* 0x00000010461e8819 */ /* 0x000fe20000001247 */
[----:B------:R-:W-:Y:S01]  /*7490*/  @!P0 HADD2.F32 R11, -RZ, R40.H0_H0 ;  /* 0x20000028ff0b8230 */ /* 0x000fe20000004100 */
[----:B------:R-:W-:Y:S01]  /*74a0*/  @!P0 SHF.R.U32.HI R18, RZ, 0x10, R31 ;  /* 0x00000010ff128819 */ /* 0x000fe2000001161f */
[----:B------:R-:W-:Y:S01]  /*74b0*/  @!P0 HADD2.F32 R26, -RZ, R17.H0_H0 ;  /* 0x20000011ff1a8230 */ /* 0x000fe20000004100 */
[----:B------:R-:W-:Y:S01]  /*74c0*/  ISETP.GE.AND P1, PT, R94, c[0x0][0x1d4], PT ;  /* 0x000075005e007a0c */ /* 0x000fe20003f26270 */
[----:B------:R-:W-:Y:S02]  /*74d0*/  @!P0 HADD2.F32 R30, -RZ, R30.H0_H0 ;  /* 0x2000001eff1e8230 */ /* 0x000fe40000004100 */
[----:B------:R-:W-:Y:S01]  /*74e0*/  @!P0 HADD2.F32 R18, -RZ, R18.H0_H0 ;  /* 0x20000012ff128230 */ /* 0x000fe20000004100 */
[----:B-1----:R-:W-:Y:S01]  /*74f0*/  @!P0 IMAD.MOV.U32 R29, RZ, RZ, R46 ;  /* 0x000000ffff1d8224 */ /* 0x002fe200078e002e */
[----:B------:R-:W-:Y:S02]  /*7500*/  @!P0 MOV R25, R45 ;  /* 0x0000002d00198202 */ /* 0x000fe40000000f00 */
[----:B------:R-:W-:Y:S02]  /*7510*/  @!P0 MOV R6, R44 ;  /* 0x0000002c00068202 */ /* 0x000fe40000000f00 */
[----:B------:R-:W-:Y:S01]  /*7520*/  @!P0 MOV R27, R47 ;  /* 0x0000002f001b8202 */ /* 0x000fe20000000f00 */
[----:B------:R-:W-:Y:S01]  /*7530*/  @!P0 HADD2.F32 R23, -RZ, R25.H0_H0 ;  /* 0x20000019ff178230 */ /* 0x000fe20000004100 */
[----:B--2---:R-:W-:Y:S01]  /*7540*/  @!P0 MOV R8, R13 ;  /* 0x0000000d00088202 */ /* 0x004fe20000000f00 */
[--C-:B------:R-:W-:Y:S03]  /*7550*/  @!P0 HADD2.F32 R19, -RZ, R6.reuse.H0_H0 ;  /* 0x20000006ff138230 */ /* 0x100fe60000004100 */
[-C--:B------:R-:W-:Y:S01]  /*7560*/  @!P0 FMUL.FTZ R7, R23, R2.reuse ;  /* 0x0000000217078220 */ /* 0x080fe20000410000 */
[----:B------:R-:W-:Y:S02]  /*7570*/  @!P0 HADD2.F32 R21, -RZ, R6.H1_H1 ;  /* 0x30000006ff158230 */ /* 0x000fe40000004100 */
[--C-:B------:R-:W-:Y:S02]  /*7580*/  @!P0 HADD2.F32 R3, -RZ, R8.reuse.H0_H0 ;  /* 0x20000008ff038230 */ /* 0x100fe40000004100 */
[----:B------:R-:W-:Y:S01]  /*7590*/  @!P0 HADD2.F32 R8, -RZ, R8.H1_H1 ;  /* 0x30000008ff088230 */ /* 0x000fe20000004100 */
[-C--:B------:R-:W-:Y:S01]  /*75a0*/  @!P0 FMUL.FTZ R9, R21, R5.reuse ;  /* 0x0000000515098220 */ /* 0x080fe20000410000 */
[----:B------:R-:W-:Y:S01]  /*75b0*/  @!P0 HADD2.F32 R31, -RZ, R27.H0_H0 ;  /* 0x2000001bff1f8230 */ /* 0x000fe20000004100 */
[C---:B------:R-:W-:Y:S01]  /*75c0*/  @!P0 FMUL.FTZ R4, R3.reuse, R2 ;  /* 0x0000000203048220 */ /* 0x040fe20000410000 */
[----:B------:R-:W-:Y:S01]  /*75d0*/  @!P0 HADD2.F32 R2, -RZ, R39.H1_H1 ;  /* 0x30000027ff028230 */ /* 0x000fe20000004100 */
[----:B------:R-:W-:Y:S01]  /*75e0*/  @!P0 FFMA.FTZ R57, R3, R24, -R7 ;  /* 0x0000001803398223 */ /* 0x000fe20000010807 */
[----:B------:R-:W-:Y:S01]  /*75f0*/  @!P0 MOV R3, R12 ;  /* 0x0000000c00038202 */ /* 0x000fe20000000f00 */
[----:B------:R-:W-:Y:S02]  /*7600*/  @!P0 HADD2.F32 R35, -RZ, R27.H1_H1 ;  /* 0x3000001bff238230 */ /* 0x000fe40000004100 */
[----:B------:R-:W-:Y:S02]  /*7610*/  @!P0 HADD2.F32 R27, -RZ, R29.H0_H0 ;  /* 0x2000001dff1b8230 */ /* 0x000fe40000004100 */
[--C-:B------:R-:W-:Y:S01]  /*7620*/  @!P0 HADD2.F32 R7, -RZ, R3.reuse.H0_H0 ;  /* 0x20000003ff078230 */ /* 0x100fe20000004100 */
[----:B------:R-:W-:Y:S01]  /*7630*/  @!P0 FMUL.FTZ R39, R35, R18 ;  /* 0x0000001223278220 */ /* 0x000fe20000410000 */
[----:B------:R-:W-:Y:S01]  /*7640*/  @!P0 HADD2.F32 R6, -RZ, R3.H1_H1 ;  /* 0x30000003ff068230 */ /* 0x000fe20000004100 */
[-C--:B------:R-:W-:Y:S01]  /*7650*/  @!P0 FMUL.FTZ R3, R19, R2.reuse ;  /* 0x0000000213038220 */ /* 0x080fe20000410000 */
[----:B------:R-:W-:Y:S01]  /*7660*/  @!P0 HADD2.F32 R29, -RZ, R29.H1_H1 ;  /* 0x3000001dff1d8230 */ /* 0x000fe20000004100 */
[C---:B------:R-:W-:Y:S01]  /*7670*/  @!P0 FMUL.FTZ R2, R7.reuse, R2 ;  /* 0x0000000207028220 */ /* 0x040fe20000410000 */
[----:B------:R-:W-:Y:S01]  /*7680*/  @!P0 HADD2.F32 R25, -RZ, R25.H1_H1 ;  /* 0x30000019ff198230 */ /* 0x000fe20000004100 */
[----:B------:R-:W-:Y:S01]  /*7690*/  @!P0 FFMA.FTZ R55, R7, R20, -R3 ;  /* 0x0000001407378223 */ /* 0x000fe20000010803 */
[----:B------:R-:W-:Y:S01]  /*76a0*/  @!P0 MOV R7, R14 ;  /* 0x0000000e00078202 */ /* 0x000fe20000000f00 */
[C---:B------:R-:W-:Y:S01]  /*76b0*/  @!P0 FMUL.FTZ R3, R6.reuse, R5 ;  /* 0x0000000506038220 */ /* 0x040fe20000410000 */
[----:B------:R-:W-:Y:S01]  /*76c0*/  @!P0 HADD2.F32 R5, -RZ, R10.H0_H0 ;  /* 0x2000000aff058230 */ /* 0x000fe20000004100 */
[----:B------:R-:W-:Y:S01]  /*76d0*/  @!P0 FFMA.FTZ R51, R6, R22, -R9 ;  /* 0x0000001606338223 */ /* 0x000fe20000010809 */
[----:B------:R-:W-:Y:S01]  /*76e0*/  @!P0 MOV R6, R15 ;  /* 0x0000000f00068202 */ /* 0x000fe20000000f00 */
[----:B------:R-:W-:Y:S01]  /*76f0*/  @!P0 FFMA.FTZ R2, R19, R20, R2 ;  /* 0x0000001413028223 */ /* 0x000fe20000010002 */
[----:B------:R-:W-:Y:S01]  /*7700*/  @!P0 HADD2.F32 R9, -RZ, R40.H1_H1 ;  /* 0x30000028ff098230 */ /* 0x000fe20000004100 */
[----:B------:R-:W-:Y:S01]  /*7710*/  @!P0 FMUL.FTZ R40, R31, R11 ;  /* 0x0000000b1f288220 */ /* 0x000fe20000410000 */
[----:B------:R-:W-:Y:S01]  /*7720*/  @!P0 HADD2.F32 R10, -RZ, R16.H0_H0 ;  /* 0x20000010ff0a8230 */ /* 0x000fe20000004100 */
[----:B------:R-:W-:Y:S01]  /*7730*/  @!P0 FMUL.FTZ R48, R25, R5 ;  /* 0x0000000519308220 */ /* 0x000fe20000410000 */
[--C-:B------:R-:W-:Y:S01]  /*7740*/  @!P0 HADD2.F32 R17, -RZ, R6.reuse.H0_H0 ;  /* 0x20000006ff118230 */ /* 0x100fe20000004100 */
[----:B------:R-:W-:Y:S01]  /*7750*/  @!P0 FMUL.FTZ R43, R27, R9 ;  /* 0x000000091b2b8220 */ /* 0x000fe20000410000 */
[----:B------:R-:W-:Y:S01]  /*7760*/  @!P0 HADD2.F32 R16, -RZ, R6.H1_H1 ;  /* 0x30000006ff108230 */ /* 0x000fe20000004100 */
[----:B------:R-:W-:Y:S01]  /*7770*/  @!P0 FMUL.FTZ R42, R29, R10 ;  /* 0x0000000a1d2a8220 */ /* 0x000fe20000410000 */
[--C-:B------:R-:W-:Y:S01]  /*7780*/  @!P0 HADD2.F32 R6, -RZ, R7.reuse.H0_H0 ;  /* 0x20000007ff068230 */ /* 0x100fe20000004100 */
[----:B------:R-:W-:Y:S01]  /*7790*/  @!P0 FFMA.FTZ R40, R17, R34, -R40 ;  /* 0x0000002211288223 */ /* 0x000fe20000010828 */
[----:B------:R-:W-:Y:S01]  /*77a0*/  @!P0 HADD2.F32 R7, -RZ, R7.H1_H1 ;  /* 0x30000007ff078230 */ /* 0x000fe20000004100 */
[----:B------:R-:W-:Y:S02]  /*77b0*/  @!P0 FFMA.FTZ R39, R16, R38, -R39 ;  /* 0x0000002610278223 */ /* 0x000fe40000010827 */
[----:B------:R-:W-:Y:S02]  /*77c0*/  @!P0 FFMA.FTZ R50, R8, R26, -R48 ;  /* 0x0000001a08328223 */ /* 0x000fe40000010830 */
[----:B------:R-:W-:Y:S01]  /*77d0*/  @!P0 FFMA.FTZ R49, R6, R28, -R43 ;  /* 0x0000001c06318223 */ /* 0x000fe2000001082b */
[----:B------:R-:W-:Y:S01]  /*77e0*/  @!P0 F2FP.PACK_AB R40, R39, R40 ;  /* 0x000000282728823e */ /* 0x000fe200000000ff */
[----:B------:R-:W-:Y:S01]  /*77f0*/  @!P0 FFMA.FTZ R48, R7, R30, -R42 ;  /* 0x0000001e07308223 */ /* 0x000fe2000001082a */
[----:B------:R-:W-:Y:S01]  /*7800*/  @!P0 F2FP.PACK_AB R43, R50, R57 ;  /* 0x00000039322b823e */ /* 0x000fe200000000ff */
[----:B------:R-:W-:Y:S01]  /*7810*/  @!P0 FMUL.FTZ R5, R8, R5 ;  /* 0x0000000508058220 */ /* 0x000fe20000410000 */
[----:B------:R-:W-:Y:S01]  /*7820*/  @!P0 F2FP.PACK_AB R42, R51, R55 ;  /* 0x00000037332a823e */ /* 0x000fe200000000ff */
[----:B------:R-:W-:Y:S01]  /*7830*/  @!P0 IMAD.MOV.U32 R15, RZ, RZ, R40 ;  /* 0x000000ffff0f8224 */ /* 0x000fe200078e0028 */
[----:B------:R-:W-:Y:S01]  /*7840*/  @!P0 F2FP.PACK_AB R39, R48, R49 ;  /* 0x000000313027823e */ /* 0x000fe200000000ff */
[----:B------:R-:W-:Y:S01]  /*7850*/  @!P0 FFMA.FTZ R3, R21, R22, R3 ;  /* 0x0000001615038223 */ /* 0x000fe20000010003 */
[----:B------:R-:W-:Y:S01]  /*7860*/  @!P0 MOV R12, R42 ;  /* 0x0000002a000c8202 */ /* 0x000fe20000000f00 */
[----:B------:R-:W-:Y:S01]  /*7870*/  @!P0 FMUL.FTZ R6, R6, R9 ;  /* 0x0000000906068220 */ /* 0x000fe20000410000 */
[----:B------:R-:W-:Y:S01]  /*7880*/  @!P0 MOV R13, R43 ;  /* 0x0000002b000d8202 */ /* 0x000fe20000000f00 */
[----:B------:R-:W-:Y:S01]  /*7890*/  @!P0 FFMA.FTZ R4, R23, R24, R4 ;  /* 0x0000001817048223 */ /* 0x000fe20000010004 */
[----:B------:R-:W-:Y:S01]  /*78a0*/  @!P0 MOV R14, R39 ;  /* 0x00000027000e8202 */ /* 0x000fe20000000f00 */
[----:B------:R-:W-:Y:S01]  /*78b0*/  @!P0 FMUL.FTZ R7, R7, R10 ;  /* 0x0000000a07078220 */ /* 0x000fe20000410000 */
[----:B------:R-:W-:Y:S01]  /*78c0*/  @!P0 F2FP.PACK_AB R10, R3, R2 ;  /* 0x00000002030a823e */ /* 0x000fe200000000ff */
[----:B------:R-:W-:Y:S02]  /*78d0*/  @!P0 FFMA.FTZ R5, R25, R26, R5 ;  /* 0x0000001a19058223 */ /* 0x000fe40000010005 */
[----:B------:R1:W-:Y:S01]  /*78e0*/  STG.E.128 [R52.64], R12 ;  /* 0x0000000c34007986 */ /* 0x0003e2000c101d0a */
[----:B------:R-:W-:Y:S01]  /*78f0*/  @!P0 MOV R44, R10 ;  /* 0x0000000a002c8202 */ /* 0x000fe20000000f00 */
[----:B------:R-:W-:Y:S01]  /*7900*/  @!P0 FMUL.FTZ R8, R17, R11 ;  /* 0x0000000b11088220 */ /* 0x000fe20000410000 */
[----:B------:R-:W-:Y:S01]  /*7910*/  @!P0 F2FP.PACK_AB R4, R5, R4 ;  /* 0x000000040504823e */ /* 0x000fe200000000ff */
[----:B------:R-:W-:Y:S02]  /*7920*/  @!P0 FFMA.FTZ R6, R27, R28, R6 ;  /* 0x0000001c1b068223 */ /* 0x000fe40000010006 */
[----:B------:R-:W-:Y:S01]  /*7930*/  @!P0 FMUL.FTZ R9, R16, R18 ;  /* 0x0000001210098220 */ /* 0x000fe20000410000 */
[----:B------:R-:W-:Y:S01]  /*7940*/  @!P0 MOV R45, R4 ;  /* 0x00000004002d8202 */ /* 0x000fe20000000f00 */
[----:B------:R-:W-:Y:S02]  /*7950*/  @!P0 FFMA.FTZ R7, R29, R30, R7 ;  /* 0x0000001e1d078223 */ /* 0x000fe40000010007 */
[----:B------:R-:W-:Y:S02]  /*7960*/  @!P0 FFMA.FTZ R8, R31, R34, R8 ;  /* 0x000000221f088223 */ /* 0x000fe40000010008 */
[----:B------:R-:W-:Y:S01]  /*7970*/  @!P0 FFMA.FTZ R9, R35, R38, R9 ;  /* 0x0000002623098223 */ /* 0x000fe20000010009 */
[----:B------:R-:W-:Y:S04]  /*7980*/  @!P0 F2FP.PACK_AB R3, R7, R6 ;  /* 0x000000060703823e */ /* 0x000fe800000000ff */
[----:B------:R-:W-:Y:S02]  /*7990*/  @!P0 F2FP.PACK_AB R2, R9, R8 ;  /* 0x000000080902823e */ /* 0x000fe400000000ff */
[----:B------:R-:W-:Y:S02]  /*79a0*/  @!P0 MOV R46, R3 ;  /* 0x00000003002e8202 */ /* 0x000fe40000000f00 */
[----:B------:R-:W-:Y:S01]  /*79b0*/  @!P0 MOV R47, R2 ;  /* 0x00000002002f8202 */ /* 0x000fe20000000f00 */
[----:B------:R-:W-:-:S05]  /*79c0*/  @P1 BRA `(.L_x_274) ;  /* 0x0000032000001947 */ /* 0x000fca0003800000 */
[----:B------:R-:W-:Y:S04]  /*79d0*/  IADD3 R3, P1, P0, R92, R54, R94 ;  /* 0x000000365c037210 */ /* 0x000fe8000783e05e */
[----:B------:R-:W-:Y:S02]  /*79e0*/  IADD3.X R4, R95, R56, R113, P1, P0 ;  /* 0x000000385f047210 */ /* 0x000fe40000fe0471 */
[C---:B------:R-:W-:Y:S04]  /*79f0*/  LEA R2, P0, R3.reuse, c[0x0][0x1c8], 0x1 ;  /* 0x0000720003027a11 */ /* 0x040fe800078008ff */
[----:B------:R-:W-:Y:S05]  /*7a00*/  LEA.HI.X R3, R3, c[0x0][0x1cc], R4, 0x1, P0 ;  /* 0x0000730003037a11 */ /* 0x000fea00000f0c04 */
[----:B------:R2:W-:Y:S01]  /*7a10*/  STG.E.128 [R2.64], R44 ;  /* 0x0000002c02007986 */ /* 0x0005e2000c101d0a */
[----:B------:R-:W-:-:S05]  /*7a20*/  BRA `(.L_x_274) ;  /* 0x000002c000007947 */ /* 0x000fca0003800000 */
.L_x_252:
[----:B------:R-:W-:Y:S01]  /*7a30*/  IMAD R2, R41, -0x70, R0 ;  /* 0xffffff9029027824 */ /* 0x000fe200078e0200 */
[----:B------:R-:W-:Y:S04]  /*7a40*/  BSSY B0, `(.L_x_283) ;  /* 0x000000b000007945 */ /* 0x000fe80003800000 */
[----:B------:R-:W-:Y:S04]  /*7a50*/  IMNMX R84, R2, 0x70, PT ;  /* 0x0000007002547817 */ /* 0x000fe80003800200 */
[----:B------:R-:W-:Y:S11]  /*7a60*/  ISETP.GE.AND P0, PT, R213, R84, PT ;  /* 0x00000054d500720c */ /* 0x000ff60003f06270 */
[----:B------:R-:W-:Y:S02]  /*7a70*/  @!UPT UIADD3 URZ, URZ, URZ, URZ ;  /* 0x0000003f3f3ff290 */ /* 0x000fe4000fffe03f */
[----:B------:R-:W-:-:S05]  /*7a80*/  @P0 BRA `(.L_x_284) ;  /* 0x0000006000000947 */ /* 0x000fca0003800000 */
[----:B------:R-:W1:Y:S01]  /*7a90*/  @!P6 LDS.128 R8, [R208+0x8100] ;  /* 0x00810000d008e984 */ /* 0x000e620000000c00 */
[----:B------:R-:W-:Y:S11]  /*7aa0*/  ISETP.GE.AND P0, PT, R209, c[0x0][0x1d4], PT ;  /* 0x00007500d1007a0c */ /* 0x000ff60003f06270 */
[----:B------:R-:W-:Y:S02]  /*7ab0*/  @!UPT UIADD3 URZ, URZ, URZ, URZ ;  /* 0x0000003f3f3ff290 */ /* 0x000fe4000fffe03f */
[----:B------:R-:W2:Y:S04]  /*7ac0*/  @!P0 LDS.128 R4, [R208+0xb900] ;  /* 0x00b90000d0048984 */ /* 0x000ea80000000c00 */
[----:B-1----:R1:W-:Y:S04]  /*7ad0*/  @!P6 STG.E.128 [R66.64], R8 ;  /* 0x000000084200e986 */ /* 0x0023e8000c101d0a */
[----:B--2---:R1:W-:Y:S02]  /*7ae0*/  @!P0 STG.E.128 [R66.64+0x80], R4 ;  /* 0x0000800442008986 */ /* 0x0043e4000c101d0a */
.L_x_284:
[----:B------:R-:W-:Y:S05]  /*7af0*/  BSYNC B0 ;  /* 0x0000000000007941 */ /* 0x000fea0003800000 */
.L_x_283:
[----:B------:R-:W-:Y:S01]  /*7b00*/  ISETP.GE.AND P0, PT, R223, R84, PT ;  /* 0x00000054df00720c */ /* 0x000fe20003f06270 */
[----:B------:R-:W-:Y:S01]  /*7b10*/  @!UPT UIADD3 URZ, URZ, URZ, URZ ;  /* 0x0000003f3f3ff290 */ /* 0x000fe2000fffe03f */
[----:B------:R-:W-:Y:S11]  /*7b20*/  BSSY B0, `(.L_x_285) ;  /* 0x0000008000007945 */ /* 0x000ff60003800000 */
[----:B------:R-:W-:-:S05]  /*7b30*/  @P0 BRA `(.L_x_286) ;  /* 0x0000006000000947 */ /* 0x000fca0003800000 */
[----:B-1----:R-:W1:Y:S01]  /*7b40*/  @!P6 LDS.128 R8, [R208+0x9100] ;  /* 0x00910000d008e984 */ /* 0x002e620000000c00 */
[----:B------:R-:W-:Y:S11]  /*7b50*/  ISETP.GE.AND P0, PT, R209, c[0x0][0x1d4], PT ;  /* 0x00007500d1007a0c */ /* 0x000ff60003f06270 */
[----:B------:R-:W-:Y:S02]  /*7b60*/  @!UPT UIADD3 URZ, URZ, URZ, URZ ;  /* 0x0000003f3f3ff290 */ /* 0x000fe4000fffe03f */
[----:B------:R-:W2:Y:S04]  /*7b70*/  @!P0 LDS.128 R4, [R208+0xc900] ;  /* 0x00c90000d0048984 */ /* 0x000ea80000000c00 */
[----:B-1----:R1:W-:Y:S04]  /*7b80*/  @!P6 STG.E.128 [R74.64], R8 ;  /* 0x000000084a00e986 */ /* 0x0023e8000c101d0a */
[----:B--2---:R1:W-:Y:S02]  /*7b90*/  @!P0 STG.E.128 [R74.64+0x80], R4 ;  /* 0x000080044a008986 */ /* 0x0043e4000c101d0a */
.L_x_286:
[----:B------:R-:W-:Y:S05]  /*7ba0*/  BSYNC B0 ;  /* 0x0000000000007941 */ /* 0x000fea0003800000 */
.L_x_285:
        /* <DEDUP_REMOVED lines=10> */
.L_x_288:
[----:B------:R-:W-:Y:S05]  /*7c50*/  BSYNC B0 ;  /* 0x0000000000007941 */ /* 0x000fea0003800000 */
.L_x_287:
[----:B------:R-:W-:Y:S11]  /*7c60*/  ISETP.GE.AND P0, PT, R219, R84, PT ;  /* 0x00000054db00720c */ /* 0x000ff60003f06270 */
[----:B------:R-:W-:Y:S02]  /*7c70*/  @!UPT UIADD3 URZ, URZ, URZ, URZ ;  /* 0x0000003f3f3ff290 */ /* 0x000fe4000fffe03f */
[----:B------:R-:W-:-:S05]  /*7c80*/  @P0 BRA `(.L_x_274) ;  /* 0x0000006000000947 */ /* 0x000fca0003800000 */
[----:B-1----:R-:W1:Y:S01]  /*7c90*/  @!P6 LDS.128 R8, [R208+0xb100] ;  /* 0x00b10000d008e984 */ /* 0x002e620000000c00 */
[----:B------:R-:W-:Y:S11]  /*7ca0*/  ISETP.GE.AND P0, PT, R209, c[0x0][0x1d4], PT ;  /* 0x00007500d1007a0c */ /* 0x000ff60003f06270 */
[----:B------:R-:W-:Y:S02]  /*7cb0*/  @!UPT UIADD3 URZ, URZ, URZ, URZ ;  /* 0x0000003f3f3ff290 */ /* 0x000fe4000fffe03f */
[----:B------:R-:W2:Y:S04]  /*7cc0*/  @!P0 LDS.128 R4, [R208+0xe900] ;  /* 0x00e90000d0048984 */ /* 0x000ea80000000c00 */
[----:B-1----:R1:W-:Y:S04]  /*7cd0*/  @!P6 STG.E.128 [R80.64], R8 ;  /* 0x000000085000e986 */ /* 0x0023e8000c101d0a */
[----:B--2---:R1:W-:Y:S02]  /*7ce0*/  @!P0 STG.E.128 [R80.64+0x80], R4 ;  /* 0x0000800450008986 */ /* 0x0043e4000c101d0a */
.L_x_274:
[----:B------:R-:W-:Y:S05]  /*7cf0*/  BSYNC B2 ;  /* 0x0000000000027941 */ /* 0x000fea0003800000 */
.L_x_251:
[----:B-1---5:R-:W-:Y:S01]  /*7d00*/  IMAD.IADD R6, R84, 0x1, -R213 ;  /* 0x0000000154067824 */ /* 0x022fe200078e0ad5 */
[----:B------:R-:W-:Y:S01]  /*7d10*/  ISETP.GE.AND P5, PT, R209, c[0x0][0x1d4], PT ;  /* 0x00007500d1007a0c */ /* 0x000fe20003fa6270 */
[----:B--2---:R-:W-:Y:S01]  /*7d20*/  IMAD R2, R96, 0x70, RZ ;  /* 0x0000007060027824 */ /* 0x004fe200078e02ff */
[----:B------:R-:W-:Y:S01]  /*7d30*/  BSSY B0, `(.L_x_289) ;  /* 0x0000051000007945 */ /* 0x000fe20003800000 */
[----:B------:R-:W-:Y:S01]  /*7d40*/  IMAD.WIDE.U32 R14, R41, 0x70, RZ ;  /* 0x00000070290e7825 */ /* 0x000fe200078e00ff */
[C---:B------:R-:W-:Y:S02]  /*7d50*/  ISETP.GE.AND P2, PT, R6.reuse, 0x21, PT ;  /* 0x000000210600780c */ /* 0x040fe40003f46270 */
[C---:B------:R-:W-:Y:S01]  /*7d60*/  ISETP.GE.AND P3, PT, R6.reuse, 0x1, PT ;  /* 0x000000010600780c */ /* 0x040fe20003f66270 */
[----:B------:R-:W-:Y:S01]  /*7d70*/  IMAD.IADD R16, R15, 0x1, R2 ;  /* 0x000000010f107824 */ /* 0x000fe200078e0202 */
[----:B------:R-:W-:Y:S02]  /*7d80*/  ISETP.GE.AND P1, PT, R6, 0x41, PT ;  /* 0x000000410600780c */ /* 0x000fe40003f26270 */
[----:B------:R-:W-:Y:S04]  /*7d90*/  IADD3 R2, P0, R123, R14, RZ ;  /* 0x0000000e7b027210 */ /* 0x000fe80007f1e0ff */
[----:B------:R-:W-:Y:S03]  /*7da0*/  IADD3.X R3, R16, R141, RZ, P0, !PT ;  /* 0x0000008d10037210 */ /* 0x000fe600007fe4ff */
[C---:B------:R-:W-:Y:S02]  /*7db0*/  @P2 IADD3 R7, P0, R2.reuse, 0x20, RZ ;  /* 0x0000002002072810 */ /* 0x040fe40007f1e0ff */
[-C--:B------:R-:W-:Y:S01]  /*7dc0*/  @P3 MOV R4, R100.reuse ;  /* 0x0000006400043202 */ /* 0x080fe20000000f00 */
[----:B------:R-:W-:Y:S02]  /*7dd0*/  @P3 IMAD.MOV.U32 R5, RZ, RZ, R108 ;  /* 0x000000ffff053224 */ /* 0x000fe400078e006c */
[----:B------:R-:W-:Y:S02]  /*7de0*/  @P3 IMAD R8, R3, c[0x0][0x258], RZ ;  /* 0x0000960003083a24 */ /* 0x000fe400078e02ff */
[----:B------:R-:W-:Y:S01]  /*7df0*/  @P2 IMAD.X R9, RZ, RZ, R3, P0 ;  /* 0x000000ffff092224 */ /* 0x000fe200000e0603 */
[C---:B------:R-:W-:Y:S01]  /*7e00*/  @P1 IADD3 R13, P0, R2.reuse, 0x40, RZ ;  /* 0x00000040020d1810 */ /* 0x040fe20007f1e0ff */
[C---:B------:R-:W-:Y:S04]  /*7e10*/  @P3 IMAD.WIDE.U32 R4, R2.reuse, c[0x0][0x258], R4 ;  /* 0x0000960002043a25 */ /* 0x040fe800078e0004 */
[----:B------:R-:W-:Y:S02]  /*7e20*/  @P3 IMAD R8, R2, c[0x0][0x25c], R8 ;  /* 0x0000970002083a24 */ /* 0x000fe400078e0208 */
[----:B------:R-:W-:Y:S01]  /*7e30*/  @P1 IMAD.X R15, RZ, RZ, R3, P0 ;  /* 0x000000ffff0f1224 */ /* 0x000fe200000e0603 */
[C---:B------:R-:W-:Y:S01]  /*7e40*/  @P3 LEA R10, P0, R4.reuse, c[0x0][0x250], 0x1 ;  /* 0x00009400040a3a11 */ /* 0x040fe200078008ff */
[----:B------:R-:W-:Y:S02]  /*7e50*/  @P3 IMAD.IADD R5, R5, 0x1, R8 ;  /* 0x0000000105053824 */ /* 0x000fe400078e0208 */
[----:B------:R-:W-:Y:S03]  /*7e60*/  @P2 IMAD R8, R9, c[0x0][0x258], RZ ;  /* 0x0000960009082a24 */ /* 0x000fe600078e02ff */
[----:B------:R-:W-:Y:S01]  /*7e70*/  @P3 LEA.HI.X R11, R4, c[0x0][0x254], R5, 0x1, P0 ;  /* 0x00009500040b3a11 */ /* 0x000fe200000f0c05 */
[----:B------:R-:W-:Y:S01]  /*7e80*/  @P2 IMAD.MOV.U32 R5, RZ, RZ, R108 ;  /* 0x000000ffff052224 */ /* 0x000fe200078e006c */
[-C--:B------:R-:W-:Y:S05]  /*7e90*/  @P2 MOV R4, R100.reuse ;  /* 0x0000006400042202 */ /* 0x080fea0000000f00 */
[C---:B------:R-:W-:Y:S04]  /*7ea0*/  @P2 IMAD.WIDE.U32 R4, R7.reuse, c[0x0][0x258], R4 ;  /* 0x0000960007042a25 */ /* 0x040fe800078e0004 */
[----:B------:R-:W-:Y:S01]  /*7eb0*/  @P2 IMAD R7, R7, c[0x0][0x25c], R8 ;  /* 0x0000970007072a24 */ /* 0x000fe200078e0208 */
[C---:B------:R-:W-:Y:S04]  /*7ec0*/  @P2 LEA R8, P0, R4.reuse, c[0x0][0x250], 0x1 ;  /* 0x0000940004082a11 */ /* 0x040fe800078008ff */
[----:B------:R-:W-:Y:S01]  /*7ed0*/  @P2 IADD3 R7, R5, R7, RZ ;  /* 0x0000000705072210 */ /* 0x000fe20007ffe0ff */
[----:B------:R-:W-:Y:S03]  /*7ee0*/  @P1 IMAD R5, R15, c[0x0][0x258], RZ ;  /* 0x000096000f051a24 */ /* 0x000fe600078e02ff */
[----:B------:R-:W-:Y:S01]  /*7ef0*/  @P2 LEA.HI.X R9, R4, c[0x0][0x254], R7, 0x1, P0 ;  /* 0x0000950004092a11 */ /* 0x000fe200000f0c07 */
[C---:B------:R-:W-:Y:S01]  /*7f00*/  @P1 IMAD R5, R13.reuse, c[0x0][0x25c], R5 ;  /* 0x000097000d051a24 */ /* 0x040fe200078e0205 */
[----:B------:R-:W-:Y:S11]  /*7f10*/  ISETP.GE.AND P0, PT, R6, 0x61, PT ;  /* 0x000000610600780c */ /* 0x000ff60003f06270 */
[----:B------:R-:W-:Y:S02]  /*7f20*/  @!UPT UIADD3 URZ, URZ, URZ, URZ ;  /* 0x0000003f3f3ff290 */ /* 0x000fe4000fffe03f */
[----:B------:R-:W-:Y:S02]  /*7f30*/  @P0 IADD3 R4, P4, R2, 0x60, RZ ;  /* 0x0000006002040810 */ /* 0x000fe40007f9e0ff */
[----:B------:R-:W-:Y:S03]  /*7f40*/  @P1 MOV R2, R100 ;  /* 0x0000006400021202 */ /* 0x000fe60000000f00 */
[----:B------:R-:W-:Y:S02]  /*7f50*/  @P0 IMAD.X R12, RZ, RZ, R3, P4 ;  /* 0x000000ffff0c0224 */ /* 0x000fe400020e0603 */
[----:B------:R-:W-:Y:S04]  /*7f60*/  @P1 IMAD.MOV.U32 R3, RZ, RZ, R108 ;  /* 0x000000ffff031224 */ /* 0x000fe800078e006c */
[----:B------:R-:W-:Y:S05]  /*7f70*/  @P1 IMAD.WIDE.U32 R2, R13, c[0x0][0x258], R2 ;  /* 0x000096000d021a25 */ /* 0x000fea00078e0002 */
[----:B------:R-:W-:Y:S02]  /*7f80*/  @P1 LEA R6, P4, R2, c[0x0][0x250], 0x1 ;  /* 0x0000940002061a11 */ /* 0x000fe400078808ff */
[----:B------:R-:W-:Y:S01]  /*7f90*/  @P1 IADD3 R3, R3, R5, RZ ;  /* 0x0000000503031210 */ /* 0x000fe20007ffe0ff */
[----:B------:R-:W-:Y:S03]  /*7fa0*/  @P0 IMAD R5, R12, c[0x0][0x258], RZ ;  /* 0x000096000c050a24 */ /* 0x000fe600078e02ff */
[----:B------:R-:W-:Y:S01]  /*7fb0*/  @P1 LEA.HI.X R7, R2, c[0x0][0x254], R3, 0x1, P4 ;  /* 0x0000950002071a11 */ /* 0x000fe200020f0c03 */
[----:B------:R-:W-:Y:S01]  /*7fc0*/  @P0 IMAD.MOV.U32 R2, RZ, RZ, R100 ;  /* 0x000000ffff020224 */ /* 0x000fe200078e0064 */
[----:B------:R-:W-:Y:S05]  /*7fd0*/  @P0 MOV R3, R108 ;  /* 0x0000006c00030202 */ /* 0x000fea0000000f00 */
[C---:B------:R-:W-:Y:S04]  /*7fe0*/  @P0 IMAD.WIDE.U32 R2, R4.reuse, c[0x0][0x258], R2 ;  /* 0x0000960004020a25 */ /* 0x040fe800078e0002 */
[----:B------:R-:W-:Y:S04]  /*7ff0*/  @P0 IMAD R4, R4, c[0x0][0x25c], R5 ;  /* 0x0000970004040a24 */ /* 0x000fe800078e0205 */
[----:B------:R-:W-:Y:S01]  /*8000*/  @P0 IMAD.IADD R3, R3, 0x1, R4 ;  /* 0x0000000103030824 */ /* 0x000fe200078e0204 */
[C---:B------:R-:W-:Y:S04]  /*8010*/  @P0 LEA R4, P4, R2.reuse, c[0x0][0x250], 0x1 ;  /* 0x0000940002040a11 */ /* 0x040fe800078808ff */
[----:B------:R-:W-:Y:S02]  /*8020*/  @P0 LEA.HI.X R5, R2, c[0x0][0x254], R3, 0x1, P4 ;  /* 0x0000950002050a11 */ /* 0x000fe400020f0c03 */
[----:B------:R-:W-:Y:S11]  /*8030*/  LOP3.LUT P4, RZ, R214, 0x2, RZ, 0xc0, !PT ;  /* 0x00000002d6ff7812 */ /* 0x000ff6000788c0ff */
[----:B------:R-:W-:Y:S02]  /*8040*/  @!UPT UIADD3 URZ, URZ, URZ, URZ ;  /* 0x0000003f3f3ff290 */ /* 0x000fe4000fffe03f */
[----:B------:R-:W-:Y:S01]  /*8050*/  @!PT LDS RZ, [RZ] ;  /* 0x00000000fffff984 */ /* 0x000fe20000000800 */
[----:B------:R-:W-:Y:S01]  /*8060*/  @!PT LDS RZ, [RZ] ;  /* 0x00000000fffff984 */ /* 0x000fe20000000800 */
[----:B------:R-:W-:Y:S01]  /*8070*/  @!PT LDS RZ, [RZ] ;  /* 0x00000000fffff984 */ /* 0x000fe20000000800 */
[----:B------:R1:W-:Y:S05]  /*8080*/  @P3 LDGSTS.E.BYPASS.LTC128B.128 [R208+0x100], [R10.64], !P4 ;  /* 0x001000000ad03fae */ /* 0x0003ea000e101d4a */
[----:B------:R1:W-:Y:S05]  /*8090*/  @P3 LDGSTS.E.BYPASS.LTC128B.128 [R208+0x3900], [R10.64+0x80], !P5 ;  /* 0x039000800ad03fae */ /* 0x0003ea000e901d4a */
[----:B------:R1:W-:Y:S05]  /*80a0*/  @P2 LDGSTS.E.BYPASS.LTC128B.128 [R210+0x1100], [R8.64], !P4 ;  /* 0x0110000008d22fae */ /* 0x0003ea000e101d4a */
[----:B------:R1:W-:Y:S05]  /*80b0*/  @P2 LDGSTS.E.BYPASS.LTC128B.128 [R210+0x4900], [R8.64+0x80], !P5 ;  /* 0x0490008008d22fae */ /* 0x0003ea000e901d4a */
[----:B------:R2:W-:Y:S05]  /*80c0*/  @P1 LDGSTS.E.BYPASS.LTC128B.128 [R210+0x2100], [R6.64], !P4 ;  /* 0x0210000006d21fae */ /* 0x0005ea000e101d4a */
[----:B------:R2:W-:Y:S01]  /*80d0*/  @P1 LDGSTS.E.BYPASS.LTC128B.128 [R210+0x5900], [R6.64+0x80], !P5 ;  /* 0x0590008006d21fae */ /* 0x0005e2000e901d4a */
[----:B------:R-:W-:Y:S04]  /*80e0*/  ISETP.GT.AND P1, PT, R84, R213, PT ;  /* 0x000000d55400720c */ /* 0x000fe80003f24270 */
[----:B------:R1:W-:Y:S05]  /*80f0*/  @P0 LDGSTS.E.BYPASS.LTC128B.128 [R210+0x3100], [R4.64], !P4 ;  /* 0x0310000004d20fae */ /* 0x0003ea000e101d4a */
[----:B------:R1:W-:Y:S05]  /*8100*/  @P0 LDGSTS.E.BYPASS.LTC128B.128 [R210+0x6900], [R4.64+0x80], !P5 ;  /* 0x0690008004d20fae */ /* 0x0003ea000e901d4a */
[----:B------:R-:W0:Y:S01]  /*8110*/  LDGDEPBAR ;  /* 0x00000000000079af */ /* 0x000e220000000000 */
[----:B--2---:R-:W-:Y:S04]  /*8120*/  IADD3 R6, P0, R143, R14, RZ ;  /* 0x0000000e8f067210 */ /* 0x004fe80007f1e0ff */
[----:B------:R-:W-:Y:S01]  /*8130*/  IADD3.X R7, R16, R142, RZ, P0, !PT ;  /* 0x0000008e10077210 */ /* 0x000fe200007fe4ff */
[----:B------:R-:W-:Y:S04]  /*8140*/  DEPBAR.LE SB0, 0x0 ;  /* 0x000080000000791a */ /* 0x000fe80000000000 */
[----:B------:R-:W-:Y:S06]  /*8150*/  BAR.SYNC.DEFER_BLOCKING 0x0 ;  /* 0x0000000000007b1d */ /* 0x000fec0000010000 */
[----:B------:R-:W-:-:S05]  /*8160*/  @!P1 BRA `(.L_x_290) ;  /* 0x000000d000009947 */ /* 0x000fca0003800000 */
[----:B-1----:R-:W1:Y:S01]  /*8170*/  @!P6 LDS.128 R12, [R208+0x100] ;  /* 0x00010000d00ce984 */ /* 0x002e620000000c00 */
[----:B------:R-:W-:Y:S01]  /*8180*/  ISETP.GE.AND P0, PT, R209, c[0x0][0x1d4], PT ;  /* 0x00007500d1007a0c */ /* 0x000fe20003f06270 */
[----:B------:R-:W-:Y:S01]  /*8190*/  IMAD R2, R7, c[0x0][0x208], RZ ;  /* 0x0000820007027a24 */ /* 0x000fe200078e02ff */
[----:B------:R-:W-:Y:S02]  /*81a0*/  MOV R4, R98 ;  /* 0x0000006200047202 */ /* 0x000fe40000000f00 */
[----:B------:R-:W-:Y:S01]  /*81b0*/  MOV R5, R97 ;  /* 0x0000006100057202 */ /* 0x000fe20000000f00 */
[C---:B------:R-:W-:Y:S04]  /*81c0*/  IMAD R2, R6.reuse, c[0x0][0x20c], R2 ;  /* 0x0000830006027a24 */ /* 0x040fe800078e0202 */
[----:B------:R-:W-:Y:S04]  /*81d0*/  IMAD.WIDE.U32 R4, R6, c[0x0][0x208], R4 ;  /* 0x0000820006047a25 */ /* 0x000fe800078e0004 */
[----:B------:R-:W2:Y:S01]  /*81e0*/  @!P0 LDS.128 R8, [R208+0x3900] ;  /* 0x00390000d0088984 */ /* 0x000ea20000000c00 */
[----:B------:R-:W-:Y:S02]  /*81f0*/  IADD3 R3, R5, R2, RZ ;  /* 0x0000000205037210 */ /* 0x000fe40007ffe0ff */
[C---:B------:R-:W-:Y:S04]  /*8200*/  LEA R2, P1, R4.reuse, c[0x0][0x1f8], 0x1 ;  /* 0x00007e0004027a11 */ /* 0x040fe800078208ff */
[----:B------:R-:W-:Y:S05]  /*8210*/  LEA.HI.X R3, R4, c[0x0][0x1fc], R3, 0x1, P1 ;  /* 0x00007f0004037a11 */ /* 0x000fea00008f0c03 */
[----:B-1----:R1:W-:Y:S04]  /*8220*/  @!P6 STG.E.128 [R2.64], R12 ;  /* 0x0000000c0200e986 */ /* 0x0023e8000c101d0a */
[----:B--2---:R1:W-:Y:S02]  /*8230*/  @!P0 STG.E.128 [R2.64+0x80], R8 ;  /* 0x0000800802008986 */ /* 0x0043e4000c101d0a */
.L_x_290:
[----:B-1----:R-:W-:Y:S05]  /*8240*/  BSYNC B0 ;  /* 0x0000000000007941 */ /* 0x002fea0003800000 */
.L_x_289:
[----:B------:R-:W-:Y:S01]  /*8250*/  ISETP.GE.AND P0, PT, R223, R84, PT ;  /* 0x00000054df00720c */ /* 0x000fe20003f06270 */
[----:B------:R-:W-:Y:S01]  /*8260*/  @!UPT UIADD3 URZ, URZ, URZ, URZ ;  /* 0x0000003f3f3ff290 */ /* 0x000fe2000fffe03f */
[----:B------:R-:W-:Y:S11]  /*8270*/  BSSY B0, `(.L_x_291) ;  /* 0x0000011000007945 */ /* 0x000ff60003800000 */
[----:B------:R-:W-:-:S05]  /*8280*/  @P0 BRA `(.L_x_292) ;  /* 0x000000f000000947 */ /* 0x000fca0003800000 */
[----:B------:R-:W1:Y:S01]  /*8290*/  @!P6 LDS.128 R12, [R208+0x1100] ;  /* 0x00110000d00ce984 */ /* 0x000e620000000c00 */
[----:B------:R-:W-:Y:S01]  /*82a0*/  ISETP.GE.AND P1, PT, R209, c[0x0][0x1d4], PT ;  /* 0x00007500d1007a0c */ /* 0x000fe20003f26270 */
[----:B------:R-:W-:Y:S01]  /*82b0*/  IMAD.MOV.U32 R4, RZ, RZ, R98 ;  /* 0x000000ffff047224 */ /* 0x000fe200078e0062 */
[----:B------:R-:W-:Y:S02]  /*82c0*/  IADD3 R2, P0, R6, 0x20, RZ ;  /* 0x0000002006027810 */ /* 0x000fe40007f1e0ff */
[----:B------:R-:W-:Y:S03]  /*82d0*/  MOV R5, R97 ;  /* 0x0000006100057202 */ /* 0x000fe60000000f00 */
[----:B------:R-:W-:Y:S02]  /*82e0*/  IMAD.X R3, RZ, RZ, R7, P0 ;  /* 0x000000ffff037224 */ /* 0x000fe400000e0607 */
[C---:B------:R-:W-:Y:S04]  /*82f0*/  IMAD.WIDE.U32 R4, R2.reuse, c[0x0][0x208], R4 ;  /* 0x0000820002047a25 */ /* 0x040fe800078e0004 */
[----:B------:R-:W2:Y:S01]  /*8300*/  @!P1 LDS.128 R8, [R208+0x4900] ;  /* 0x00490000d0089984 */ /* 0x000ea20000000c00 */
[----:B------:R-:W-:Y:S04]  /*8310*/  IMAD R3, R3, c[0x0][0x208], RZ ;  /* 0x0000820003037a24 */ /* 0x000fe800078e02ff */
[----:B------:R-:W-:Y:S01]  /*8320*/  IMAD R3, R2, c[0x0][0x20c], R3 ;  /* 0x0000830002037a24 */ /* 0x000fe200078e0203 */
[C---:B------:R-:W-:Y:S04]  /*8330*/  LEA R2, P0, R4.reuse, c[0x0][0x1f8], 0x1 ;  /* 0x00007e0004027a11 */ /* 0x040fe800078008ff */
[----:B------:R-:W-:Y:S04]  /*8340*/  IADD3 R3, R5, R3, RZ ;  /* 0x0000000305037210 */ /* 0x000fe80007ffe0ff */
[----:B------:R-:W-:Y:S05]  /*8350*/  LEA.HI.X R3, R4, c[0x0][0x1fc], R3, 0x1, P0 ;  /* 0x00007f0004037a11 */ /* 0x000fea00000f0c03 */
[----:B-1----:R1:W-:Y:S04]  /*8360*/  @!P6 STG.E.128 [R2.64], R12 ;  /* 0x0000000c0200e986 */ /* 0x0023e8000c101d0a */
[----:B--2---:R1:W-:Y:S02]  /*8370*/  @!P1 STG.E.128 [R2.64+0x80], R8 ;  /* 0x0000800802009986 */ /* 0x0043e4000c101d0a */
.L_x_292:
[----:B------:R-:W-:Y:S05]  /*8380*/  BSYNC B0 ;  /* 0x0000000000007941 */ /* 0x000fea0003800000 */
.L_x_291:
[----:B------:R-:W-:Y:S01]  /*8390*/  ISETP.GE.AND P0, PT, R222, R84, PT ;  /* 0x00000054de00720c */ /* 0x000fe20003f06270 */
[----:B------:R-:W-:Y:S01]  /*83a0*/  @!UPT UIADD3 URZ, URZ, URZ, URZ ;  /* 0x0000003f3f3ff290 */ /* 0x000fe2000fffe03f */
[----:B------:R-:W-:Y:S11]  /*83b0*/  BSSY B0, `(.L_x_293) ;  /* 0x0000011000007945 */ /* 0x000ff60003800000 */
[----:B------:R-:W-:-:S05]  /*83c0*/  @P0 BRA `(.L_x_294) ;  /* 0x000000f000000947 */ /* 0x000fca0003800000 */
[----:B-1----:R-:W1:Y:S01]  /*83d0*/  @!P6 LDS.128 R12, [R208+0x2100] ;  /* 0x00210000d00ce984 */ /* 0x002e620000000c00 */
        /* <DEDUP_REMOVED lines=14> */
.L_x_294:
[----:B------:R-:W-:Y:S05]  /*84c0*/  BSYNC B0 ;  /* 0x0000000000007941 */ /* 0x000fea0003800000 */
.L_x_293:
        /* <DEDUP_REMOVED lines=19> */
.L_x_296:
[----:B------:R-:W-:Y:S05]  /*8600*/  BSYNC B0 ;  /* 0x0000000000007941 */ /* 0x000fea0003800000 */
.L_x_295:
[----:B------:R-:W-:Y:S01]  /*8610*/  ISETP.GT.AND P5, PT, R41, R140, PT ;  /* 0x0000008c2900720c */ /* 0x000fe20003fa4270 */
[----:B------:R-:W-:Y:S01]  /*8620*/  @!UPT UIADD3 URZ, URZ, URZ, URZ ;  /* 0x0000003f3f3ff290 */ /* 0x000fe2000fffe03f */
[----:B------:R-:W-:Y:S11]  /*8630*/  BSSY B0, `(.L_x_297) ;  /* 0x000002f000007945 */ /* 0x000ff60003800000 */
[----:B------:R-:W-:-:S05]  /*8640*/  @!P5 BRA `(.L_x_298) ;  /* 0x000002d00000d947 */ /* 0x000fca0003800000 */
[----:B------:R-:W-:Y:S01]  /*8650*/  IADD3 R4, R41, -0x1, RZ ;  /* 0xffffffff29047810 */ /* 0x000fe20007ffe0ff */
[----:B-1----:R-:W-:Y:S01]  /*8660*/  IMAD.MOV.U32 R2, RZ, RZ, R126 ;  /* 0x000000ffff027224 */ /* 0x002fe200078e007e */
[C---:B------:R-:W-:Y:S01]  /*8670*/  ISETP.GE.AND P2, PT, R212.reuse, 0x21, PT ;  /* 0x00000021d400780c */ /* 0x040fe20003f46270 */
[----:B------:R-:W-:Y:S01]  /*8680*/  IMAD.MOV.U32 R3, RZ, RZ, R125 ;  /* 0x000000ffff037224 */ /* 0x000fe200078e007d */
[----:B------:R-:W-:Y:S01]  /*8690*/  SHF.R.S32.HI R6, RZ, 0x1f, R4 ;  /* 0x0000001fff067819 */ /* 0x000fe20000011404 */
[----:B------:R-:W-:Y:S01]  /*86a0*/  IMAD R5, R187, R4, RZ ;  /* 0x00000004bb057224 */ /* 0x000fe200078e02ff */
[----:B------:R-:W-:Y:S01]  /*86b0*/  ISETP.GE.AND P1, PT, R212, 0x41, PT ;  /* 0x00000041d400780c */ /* 0x000fe20003f26270 */
[-C--:B------:R-:W-:Y:S01]  /*86c0*/  IMAD.WIDE.U32 R2, R4, R154.reuse, R2 ;  /* 0x0000009a04027225 */ /* 0x080fe200078e0002 */
[----:B------:R-:W-:Y:S02]  /*86d0*/  ISETP.GE.AND P3, PT, R212, 0x1, PT ;  /* 0x00000001d400780c */ /* 0x000fe40003f66270 */
[----:B------:R-:W-:Y:S01]  /*86e0*/  P2R R11, PR, RZ, 0x20 ;  /* 0x00000020ff0b7803 */ /* 0x000fe20000000000 */
[----:B------:R-:W-:Y:S01]  /*86f0*/  IMAD R4, R6, R154, R5 ;  /* 0x0000009a06047224 */ /* 0x000fe200078e0205 */
[----:B------:R-:W-:Y:S03]  /*8700*/  LOP3.LUT P5, RZ, R214, 0x2, RZ, 0xc0, !PT ;  /* 0x00000002d6ff7812 */ /* 0x000fe600078ac0ff */
[----:B------:R-:W-:Y:S01]  /*8710*/  IMAD.IADD R3, R3, 0x1, R4 ;  /* 0x0000000103037824 */ /* 0x000fe200078e0204 */
[-C--:B------:R-:W-:Y:S05]  /*8720*/  @P2 IADD3 R4, P0, R215, R2.reuse, RZ ;  /* 0x00000002d7042210 */ /* 0x080fea0007f1e0ff */
[----:B------:R-:W-:Y:S01]  /*8730*/  @P2 IMAD.X R7, R3, 0x1, R188, P0 ;  /* 0x0000000103072824 */ /* 0x000fe200000e06bc */
[-C--:B------:R-:W-:Y:S05]  /*8740*/  @P1 IADD3 R5, P0, R211, R2.reuse, RZ ;  /* 0x00000002d3051210 */ /* 0x080fea0007f1e0ff */
[----:B------:R-:W-:Y:S01]  /*8750*/  @P1 IMAD.X R10, R3, 0x1, R180, P0 ;  /* 0x00000001030a1824 */ /* 0x000fe200000e06b4 */
[C---:B------:R-:W-:Y:S04]  /*8760*/  @P3 LEA R8, P0, R2.reuse, c[0x0][0x220], 0x1 ;  /* 0x0000880002083a11 */ /* 0x040fe800078008ff */
[----:B------:R-:W-:Y:S02]  /*8770*/  @P3 LEA.HI.X R9, R2, c[0x0][0x224], R3, 0x1, P0 ;  /* 0x0000890002093a11 */ /* 0x000fe400000f0c03 */
[C---:B------:R-:W-:Y:S03]  /*8780*/  @P2 LEA R6, P0, R4.reuse, c[0x0][0x220], 0x1 ;  /* 0x0000880004062a11 */ /* 0x040fe600078008ff */
[----:B------:R-:W-:Y:S01]  /*8790*/  @!PT LDS RZ, [RZ] ;  /* 0x00000000fffff984 */ /* 0x000fe20000000800 */
[----:B------:R-:W-:Y:S01]  /*87a0*/  @!PT LDS RZ, [RZ] ;  /* 0x00000000fffff984 */ /* 0x000fe20000000800 */
[----:B------:R-:W-:Y:S01]  /*87b0*/  @!PT LDS RZ, [RZ] ;  /* 0x00000000fffff984 */ /* 0x000fe20000000800 */
[----:B------:R1:W-:Y:S01]  /*87c0*/  @P3 LDGSTS.E.BYPASS.LTC128B.128 [R208+0x8100], [R8.64], !P5 ;  /* 0x0810000008d03fae */ /* 0x0003e2000e901d4a */
[----:B------:R-:W-:Y:S02]  /*87d0*/  @P2 LEA.HI.X R7, R4, c[0x0][0x224], R7, 0x1, P0 ;  /* 0x0000890004072a11 */ /* 0x000fe400000f0c07 */
[----:B------:R-:W-:Y:S02]  /*87e0*/  @P1 LEA R4, P0, R5, c[0x0][0x220], 0x1 ;  /* 0x0000880005041a11 */ /* 0x000fe400078008ff */
[----:B------:R-:W-:Y:S02]  /*87f0*/  ISETP.NE.AND P5, PT, R11, RZ, PT ;  /* 0x000000ff0b00720c */ /* 0x000fe40003fa5270 */
[----:B------:R-:W-:Y:S02]  /*8800*/  @P1 LEA.HI.X R5, R5, c[0x0][0x224], R10, 0x1, P0 ;  /* 0x0000890005051a11 */ /* 0x000fe400000f0c0a */
[----:B------:R-:W-:Y:S11]  /*8810*/  ISETP.GE.AND P0, PT, R212, 0x61, PT ;  /* 0x00000061d400780c */ /* 0x000ff60003f06270 */
[----:B------:R-:W-:Y:S02]  /*8820*/  @!UPT UIADD3 URZ, URZ, URZ, URZ ;  /* 0x0000003f3f3ff290 */ /* 0x000fe4000fffe03f */
[----:B------:R-:W-:Y:S05]  /*8830*/  @P0 IADD3 R10, P4, R164, R2, RZ ;  /* 0x00000002a40a0210 */ /* 0x000fea0007f9e0ff */
[----:B------:R-:W-:Y:S01]  /*8840*/  @P0 IMAD.X R3, R3, 0x1, R186, P4 ;  /* 0x0000000103030824 */ /* 0x000fe200020e06ba */
[C---:B------:R-:W-:Y:S04]  /*8850*/  @P0 LEA R2, P4, R10.reuse, c[0x0][0x220], 0x1 ;  /* 0x000088000a020a11 */ /* 0x040fe800078808ff */
[----:B------:R-:W-:Y:S02]  /*8860*/  @P0 LEA.HI.X R3, R10, c[0x0][0x224], R3, 0x1, P4 ;  /* 0x000089000a030a11 */ /* 0x000fe400020f0c03 */
[----:B------:R-:W-:Y:S11]  /*8870*/  ISETP.GE.AND P4, PT, R209, c[0x0][0x1d4], PT ;  /* 0x00007500d1007a0c */ /* 0x000ff60003f86270 */
[----:B------:R-:W-:Y:S02]  /*8880*/  @!UPT UIADD3 URZ, URZ, URZ, URZ ;  /* 0x0000003f3f3ff290 */ /* 0x000fe4000fffe03f */
[----:B------:R1:W-:Y:S01]  /*8890*/  @P3 LDGSTS.E.BYPASS.LTC128B.128 [R208+0xb900], [R8.64+0x80], !P4 ;  /* 0x0b90008008d03fae */ /* 0x0003e2000e101d4a */
[----:B------:R-:W-:Y:S11]  /*88a0*/  LOP3.LUT P3, RZ, R214, 0x2, RZ, 0xc0, !PT ;  /* 0x00000002d6ff7812 */ /* 0x000ff6000786c0ff */
[----:B------:R-:W-:Y:S02]  /*88b0*/  @!UPT UIADD3 URZ, URZ, URZ, URZ ;  /* 0x0000003f3f3ff290 */ /* 0x000fe4000fffe03f */
[----:B------:R1:W-:Y:S04]  /*88c0*/  @P2 LDGSTS.E.BYPASS.LTC128B.128 [R210+0x9100], [R6.64], !P3 ;  /* 0x0910000006d22fae */ /* 0x0003e8000d901d4a */
[----:B------:R1:W-:Y:S04]  /*88d0*/  @P2 LDGSTS.E.BYPASS.LTC128B.128 [R210+0xc900], [R6.64+0x80], !P4 ;  /* 0x0c90008006d22fae */ /* 0x0003e8000e101d4a */
[----:B------:R1:W-:Y:S04]  /*88e0*/  @P1 LDGSTS.E.BYPASS.LTC128B.128 [R210+0xa100], [R4.64], !P3 ;  /* 0x0a10000004d21fae */ /* 0x0003e8000d901d4a */
[----:B------:R1:W-:Y:S04]  /*88f0*/  @P1 LDGSTS.E.BYPASS.LTC128B.128 [R210+0xd900], [R4.64+0x80], !P4 ;  /* 0x0d90008004d21fae */ /* 0x0003e8000e101d4a */
[----:B------:R1:W-:Y:S04]  /*8900*/  @P0 LDGSTS.E.BYPASS.LTC128B.128 [R210+0xb100], [R2.64], !P3 ;  /* 0x0b10000002d20fae */ /* 0x0003e8000d901d4a */
[----:B------:R1:W-:Y:S02]  /*8910*/  @P0 LDGSTS.E.BYPASS.LTC128B.128 [R210+0xe900], [R2.64+0x80], !P4 ;  /* 0x0e90008002d20fae */ /* 0x0003e4000e101d4a */
.L_x_298:
[----:B------:R-:W-:Y:S05]  /*8920*/  BSYNC B0 ;  /* 0x0000000000007941 */ /* 0x000fea0003800000 */
.L_x_297:
[----:B------:R-:W0:Y:S01]  /*8930*/  LDGDEPBAR ;  /* 0x00000000000079af */ /* 0x000e220000000000 */
[----:B------:R-:W-:Y:S01]  /*8940*/  IADD3 R41, R41, -0x1, RZ ;  /* 0xffffffff29297810 */ /* 0x000fe20007ffe0ff */
[----:B------:R-:W-:-:S05]  /*8950*/  @P5 BRA `(.L_x_299) ;  /* 0xffffa41000005947 */ /* 0x000fca000383ffff */
[----:B------:R-:W-:Y:S01]  /*8960*/  WARPSYNC 0xffffffff ;  /* 0xffffffff00007948 */ /* 0x000fe20003800000 */
[----:B------:R-:W-:Y:S06]  /*8970*/  BAR.SYNC.DEFER_BLOCKING 0x0 ;  /* 0x0000000000007b1d */ /* 0x000fec0000010000 */
.L_x_250:
[----:B------:R-:W-:Y:S01]  /*8980*/  ISETP.GE.AND P0, PT, R176, 0x1, PT ;  /* 0x00000001b000780c */ /* 0x000fe20003f06270 */
[----:B------:R-:W-:Y:S01]  /*8990*/  BSSY B0, `(.L_x_300) ;  /* 0x0000021000007945 */ /* 0x000fe20003800000 */
[----:B-1----:R-:W-:Y:S01]  /*89a0*/  IMAD.IADD R9, R171, 0x1, R172 ;  /* 0x00000001ab097824 */ /* 0x002fe200078e02ac */
[----:B------:R-:W-:-:S10]  /*89b0*/  MOV R0, RZ ;  /* 0x000000ff00007202 */ /* 0x000fd40000000f00 */
[----:B------:R-:W-:Y:S05]  /*89c0*/  @!P0 BRA `(.L_x_301) ;  /* 0x000001d000008947 */ /* 0x000fea0003800000 */
[----:B------:R-:W-:Y:S02]  /*89d0*/  IABS R0, R144 ;  /* 0x0000009000007213 */ /* 0x000fe40000000000 */
[----:B------:R-:W-:-:S03]  /*89e0*/  IADD3 R5, R159, -0x1, R144 ;  /* 0xffffffff9f057810 */ /* 0x000fc60007ffe090 */
[----:B------:R-:W-:Y:S01]  /*89f0*/  IMAD.MOV.U32 R4, RZ, RZ, R0 ;  /* 0x000000ffff047224 */ /* 0x000fe200078e0000 */
[----:B------:R-:W-:-:S03]  /*8a00*/  IABS R8, R5 ;  /* 0x0000000500087213 */ /* 0x000fc60000000000 */
[----:B------:R-:W1:Y:S08]  /*8a10*/  I2F.RP R2, R4 ;  /* 0x0000000400027306 */ /* 0x000e700000209400 */
[----:B-1----:R-:W1:Y:S02]  /*8a20*/  MUFU.RCP R2, R2 ;  /* 0x0000000200027308 */ /* 0x002e640000001000 */
[----:B-1----:R-:W-:-:S06]  /*8a30*/  IADD3 R2, R2, 0xffffffe, RZ ;  /* 0x0ffffffe02027810 */ /* 0x002fcc0007ffe0ff */
[----:B------:R-:W1:Y:S02]  /*8a40*/  F2I.FTZ.U32.TRUNC.NTZ R3, R2 ;  /* 0x0000000200037305 */ /* 0x000e64000021f000 */
[----:B-1----:R-:W-:-:S04]  /*8a50*/  IMAD.MOV R0, RZ, RZ, -R3 ;  /* 0x000000ffff007224 */ /* 0x002fc800078e0a03 */
[----:B------:R-:W-:Y:S01]  /*8a60*/  IMAD.MOV.U32 R2, RZ, RZ, R0 ;  /* 0x000000ffff027224 */ /* 0x000fe200078e0000 */
[----:B------:R-:W-:-:S03]  /*8a70*/  IABS R0, R144 ;  /* 0x0000009000007213 */ /* 0x000fc60000000000 */
[----:B------:R-:W-:Y:S02]  /*8a80*/  IMAD R6, R2, R4, RZ ;  /* 0x0000000402067224 */ /* 0x000fe400078e02ff */
[----:B------:R-:W-:Y:S02]  /*8a90*/  IMAD.MOV.U32 R2, RZ, RZ, RZ ;  /* 0x000000ffff027224 */ /* 0x000fe400078e00ff */
        /* <DEDUP_REMOVED lines=16> */
.L_x_301:
[----:B------:R-:W-:Y:S05]  /*8ba0*/  BSYNC B0 ;  /* 0x0000000000007941 */ /* 0x000fea0003800000 */
.L_x_300:
[----:B------:R-:W2:Y:S01]  /*8bb0*/  LDL R2, [R1+0x4] ;  /* 0x0000040001027983 */ /* 0x000ea20000100800 */
[----:B------:R-:W-:Y:S01]  /*8bc0*/  MOV R17, RZ ;  /* 0x000000ff00117202 */ /* 0x000fe20000000f00 */
[----:B------:R-:W-:Y:S01]  /*8bd0*/  IMAD.MOV.U32 R23, RZ, RZ, RZ ;  /* 0x000000ffff177224 */ /* 0x000fe200078e00ff */
        /* <DEDUP_REMOVED lines=32> */
[----:B--2---:R-:W-:-:S04]  /*8de0*/  IMAD R234, R2, R0, RZ ;  /* 0x0000000002ea7224 */ /* 0x004fc800078e02ff */
[--C-:B------:R-:W-:Y:S01]  /*8df0*/  IMAD.IADD R2, R234, 0x1, R0.reuse ;  /* 0x00000001ea027824 */ /* 0x100fe200078e0200 */
[----:B------:R-:W-:-:S04]  /*8e00*/  PRMT R0, RZ, 0x7610, R0 ;  /* 0x00007610ff007816 */ /* 0x000fc80000000000 */
[----:B------:R-:W-:-:S04]  /*8e10*/  IMNMX R171, R159, R2, PT ;  /* 0x000000029fab7217 */ /* 0x000fc80003800200 */
[----:B------:R-:W-:-:S13]  /*8e20*/  ISETP.GT.AND P0, PT, R171, R234, PT ;  /* 0x000000eaab00720c */ /* 0x000fda0003f04270 */
[----:B------:R-:W-:Y:S05]  /*8e30*/  @!P0 BRA `(.L_x_302) ;  /* 0x0000aea000008947 */ /* 0x000fea0003800000 */
[----:B------:R-:W-:-:S04]  /*8e40*/  ISETP.NE.U32.AND P0, PT, RZ, c[0x0][0x340], PT ;  /* 0x0000d000ff007a0c */ /* 0x000fc80003f05070 */
[----:B------:R-:W-:-:S13]  /*8e50*/  ISETP.NE.AND.EX P1, PT, RZ, c[0x0][0x344], PT, P0 ;  /* 0x0000d100ff007a0c */ /* 0x000fda0003f25300 */
[----:B------:R-:W-:-:S04]  /*8e60*/  @P1 IMAD.MOV.U32 R2, RZ, RZ, 0x4 ;  /* 0x00000004ff021424 */ /* 0x000fc800078e00ff */
[----:B------:R-:W-:-:S05]  /*8e70*/  @P1 IMAD.WIDE R2, R233, R2, c[0x0][0x340] ;  /* 0x0000d000e9021625 */ /* 0x000fca00078e0202 */
[----:B------:R1:W2:Y:S01]  /*8e80*/  @P1 LDG.E R8, [R2.64] ;  /* 0x0000000a02081981 */ /* 0x0002a2000c1e1900 */
[----:B------:R-:W-:Y:S01]  /*8e90*/  IADD3 R0, P0, R213, R9, RZ ;  /* 0x00000009d5007210 */ /* 0x000fe20007f1e0ff */
[----:B------:R-:W-:Y:S01]  /*8ea0*/  WARPSYNC 0xffffffff ;  /* 0xffffffff00007948 */ /* 0x000fe20003800000 */
[----:B------:R-:W-:Y:S02]  /*8eb0*/  SHF.R.S32.HI R13, RZ, 0x1f, R36 ;  /* 0x0000001fff0d7819 */ /* 0x000fe40000011424 */
[----:B------:R-:W-:Y:S02]  /*8ec0*/  MOV R12, R36 ;  /* 0x00000024000c7202 */ /* 0x000fe40000000f00 */
[----:B------:R-:W-:Y:S02]  /*8ed0*/  ISETP.GE.AND P2, PT, R36, c[0x0][0x1d4], PT ;  /* 0x0000750024007a0c */ /* 0x000fe40003f46270 */
[----:B------:R-:W-:Y:S01]  /*8ee0*/  SHF.R.S32.HI R18, RZ, 0x1f, R209 ;  /* 0x0000001fff127819 */ /* 0x000fe200000114d1 */
[----:B------:R-:W-:Y:S01]  /*8ef0*/  IMAD.WIDE.U32 R6, R0, c[0x0][0x208], R12 ;  /* 0x0000820000067a25 */ /* 0x000fe200078e000c */
[----:B------:R-:W-:-:S02]  /*8f00*/  P2R R110, PR, RZ, 0x4 ;  /* 0x00000004ff6e7803 */ /* 0x000fc40000000000 */
[----:B------:R-:W-:Y:S02]  /*8f10*/  IADD3 R108, R171, -0x1, RZ ;  /* 0xffffffffab6c7810 */ /* 0x000fe40007ffe0ff */
[----:B------:R-:W-:Y:S02]  /*8f20*/  SEL R51, RZ, 0x1, P2 ;  /* 0x00000001ff337807 */ /* 0x000fe40001000000 */
[----:B-1----:R-:W-:-:S04]  /*8f30*/  SHF.R.S32.HI R2, RZ, 0x1f, R213 ;  /* 0x0000001fff027819 */ /* 0x002fc800000114d5 */
[----:B------:R-:W-:Y:S02]  /*8f40*/  LEA.HI.X.SX32 R2, R9, R2, 0x1, P0 ;  /* 0x0000000209027211 */ /* 0x000fe400000f0eff */
[----:B------:R-:W-:-:S03]  /*8f50*/  ISETP.NE.U32.AND P0, PT, RZ, c[0x0][0x350], PT ;  /* 0x0000d400ff007a0c */ /* 0x000fc60003f05070 */
[C---:B------:R-:W-:Y:S01]  /*8f60*/  IMAD R4, R2.reuse, c[0x0][0x1e0], RZ ;  /* 0x0000780002047a24 */ /* 0x040fe200078e02ff */
[----:B------:R-:W-:Y:S01]  /*8f70*/  ISETP.NE.AND.EX P0, PT, RZ, c[0x0][0x354], PT, P0 ;  /* 0x0000d500ff007a0c */ /* 0x000fe20003f05300 */
[----:B------:R-:W-:Y:S02]  /*8f80*/  IMAD R5, R2, c[0x0][0x208], RZ ;  /* 0x0000820002057a24 */ /* 0x000fe400078e02ff */
[----:B------:R-:W-:-:S04]  /*8f90*/  IMAD.WIDE.U32 R2, R0, c[0x0][0x1e0], R12 ;  /* 0x0000780000027a25 */ /* 0x000fc800078e000c */
[C---:B------:R-:W-:Y:S02]  /*8fa0*/  IMAD R4, R0.reuse, c[0x0][0x1e4], R4 ;  /* 0x0000790000047a24 */ /* 0x040fe400078e0204 */
[----:B------:R-:W-:Y:S02]  /*8fb0*/  IMAD R0, R0, c[0x0][0x20c], R5 ;  /* 0x0000830000007a24 */ /* 0x000fe400078e0205 */
[----:B------:R-:W-:Y:S02]  /*8fc0*/  IMAD.IADD R5, R3, 0x1, R4 ;  /* 0x0000000103057824 */ /* 0x000fe400078e0204 */
[----:B------:R-:W-:Y:S01]  /*8fd0*/  IMAD.MOV.U32 R4, RZ, RZ, R2 ;  /* 0x000000ffff047224 */ /* 0x000fe200078e0002 */
[----:B------:R-:W-:Y:S02]  /*8fe0*/  IADD3 R3, R7, R0, RZ ;  /* 0x0000000007037210 */ /* 0x000fe40007ffe0ff */
[----:B------:R-:W-:Y:S01]  /*8ff0*/  MOV R2, R6 ;  /* 0x0000000600027202 */ /* 0x000fe20000000f00 */
[----:B------:R-:W-:Y:S01]  /*9000*/  IMAD.WIDE.U32 R4, R235, c[0x0][0x1e8], R4 ;  /* 0x00007a00eb047a25 */ /* 0x000fe200078e0004 */
[----:B------:R-:W-:-:S03]  /*9010*/  SHF.R.S32.HI R7, RZ, 0x1f, R166 ;  /* 0x0000001fff077819 */ /* 0x000fc600000114a6 */
[----:B------:R-:W-:-:S04]  /*9020*/  IMAD.WIDE.U32 R2, R235, c[0x0][0x210], R2 ;  /* 0x00008400eb027a25 */ /* 0x000fc800078e0002 */
[C---:B------:R-:W-:Y:S02]  /*9030*/  IMAD R5, R235.reuse, c[0x0][0x1ec], R5 ;  /* 0x00007b00eb057a24 */ /* 0x040fe400078e0205 */
[----:B------:R-:W-:Y:S01]  /*9040*/  IMAD R3, R235, c[0x0][0x214], R3 ;  /* 0x00008500eb037a24 */ /* 0x000fe200078e0203 */
[----:B--2---:R-:W-:Y:S01]  /*9050*/  @P1 SHF.R.S32.HI R0, RZ, 0x1f, R8 ;  /* 0x0000001fff001819 */ /* 0x004fe20000011408 */
[----:B------:R-:W-:Y:S01]  /*9060*/  @!P1 IMAD.MOV.U32 R0, RZ, RZ, R146 ;  /* 0x000000ffff009224 */ /* 0x000fe200078e0092 */
[----:B------:R-:W-:Y:S02]  /*9070*/  @!P1 MOV R8, R233 ;  /* 0x000000e900089202 */ /* 0x000fe40000000f00 */
[----:B------:R-:W-:Y:S02]  /*9080*/  ISETP.GE.AND P1, PT, R209, c[0x0][0x1d4], PT ;  /* 0x00007500d1007a0c */ /* 0x000fe40003f26270 */
[----:B------:R-:W-:Y:S02]  /*9090*/  SEL R6, R0, RZ, !P0 ;  /* 0x000000ff00067207 */ /* 0x000fe40004000000 */
[----:B------:R-:W-:-:S02]  /*90a0*/  SEL R0, R8, RZ, !P0 ;  /* 0x000000ff08007207 */ /* 0x000fc40004000000 */
[----:B------:R-:W-:Y:S01]  /*90b0*/  ISETP.NE.U32.AND P0, PT, RZ, c[0x0][0x348], PT ;  /* 0x0000d200ff007a0c */ /* 0x000fe20003f05070 */
[C---:B------:R-:W-:Y:S02]  /*90c0*/  IMAD R9, R6.reuse, c[0x0][0x1f0], RZ ;  /* 0x00007c0006097a24 */ /* 0x040fe400078e02ff */
[----:B------:R-:W-:Y:S01]  /*90d0*/  IMAD R8, R6, c[0x0][0x218], RZ ;  /* 0x0000860006087a24 */ /* 0x000fe200078e02ff */
[----:B------:R-:W-:Y:S01]  /*90e0*/  ISETP.NE.AND.EX P0, PT, RZ, c[0x0][0x34c], PT, P0 ;  /* 0x0000d300ff007a0c */ /* 0x000fe20003f05300 */
[----:B------:R-:W-:-:S03]  /*90f0*/  IMAD.WIDE.U32 R218, R0, c[0x0][0x1f0], R4 ;  /* 0x00007c0000da7a25 */ /* 0x000fc600078e0004 */
[----:B------:R-:W-:Y:S01]  /*9100*/  SEL R5, R233, RZ, !P0 ;  /* 0x000000ffe9057207 */ /* 0x000fe20004000000 */
[----:B------:R-:W-:-:S04]  /*9110*/  IMAD.WIDE.U32 R236, R0, c[0x0][0x218], R2 ;  /* 0x0000860000ec7a25 */ /* 0x000fc800078e0002 */
[C---:B------:R-:W-:Y:S02]  /*9120*/  IMAD R6, R0.reuse, c[0x0][0x1f4], R9 ;  /* 0x00007d0000067a24 */ /* 0x040fe400078e0209 */
[----:B------:R-:W-:Y:S02]  /*9130*/  IMAD R4, R0, c[0x0][0x21c], R8 ;  /* 0x0000870000047a24 */ /* 0x000fe400078e0208 */
[----:B------:R-:W-:Y:S01]  /*9140*/  IMAD R0, R7, c[0x0][0x178], RZ ;  /* 0x00005e0007007a24 */ /* 0x000fe200078e02ff */
[----:B------:R-:W-:Y:S01]  /*9150*/  SEL R7, R146, RZ, !P0 ;  /* 0x000000ff92077207 */ /* 0x000fe20004000000 */
[----:B------:R-:W-:Y:S01]  /*9160*/  IMAD.WIDE.U32 R2, R166, c[0x0][0x178], RZ ;  /* 0x00005e00a6027a25 */ /* 0x000fe200078e00ff */
[----:B------:R-:W-:-:S03]  /*9170*/  IADD3 R215, R219, R6, RZ ;  /* 0x00000006dbd77210 */ /* 0x000fc60007ffe0ff */
[----:B------:R-:W-:Y:S02]  /*9180*/  IMAD R0, R166, c[0x0][0x17c], R0 ;  /* 0x00005f00a6007a24 */ /* 0x000fe400078e0200 */
[----:B------:R-:W-:Y:S02]  /*9190*/  IMAD.IADD R231, R237, 0x1, R4 ;  /* 0x00000001ede77824 */ /* 0x000fe400078e0204 */
[----:B------:R-:W-:Y:S02]  /*91a0*/  IMAD.IADD R0, R3, 0x1, R0 ;  /* 0x0000000103007824 */ /* 0x000fe400078e0200 */
[----:B------:R-:W-:Y:S01]  /*91b0*/  IMAD.MOV.U32 R3, RZ, RZ, c[0x0][0x2c4] ;  /* 0x0000b100ff037624 */ /* 0x000fe200078e00ff */
[----:B------:R-:W-:Y:S01]  /*91c0*/  BAR.SYNC.DEFER_BLOCKING 0x0 ;  /* 0x0000000000007b1d */ /* 0x000fe20000010000 */
[----:B------:R-:W-:Y:S01]  /*91d0*/  IMAD R7, R7, c[0x0][0x1c0], RZ ;  /* 0x0000700007077a24 */ /* 0x000fe200078e02ff */
[----:B------:R-:W-:Y:S01]  /*91e0*/  ISETP.GE.AND P6, PT, R36, c[0x0][0x198], PT ;  /* 0x0000660024007a0c */ /* 0x000fe20003fc6270 */
[----:B------:R-:W-:Y:S01]  /*91f0*/  IMAD R19, R173, c[0x0][0x2c4], RZ ;  /* 0x0000b100ad137a24 */ /* 0x000fe200078e02ff */
[----:B------:R-:W-:Y:S01]  /*9200*/  ISETP.NE.AND P0, PT, R3, 0x1, PT ;  /* 0x000000010300780c */ /* 0x000fe20003f05270 */
[----:B------:R-:W-:Y:S01]  /*9210*/  IMAD R3, R232, 0x20, R213 ;  /* 0x00000020e8037824 */ /* 0x000fe200078e02d5 */
[----:B------:R-:W-:Y:S01]  /*9220*/  ISETP.GE.AND P4, PT, R209, c[0x0][0x198], PT ;  /* 0x00006600d1007a0c */ /* 0x000fe20003f86270 */
[----:B------:R-:W-:Y:S01]  /*9230*/  IMAD R7, R5, c[0x0][0x1c4], R7 ;  /* 0x0000710005077a24 */ /* 0x000fe200078e0207 */
[----:B------:R-:W-:Y:S01]  /*9240*/  SHF.R.S32.HI R49, RZ, 0x1f, R108 ;  /* 0x0000001fff317819 */ /* 0x000fe2000001146c */
[----:B------:R-:W-:-:S02]  /*9250*/  IMAD R4, R241, 0x80, R3 ;  /* 0x00000080f1047824 */ /* 0x000fc400078e0203 */
[----:B------:R-:W-:Y:S02]  /*9260*/  IMAD.MOV.U32 R3, RZ, RZ, R0 ;  /* 0x000000ffff037224 */ /* 0x000fe400078e0000 */
[----:B------:R-:W-:Y:S02]  /*9270*/  IMAD.MOV.U32 R0, RZ, RZ, R4 ;  /* 0x000000ffff007224 */ /* 0x000fe400078e0004 */
[----:B------:R-:W-:-:S04]  /*9280*/  IMAD.WIDE.U32 R2, R235, c[0x0][0x1b8], R2 ;  /* 0x00006e00eb027a25 */ /* 0x000fc800078e0002 */
[----:B------:R-:W-:-:S04]  /*9290*/  @P0 IMAD.HI.U32 R6, R4, c[0x0][0x2c8], RZ ;  /* 0x0000b20004060a27 */ /* 0x000fc800078e00ff */
[----:B------:R-:W-:Y:S01]  /*92a0*/  IMAD R3, R235, c[0x0][0x1bc], R3 ;  /* 0x00006f00eb037a24 */ /* 0x000fe200078e0203 */
[----:B------:R-:W-:Y:S01]  /*92b0*/  @P0 SHF.R.U32.HI R0, RZ, c[0x0][0x2cc], R6 ;  /* 0x0000b300ff000a19 */ /* 0x000fe20000011606 */
[----:B------:R-:W-:Y:S02]  /*92c0*/  IMAD R14, R241, 0x80, R213 ;  /* 0x00000080f10e7824 */ /* 0x000fe400078e02d5 */
[----:B------:R-:W-:Y:S01]  /*92d0*/  IMAD.WIDE.U32 R2, R5, c[0x0][0x1c0], R2 ;  /* 0x0000700005027a25 */ /* 0x000fe200078e0002 */
[--C-:B------:R-:W-:Y:S02]  /*92e0*/  SHF.R.S32.HI R6, RZ, 0x1f, R0.reuse ;  /* 0x0000001fff067819 */ /* 0x100fe40000011400 */
[C---:B------:R-:W-:Y:S01]  /*92f0*/  ISETP.GE.AND P5, PT, R14.reuse, R19, PT ;  /* 0x000000130e00720c */ /* 0x040fe20003fa6270 */
[----:B------:R-:W-:Y:S01]  /*9300*/  IMAD.MOV R5, RZ, RZ, -R0 ;  /* 0x000000ffff057224 */ /* 0x000fe200078e0a00 */
[----:B------:R-:W-:Y:S01]  /*9310*/  IADD3 R17, R14, 0x40, RZ ;  /* 0x000000400e117810 */ /* 0x000fe20007ffe0ff */
[----:B------:R-:W-:-:S02]  /*9320*/  IMAD.IADD R3, R3, 0x1, R7 ;  /* 0x0000000103037824 */ /* 0x000fc400078e0207 */
[----:B------:R-:W-:Y:S02]  /*9330*/  IMAD R4, R5, c[0x0][0x2c4], R4 ;  /* 0x0000b10005047a24 */ /* 0x000fe400078e0204 */
[----:B------:R-:W-:Y:S02]  /*9340*/  IMAD R5, R6, c[0x0][0x1b0], RZ ;  /* 0x00006c0006057a24 */ /* 0x000fe400078e02ff */
[----:B------:R-:W-:-:S04]  /*9350*/  IMAD.WIDE.U32 R2, R0, c[0x0][0x1b0], R2 ;  /* 0x00006c0000027a25 */ /* 0x000fc800078e0002 */
[----:B------:R-:W-:Y:S01]  /*9360*/  IMAD R6, R0, c[0x0][0x1b4], R5 ;  /* 0x00006d0000067a24 */ /* 0x000fe200078e0205 */
[----:B------:R-:W-:Y:S01]  /*9370*/  SHF.R.S32.HI R5, RZ, 0x1f, R4 ;  /* 0x0000001fff057819 */ /* 0x000fe20000011404 */
[----:B------:R-:W-:Y:S02]  /*9380*/  IMAD.MOV.U32 R50, RZ, RZ, 0x70 ;  /* 0x00000070ff327424 */ /* 0x000fe400078e00ff */
[----:B------:R-:W-:Y:S01]  /*9390*/  IMAD.IADD R3, R3, 0x1, R6 ;  /* 0x0000000103037824 */ /* 0x000fe200078e0206 */
[----:B------:R-:W-:Y:S01]  /*93a0*/  IADD3 R6, R14, 0x20, RZ ;  /* 0x000000200e067810 */ /* 0x000fe20007ffe0ff */
[----:B------:R-:W-:Y:S02]  /*93b0*/  IMAD R0, R5, c[0x0][0x1a8], RZ ;  /* 0x00006a0005007a24 */ /* 0x000fe400078e02ff */
[----:B------:R-:W-:Y:S01]  /*93c0*/  IMAD.WIDE.U32 R2, R4, c[0x0][0x1a8], R2 ;  /* 0x00006a0004027a25 */ /* 0x000fe200078e0002 */
[----:B------:R-:W-:-:S03]  /*93d0*/  ISETP.GE.AND P1, PT, R6, R19, PT ;  /* 0x000000130600720c */ /* 0x000fc60003f26270 */
[----:B------:R-:W-:Y:S02]  /*93e0*/  IMAD R0, R4, c[0x0][0x1ac], R0 ;  /* 0x00006b0004007a24 */ /* 0x000fe400078e0200 */
[----:B------:R-:W-:Y:S02]  /*93f0*/  IMAD R50, R171, -0x70, R50 ;  /* 0xffffff90ab327824 */ /* 0x000fe400078e0232 */
[----:B------:R-:W-:Y:S01]  /*9400*/  IMAD.IADD R0, R3, 0x1, R0 ;  /* 0x0000000103007824 */ /* 0x000fe200078e0200 */
[----:B------:R-:W-:Y:S01]  /*9410*/  LEA R3, P0, R2, c[0x0][0x160], 0x1 ;  /* 0x0000580002037a11 */ /* 0x000fe200078008ff */
[----:B------:R-:W-:Y:S02]  /*9420*/  IMAD.IADD R111, R176, 0x1, R50 ;  /* 0x00000001b06f7824 */ /* 0x000fe400078e0232 */
[----:B------:R-:W-:Y:S01]  /*9430*/  IMAD.MOV.U32 R76, RZ, RZ, 0x40 ;  /* 0x00000040ff4c7424 */ /* 0x000fe200078e00ff */
[----:B------:R-:W-:Y:S01]  /*9440*/  LEA.HI.X R0, R2, c[0x0][0x164], R0, 0x1, P0 ;  /* 0x0000590002007a11 */ /* 0x000fe200000f0c00 */
[----:B------:R-:W-:Y:S04]  /*9450*/  SHFL.IDX PT, R4, R3, 0x1, 0x181f ;  /* 0x00381f0003047f89 */ /* 0x000fe800000e0000 */
[----:B------:R-:W1:Y:S04]  /*9460*/  SHFL.IDX PT, R2, R3, RZ, 0x181f ;  /* 0x00181fff03027589 */ /* 0x000e6800000e0000 */
[----:B------:R-:W2:Y:S04]  /*9470*/  SHFL.IDX PT, R5, R0, RZ, 0x181f ;  /* 0x00181fff00057589 */ /* 0x000ea800000e0000 */
[----:B------:R-:W3:Y:S04]  /*9480*/  SHFL.IDX PT, R15, R0, 0x1, 0x181f ;  /* 0x00381f00000f7f89 */ /* 0x000ee800000e0000 */
[----:B------:R-:W-:Y:S01]  /*9490*/  SHFL.IDX PT, R16, R0, 0x2, 0x181f ;  /* 0x00581f0000107f89 */ /* 0x000fe200000e0000 */
[----:B-1----:R-:W-:-:S02]  /*94a0*/  @!P5 LEA R10, P0, R36, R2, 0x1 ;  /* 0x00000002240ad211 */ /* 0x002fc400078008ff */
[C---:B------:R-:W-:Y:S02]  /*94b0*/  @!P5 LEA R8, P2, R209.reuse, R2, 0x1 ;  /* 0x00000002d108d211 */ /* 0x040fe400078408ff */
[----:B------:R-:W1:Y:S01]  /*94c0*/  SHFL.IDX PT, R2, R3, 0x2, 0x181f ;  /* 0x00581f0003027f89 */ /* 0x000e6200000e0000 */
[CCC-:B--2---:R-:W-:Y:S02]  /*94d0*/  @!P5 LEA.HI.X R11, R36.reuse, R5.reuse, R13.reuse, 0x1, P0 ;  /* 0x00000005240bd211 */ /* 0x1c4fe400000f0c0d */
[CC--:B------:R-:W-:Y:S02]  /*94e0*/  @!P1 LEA R6, P0, R36.reuse, R4.reuse, 0x1 ;  /* 0x0000000424069211 */ /* 0x0c0fe400078008ff */
[C-C-:B------:R-:W-:Y:S01]  /*94f0*/  @!P5 LEA.HI.X R9, R209.reuse, R5, R18.reuse, 0x1, P2 ;  /* 0x00000005d109d211 */ /* 0x140fe200010f0c12 */
[----:B------:R2:W-:Y:S01]  /*9500*/  @!P5 LDGSTS.E.BYPASS.LTC128B.128 [R208+0x100], [R10.64], !P6 ;  /* 0x001000000ad0dfae */ /* 0x0005e2000f101d4a */
[-C--:B---3--:R-:W-:Y:S02]  /*9510*/  @!P1 LEA.HI.X R7, R36, R15.reuse, R13, 0x1, P0 ;  /* 0x0000000f24079211 */ /* 0x088fe400000f0c0d */
[C---:B------:R-:W-:Y:S01]  /*9520*/  @!P1 LEA R4, P0, R209.reuse, R4, 0x1 ;  /* 0x00000004d1049211 */ /* 0x040fe200078008ff */
[----:B------:R3:W-:Y:S03]  /*9530*/  @!P5 LDGSTS.E.BYPASS.LTC128B.128 [R208+0x4100], [R8.64], !P4 ;  /* 0x0410000008d0dfae */ /* 0x0007e6000e101d4a */
[----:B------:R-:W-:Y:S01]  /*9540*/  @!P1 LEA.HI.X R5, R209, R15, R18, 0x1, P0 ;  /* 0x0000000fd1059211 */ /* 0x000fe200000f0c12 */
[----:B------:R4:W-:Y:S01]  /*9550*/  @!P1 LDGSTS.E.BYPASS.LTC128B.128 [R210+0x1100], [R6.64], !P6 ;  /* 0x0110000006d29fae */ /* 0x0009e2000f101d4a */
[----:B------:R-:W-:-:S03]  /*9560*/  ISETP.GE.AND P0, PT, R17, R19, PT ;  /* 0x000000131100720c */ /* 0x000fc60003f06270 */
[----:B------:R1:W-:Y:S04]  /*9570*/  @!P1 LDGSTS.E.BYPASS.LTC128B.128 [R210+0x5100], [R4.64], !P4 ;  /* 0x0510000004d29fae */ /* 0x0003e8000e101d4a */
[----:B--2---:R2:W-:Y:S04]  /*9580*/  SHFL.IDX PT, R10, R0, 0x3, 0x181f ;  /* 0x00781f00000a7f89 */ /* 0x0045e800000e0000 */
[----:B---3--:R3:W3:Y:S01]  /*9590*/  SHFL.IDX PT, R9, R3, 0x3, 0x181f ;  /* 0x00781f0003097f89 */ /* 0x0086e200000e0000 */
[----:B----4-:R-:W-:Y:S01]  /*95a0*/  IMAD.MOV.U32 R7, RZ, RZ, R215 ;  /* 0x000000ffff077224 */ /* 0x010fe200078e00d7 */
[----:B-1----:R-:W-:-:S04]  /*95b0*/  @!P0 LEA R4, P1, R36, R2, 0x1 ;  /* 0x0000000224048211 */ /* 0x002fc800078208ff */
[----:B------:R-:W-:Y:S02]  /*95c0*/  @!P0 LEA.HI.X R5, R36, R16, R13, 0x1, P1 ;  /* 0x0000001024058211 */ /* 0x000fe400008f0c0d */
[----:B------:R-:W-:-:S03]  /*95d0*/  @!P0 LEA R2, P1, R209, R2, 0x1 ;  /* 0x00000002d1028211 */ /* 0x000fc600078208ff */
[----:B------:R1:W-:Y:S01]  /*95e0*/  @!P0 LDGSTS.E.BYPASS.LTC128B.128 [R210+0x2100], [R4.64], !P6 ;  /* 0x0210000004d28fae */ /* 0x0003e2000f101d4a */
[----:B--2---:R-:W-:Y:S02]  /*95f0*/  IADD3 R0, R14, 0x60, RZ ;  /* 0x000000600e007810 */ /* 0x004fe40007ffe0ff */
[----:B---3--:R-:W-:Y:S02]  /*9600*/  @!P0 LEA.HI.X R3, R209, R16, R18, 0x1, P1 ;  /* 0x00000010d1038211 */ /* 0x008fe400008f0c12 */
[----:B------:R-:W-:Y:S01]  /*9610*/  ISETP.GE.AND P1, PT, R0, R19, PT ;  /* 0x000000130000720c */ /* 0x000fe20003f26270 */
[----:B------:R-:W-:Y:S02]  /*9620*/  IMAD R0, R49, c[0x0][0x1e0], RZ ;  /* 0x0000780031007a24 */ /* 0x000fe400078e02ff */
[----:B------:R2:W-:Y:S02]  /*9630*/  @!P0 LDGSTS.E.BYPASS.LTC128B.128 [R210+0x6100], [R2.64], !P4 ;  /* 0x0610000002d28fae */ /* 0x0005e4000e101d4a */
[----:B------:R-:W-:Y:S01]  /*9640*/  IMAD R6, R108, c[0x0][0x1e4], R0 ;  /* 0x000079006c067a24 */ /* 0x000fe200078e0200 */
[----:B-1----:R-:W-:-:S07]  /*9650*/  IMNMX R5, R111, 0x70, PT ;  /* 0x000000706f057817 */ /* 0x002fce0003800200 */
[----:B------:R-:W-:Y:S01]  /*9660*/  @!P1 LEA R4, P0, R36, R9, 0x1 ;  /* 0x0000000924049211 */ /* 0x000fe200078008ff */
[----:B------:R-:W-:-:S03]  /*9670*/  IMAD.IADD R0, R5, 0x1, -R213 ;  /* 0x0000000105007824 */ /* 0x000fc600078e0ad5 */
[----:B------:R-:W-:Y:S02]  /*9680*/  @!P1 LEA.HI.X R5, R36, R10, R13, 0x1, P0 ;  /* 0x0000000a24059211 */ /* 0x000fe400000f0c0d */
[----:B------:R-:W-:Y:S01]  /*9690*/  ISETP.GE.AND P3, PT, R0, 0x1, PT ;  /* 0x000000010000780c */ /* 0x000fe20003f66270 */
[----:B--2---:R-:W-:Y:S02]  /*96a0*/  IMAD.WIDE.U32 R2, R108, c[0x0][0x1e0], RZ ;  /* 0x000078006c027a25 */ /* 0x004fe400078e00ff */
[----:B------:R1:W-:Y:S01]  /*96b0*/  @!P1 LDGSTS.E.BYPASS.LTC128B.128 [R210+0x3100], [R4.64], !P6 ;  /* 0x0310000004d29fae */ /* 0x0003e2000f101d4a */
[----:B------:R-:W-:Y:S01]  /*96c0*/  ISETP.NE.AND P6, PT, R110, RZ, PT ;  /* 0x000000ff6e00720c */ /* 0x000fe20003fc5270 */
[----:B------:R-:W-:Y:S01]  /*96d0*/  IMAD.IADD R8, R3, 0x1, R6 ;  /* 0x0000000103087824 */ /* 0x000fe200078e0206 */
[----:B------:R-:W-:Y:S01]  /*96e0*/  ISETP.GE.AND P2, PT, R0, 0x21, PT ;  /* 0x000000210000780c */ /* 0x000fe20003f46270 */
[----:B------:R-:W-:-:S04]  /*96f0*/  IMAD.MOV.U32 R6, RZ, RZ, R218 ;  /* 0x000000ffff067224 */ /* 0x000fc800078e00da */
[----:B------:R-:W-:Y:S01]  /*9700*/  IMAD.WIDE.U32 R2, R2, 0x70, R6 ;  /* 0x0000007002027825 */ /* 0x000fe200078e0006 */
[----:B------:R-:W-:-:S04]  /*9710*/  @!P1 LEA R6, P0, R209, R9, 0x1 ;  /* 0x00000009d1069211 */ /* 0x000fc800078008ff */
[----:B------:R-:W-:-:S05]  /*9720*/  @!P1 LEA.HI.X R7, R209, R10, R18, 0x1, P0 ;  /* 0x0000000ad1079211 */ /* 0x000fca00000f0c12 */
[----:B------:R2:W-:Y:S01]  /*9730*/  @!P1 LDGSTS.E.BYPASS.LTC128B.128 [R210+0x7100], [R6.64], !P4 ;  /* 0x0710000006d29fae */ /* 0x0005e2000e101d4a */
[----:B------:R-:W-:Y:S02]  /*9740*/  ISETP.GE.AND P4, PT, R209, c[0x0][0x1d4], PT ;  /* 0x00007500d1007a0c */ /* 0x000fe40003f86270 */
[----:B------:R-:W-:Y:S01]  /*9750*/  ISETP.GE.AND P1, PT, R0, 0x41, PT ;  /* 0x000000410000780c */ /* 0x000fe20003f26270 */
[----:B------:R-:W0:Y:S01]  /*9760*/  LDGDEPBAR ;  /* 0x00000000000079af */ /* 0x000e220000000000 */
[----:B-1----:R-:W-:Y:S02]  /*9770*/  IMAD R4, R8, 0x70, RZ ;  /* 0x0000007008047824 */ /* 0x002fe400078e02ff */
[----:B------:R-:W-:Y:S02]  /*9780*/  IMAD.MOV.U32 R8, RZ, RZ, 0x20 ;  /* 0x00000020ff087424 */ /* 0x000fe400078e00ff */
[----:B------:R-:W-:Y:S01]  /*9790*/  IMAD.IADD R3, R3, 0x1, R4 ;  /* 0x0000000103037824 */ /* 0x000fe200078e0204 */
[----:B------:R-:W-:-:S04]  /*97a0*/  @P3 LEA R4, P0, R2, c[0x0][0x1c8], 0x1 ;  /* 0x0000720002043a11 */ /* 0x000fc800078008ff */
[----:B------:R-:W-:Y:S02]  /*97b0*/  @P3 LEA.HI.X R5, R2, c[0x0][0x1cc], R3, 0x1, P0 ;  /* 0x0000730002053a11 */ /* 0x000fe400000f0c03 */
[----:B------:R-:W-:-:S03]  /*97c0*/  ISETP.GE.AND P0, PT, R0, 0x61, PT ;  /* 0x000000610000780c */ /* 0x000fc60003f06270 */
[----:B------:R1:W-:Y:S04]  /*97d0*/  @P3 LDGSTS.E.BYPASS.LTC128B.128 [R208+0x8100], [R4.64], !P6 ;  /* 0x0810000004d03fae */ /* 0x0003e8000f101d4a */
[----:B------:R1:W-:Y:S01]  /*97e0*/  @P3 LDGSTS.E.BYPASS.LTC128B.128 [R208+0xb900], [R4.64+0x80], !P4 ;  /* 0x0b90008004d03fae */ /* 0x0003e2000e101d4a */
[----:B--2---:R-:W-:-:S05]  /*97f0*/  IMAD.WIDE.U32 R6, R8, c[0x0][0x1e0], RZ ;  /* 0x0000780008067a25 */ /* 0x004fca00078e00ff */
[----:B------:R-:W-:Y:S01]  /*9800*/  @P2 IADD3 R0, P3, R2, R6, RZ ;  /* 0x0000000602002210 */ /* 0x000fe20007f7e0ff */
[----:B-1----:R-:W-:Y:S02]  /*9810*/  IMAD R4, R8, c[0x0][0x1e4], RZ ;  /* 0x0000790008047a24 */ /* 0x002fe400078e02ff */
[----:B------:R-:W-:-:S03]  /*9820*/  IMAD R5, R76, c[0x0][0x1e4], RZ ;  /* 0x000079004c057a24 */ /* 0x000fc600078e02ff */
[----:B------:R-:W-:Y:S01]  /*9830*/  @P2 IADD3.X R4, R3, R7, R4, P3, !PT ;  /* 0x0000000703042210 */ /* 0x000fe20001ffe404 */
[----:B------:R-:W-:Y:S01]  /*9840*/  IMAD.WIDE.U32 R6, R76, c[0x0][0x1e0], RZ ;  /* 0x000078004c067a25 */ /* 0x000fe200078e00ff */
[----:B------:R-:W-:-:S04]  /*9850*/  @P2 LEA R8, P3, R0, c[0x0][0x1c8], 0x1 ;  /* 0x0000720000082a11 */ /* 0x000fc800078608ff */
[----:B------:R-:W-:Y:S01]  /*9860*/  @P2 LEA.HI.X R9, R0, c[0x0][0x1cc], R4, 0x1, P3 ;  /* 0x0000730000092a11 */ /* 0x000fe200018f0c04 */
[----:B------:R-:W-:Y:S01]  /*9870*/  @P0 IMAD.MOV.U32 R0, RZ, RZ, 0x60 ;  /* 0x00000060ff000424 */ /* 0x000fe200078e00ff */
[----:B------:R-:W-:-:S03]  /*9880*/  @P1 IADD3 R4, P3, R2, R6, RZ ;  /* 0x0000000602041210 */ /* 0x000fc60007f7e0ff */
[----:B------:R1:W-:Y:S01]  /*9890*/  @P2 LDGSTS.E.BYPASS.LTC128B.128 [R210+0x9100], [R8.64], !P6 ;  /* 0x0910000008d22fae */ /* 0x0003e2000f101d4a */
[----:B------:R-:W-:Y:S01]  /*98a0*/  @P1 IADD3.X R5, R3, R7, R5, P3, !PT ;  /* 0x0000000703051210 */ /* 0x000fe20001ffe405 */
[----:B------:R-:W-:Y:S01]  /*98b0*/  @P0 IMAD.WIDE.U32 R2, R0, c[0x0][0x1e0], R2 ;  /* 0x0000780000020a25 */ /* 0x000fe200078e0002 */
[----:B------:R-:W-:Y:S01]  /*98c0*/  @P1 LEA R6, P3, R4, c[0x0][0x1c8], 0x1 ;  /* 0x0000720004061a11 */ /* 0x000fe200078608ff */
[----:B------:R1:W-:Y:S02]  /*98d0*/  @P2 LDGSTS.E.BYPASS.LTC128B.128 [R210+0xc900], [R8.64+0x80], !P4 ;  /* 0x0c90008008d22fae */ /* 0x0003e4000e101d4a */
[----:B------:R-:W-:Y:S01]  /*98e0*/  @P0 IMAD R0, R0, c[0x0][0x1e4], RZ ;  /* 0x0000790000000a24 */ /* 0x000fe200078e02ff */
[----:B------:R-:W-:Y:S02]  /*98f0*/  @P1 LEA.HI.X R7, R4, c[0x0][0x1cc], R5, 0x1, P3 ;  /* 0x0000730004071a11 */ /* 0x000fe400018f0c05 */
[----:B------:R-:W-:Y:S01]  /*9900*/  @P0 LEA R4, P3, R2, c[0x0][0x1c8], 0x1 ;  /* 0x0000720002040a11 */ /* 0x000fe200078608ff */
[----:B------:R-:W-:-:S02]  /*9910*/  @P0 IMAD.IADD R0, R3, 0x1, R0 ;  /* 0x0000000103000824 */ /* 0x000fc400078e0200 */
[----:B------:R1:W-:Y:S03]  /*9920*/  @P1 LDGSTS.E.BYPASS.LTC128B.128 [R210+0xa100], [R6.64], !P6 ;  /* 0x0a10000006d21fae */ /* 0x0003e6000f101d4a */
[----:B------:R-:W-:Y:S01]  /*9930*/  @P0 LEA.HI.X R5, R2, c[0x0][0x1cc], R0, 0x1, P3 ;  /* 0x0000730002050a11 */ /* 0x000fe200018f0c00 */
[----:B------:R1:W-:Y:S04]  /*9940*/  @P1 LDGSTS.E.BYPASS.LTC128B.128 [R210+0xd900], [R6.64+0x80], !P4 ;  /* 0x0d90008006d21fae */ /* 0x0003e8000e101d4a */
[----:B------:R1:W-:Y:S04]  /*9950*/  @P0 LDGSTS.E.BYPASS.LTC128B.128 [R210+0xb100], [R4.64], !P6 ;  /* 0x0b10000004d20fae */ /* 0x0003e8000f101d4a */
[----:B------:R1:W-:Y:S01]  /*9960*/  @P0 LDGSTS.E.BYPASS.LTC128B.128 [R210+0xe900], [R4.64+0x80], !P4 ;  /* 0x0e90008004d20fae */ /* 0x0003e2000e101d4a */
[----:B------:R-:W-:-:S03]  /*9970*/  ISETP.LT.AND P0, PT, RZ, c[0x0][0x27c], PT ;  /* 0x00009f00ff007a0c */ /* 0x000fc60003f01270 */
[----:B------:R-:W0:Y:S10]  /*9980*/  LDGDEPBAR ;  /* 0x00000000000079af */ /* 0x000e340000000000 */
[----:B------:R-:W-:Y:S05]  /*9990*/  @P0 BRA `(.L_x_303) ;  /* 0x0000002000000947 */ /* 0x000fea0003800000 */
[----:B------:R-:W-:-:S04]  /*99a0*/  DEPBAR.LE SB0, 0x1 ;  /* 0x000080400000791a */ /* 0x000fc80000000000 */
[----:B------:R-:W-:Y:S05]  /*99b0*/  BRA `(.L_x_304) ;  /* 0x0000358000007947 */ /* 0x000fea0003800000 */
.L_x_303:
[----:B-----5:R-:W-:Y:S01]  /*99c0*/  SHF.R.S32.HI R0, RZ, 0x1f, R145 ;  /* 0x0000001fff007819 */ /* 0x020fe20000011491 */
[----:B------:R-:W-:Y:S01]  /*99d0*/  ULDC.U8 UR4, c[0x0][0x298] ;  /* 0x0000a60000047ab9 */ /* 0x000fe20000000000 */
[C---:B-1----:R-:W-:Y:S01]  /*99e0*/  IMAD.WIDE.U32 R4, R145.reuse, c[0x0][0x280], RZ ;  /* 0x0000a00091047a25 */ /* 0x042fe200078e00ff */
[----:B------:R-:W-:Y:S01]  /*99f0*/  ISETP.NE.AND P2, PT, RZ, UR4, PT ;  /* 0x00000004ff007c0c */ /* 0x000fe2000bf45270 */
[----:B------:R-:W-:Y:S02]  /*9a00*/  BSSY B2, `(.L_x_304) ;  /* 0x0000353000027945 */ /* 0x000fe40003800000 */
[C---:B------:R-:W-:Y:S02]  /*9a10*/  IMAD R6, R0.reuse, c[0x0][0x280], RZ ;  /* 0x0000a00000067a24 */ /* 0x040fe400078e02ff */
[----:B------:R-:W-:Y:S02]  /*9a20*/  IMAD R0, R0, c[0x0][0x290], RZ ;  /* 0x0000a40000007a24 */ /* 0x000fe400078e02ff */
[----:B------:R-:W-:-:S04]  /*9a30*/  IMAD.WIDE.U32 R2, R145, c[0x0][0x290], RZ ;  /* 0x0000a40091027a25 */ /* 0x000fc800078e00ff */
[C---:B------:R-:W-:Y:S01]  /*9a40*/  IMAD R8, R145.reuse, c[0x0][0x284], R6 ;  /* 0x0000a10091087a24 */ /* 0x040fe200078e0206 */
[----:B------:R-:W-:Y:S01]  /*9a50*/  LEA R6, P1, R4, c[0x0][0x270], 0x1 ;  /* 0x00009c0004067a11 */ /* 0x000fe200078208ff */
[----:B------:R-:W-:Y:S01]  /*9a60*/  IMAD R0, R145, c[0x0][0x294], R0 ;  /* 0x0000a50091007a24 */ /* 0x000fe200078e0200 */
[----:B------:R-:W-:Y:S02]  /*9a70*/  LEA R7, P0, R2, c[0x0][0x288], 0x1 ;  /* 0x0000a20002077a11 */ /* 0x000fe400078008ff */
[----:B------:R-:W-:Y:S02]  /*9a80*/  IADD3 R5, R8, R5, RZ ;  /* 0x0000000508057210 */ /* 0x000fe40007ffe0ff */
[----:B------:R-:W-:Y:S02]  /*9a90*/  IADD3 R3, R0, R3, RZ ;  /* 0x0000000300037210 */ /* 0x000fe40007ffe0ff */
[----:B------:R-:W-:Y:S02]  /*9aa0*/  LEA.HI.X R0, R4, c[0x0][0x274], R5, 0x1, P1 ;  /* 0x00009d0004007a11 */ /* 0x000fe400008f0c05 */
[----:B------:R-:W-:Y:S01]  /*9ab0*/  LEA.HI.X R2, R2, c[0x0][0x28c], R3, 0x1, P0 ;  /* 0x0000a30002027a11 */ /* 0x000fe200000f0c03 */
[----:B------:R-:W-:Y:S05]  /*9ac0*/  @!P2 BRA `(.L_x_305) ;  /* 0x000019300000a947 */ /* 0x000fea0003800000 */
[----:B------:R-:W1:Y:S01]  /*9ad0*/  SHFL.IDX PT, R11, R0, RZ, 0x181f ;  /* 0x00181fff000b7589 */ /* 0x000e6200000e0000 */
[----:B------:R-:W-:Y:S01]  /*9ae0*/  BSSY B0, `(.L_x_306) ;  /* 0x000001b000007945 */ /* 0x000fe20003800000 */
[----:B------:R-:W-:Y:S01]  /*9af0*/  SHF.L.U32 R24, R232, 0x2, RZ ;  /* 0x00000002e8187819 */ /* 0x000fe200000006ff */
[----:B------:R-:W-:Y:S01]  /*9b00*/  CS2R R4, SRZ ;  /* 0x0000000000047805 */ /* 0x000fe2000001ff00 */
[----:B------:R-:W2:Y:S01]  /*9b10*/  SHFL.IDX PT, R10, R6, RZ, 0x181f ;  /* 0x00181fff060a7589 */ /* 0x000ea200000e0000 */
[----:B------:R-:W-:-:S03]  /*9b20*/  CS2R R8, SRZ ;  /* 0x0000000000087805 */ /* 0x000fc6000001ff00 */
[----:B------:R3:W4:Y:S04]  /*9b30*/  SHFL.IDX PT, R13, R2, RZ, 0x181f ;  /* 0x00181fff020d7589 */ /* 0x00072800000e0000 */
[----:B------:R5:W1:Y:S01]  /*9b40*/  SHFL.IDX PT, R12, R7, RZ, 0x181f ;  /* 0x00181fff070c7589 */ /* 0x000a6200000e0000 */
[----:B---3--:R-:W-:Y:S01]  /*9b50*/  CS2R R2, SRZ ;  /* 0x0000000000027805 */ /* 0x008fe2000001ff00 */
[----:B-----5:R-:W-:Y:S01]  /*9b60*/  CS2R R6, SRZ ;  /* 0x0000000000067805 */ /* 0x020fe2000001ff00 */
[----:B------:R-:W-:Y:S05]  /*9b70*/  @P5 BRA `(.L_x_307) ;  /* 0x0000011000005947 */ /* 0x000fea0003800000 */
[----:B-12-4-:R-:W-:Y:S01]  /*9b80*/  ISETP.GE.AND P1, PT, R24, c[0x0][0x27c], PT ;  /* 0x00009f0018007a0c */ /* 0x016fe20003f26270 */
[C---:B------:R-:W-:Y:S01]  /*9b90*/  IMAD.SHL.U32 R4, R109.reuse, 0x2, RZ ;  /* 0x000000026d047824 */ /* 0x040fe200078e00ff */
[----:B------:R-:W-:Y:S02]  /*9ba0*/  ISETP.GE.AND P0, PT, R109, c[0x0][0x27c], PT ;  /* 0x00009f006d007a0c */ /* 0x000fe40003f06270 */
[----:B------:R-:W-:-:S04]  /*9bb0*/  SHF.R.S32.HI R0, RZ, 0x1f, R109 ;  /* 0x0000001fff007819 */ /* 0x000fc8000001146d */
[----:B------:R-:W-:-:S05]  /*9bc0*/  SHF.L.U64.HI R0, R109, 0x1, R0 ;  /* 0x000000016d007819 */ /* 0x000fca0000010200 */
[----:B------:R-:W-:Y:S02]  /*9bd0*/  @!P1 IMAD.WIDE R2, R24, 0x2, R10 ;  /* 0x0000000218029825 */ /* 0x000fe400078e020a */
[-C--:B------:R-:W-:Y:S02]  /*9be0*/  @!P0 IADD3 R14, P3, R10, R4.reuse, RZ ;  /* 0x000000040a0e8210 */ /* 0x080fe40007f7e0ff */
[----:B------:R-:W-:Y:S01]  /*9bf0*/  @!P0 IADD3 R10, P2, R12, R4, RZ ;  /* 0x000000040c0a8210 */ /* 0x000fe20007f5e0ff */
[----:B------:R1:W5:Y:S01]  /*9c00*/  @!P1 LD.E.64 R8, [R2.64] ;  /* 0x0000000a02089980 */ /* 0x000362000c101b00 */
[----:B------:R-:W-:Y:S01]  /*9c10*/  CS2R R4, SRZ ;  /* 0x0000000000047805 */ /* 0x000fe2000001ff00 */
[----:B------:R-:W-:Y:S02]  /*9c20*/  @!P0 IMAD.X R15, R11, 0x1, R0, P3 ;  /* 0x000000010b0f8824 */ /* 0x000fe400018e0600 */
[----:B------:R-:W-:-:S03]  /*9c30*/  @!P1 IMAD.WIDE R16, R24, 0x2, R12 ;  /* 0x0000000218109825 */ /* 0x000fc600078e020c */
[----:B------:R2:W5:Y:S01]  /*9c40*/  @!P0 LD.E.64 R4, [R14.64] ;  /* 0x0000000a0e048980 */ /* 0x000562000c101b00 */
[----:B------:R-:W-:-:S03]  /*9c50*/  @!P0 IMAD.X R11, R13, 0x1, R0, P2 ;  /* 0x000000010d0b8824 */ /* 0x000fc600010e0600 */
[----:B------:R2:W5:Y:S01]  /*9c60*/  @!P1 LD.E.64 R6, [R16.64] ;  /* 0x0000000a10069980 */ /* 0x000562000c101b00 */
[----:B-1----:R-:W-:-:S06]  /*9c70*/  CS2R R2, SRZ ;  /* 0x0000000000027805 */ /* 0x002fcc000001ff00 */
[----:B------:R2:W5:Y:S02]  /*9c80*/  @!P0 LD.E.64 R2, [R10.64] ;  /* 0x0000000a0a028980 */ /* 0x000564000c101b00 */
.L_x_307:
[----:B-12-4-:R-:W-:Y:S05]  /*9c90*/  BSYNC B0 ;  /* 0x0000000000007941 */ /* 0x016fea0003800000 */
.L_x_306:
[--C-:B-----5:R-:W-:Y:S01]  /*9ca0*/  IMAD.MOV.U32 R17, RZ, RZ, R9.reuse ;  /* 0x000000ffff117224 */ /* 0x120fe200078e0009 */
[--C-:B------:R-:W-:Y:S01]  /*9cb0*/  SHF.R.U64 R16, R8, 0x10, R9.reuse ;  /* 0x0000001008107819 */ /* 0x100fe20000001209 */
[----:B------:R-:W-:Y:S01]  /*9cc0*/  IMAD.MOV.U32 R18, RZ, RZ, R8 ;  /* 0x000000ffff127224 */ /* 0x000fe200078e0008 */
[----:B------:R-:W-:Y:S01]  /*9cd0*/  SHF.R.U32.HI R13, RZ, 0x10, R9 ;  /* 0x00000010ff0d7819 */ /* 0x000fe20000011609 */
[--C-:B------:R-:W-:Y:S01]  /*9ce0*/  IMAD.MOV.U32 R14, RZ, RZ, R5.reuse ;  /* 0x000000ffff0e7224 */ /* 0x100fe200078e0005 */
[--C-:B------:R-:W-:Y:S01]  /*9cf0*/  SHF.R.U64 R12, R4, 0x10, R5.reuse ;  /* 0x00000010040c7819 */ /* 0x100fe20000001205 */
[----:B------:R-:W-:Y:S01]  /*9d00*/  IMAD.MOV.U32 R15, RZ, RZ, R4 ;  /* 0x000000ffff0f7224 */ /* 0x000fe200078e0004 */
[----:B------:R-:W-:Y:S01]  /*9d10*/  SHF.R.U32.HI R9, RZ, 0x10, R5 ;  /* 0x00000010ff097819 */ /* 0x000fe20000011605 */
[--C-:B------:R-:W-:Y:S01]  /*9d20*/  IMAD.MOV.U32 R10, RZ, RZ, R7.reuse ;  /* 0x000000ffff0a7224 */ /* 0x100fe200078e0007 */
[--C-:B------:R-:W-:Y:S01]  /*9d30*/  SHF.R.U64 R8, R6, 0x10, R7.reuse ;  /* 0x0000001006087819 */ /* 0x100fe20000001207 */
[----:B------:R-:W-:Y:S01]  /*9d40*/  IMAD.MOV.U32 R11, RZ, RZ, R6 ;  /* 0x000000ffff0b7224 */ /* 0x000fe200078e0006 */
[----:B------:R-:W-:Y:S01]  /*9d50*/  SHF.R.U32.HI R5, RZ, 0x10, R7 ;  /* 0x00000010ff057819 */ /* 0x000fe20000011607 */
[----:B------:R-:W-:Y:S01]  /*9d60*/  IMAD.MOV.U32 R7, RZ, RZ, R2 ;  /* 0x000000ffff077224 */ /* 0x000fe200078e0002 */
[----:B------:R-:W-:Y:S01]  /*9d70*/  SHF.R.U64 R4, R2, 0x10, R3 ;  /* 0x0000001002047819 */ /* 0x000fe20000001203 */
[----:B------:R-:W-:Y:S01]  /*9d80*/  IMAD R2, R241, -0x80, R19 ;  /* 0xffffff80f1027824 */ /* 0x000fe200078e0213 */
[----:B------:R-:W-:Y:S01]  /*9d90*/  PRMT R18, R16, 0x5410, R18 ;  /* 0x0000541010127816 */ /* 0x000fe20000000012 */
[--C-:B------:R-:W-:Y:S01]  /*9da0*/  IMAD.MOV.U32 R6, RZ, RZ, R3.reuse ;  /* 0x000000ffff067224 */ /* 0x100fe200078e0003 */
[----:B------:R-:W-:Y:S01]  /*9db0*/  SHF.R.U32.HI R0, RZ, 0x10, R3 ;  /* 0x00000010ff007819 */ /* 0x000fe20000011603 */
[----:B------:R-:W-:-:S04]  /*9dc0*/  DEPBAR.LE SB0, 0x1 ;  /* 0x000080400000791a */ /* 0x000fc80000000000 */
[----:B------:R-:W-:Y:S01]  /*9dd0*/  IMNMX R16, R2, 0x80, PT ;  /* 0x0000008002107817 */ /* 0x000fe20003800200 */
[----:B------:R-:W-:Y:S01]  /*9de0*/  BSSY B1, `(.L_x_308) ;  /* 0x000005d000017945 */ /* 0x000fe20003800000 */
[----:B------:R-:W-:Y:S01]  /*9df0*/  PRMT R20, R17, 0x5410, R4 ;  /* 0x0000541011147816 */ /* 0x000fe20000000004 */
[----:B------:R-:W-:Y:S01]  /*9e00*/  BAR.SYNC.DEFER_BLOCKING 0x0 ;  /* 0x0000000000007b1d */ /* 0x000fe20000010000 */
[----:B------:R-:W-:Y:S02]  /*9e10*/  ISETP.GE.AND P0, PT, R213, R16, PT ;  /* 0x00000010d500720c */ /* 0x000fe40003f06270 */
[----:B------:R-:W-:Y:S02]  /*9e20*/  PRMT R22, R12, 0x5410, R15 ;  /* 0x000054100c167816 */ /* 0x000fe4000000000f */
[----:B------:R-:W-:Y:S02]  /*9e30*/  PRMT R19, R13, 0x5410, R7 ;  /* 0x000054100d137816 */ /* 0x000fe40000000007 */
[----:B------:R-:W-:-:S02]  /*9e40*/  PRMT R23, R9, 0x5410, R14 ;  /* 0x0000541009177816 */ /* 0x000fc4000000000e */
[----:B------:R-:W-:Y:S02]  /*9e50*/  PRMT R15, R11, 0x5410, R8 ;  /* 0x000054100b0f7816 */ /* 0x000fe40000000008 */
[----:B------:R-:W-:Y:S02]  /*9e60*/  PRMT R17, R5, 0x5410, R10 ;  /* 0x0000541005117816 */ /* 0x000fe4000000000a */
[----:B------:R-:W-:Y:S01]  /*9e70*/  PRMT R21, R0, 0x5410, R6 ;  /* 0x0000541000157816 */ /* 0x000fe20000000006 */
[----:B------:R-:W-:Y:S05]  /*9e80*/  @P0 BRA `(.L_x_309) ;  /* 0x0000052000000947 */ /* 0x000fea0003800000 */
[----:B------:R-:W-:Y:S01]  /*9e90*/  ISETP.GE.AND P0, PT, R24, c[0x0][0x27c], PT ;  /* 0x00009f0018007a0c */ /* 0x000fe20003f06270 */
[----:B------:R-:W-:-:S12]  /*9ea0*/  BSSY B0, `(.L_x_310) ;  /* 0x0000028000007945 */ /* 0x000fd80003800000 */
[----:B------:R-:W-:Y:S05]  /*9eb0*/  @P0 BRA `(.L_x_311) ;  /* 0x0000026000000947 */ /* 0x000fea0003800000 */
[----:B------:R-:W1:Y:S01]  /*9ec0*/  LDS.128 R4, [R208+0x100] ;  /* 0x00010000d0047984 */ /* 0x000e620000000c00 */
[--C-:B------:R-:W-:Y:S02]  /*9ed0*/  HADD2.F32 R9, -RZ, R15.reuse.H0_H0 ;  /* 0x2000000fff097230 */ /* 0x100fe40000004100 */
[----:B------:R-:W-:Y:S02]  /*9ee0*/  HADD2.F32 R0, -RZ, R15.H1_H1 ;  /* 0x3000000fff007230 */ /* 0x000fe40000004100 */
[--C-:B------:R-:W-:Y:S02]  /*9ef0*/  HADD2.F32 R3, -RZ, R18.reuse.H1_H1 ;  /* 0x30000012ff037230 */ /* 0x100fe40000004100 */
[----:B------:R-:W-:Y:S02]  /*9f00*/  HADD2.F32 R2, -RZ, R18.H0_H0 ;  /* 0x20000012ff027230 */ /* 0x000fe40000004100 */
[--C-:B-1----:R-:W-:Y:S02]  /*9f10*/  HADD2.F32 R10, -RZ, R4.reuse.H0_H0 ;  /* 0x20000004ff0a7230 */ /* 0x102fe40000004100 */
[----:B------:R-:W-:-:S02]  /*9f20*/  HADD2.F32 R8, -RZ, R4.H1_H1 ;  /* 0x30000004ff087230 */ /* 0x000fc40000004100 */
[--C-:B------:R-:W-:Y:S01]  /*9f30*/  HADD2.F32 R4, -RZ, R5.reuse.H0_H0 ;  /* 0x20000005ff047230 */ /* 0x100fe20000004100 */
[-C--:B------:R-:W-:Y:S01]  /*9f40*/  FMUL.FTZ R13, R10, R9.reuse ;  /* 0x000000090a0d7220 */ /* 0x080fe20000410000 */
[----:B------:R-:W-:Y:S01]  /*9f50*/  HADD2.F32 R5, -RZ, R5.H1_H1 ;  /* 0x30000005ff057230 */ /* 0x000fe20000004100 */
[C---:B------:R-:W-:Y:S01]  /*9f60*/  FMUL.FTZ R14, R8.reuse, R9 ;  /* 0x00000009080e7220 */ /* 0x040fe20000410000 */
[--C-:B------:R-:W-:Y:S01]  /*9f70*/  HADD2.F32 R12, -RZ, R6.reuse.H0_H0 ;  /* 0x20000006ff0c7230 */ /* 0x100fe20000004100 */
[-C--:B------:R-:W-:Y:S01]  /*9f80*/  FFMA.FTZ R13, R8, R3.reuse, R13 ;  /* 0x00000003080d7223 */ /* 0x080fe2000001000d */
[----:B------:R-:W-:Y:S01]  /*9f90*/  HADD2.F32 R6, -RZ, R6.H1_H1 ;  /* 0x30000006ff067230 */ /* 0x000fe20000004100 */
[CC--:B------:R-:W-:Y:S01]  /*9fa0*/  FMUL.FTZ R9, R5.reuse, R0.reuse ;  /* 0x0000000005097220 */ /* 0x0c0fe20000410000 */
[--C-:B------:R-:W-:Y:S01]  /*9fb0*/  HADD2.F32 R11, -RZ, R7.reuse.H0_H0 ;  /* 0x20000007ff0b7230 */ /* 0x100fe20000004100 */
[----:B------:R-:W-:Y:S01]  /*9fc0*/  FMUL.FTZ R0, R4, R0 ;  /* 0x0000000004007220 */ /* 0x000fe20000410000 */
[----:B------:R-:W-:Y:S01]  /*9fd0*/  HADD2.F32 R7, -RZ, R7.H1_H1 ;  /* 0x30000007ff077230 */ /* 0x000fe20000004100 */
[----:B------:R-:W-:Y:S01]  /*9fe0*/  FFMA.FTZ R14, R10, R3, -R14 ;  /* 0x000000030a0e7223 */ /* 0x000fe2000001080e */
[----:B------:R-:W-:Y:S01]  /*9ff0*/  HADD2.F32 R3, -RZ, R20.H0_H0 ;  /* 0x20000014ff037230 */ /* 0x000fe20000004100 */
[-C--:B------:R-:W-:Y:S01]  /*a000*/  FFMA.FTZ R10, R4, R2.reuse, -R9 ;  /* 0x00000002040a7223 */ /* 0x080fe20000010809 */
[--C-:B------:R-:W-:Y:S01]  /*a010*/  HADD2.F32 R4, -RZ, R17.reuse.H1_H1 ;  /* 0x30000011ff047230 */ /* 0x100fe20000004100 */
[----:B------:R-:W-:Y:S01]  /*a020*/  FFMA.FTZ R9, R5, R2, R0 ;  /* 0x0000000205097223 */ /* 0x000fe20000010000 */
[----:B------:R-:W-:-:S02]  /*a030*/  HADD2.F32 R0, -RZ, R17.H0_H0 ;  /* 0x20000011ff007230 */ /* 0x000fc40000004100 */
[----:B------:R-:W-:Y:S01]  /*a040*/  HADD2.F32 R2, -RZ, R19.H0_H0 ;  /* 0x20000013ff027230 */ /* 0x000fe20000004100 */
[-C--:B------:R-:W-:Y:S02]  /*a050*/  FMUL.FTZ R8, R6, R4.reuse ;  /* 0x0000000406087220 */ /* 0x080fe40000410000 */
[C---:B------:R-:W-:Y:S02]  /*a060*/  FMUL.FTZ R5, R12.reuse, R4 ;  /* 0x000000040c057220 */ /* 0x040fe40000410000 */
[-C--:B------:R-:W-:Y:S02]  /*a070*/  FMUL.FTZ R4, R7, R0.reuse ;  /* 0x0000000007047220 */ /* 0x080fe40000410000 */
[----:B------:R-:W-:Y:S02]  /*a080*/  FMUL.FTZ R0, R11, R0 ;  /* 0x000000000b007220 */ /* 0x000fe40000410000 */
[-C--:B------:R-:W-:Y:S02]  /*a090*/  FFMA.FTZ R8, R12, R3.reuse, -R8 ;  /* 0x000000030c087223 */ /* 0x080fe40000010808 */
[----:B------:R-:W-:Y:S01]  /*a0a0*/  FFMA.FTZ R6, R6, R3, R5 ;  /* 0x0000000306067223 */ /* 0x000fe20000010005 */
[----:B------:R-:W-:Y:S01]  /*a0b0*/  F2FP.PACK_AB R5, R9, R10 ;  /* 0x0000000a0905723e */ /* 0x000fe200000000ff */
[----:B------:R-:W-:Y:S01]  /*a0c0*/  FFMA.FTZ R3, R11, R2, -R4 ;  /* 0x000000020b037223 */ /* 0x000fe20000010804 */
[----:B------:R-:W-:Y:S01]  /*a0d0*/  F2FP.PACK_AB R4, R13, R14 ;  /* 0x0000000e0d04723e */ /* 0x000fe200000000ff */
[----:B------:R-:W-:Y:S01]  /*a0e0*/  FFMA.FTZ R0, R7, R2, R0 ;  /* 0x0000000207007223 */ /* 0x000fe20000010000 */
[----:B------:R-:W-:-:S04]  /*a0f0*/  F2FP.PACK_AB R6, R6, R8 ;  /* 0x000000080606723e */ /* 0x000fc800000000ff */
[----:B------:R-:W-:-:S05]  /*a100*/  F2FP.PACK_AB R7, R0, R3 ;  /* 0x000000030007723e */ /* 0x000fca00000000ff */
[----:B------:R1:W-:Y:S02]  /*a110*/  STS.128 [R208+0x100], R4 ;  /* 0x00010004d0007388 */ /* 0x0003e40000000c00 */
.L_x_311:
[----:B------:R-:W-:Y:S05]  /*a120*/  BSYNC B0 ;  /* 0x0000000000007941 */ /* 0x000fea0003800000 */
.L_x_310:
[----:B------:R-:W-:-:S13]  /*a130*/  ISETP.GE.AND P0, PT, R109, c[0x0][0x27c], PT ;  /* 0x00009f006d007a0c */ /* 0x000fda0003f06270 */
[----:B------:R-:W-:Y:S05]  /*a140*/  @P0 BRA `(.L_x_309) ;  /* 0x0000026000000947 */ /* 0x000fea0003800000 */
[----:B-1----:R-:W1:Y:S01]  /*a150*/  LDS.128 R4, [R208+0x4100] ;  /* 0x00410000d0047984 */ /* 0x002e620000000c00 */
[----:B------:R-:W-:Y:S02]  /*a160*/  HADD2.F32 R9, -RZ, R19.H1_H1 ;  /* 0x30000013ff097230 */ /* 0x000fe40000004100 */
        /* <DEDUP_REMOVED lines=17> */
[----:B------:R-:W-:Y:S01]  /*a280*/  HADD2.F32 R3, -RZ, R23.H1_H1 ;  /* 0x30000017ff037230 */ /* 0x000fe20000004100 */
        /* <DEDUP_REMOVED lines=18> */
.L_x_309:
[----:B------:R-:W-:Y:S05]  /*a3b0*/  BSYNC B1 ;  /* 0x0000000000017941 */ /* 0x000fea0003800000 */
.L_x_308:
[----:B------:R-:W-:Y:S01]  /*a3c0*/  IADD3 R0, R213, 0x20, RZ ;  /* 0x00000020d5007810 */ /* 0x000fe20007ffe0ff */
[----:B------:R-:W-:Y:S03]  /*a3d0*/  BSSY B1, `(.L_x_312) ;  /* 0x0000055000017945 */ /* 0x000fe60003800000 */
[----:B------:R-:W-:-:S13]  /*a3e0*/  ISETP.GE.AND P0, PT, R0, R16, PT ;  /* 0x000000100000720c */ /* 0x000fda0003f06270 */
[----:B------:R-:W-:Y:S05]  /*a3f0*/  @P0 BRA `(.L_x_313) ;  /* 0x0000052000000947 */ /* 0x000fea0003800000 */
[----:B------:R-:W-:Y:S01]  /*a400*/  ISETP.GE.AND P0, PT, R24, c[0x0][0x27c], PT ;  /* 0x00009f0018007a0c */ /* 0x000fe20003f06270 */
[----:B------:R-:W-:-:S12]  /*a410*/  BSSY B0, `(.L_x_314) ;  /* 0x0000028000007945 */ /* 0x000fd80003800000 */
[----:B------:R-:W-:Y:S05]  /*a420*/  @P0 BRA `(.L_x_315) ;  /* 0x0000026000000947 */ /* 0x000fea0003800000 */
[----:B-1----:R-:W1:Y:S01]  /*a430*/  LDS.128 R4, [R208+0x1100] ;  /* 0x00110000d0047984 */ /* 0x002e620000000c00 */
[--C-:B------:R-:W-:Y:S02]  /*a440*/  HADD2.F32 R9, -RZ, R15.reuse.H0_H0 ;  /* 0x2000000fff097230 */ /* 0x100fe40000004100 */
[----:B------:R-:W-:Y:S02]  /*a450*/  HADD2.F32 R0, -RZ, R15.H1_H1 ;  /* 0x3000000fff007230 */ /* 0x000fe40000004100 */
[--C-:B------:R-:W-:Y:S02]  /*a460*/  HADD2.F32 R3, -RZ, R18.reuse.H1_H1 ;  /* 0x30000012ff037230 */ /* 0x100fe40000004100 */
[----:B------:R-:W-:Y:S02]  /*a470*/  HADD2.F32 R2, -RZ, R18.H0_H0 ;  /* 0x20000012ff027230 */ /* 0x000fe40000004100 */
[--C-:B-1----:R-:W-:Y:S02]  /*a480*/  HADD2.F32 R10, -RZ, R4.reuse.H0_H0 ;  /* 0x20000004ff0a7230 */ /* 0x102fe40000004100 */
[----:B------:R-:W-:-:S02]  /*a490*/  HADD2.F32 R8, -RZ, R4.H1_H1 ;  /* 0x30000004ff087230 */ /* 0x000fc40000004100 */
[--C-:B------:R-:W-:Y:S01]  /*a4a0*/  HADD2.F32 R4, -RZ, R5.reuse.H0_H0 ;  /* 0x20000005ff047230 */ /* 0x100fe20000004100 */
[C---:B------:R-:W-:Y:S01]  /*a4b0*/  FMUL.FTZ R13, R9.reuse, R10 ;  /* 0x0000000a090d7220 */ /* 0x040fe20000410000 */
[----:B------:R-:W-:Y:S01]  /*a4c0*/  HADD2.F32 R5, -RZ, R5.H1_H1 ;  /* 0x30000005ff057230 */ /* 0x000fe20000004100 */
[-C--:B------:R-:W-:Y:S01]  /*a4d0*/  FMUL.FTZ R14, R9, R8.reuse ;  /* 0x00000008090e7220 */ /* 0x080fe20000410000 */
[--C-:B------:R-:W-:Y:S01]  /*a4e0*/  HADD2.F32 R12, -RZ, R6.reuse.H0_H0 ;  /* 0x20000006ff0c7230 */ /* 0x100fe20000004100 */
[C---:B------:R-:W-:Y:S01]  /*a4f0*/  FFMA.FTZ R13, R3.reuse, R8, R13 ;  /* 0x00000008030d7223 */ /* 0x040fe2000001000d */
[----:B------:R-:W-:Y:S01]  /*a500*/  HADD2.F32 R6, -RZ, R6.H1_H1 ;  /* 0x30000006ff067230 */ /* 0x000fe20000004100 */
[CC--:B------:R-:W-:Y:S01]  /*a510*/  FMUL.FTZ R9, R0.reuse, R5.reuse ;  /* 0x0000000500097220 */ /* 0x0c0fe20000410000 */
[--C-:B------:R-:W-:Y:S01]  /*a520*/  HADD2.F32 R11, -RZ, R7.reuse.H0_H0 ;  /* 0x20000007ff0b7230 */ /* 0x100fe20000004100 */
[----:B------:R-:W-:Y:S01]  /*a530*/  FMUL.FTZ R0, R0, R4 ;  /* 0x0000000400007220 */ /* 0x000fe20000410000 */
[----:B------:R-:W-:Y:S01]  /*a540*/  HADD2.F32 R7, -RZ, R7.H1_H1 ;  /* 0x30000007ff077230 */ /* 0x000fe20000004100 */
[----:B------:R-:W-:Y:S01]  /*a550*/  FFMA.FTZ R14, R3, R10, -R14 ;  /* 0x0000000a030e7223 */ /* 0x000fe2000001080e */
[----:B------:R-:W-:Y:S01]  /*a560*/  HADD2.F32 R3, -RZ, R20.H0_H0 ;  /* 0x20000014ff037230 */ /* 0x000fe20000004100 */
[C---:B------:R-:W-:Y:S01]  /*a570*/  FFMA.FTZ R10, R2.reuse, R4, -R9 ;  /* 0x00000004020a7223 */ /* 0x040fe20000010809 */
[--C-:B------:R-:W-:Y:S01]  /*a580*/  HADD2.F32 R4, -RZ, R17.reuse.H1_H1 ;  /* 0x30000011ff047230 */ /* 0x100fe20000004100 */
[----:B------:R-:W-:Y:S01]  /*a590*/  FFMA.FTZ R9, R2, R5, R0 ;  /* 0x0000000502097223 */ /* 0x000fe20000010000 */
[----:B------:R-:W-:-:S02]  /*a5a0*/  HADD2.F32 R0, -RZ, R17.H0_H0 ;  /* 0x20000011ff007230 */ /* 0x000fc40000004100 */
[----:B------:R-:W-:Y:S01]  /*a5b0*/  HADD2.F32 R2, -RZ, R19.H0_H0 ;  /* 0x20000013ff027230 */ /* 0x000fe20000004100 */
[C---:B------:R-:W-:Y:S02]  /*a5c0*/  FMUL.FTZ R8, R4.reuse, R6 ;  /* 0x0000000604087220 */ /* 0x040fe40000410000 */
[-C--:B------:R-:W-:Y:S02]  /*a5d0*/  FMUL.FTZ R5, R4, R12.reuse ;  /* 0x0000000c04057220 */ /* 0x080fe40000410000 */
[C---:B------:R-:W-:Y:S02]  /*a5e0*/  FMUL.FTZ R4, R0.reuse, R7 ;  /* 0x0000000700047220 */ /* 0x040fe40000410000 */
[-C--:B------:R-:W-:Y:S02]  /*a5f0*/  FMUL.FTZ R0, R0, R11.reuse ;  /* 0x0000000b00007220 */ /* 0x080fe40000410000 */
[C---:B------:R-:W-:Y:S02]  /*a600*/  FFMA.FTZ R8, R3.reuse, R12, -R8 ;  /* 0x0000000c03087223 */ /* 0x040fe40000010808 */
[----:B------:R-:W-:Y:S01]  /*a610*/  FFMA.FTZ R6, R3, R6, R5 ;  /* 0x0000000603067223 */ /* 0x000fe20000010005 */
[----:B------:R-:W-:Y:S01]  /*a620*/  F2FP.PACK_AB R5, R9, R10 ;  /* 0x0000000a0905723e */ /* 0x000fe200000000ff */
[C---:B------:R-:W-:Y:S01]  /*a630*/  FFMA.FTZ R3, R2.reuse, R11, -R4 ;  /* 0x0000000b02037223 */ /* 0x040fe20000010804 */
[----:B------:R-:W-:Y:S01]  /*a640*/  F2FP.PACK_AB R4, R13, R14 ;  /* 0x0000000e0d04723e */ /* 0x000fe200000000ff */
[----:B------:R-:W-:Y:S01]  /*a650*/  FFMA.FTZ R0, R2, R7, R0 ;  /* 0x0000000702007223 */ /* 0x000fe20000010000 */
[----:B------:R-:W-:-:S04]  /*a660*/  F2FP.PACK_AB R6, R6, R8 ;  /* 0x000000080606723e */ /* 0x000fc800000000ff */
[----:B------:R-:W-:-:S05]  /*a670*/  F2FP.PACK_AB R7, R0, R3 ;  /* 0x000000030007723e */ /* 0x000fca00000000ff */
[----:B------:R1:W-:Y:S02]  /*a680*/  STS.128 [R208+0x1100], R4 ;  /* 0x00110004d0007388 */ /* 0x0003e40000000c00 */
.L_x_315:
[----:B------:R-:W-:Y:S05]  /*a690*/  BSYNC B0 ;  /* 0x0000000000007941 */ /* 0x000fea0003800000 */
.L_x_314:
        /* <DEDUP_REMOVED lines=21> */
[----:B------:R-:W-:Y:S01]  /*a7f0*/  HADD2.F32 R3, -RZ, R23.H1_H1 ;  /* 0x30000017ff037230 */ /* 0x000fe20000004100 */
        /* <DEDUP_REMOVED lines=18> */
.L_x_313:
[----:B------:R-:W-:Y:S05]  /*a920*/  BSYNC B1 ;  /* 0x0000000000017941 */ /* 0x000fea0003800000 */
.L_x_312:
        /* <DEDUP_REMOVED lines=45> */
.L_x_319:
[----:B------:R-:W-:Y:S05]  /*ac00*/  BSYNC B0 ;  /* 0x0000000000007941 */ /* 0x000fea0003800000 */
.L_x_318:
        /* <DEDUP_REMOVED lines=40> */
.L_x_317:
[----:B------:R-:W-:Y:S05]  /*ae90*/  BSYNC B1 ;  /* 0x0000000000017941 */ /* 0x000fea0003800000 */
.L_x_316:
[----:B------:R-:W-:-:S04]  /*aea0*/  IADD3 R0, R213, 0x60, RZ ;  /* 0x00000060d5007810 */ /* 0x000fc80007ffe0ff */
        /* <DEDUP_REMOVED lines=43> */
.L_x_322:
[----:B------:R-:W-:Y:S05]  /*b160*/  BSYNC B0 ;  /* 0x0000000000007941 */ /* 0x000fea0003800000 */
.L_x_321:
        /* <DEDUP_REMOVED lines=39> */
[----:B------:R1:W-:Y:S01]  /*b3e0*/  STS.128 [R208+0x7100], R4 ;  /* 0x00710004d0007388 */ /* 0x0003e20000000c00 */
[----:B------:R-:W-:Y:S05]  /*b3f0*/  BRA `(.L_x_320) ;  /* 0x00001b3000007947 */ /* 0x000fea0003800000 */
.L_x_305:
[----:B------:R-:W1:Y:S01]  /*b400*/  SHFL.IDX PT, R16, R0, RZ, 0x181f ;  /* 0x00181fff00107589 */ /* 0x000e6200000e0000 */
[----:B------:R-:W-:Y:S01]  /*b410*/  BSSY B0, `(.L_x_323) ;  /* 0x0000014000007945 */ /* 0x000fe20003800000 */
[----:B------:R-:W-:Y:S01]  /*b420*/  CS2R R4, SRZ ;  /* 0x0000000000047805 */ /* 0x000fe2000001ff00 */
[----:B------:R-:W-:Y:S01]  /*b430*/  CS2R R10, SRZ ;  /* 0x00000000000a7805 */ /* 0x000fe2000001ff00 */
[----:B------:R-:W2:Y:S01]  /*b440*/  SHFL.IDX PT, R14, R6, RZ, 0x181f ;  /* 0x00181fff060e7589 */ /* 0x000ea200000e0000 */
[----:B------:R-:W-:-:S03]  /*b450*/  CS2R R8, SRZ ;  /* 0x0000000000087805 */ /* 0x000fc6000001ff00 */
[----:B------:R-:W3:Y:S04]  /*b460*/  SHFL.IDX PT, R15, R2, RZ, 0x181f ;  /* 0x00181fff020f7589 */ /* 0x000ee800000e0000 */
[----:B------:R4:W1:Y:S02]  /*b470*/  SHFL.IDX PT, R3, R7, RZ, 0x181f ;  /* 0x00181fff07037589 */ /* 0x00086400000e0000 */
[----:B----4-:R-:W-:Y:S01]  /*b480*/  CS2R R6, SRZ ;  /* 0x0000000000067805 */ /* 0x010fe2000001ff00 */
[----:B------:R-:W-:Y:S05]  /*b490*/  @P5 BRA `(.L_x_324) ;  /* 0x000000b000005947 */ /* 0x000fea0003800000 */
[C---:B-123--:R-:W-:Y:S01]  /*b4a0*/  ISETP.GE.AND P0, PT, R36.reuse, c[0x0][0x27c], PT ;  /* 0x00009f0024007a0c */ /* 0x04efe20003f06270 */
[C---:B------:R-:W-:Y:S01]  /*b4b0*/  IMAD.SHL.U32 R2, R36.reuse, 0x2, RZ ;  /* 0x0000000224027824 */ /* 0x040fe200078e00ff */
[----:B------:R-:W-:Y:S01]  /*b4c0*/  SHF.L.U64.HI R0, R36, 0x1, R13 ;  /* 0x0000000124007819 */ /* 0x000fe2000001020d */
[----:B------:R-:W-:-:S03]  /*b4d0*/  CS2R R6, SRZ ;  /* 0x0000000000067805 */ /* 0x000fc6000001ff00 */
[-C--:B------:R-:W-:Y:S02]  /*b4e0*/  IADD3 R12, P2, R14, R2.reuse, RZ ;  /* 0x000000020e0c7210 */ /* 0x080fe40007f5e0ff */
[----:B------:R-:W-:-:S03]  /*b4f0*/  IADD3 R2, P1, R3, R2, RZ ;  /* 0x0000000203027210 */ /* 0x000fc60007f3e0ff */
[--C-:B------:R-:W-:Y:S02]  /*b500*/  IMAD.X R13, R16, 0x1, R0.reuse, P2 ;  /* 0x00000001100d7824 */ /* 0x100fe400010e0600 */
[----:B------:R-:W-:Y:S01]  /*b510*/  IMAD.X R3, R15, 0x1, R0, P1 ;  /* 0x000000010f037824 */ /* 0x000fe200008e0600 */
[----:B------:R-:W-:Y:S05]  /*b520*/  @P0 BRA `(.L_x_324) ;  /* 0x0000002000000947 */ /* 0x000fea0003800000 */
[----:B------:R1:W5:Y:S04]  /*b530*/  LD.E.128 R8, [R12.64] ;  /* 0x0000000a0c087980 */ /* 0x000368000c101d00 */
[----:B------:R1:W5:Y:S02]  /*b540*/  LD.E.128 R4, [R2.64] ;  /* 0x0000000a02047980 */ /* 0x000364000c101d00 */
.L_x_324:
[----:B-123--:R-:W-:Y:S05]  /*b550*/  BSYNC B0 ;  /* 0x0000000000007941 */ /* 0x00efea0003800000 */
.L_x_323:
[--C-:B-----5:R-:W-:Y:S01]  /*b560*/  SHF.R.U32.HI R2, RZ, 0x10, R9.reuse ;  /* 0x00000010ff027819 */ /* 0x120fe20000011609 */
[----:B------:R-:W-:Y:S01]  /*b570*/  IMAD.MOV.U32 R17, RZ, RZ, R9 ;  /* 0x000000ffff117224 */ /* 0x000fe200078e0009 */
[--C-:B------:R-:W-:Y:S01]  /*b580*/  SHF.R.U64 R13, R10, 0x10, R11.reuse ;  /* 0x000000100a0d7819 */ /* 0x100fe2000000120b */
[----:B------:R-:W-:Y:S01]  /*b590*/  IMAD.MOV.U32 R15, RZ, RZ, R10 ;  /* 0x000000ffff0f7224 */ /* 0x000fe200078e000a */
[----:B------:R-:W-:Y:S01]  /*b5a0*/  ISETP.GE.AND P0, PT, R36, c[0x0][0x27c], PT ;  /* 0x00009f0024007a0c */ /* 0x000fe20003f06270 */
[----:B------:R-:W-:Y:S01]  /*b5b0*/  IMAD.MOV.U32 R14, RZ, RZ, R11 ;  /* 0x000000ffff0e7224 */ /* 0x000fe200078e000b */
[----:B------:R-:W-:Y:S01]  /*b5c0*/  PRMT R47, R2, 0x5410, R13 ;  /* 0x00005410022f7816 */ /* 0x000fe2000000000d */
[----:B------:R-:W-:Y:S01]  /*b5d0*/  IMAD R2, R241, -0x80, R19 ;  /* 0xffffff80f1027824 */ /* 0x000fe200078e0213 */
[----:B------:R-:W-:Y:S01]  /*b5e0*/  SHF.R.U64 R16, R8, 0x10, R9 ;  /* 0x0000001008107819 */ /* 0x000fe20000001209 */
[----:B------:R-:W-:Y:S01]  /*b5f0*/  IMAD.MOV.U32 R12, RZ, RZ, R4 ;  /* 0x000000ffff0c7224 */ /* 0x000fe200078e0004 */
[----:B------:R-:W-:Y:S01]  /*b600*/  SHF.R.U32.HI R10, RZ, 0x10, R11 ;  /* 0x00000010ff0a7819 */ /* 0x000fe2000001160b */
[----:B------:R-:W-:Y:S01]  /*b610*/  IMAD.MOV.U32 R18, RZ, RZ, R8 ;  /* 0x000000ffff127224 */ /* 0x000fe200078e0008 */
[----:B------:R-:W-:Y:S01]  /*b620*/  IMNMX R40, R2, 0x80, PT ;  /* 0x0000008002287817 */ /* 0x000fe20003800200 */
[--C-:B------:R-:W-:Y:S01]  /*b630*/  IMAD.MOV.U32 R11, RZ, RZ, R5.reuse ;  /* 0x000000ffff0b7224 */ /* 0x100fe200078e0005 */
[----:B------:R-:W-:Y:S01]  /*b640*/  SHF.R.U64 R9, R4, 0x10, R5 ;  /* 0x0000001004097819 */ /* 0x000fe20000001205 */
[----:B------:R-:W-:Y:S01]  /*b650*/  IMAD.MOV.U32 R8, RZ, RZ, R6 ;  /* 0x000000ffff087224 */ /* 0x000fe200078e0006 */
[----:B------:R-:W-:Y:S01]  /*b660*/  ISETP.GE.OR P1, PT, R213, R40, P0 ;  /* 0x00000028d500720c */ /* 0x000fe20000726670 */
[----:B------:R-:W-:-:S04]  /*b670*/  DEPBAR.LE SB0, 0x1 ;  /* 0x000080400000791a */ /* 0x000fc80000000000 */
[----:B------:R-:W-:Y:S01]  /*b680*/  SHF.R.U32.HI R4, RZ, 0x10, R5 ;  /* 0x00000010ff047819 */ /* 0x000fe20000011605 */
[--C-:B------:R-:W-:Y:S01]  /*b690*/  IMAD.MOV.U32 R5, RZ, RZ, R7.reuse ;  /* 0x000000ffff057224 */ /* 0x100fe200078e0007 */
[--C-:B------:R-:W-:Y:S01]  /*b6a0*/  SHF.R.U64 R3, R6, 0x10, R7.reuse ;  /* 0x0000001006037819 */ /* 0x100fe20000001207 */
[----:B------:R-:W-:Y:S01]  /*b6b0*/  BSSY B0, `(.L_x_325) ;  /* 0x0000062000007945 */ /* 0x000fe20003800000 */
[----:B------:R-:W-:Y:S02]  /*b6c0*/  SHF.R.U32.HI R0, RZ, 0x10, R7 ;  /* 0x00000010ff007819 */ /* 0x000fe40000011607 */
[----:B------:R-:W-:Y:S02]  /*b6d0*/  PRMT R43, R18, 0x5410, R8 ;  /* 0x00005410122b7816 */ /* 0x000fe40000000008 */
[----:B------:R-:W-:Y:S02]  /*b6e0*/  PRMT R45, R17, 0x5410, R0 ;  /* 0x00005410112d7816 */ /* 0x000fe40000000000 */
[----:B------:R-:W-:-:S02]  /*b6f0*/  PRMT R44, R3, 0x5410, R16 ;  /* 0x00005410032c7816 */ /* 0x000fc40000000010 */
[----:B------:R-:W-:Y:S02]  /*b700*/  PRMT R46, R15, 0x5410, R5 ;  /* 0x000054100f2e7816 */ /* 0x000fe40000000005 */
[----:B------:R-:W-:Y:S02]  /*b710*/  PRMT R48, R10, 0x5410, R14 ;  /* 0x000054100a307816 */ /* 0x000fe4000000000e */
[----:B------:R-:W-:Y:S02]  /*b720*/  PRMT R41, R12, 0x5410, R9 ;  /* 0x000054100c297816 */ /* 0x000fe40000000009 */
[----:B------:R-:W-:Y:S01]  /*b730*/  PRMT R42, R11, 0x5410, R4 ;  /* 0x000054100b2a7816 */ /* 0x000fe20000000004 */
[----:B------:R-:W-:Y:S06]  /*b740*/  BAR.SYNC.DEFER_BLOCKING 0x0 ;  /* 0x0000000000007b1d */ /* 0x000fec0000010000 */
[----:B------:R-:W-:Y:S05]  /*b750*/  @P1 BRA `(.L_x_326) ;  /* 0x0000057000001947 */ /* 0x000fea0003800000 */
[----:B------:R-:W-:Y:S01]  /*b760*/  MOV R0, c[0x0][0x27c] ;  /* 0x00009f0000007a02 */ /* 0x000fe20000000f00 */
[----:B------:R-:W1:Y:S01]  /*b770*/  LDS.128 R4, [R208+0x100] ;  /* 0x00010000d0047984 */ /* 0x000e620000000c00 */
[----:B------:R-:W-:-:S02]  /*b780*/  HADD2.F32 R13, -RZ, R43.H0_H0 ;  /* 0x2000002bff0d7230 */ /* 0x000fc40000004100 */
[----:B------:R-:W-:Y:S01]  /*b790*/  LEA.HI R0, R0, R232, RZ, 0x1d ;  /* 0x000000e800007211 */ /* 0x000fe200078fe8ff */
[----:B------:R-:W-:-:S03]  /*b7a0*/  HADD2.F32 R12, -RZ, R44.H1_H1 ;  /* 0x3000002cff0c7230 */ /* 0x000fc60000004100 */
[----:B------:R-:W-:Y:S02]  /*b7b0*/  SHF.R.S32.HI R3, RZ, 0x1f, R0 ;  /* 0x0000001fff037819 */ /* 0x000fe40000011400 */
[----:B------:R-:W-:Y:S02]  /*b7c0*/  SHF.L.U32 R2, R0, 0x3, RZ ;  /* 0x0000000300027819 */ /* 0x000fe400000006ff */
[----:B------:R-:W-:Y:S02]  /*b7d0*/  LEA.HI R0, R3, R0, RZ, 0x3 ;  /* 0x0000000003007211 */ /* 0x000fe400078f18ff */
[----:B------:R-:W-:Y:S02]  /*b7e0*/  LOP3.LUT R2, R158, 0x38, R2, 0xf8, !PT ;  /* 0x000000389e027812 */ /* 0x000fe400078ef802 */
[----:B------:R-:W-:Y:S02]  /*b7f0*/  SHF.L.U32 R0, R0, 0xa, RZ ;  /* 0x0000000a00007819 */ /* 0x000fe400000006ff */
[----:B------:R-:W-:-:S02]  /*b800*/  LOP3.LUT R2, R2, R193, RZ, 0x3c, !PT ;  /* 0x000000c102027212 */ /* 0x000fc400078e3cff */
[----:B------:R-:W-:-:S04]  /*b810*/  LOP3.LUT R0, R0, 0x7fffe000, RZ, 0xc0, !PT ;  /* 0x7fffe00000007812 */ /* 0x000fc800078ec0ff */
[----:B------:R-:W-:Y:S01]  /*b820*/  IADD3 R0, R2, R0, R169 ;  /* 0x0000000002007210 */ /* 0x000fe20007ffe0a9 */
[----:B------:R-:W-:-:S03]  /*b830*/  HADD2.F32 R2, -RZ, R41.H0_H0 ;  /* 0x20000029ff027230 */ /* 0x000fc60000004100 */
[----:B------:R-:W-:Y:S01]  /*b840*/  SHF.L.U32 R28, R0, 0x1, RZ ;  /* 0x00000001001c7819 */ /* 0x000fe200000006ff */
[----:B------:R-:W-:-:S04]  /*b850*/  HADD2.F32 R0, -RZ, R41.H1_H1 ;  /* 0x30000029ff007230 */ /* 0x000fc80000004100 */
[----:B------:R-:W2:Y:S01]  /*b860*/  LDS.128 R8, [R28+0x100] ;  /* 0x000100001c087984 */ /* 0x000ea20000000c00 */
[--C-:B-1----:R-:W-:Y:S02]  /*b870*/  HADD2.F32 R17, -RZ, R4.reuse.H0_H0 ;  /* 0x20000004ff117230 */ /* 0x102fe40000004100 */
[----:B------:R-:W-:Y:S02]  /*b880*/  HADD2.F32 R16, -RZ, R4.H1_H1 ;  /* 0x30000004ff107230 */ /* 0x000fe40000004100 */
[--C-:B------:R-:W-:Y:S02]  /*b890*/  HADD2.F32 R23, -RZ, R7.reuse.H0_H0 ;  /* 0x20000007ff177230 */ /* 0x100fe40000004100 */
[----:B------:R-:W-:Y:S01]  /*b8a0*/  HADD2.F32 R22, -RZ, R7.H1_H1 ;  /* 0x30000007ff167230 */ /* 0x000fe20000004100 */
[----:B------:R-:W-:Y:S01]  /*b8b0*/  FMUL.FTZ R7, R17, R2 ;  /* 0x0000000211077220 */ /* 0x000fe20000410000 */
[--C-:B------:R-:W-:Y:S02]  /*b8c0*/  HADD2.F32 R19, -RZ, R5.reuse.H0_H0 ;  /* 0x20000005ff137230 */ /* 0x100fe40000004100 */
[----:B------:R-:W-:-:S02]  /*b8d0*/  HADD2.F32 R18, -RZ, R5.H1_H1 ;  /* 0x30000005ff127230 */ /* 0x000fc40000004100 */
[----:B------:R-:W-:Y:S02]  /*b8e0*/  HADD2.F32 R5, -RZ, R42.H0_H0 ;  /* 0x2000002aff057230 */ /* 0x000fe40000004100 */
[--C-:B------:R-:W-:Y:S02]  /*b8f0*/  HADD2.F32 R21, -RZ, R6.reuse.H0_H0 ;  /* 0x20000006ff157230 */ /* 0x100fe40000004100 */
[----:B------:R-:W-:Y:S02]  /*b900*/  HADD2.F32 R20, -RZ, R6.H1_H1 ;  /* 0x30000006ff147230 */ /* 0x000fe40000004100 */
[--C-:B--2---:R-:W-:Y:S02]  /*b910*/  HADD2.F32 R4, -RZ, R8.reuse.H0_H0 ;  /* 0x20000008ff047230 */ /* 0x104fe40000004100 */
[----:B------:R-:W-:Y:S02]  /*b920*/  HADD2.F32 R3, -RZ, R8.H1_H1 ;  /* 0x30000008ff037230 */ /* 0x000fe40000004100 */
[--C-:B------:R-:W-:Y:S01]  /*b930*/  HADD2.F32 R15, -RZ, R11.reuse.H0_H0 ;  /* 0x2000000bff0f7230 */ /* 0x100fe20000004100 */
[----:B------:R-:W-:Y:S01]  /*b940*/  FMUL.FTZ R33, R4, R2 ;  /* 0x0000000204217220 */ /* 0x000fe20000410000 */
[----:B------:R-:W-:Y:S01]  /*b950*/  HADD2.F32 R14, -RZ, R11.H1_H1 ;  /* 0x3000000bff0e7230 */ /* 0x000fe20000004100 */
[----:B------:R-:W-:Y:S01]  /*b960*/  FMUL.FTZ R2, R16, R0 ;  /* 0x0000000010027220 */ /* 0x000fe20000410000 */
[----:B------:R-:W-:Y:S01]  /*b970*/  HADD2.F32 R6, -RZ, R9.H0_H0 ;  /* 0x20000009ff067230 */ /* 0x000fe20000004100 */
[----:B------:R-:W-:Y:S01]  /*b980*/  FFMA.FTZ R38, R4, R13, R7 ;  /* 0x0000000d04267223 */ /* 0x000fe20000010007 */
[----:B------:R-:W-:Y:S01]  /*b990*/  HADD2.F32 R11, -RZ, R45.H0_H0 ;  /* 0x2000002dff0b7230 */ /* 0x000fe20000004100 */
[----:B------:R-:W-:Y:S01]  /*b9a0*/  FFMA.FTZ R35, R3, R12, R2 ;  /* 0x0000000c03237223 */ /* 0x000fe20000010002 */
[----:B------:R-:W-:Y:S01]  /*b9b0*/  HADD2.F32 R2, -RZ, R42.H1_H1 ;  /* 0x3000002aff027230 */ /* 0x000fe20000004100 */
[-C--:B------:R-:W-:Y:S01]  /*b9c0*/  FMUL.FTZ R4, R19, R5.reuse ;  /* 0x0000000513047220 */ /* 0x080fe20000410000 */
[----:B------:R-:W-:Y:S01]  /*b9d0*/  HADD2.F32 R9, -RZ, R9.H1_H1 ;  /* 0x30000009ff097230 */ /* 0x000fe20000004100 */
[----:B------:R-:W-:Y:S01]  /*b9e0*/  FMUL.FTZ R32, R3, R0 ;  /* 0x0000000003207220 */ /* 0x000fe20000410000 */
[----:B------:R-:W-:Y:S01]  /*b9f0*/  HADD2.F32 R0, -RZ, R43.H1_H1 ;  /* 0x3000002bff007230 */ /* 0x000fe20000004100 */
[C---:B------:R-:W-:Y:S01]  /*ba00*/  FMUL.FTZ R30, R6.reuse, R5 ;  /* 0x00000005061e7220 */ /* 0x040fe20000410000 */
[--C-:B------:R-:W-:Y:S01]  /*ba10*/  HADD2.F32 R7, -RZ, R47.reuse.H0_H0 ;  /* 0x2000002fff077230 */ /* 0x100fe20000004100 */
[----:B------:R-:W-:Y:S01]  /*ba20*/  FFMA.FTZ R34, R6, R11, R4 ;  /* 0x0000000b06227223 */ /* 0x000fe20000010004 */
[----:B------:R-:W-:Y:S01]  /*ba30*/  HADD2.F32 R8, -RZ, R10.H0_H0 ;  /* 0x2000000aff087230 */ /* 0x000fe20000004100 */
[----:B------:R-:W-:Y:S01]  /*ba40*/  FMUL.FTZ R5, R18, R2 ;  /* 0x0000000212057220 */ /* 0x000fe20000410000 */
[----:B------:R-:W-:Y:S01]  /*ba50*/  HADD2.F32 R6, -RZ, R46.H0_H0 ;  /* 0x2000002eff067230 */ /* 0x000fe20000004100 */
[-C--:B------:R-:W-:Y:S01]  /*ba60*/  FMUL.FTZ R4, R21, R0.reuse ;  /* 0x0000000015047220 */ /* 0x080fe20000410000 */
[----:B------:R-:W-:Y:S01]  /*ba70*/  HADD2.F32 R3, -RZ, R44.H0_H0 ;  /* 0x2000002cff037230 */ /* 0x000fe20000004100 */
[C---:B------:R-:W-:Y:S01]  /*ba80*/  FFMA.FTZ R31, R9.reuse, R7, R5 ;  /* 0x00000007091f7223 */ /* 0x040fe20000010005 */
[----:B------:R-:W-:Y:S01]  /*ba90*/  HADD2.F32 R10, -RZ, R10.H1_H1 ;  /* 0x3000000aff0a7230 */ /* 0x000fe20000004100 */
[C---:B------:R-:W-:Y:S01]  /*baa0*/  FMUL.FTZ R25, R8.reuse, R0 ;  /* 0x0000000008197220 */ /* 0x040fe20000410000 */
[----:B------:R-:W-:Y:S01]  /*bab0*/  HADD2.F32 R5, -RZ, R47.H1_H1 ;  /* 0x3000002fff057230 */ /* 0x000fe20000004100 */
[----:B------:R-:W-:Y:S01]  /*bac0*/  FFMA.FTZ R29, R8, R6, R4 ;  /* 0x00000006081d7223 */ /* 0x000fe20000010004 */
[----:B------:R-:W-:Y:S01]  /*bad0*/  HADD2.F32 R0, -RZ, R45.H1_H1 ;  /* 0x3000002dff007230 */ /* 0x000fe20000004100 */
[----:B------:R-:W-:Y:S01]  /*bae0*/  FMUL.FTZ R27, R9, R2 ;  /* 0x00000002091b7220 */ /* 0x000fe20000410000 */
[----:B------:R-:W-:Y:S01]  /*baf0*/  HADD2.F32 R2, -RZ, R46.H1_H1 ;  /* 0x3000002eff027230 */ /* 0x000fe20000004100 */
[----:B------:R-:W-:-:S02]  /*bb00*/  FMUL.FTZ R4, R20, R3 ;  /* 0x0000000314047220 */ /* 0x000fc40000410000 */
[C---:B------:R-:W-:Y:S01]  /*bb10*/  FMUL.FTZ R24, R10.reuse, R3 ;  /* 0x000000030a187220 */ /* 0x040fe20000410000 */
[--C-:B------:R-:W-:Y:S01]  /*bb20*/  HADD2.F32 R3, -RZ, R48.reuse.H0_H0 ;  /* 0x20000030ff037230 */ /* 0x100fe20000004100 */
[----:B------:R-:W-:Y:S01]  /*bb30*/  FFMA.FTZ R26, R10, R5, R4 ;  /* 0x000000050a1a7223 */ /* 0x000fe20000010004 */
[----:B------:R-:W-:Y:S01]  /*bb40*/  HADD2.F32 R4, -RZ, R48.H1_H1 ;  /* 0x30000030ff047230 */ /* 0x000fe20000004100 */
[----:B------:R-:W-:Y:S02]  /*bb50*/  FMUL.FTZ R9, R22, R0 ;  /* 0x0000000016097220 */ /* 0x000fe40000410000 */
[-C--:B------:R-:W-:Y:S02]  /*bb60*/  FMUL.FTZ R8, R23, R2.reuse ;  /* 0x0000000217087220 */ /* 0x080fe40000410000 */
[----:B------:R-:W-:Y:S02]  /*bb70*/  FMUL.FTZ R2, R15, R2 ;  /* 0x000000020f027220 */ /* 0x000fe40000410000 */
[----:B------:R-:W-:-:S02]  /*bb80*/  FMUL.FTZ R0, R14, R0 ;  /* 0x000000000e007220 */ /* 0x000fc40000410000 */
[----:B------:R-:W-:Y:S02]  /*bb90*/  FFMA.FTZ R14, R14, R3, R9 ;  /* 0x000000030e0e7223 */ /* 0x000fe40000010009 */
[----:B------:R-:W-:Y:S02]  /*bba0*/  FFMA.FTZ R15, R15, R4, R8 ;  /* 0x000000040f0f7223 */ /* 0x000fe40000010008 */
[----:B------:R-:W-:Y:S02]  /*bbb0*/  FFMA.FTZ R11, R19, R11, -R30 ;  /* 0x0000000b130b7223 */ /* 0x000fe4000001081e */
[----:B------:R-:W-:Y:S02]  /*bbc0*/  FFMA.FTZ R9, R18, R7, -R27 ;  /* 0x0000000712097223 */ /* 0x000fe4000001081b */
[----:B------:R-:W-:Y:S02]  /*bbd0*/  FFMA.FTZ R13, R17, R13, -R33 ;  /* 0x0000000d110d7223 */ /* 0x000fe40000010821 */
[----:B------:R-:W-:Y:S01]  /*bbe0*/  FFMA.FTZ R8, R16, R12, -R32 ;  /* 0x0000000c10087223 */ /* 0x000fe20000010820 */
[----:B------:R-:W-:Y:S01]  /*bbf0*/  F2FP.PACK_AB R9, R9, R11 ;  /* 0x0000000b0909723e */ /* 0x000fe200000000ff */
[----:B------:R-:W-:Y:S01]  /*bc00*/  FFMA.FTZ R10, R21, R6, -R25 ;  /* 0x00000006150a7223 */ /* 0x000fe20000010819 */
[----:B------:R-:W-:Y:S01]  /*bc10*/  F2FP.PACK_AB R6, R26, R29 ;  /* 0x0000001d1a06723e */ /* 0x000fe200000000ff */
[----:B------:R-:W-:Y:S01]  /*bc20*/  FFMA.FTZ R7, R20, R5, -R24 ;  /* 0x0000000514077223 */ /* 0x000fe20000010818 */
[----:B------:R-:W-:Y:S01]  /*bc30*/  F2FP.PACK_AB R8, R8, R13 ;  /* 0x0000000d0808723e */ /* 0x000fe200000000ff */
[----:B------:R-:W-:Y:S01]  /*bc40*/  FFMA.FTZ R2, R23, R4, -R2 ;  /* 0x0000000417027223 */ /* 0x000fe20000010802 */
[----:B------:R-:W-:Y:S01]  /*bc50*/  F2FP.PACK_AB R4, R35, R38 ;  /* 0x000000262304723e */ /* 0x000fe200000000ff */
[----:B------:R-:W-:Y:S01]  /*bc60*/  FFMA.FTZ R0, R22, R3, -R0 ;  /* 0x0000000316007223 */ /* 0x000fe20000010800 */
[----:B------:R-:W-:-:S02]  /*bc70*/  F2FP.PACK_AB R10, R7, R10 ;  /* 0x0000000a070a723e */ /* 0x000fc400000000ff */
[----:B------:R-:W-:Y:S02]  /*bc80*/  F2FP.PACK_AB R5, R31, R34 ;  /* 0x000000221f05723e */ /* 0x000fe400000000ff */
[----:B------:R-:W-:Y:S02]  /*bc90*/  F2FP.PACK_AB R11, R0, R2 ;  /* 0x00000002000b723e */ /* 0x000fe400000000ff */
[----:B------:R-:W-:-:S03]  /*bca0*/  F2FP.PACK_AB R7, R14, R15 ;  /* 0x0000000f0e07723e */ /* 0x000fc600000000ff */
[----:B------:R1:W-:Y:S04]  /*bcb0*/  STS.128 [R208+0x100], R8 ;  /* 0x00010008d0007388 */ /* 0x0003e80000000c00 */
[----:B------:R1:W-:Y:S02]  /*bcc0*/  STS.128 [R28+0x100], R4 ;  /* 0x000100041c007388 */ /* 0x0003e40000000c00 */
.L_x_326:
[----:B------:R-:W-:Y:S05]  /*bcd0*/  BSYNC B0 ;  /* 0x0000000000007941 */ /* 0x000fea0003800000 */
.L_x_325:
[----:B------:R-:W-:Y:S01]  /*bce0*/  IADD3 R0, R213, 0x20, RZ ;  /* 0x00000020d5007810 */ /* 0x000fe20007ffe0ff */
[----:B------:R-:W-:Y:S03]  /*bcf0*/  BSSY B0, `(.L_x_327) ;  /* 0x000005d000007945 */ /* 0x000fe60003800000 */
[----:B------:R-:W-:-:S13]  /*bd00*/  ISETP.GE.OR P1, PT, R0, R40, P0 ;  /* 0x000000280000720c */ /* 0x000fda0000726670 */
[----:B------:R-:W-:Y:S05]  /*bd10*/  @P1 BRA `(.L_x_328) ;  /* 0x000005a000001947 */ /* 0x000fea0003800000 */
[----:B------:R-:W-:Y:S01]  /*bd20*/  MOV R3, c[0x0][0x27c] ;  /* 0x00009f0000037a02 */ /* 0x000fe20000000f00 */
[----:B------:R-:W-:Y:S01]  /*bd30*/  HADD2.F32 R13, -RZ, R43.H0_H0 ;  /* 0x2000002bff0d7230 */ /* 0x000fe20000004100 */
[----:B------:R-:W-:Y:S01]  /*bd40*/  LOP3.LUT R0, R157, 0x38, R36, 0xf8, !PT ;  /* 0x000000389d007812 */ /* 0x000fe200078ef824 */
[----:B------:R-:W-:Y:S01]  /*bd50*/  HADD2.F32 R12, -RZ, R44.H1_H1 ;  /* 0x3000002cff0c7230 */ /* 0x000fe20000004100 */
[----:B------:R-:W-:-:S04]  /*bd60*/  LEA.HI R3, R3, R232, RZ, 0x1d ;  /* 0x000000e803037211 */ /* 0x000fc800078fe8ff */
[----:B-1----:R-:W-:Y:S02]  /*bd70*/  SHF.R.S32.HI R4, RZ, 0x1f, R3 ;  /* 0x0000001fff047819 */ /* 0x002fe40000011403 */
[----:B------:R-:W-:Y:S02]  /*bd80*/  SHF.L.U32 R2, R3, 0x3, RZ ;  /* 0x0000000303027819 */ /* 0x000fe400000006ff */
[----:B------:R-:W-:Y:S02]  /*bd90*/  LEA.HI R4, R4, R3, RZ, 0x3 ;  /* 0x0000000304047211 */ /* 0x000fe400078f18ff */
[----:B------:R-:W-:Y:S02]  /*bda0*/  LOP3.LUT R3, R170, R0, R220, 0xf6, !PT ;  /* 0x00000000aa037212 */ /* 0x000fe400078ef6dc */
[----:B------:R-:W-:Y:S02]  /*bdb0*/  LOP3.LUT R2, R157, 0x38, R2, 0xf8, !PT ;  /* 0x000000389d027812 */ /* 0x000fe400078ef802 */
[----:B------:R-:W-:-:S02]  /*bdc0*/  SHF.L.U32 R0, R4, 0xa, RZ ;  /* 0x0000000a04007819 */ /* 0x000fc400000006ff */
[----:B------:R-:W-:Y:S02]  /*bdd0*/  LOP3.LUT R2, R2, R220, RZ, 0x3c, !PT ;  /* 0x000000dc02027212 */ /* 0x000fe400078e3cff */
[----:B------:R-:W-:Y:S02]  /*bde0*/  LOP3.LUT R0, R0, 0x7fffe000, RZ, 0xc0, !PT ;  /* 0x7fffe00000007812 */ /* 0x000fe400078ec0ff */
[----:B------:R-:W-:Y:S02]  /*bdf0*/  LEA R31, R3, 0x100, 0x1 ;  /* 0x00000100031f7811 */ /* 0x000fe400078e08ff */
[----:B------:R-:W-:Y:S01]  /*be00*/  IADD3 R0, R2, R0, R170 ;  /* 0x0000000002007210 */ /* 0x000fe20007ffe0aa */
[--C-:B------:R-:W-:Y:S02]  /*be10*/  HADD2.F32 R2, -RZ, R41.reuse.H0_H0 ;  /* 0x20000029ff027230 */ /* 0x100fe40000004100 */
[----:B------:R-:W1:Y:S01]  /*be20*/  LDS.128 R4, [R31] ;  /* 0x000000001f047984 */ /* 0x000e620000000c00 */
[----:B------:R-:W-:Y:S01]  /*be30*/  SHF.L.U32 R28, R0, 0x1, RZ ;  /* 0x00000001001c7819 */ /* 0x000fe200000006ff */
[----:B------:R-:W-:-:S04]  /*be40*/  HADD2.F32 R0, -RZ, R41.H1_H1 ;  /* 0x30000029ff007230 */ /* 0x000fc80000004100 */
[----:B------:R-:W2:Y:S01]  /*be50*/  LDS.128 R8, [R28+0x100] ;  /* 0x000100001c087984 */ /* 0x000ea20000000c00 */
[--C-:B-1----:R-:W-:Y:S02]  /*be60*/  HADD2.F32 R17, -RZ, R4.reuse.H0_H0 ;  /* 0x20000004ff117230 */ /* 0x102fe40000004100 */
[----:B------:R-:W-:Y:S02]  /*be70*/  HADD2.F32 R16, -RZ, R4.H1_H1 ;  /* 0x30000004ff107230 */ /* 0x000fe40000004100 */
[--C-:B------:R-:W-:Y:S02]  /*be80*/  HADD2.F32 R23, -RZ, R7.reuse.H0_H0 ;  /* 0x20000007ff177230 */ /* 0x100fe40000004100 */
[--C-:B--2---:R-:W-:Y:S02]  /*be90*/  HADD2.F32 R4, -RZ, R8.reuse.H0_H0 ;  /* 0x20000008ff047230 */ /* 0x104fe40000004100 */
[----:B------:R-:W-:Y:S01]  /*bea0*/  HADD2.F32 R22, -RZ, R7.H1_H1 ;  /* 0x30000007ff167230 */ /* 0x000fe20000004100 */
[CC--:B------:R-:W-:Y:S01]  /*beb0*/  FMUL.FTZ R7, R2.reuse, R17.reuse ;  /* 0x0000001102077220 */ /* 0x0c0fe20000410000 */
[--C-:B------:R-:W-:Y:S01]  /*bec0*/  HADD2.F32 R19, -RZ, R5.reuse.H0_H0 ;  /* 0x20000005ff137230 */ /* 0x100fe20000004100 */
[----:B------:R-:W-:Y:S01]  /*bed0*/  FMUL.FTZ R34, R2, R4 ;  /* 0x0000000402227220 */ /* 0x000fe20000410000 */
[----:B------:R-:W-:Y:S01]  /*bee0*/  HADD2.F32 R18, -RZ, R5.H1_H1 ;  /* 0x30000005ff127230 */ /* 0x000fe20000004100 */
[----:B------:R-:W-:Y:S01]  /*bef0*/  FMUL.FTZ R2, R0, R16 ;  /* 0x0000001000027220 */ /* 0x000fe20000410000 */
[----:B------:R-:W-:Y:S01]  /*bf00*/  HADD2.F32 R3, -RZ, R8.H1_H1 ;  /* 0x30000008ff037230 */ /* 0x000fe20000004100 */
[C---:B------:R-:W-:Y:S01]  /*bf10*/  FFMA.FTZ R39, R13.reuse, R4, R7 ;  /* 0x000000040d277223 */ /* 0x040fe20000010007 */
[----:B------:R-:W-:Y:S01]  /*bf20*/  HADD2.F32 R5, -RZ, R42.H0_H0 ;  /* 0x2000002aff057230 */ /* 0x000fe20000004100 */
[----:B------:R-:W-:Y:S01]  /*bf30*/  FFMA.FTZ R13, R13, R17, -R34 ;  /* 0x000000110d0d7223 */ /* 0x000fe20000010822 */
[--C-:B------:R-:W-:Y:S01]  /*bf40*/  HADD2.F32 R21, -RZ, R6.reuse.H0_H0 ;  /* 0x20000006ff157230 */ /* 0x100fe20000004100 */
[----:B------:R-:W-:Y:S01]  /*bf50*/  FFMA.FTZ R38, R12, R3, R2 ;  /* 0x000000030c267223 */ /* 0x000fe20000010002 */
[----:B------:R-:W-:Y:S01]  /*bf60*/  HADD2.F32 R20, -RZ, R6.H1_H1 ;  /* 0x30000006ff147230 */ /* 0x000fe20000004100 */
[----:B------:R-:W-:Y:S01]  /*bf70*/  FMUL.FTZ R4, R5, R19 ;  /* 0x0000001305047220 */ /* 0x000fe20000410000 */
[--C-:B------:R-:W-:Y:S01]  /*bf80*/  HADD2.F32 R15, -RZ, R11.reuse.H0_H0 ;  /* 0x2000000bff0f7230 */ /* 0x100fe20000004100 */
[----:B------:R-:W-:Y:S01]  /*bf90*/  FMUL.FTZ R33, R0, R3 ;  /* 0x0000000300217220 */ /* 0x000fe20000410000 */
[----:B------:R-:W-:-:S02]  /*bfa0*/  HADD2.F32 R14, -RZ, R11.H1_H1 ;  /* 0x3000000bff0e7230 */ /* 0x000fc40000004100 */
[----:B------:R-:W-:Y:S02]  /*bfb0*/  HADD2.F32 R6, -RZ, R9.H0_H0 ;  /* 0x20000009ff067230 */ /* 0x000fe40000004100 */
[----:B------:R-:W-:Y:S02]  /*bfc0*/  HADD2.F32 R11, -RZ, R45.H0_H0 ;  /* 0x2000002dff0b7230 */ /* 0x000fe40000004100 */
[----:B------:R-:W-:Y:S01]  /*bfd0*/  HADD2.F32 R2, -RZ, R42.H1_H1 ;  /* 0x3000002aff027230 */ /* 0x000fe20000004100 */
[-C--:B------:R-:W-:Y:S01]  /*bfe0*/  FMUL.FTZ R30, R5, R6.reuse ;  /* 0x00000006051e7220 */ /* 0x080fe20000410000 */
[----:B------:R-:W-:Y:S01]  /*bff0*/  HADD2.F32 R0, -RZ, R43.H1_H1 ;  /* 0x3000002bff007230 */ /* 0x000fe20000004100 */
[----:B------:R-:W-:Y:S01]  /*c000*/  FFMA.FTZ R35, R11, R6, R4 ;  /* 0x000000060b237223 */ /* 0x000fe20000010004 */
[----:B------:R-:W-:Y:S01]  /*c010*/  HADD2.F32 R9, -RZ, R9.H1_H1 ;  /* 0x30000009ff097230 */ /* 0x000fe20000004100 */
[----:B------:R-:W-:Y:S01]  /*c020*/  FMUL.FTZ R5, R2, R18 ;  /* 0x0000001202057220 */ /* 0x000fe20000410000 */
[--C-:B------:R-:W-:Y:S01]  /*c030*/  HADD2.F32 R7, -RZ, R47.reuse.H0_H0 ;  /* 0x2000002fff077230 */ /* 0x100fe20000004100 */
[----:B------:R-:W-:Y:S01]  /*c040*/  FMUL.FTZ R4, R0, R21 ;  /* 0x0000001500047220 */ /* 0x000fe20000410000 */
[----:B------:R-:W-:Y:S01]  /*c050*/  HADD2.F32 R8, -RZ, R10.H0_H0 ;  /* 0x2000000aff087230 */ /* 0x000fe20000004100 */
[-C--:B------:R-:W-:Y:S01]  /*c060*/  FMUL.FTZ R27, R2, R9.reuse ;  /* 0x00000009021b7220 */ /* 0x080fe20000410000 */
[----:B------:R-:W-:Y:S01]  /*c070*/  HADD2.F32 R6, -RZ, R46.H0_H0 ;  /* 0x2000002eff067230 */ /* 0x000fe20000004100 */
[----:B------:R-:W-:Y:S01]  /*c080*/  FFMA.FTZ R32, R7, R9, R5 ;  /* 0x0000000907207223 */ /* 0x000fe20000010005 */
[----:B------:R-:W-:Y:S01]  /*c090*/  HADD2.F32 R3, -RZ, R44.H0_H0 ;  /* 0x2000002cff037230 */ /* 0x000fe20000004100 */
[-C--:B------:R-:W-:Y:S01]  /*c0a0*/  FMUL.FTZ R25, R0, R8.reuse ;  /* 0x0000000800197220 */ /* 0x080fe20000410000 */
[----:B------:R-:W-:Y:S01]  /*c0b0*/  HADD2.F32 R10, -RZ, R10.H1_H1 ;  /* 0x3000000aff0a7230 */ /* 0x000fe20000004100 */
[----:B------:R-:W-:Y:S01]  /*c0c0*/  FFMA.FTZ R29, R6, R8, R4 ;  /* 0x00000008061d7223 */ /* 0x000fe20000010004 */
[----:B------:R-:W-:Y:S01]  /*c0d0*/  HADD2.F32 R5, -RZ, R47.H1_H1 ;  /* 0x3000002fff057230 */ /* 0x000fe20000004100 */
[C---:B------:R-:W-:Y:S01]  /*c0e0*/  FMUL.FTZ R4, R3.reuse, R20 ;  /* 0x0000001403047220 */ /* 0x040fe20000410000 */
[----:B------:R-:W-:Y:S01]  /*c0f0*/  HADD2.F32 R0, -RZ, R45.H1_H1 ;  /* 0x3000002dff007230 */ /* 0x000fe20000004100 */
[-C--:B------:R-:W-:Y:S01]  /*c100*/  FMUL.FTZ R24, R3, R10.reuse ;  /* 0x0000000a03187220 */ /* 0x080fe20000410000 */
[----:B------:R-:W-:Y:S01]  /*c110*/  HADD2.F32 R2, -RZ, R46.H1_H1 ;  /* 0x3000002eff027230 */ /* 0x000fe20000004100 */
[----:B------:R-:W-:Y:S01]  /*c120*/  FFMA.FTZ R26, R5, R10, R4 ;  /* 0x0000000a051a7223 */ /* 0x000fe20000010004 */
[--C-:B------:R-:W-:Y:S01]  /*c130*/  HADD2.F32 R3, -RZ, R48.reuse.H0_H0 ;  /* 0x20000030ff037230 */ /* 0x100fe20000004100 */
[----:B------:R-:W-:Y:S01]  /*c140*/  FMUL.FTZ R9, R0, R22 ;  /* 0x0000001600097220 */ /* 0x000fe20000410000 */
[----:B------:R-:W-:Y:S01]  /*c150*/  HADD2.F32 R4, -RZ, R48.H1_H1 ;  /* 0x30000030ff047230 */ /* 0x000fe20000004100 */
[----:B------:R-:W-:-:S02]  /*c160*/  FMUL.FTZ R8, R2, R23 ;  /* 0x0000001702087220 */ /* 0x000fc40000410000 */
[-C--:B------:R-:W-:Y:S02]  /*c170*/  FMUL.FTZ R2, R2, R15.reuse ;  /* 0x0000000f02027220 */ /* 0x080fe40000410000 */
[-C--:B------:R-:W-:Y:S02]  /*c180*/  FMUL.FTZ R0, R0, R14.reuse ;  /* 0x0000000e00007220 */ /* 0x080fe40000410000 */
[----:B------:R-:W-:Y:S02]  /*c190*/  FFMA.FTZ R14, R3, R14, R9 ;  /* 0x0000000e030e7223 */ /* 0x000fe40000010009 */
[----:B------:R-:W-:Y:S02]  /*c1a0*/  FFMA.FTZ R15, R4, R15, R8 ;  /* 0x0000000f040f7223 */ /* 0x000fe40000010008 */
[----:B------:R-:W-:Y:S02]  /*c1b0*/  FFMA.FTZ R11, R11, R19, -R30 ;  /* 0x000000130b0b7223 */ /* 0x000fe4000001081e */
[----:B------:R-:W-:-:S02]  /*c1c0*/  FFMA.FTZ R9, R7, R18, -R27 ;  /* 0x0000001207097223 */ /* 0x000fc4000001081b */
        /* <DEDUP_REMOVED lines=8> */
[----:B------:R-:W-:Y:S02]  /*c250*/  F2FP.PACK_AB R10, R7, R10 ;  /* 0x0000000a070a723e */ /* 0x000fe400000000ff */
[----:B------:R-:W-:-:S02]  /*c260*/  F2FP.PACK_AB R5, R32, R35 ;  /* 0x000000232005723e */ /* 0x000fc400000000ff */
[----:B------:R-:W-:Y:S02]  /*c270*/  F2FP.PACK_AB R11, R0, R2 ;  /* 0x00000002000b723e */ /* 0x000fe400000000ff */
[----:B------:R-:W-:Y:S02]  /*c280*/  F2FP.PACK_AB R6, R26, R29 ;  /* 0x0000001d1a06723e */ /* 0x000fe400000000ff */
[----:B------:R-:W-:Y:S01]  /*c290*/  F2FP.PACK_AB R7, R14, R15 ;  /* 0x0000000f0e07723e */ /* 0x000fe200000000ff */
[----:B------:R1:W-:Y:S04]  /*c2a0*/  STS.128 [R31], R8 ;  /* 0x000000081f007388 */ /* 0x0003e80000000c00 */
[----:B------:R1:W-:Y:S02]  /*c2b0*/  STS.128 [R28+0x100], R4 ;  /* 0x000100041c007388 */ /* 0x0003e40000000c00 */
.L_x_328:
[----:B------:R-:W-:Y:S05]  /*c2c0*/  BSYNC B0 ;  /* 0x0000000000007941 */ /* 0x000fea0003800000 */
.L_x_327:
[----:B------:R-:W-:Y:S01]  /*c2d0*/  IADD3 R2, R213, 0x40, RZ ;  /* 0x00000040d5027810 */ /* 0x000fe20007ffe0ff */
[----:B------:R-:W-:Y:S03]  /*c2e0*/  BSSY B0, `(.L_x_329) ;  /* 0x0000062000007945 */ /* 0x000fe60003800000 */
[----:B------:R-:W-:-:S13]  /*c2f0*/  ISETP.GE.OR P1, PT, R2, R40, P0 ;  /* 0x000000280200720c */ /* 0x000fda0000726670 */
[----:B------:R-:W-:Y:S05]  /*c300*/  @P1 BRA `(.L_x_330) ;  /* 0x000005f000001947 */ /* 0x000fea0003800000 */
[----:B------:R-:W-:Y:S01]  /*c310*/  SHF.R.S32.HI R0, RZ, 0x1f, R2 ;  /* 0x0000001fff007819 */ /* 0x000fe20000011402 */
[----:B------:R-:W-:Y:S01]  /*c320*/  HADD2.F32 R13, -RZ, R43.H0_H0 ;  /* 0x2000002bff0d7230 */ /* 0x000fe20000004100 */
[----:B------:R-:W-:Y:S01]  /*c330*/  MOV R3, c[0x0][0x27c] ;  /* 0x00009f0000037a02 */ /* 0x000fe20000000f00 */
[----:B------:R-:W-:Y:S01]  /*c340*/  HADD2.F32 R12, -RZ, R44.H1_H1 ;  /* 0x3000002cff0c7230 */ /* 0x000fe20000004100 */
[----:B------:R-:W-:Y:S02]  /*c350*/  LEA.HI R0, R0, R2, RZ, 0x3 ;  /* 0x0000000200007211 */ /* 0x000fe400078f18ff */
[----:B------:R-:W-:Y:S02]  /*c360*/  LEA.HI R3, R3, R232, RZ, 0x1d ;  /* 0x000000e803037211 */ /* 0x000fe400078fe8ff */
[----:B------:R-:W-:Y:S02]  /*c370*/  SHF.L.U32 R0, R0, 0x6, RZ ;  /* 0x0000000600007819 */ /* 0x000fe400000006ff */
[----:B-1----:R-:W-:-:S02]  /*c380*/  SHF.R.S32.HI R5, RZ, 0x1f, R3 ;  /* 0x0000001fff057819 */ /* 0x002fc40000011403 */
[----:B------:R-:W-:Y:S02]  /*c390*/  SHF.R.U32.HI R6, RZ, 0x3, R147 ;  /* 0x00000003ff067819 */ /* 0x000fe40000011693 */
[----:B------:R-:W-:Y:S02]  /*c3a0*/  LOP3.LUT R2, R147, 0x38, R36, 0xf8, !PT ;  /* 0x0000003893027812 */ /* 0x000fe400078ef824 */
[----:B------:R-:W-:Y:S02]  /*c3b0*/  SHF.L.U32 R4, R3, 0x3, RZ ;  /* 0x0000000303047819 */ /* 0x000fe400000006ff */
[----:B------:R-:W-:Y:S02]  /*c3c0*/  LOP3.LUT R0, R0, 0xfffffe00, RZ, 0xc0, !PT ;  /* 0xfffffe0000007812 */ /* 0x000fe400078ec0ff */
[----:B------:R-:W-:Y:S02]  /*c3d0*/  LEA.HI R3, R5, R3, RZ, 0x3 ;  /* 0x0000000305037211 */ /* 0x000fe400078f18ff */
[----:B------:R-:W-:-:S02]  /*c3e0*/  LOP3.LUT R2, R0, R2, R6, 0xf6, !PT ;  /* 0x0000000200027212 */ /* 0x000fc400078ef606 */
[----:B------:R-:W-:Y:S02]  /*c3f0*/  LOP3.LUT R4, R147, 0x38, R4, 0xf8, !PT ;  /* 0x0000003893047812 */ /* 0x000fe400078ef804 */
[----:B------:R-:W-:Y:S02]  /*c400*/  SHF.L.U32 R3, R3, 0xa, RZ ;  /* 0x0000000a03037819 */ /* 0x000fe400000006ff */
[----:B------:R-:W-:Y:S02]  /*c410*/  LEA R31, R2, 0x100, 0x1 ;  /* 0x00000100021f7811 */ /* 0x000fe400078e08ff */
[----:B------:R-:W-:Y:S02]  /*c420*/  LOP3.LUT R4, R4, R6, RZ, 0x3c, !PT ;  /* 0x0000000604047212 */ /* 0x000fe400078e3cff */
[----:B------:R-:W-:-:S04]  /*c430*/  LOP3.LUT R2, R3, 0x7fffe000, RZ, 0xc0, !PT ;  /* 0x7fffe00003027812 */ /* 0x000fc800078ec0ff */
[----:B------:R-:W-:Y:S01]  /*c440*/  IADD3 R2, R4, R2, R0 ;  /* 0x0000000204027210 */ /* 0x000fe20007ffe000 */
[--C-:B------:R-:W-:Y:S01]  /*c450*/  HADD2.F32 R0, -RZ, R41.reuse.H1_H1 ;  /* 0x30000029ff007230 */ /* 0x100fe20000004100 */
[----:B------:R-:W1:Y:S02]  /*c460*/  LDS.128 R4, [R31] ;  /* 0x000000001f047984 */ /* 0x000e640000000c00 */
[----:B------:R-:W-:Y:S01]  /*c470*/  SHF.L.U32 R28, R2, 0x1, RZ ;  /* 0x00000001021c7819 */ /* 0x000fe200000006ff */
[----:B------:R-:W-:-:S04]  /*c480*/  HADD2.F32 R2, -RZ, R41.H0_H0 ;  /* 0x20000029ff027230 */ /* 0x000fc80000004100 */
[----:B------:R-:W2:Y:S01]  /*c490*/  LDS.128 R8, [R28+0x100] ;  /* 0x000100001c087984 */ /* 0x000ea20000000c00 */
[--C-:B-1----:R-:W-:Y:S02]  /*c4a0*/  HADD2.F32 R17, -RZ, R4.reuse.H0_H0 ;  /* 0x20000004ff117230 */ /* 0x102fe40000004100 */
[----:B------:R-:W-:Y:S02]  /*c4b0*/  HADD2.F32 R16, -RZ, R4.H1_H1 ;  /* 0x30000004ff107230 */ /* 0x000fe40000004100 */
[--C-:B------:R-:W-:Y:S02]  /*c4c0*/  HADD2.F32 R23, -RZ, R7.reuse.H0_H0 ;  /* 0x20000007ff177230 */ /* 0x100fe40000004100 */
[----:B------:R-:W-:Y:S01]  /*c4d0*/  HADD2.F32 R22, -RZ, R7.H1_H1 ;  /* 0x30000007ff167230 */ /* 0x000fe20000004100 */
[----:B------:R-:W-:Y:S01]  /*c4e0*/  FMUL.FTZ R7, R2, R17 ;  /* 0x0000001102077220 */ /* 0x000fe20000410000 */
[----:B--2---:R-:W-:Y:S02]  /*c4f0*/  HADD2.F32 R4, -RZ, R8.H0_H0 ;  /* 0x20000008ff047230 */ /* 0x004fe40000004100 */
[----:B------:R-:W-:-:S02]  /*c500*/  HADD2.F32 R19, -RZ, R5.H0_H0 ;  /* 0x20000005ff137230 */ /* 0x000fc40000004100 */
[----:B------:R-:W-:Y:S01]  /*c510*/  HADD2.F32 R18, -RZ, R5.H1_H1 ;  /* 0x30000005ff127230 */ /* 0x000fe20000004100 */
[----:B------:R-:W-:Y:S01]  /*c520*/  FMUL.FTZ R34, R2, R4 ;  /* 0x0000000402227220 */ /* 0x000fe20000410000 */
[----:B------:R-:W-:Y:S01]  /*c530*/  HADD2.F32 R3, -RZ, R8.H1_H1 ;  /* 0x30000008ff037230 */ /* 0x000fe20000004100 */
[----:B------:R-:W-:Y:S01]  /*c540*/  FMUL.FTZ R2, R0, R16 ;  /* 0x0000001000027220 */ /* 0x000fe20000410000 */
[----:B------:R-:W-:Y:S01]  /*c550*/  HADD2.F32 R5, -RZ, R42.H0_H0 ;  /* 0x2000002aff057230 */ /* 0x000fe20000004100 */
[----:B------:R-:W-:Y:S01]  /*c560*/  FFMA.FTZ R39, R13, R4, R7 ;  /* 0x000000040d277223 */ /* 0x000fe20000010007 */
[--C-:B------:R-:W-:Y:S01]  /*c570*/  HADD2.F32 R21, -RZ, R6.reuse.H0_H0 ;  /* 0x20000006ff157230 */ /* 0x100fe20000004100 */
[----:B------:R-:W-:Y:S01]  /*c580*/  FFMA.FTZ R38, R12, R3, R2 ;  /* 0x000000030c267223 */ /* 0x000fe20000010002 */
[----:B------:R-:W-:Y:S01]  /*c590*/  HADD2.F32 R20, -RZ, R6.H1_H1 ;  /* 0x30000006ff147230 */ /* 0x000fe20000004100 */
[----:B------:R-:W-:Y:S01]  /*c5a0*/  FMUL.FTZ R4, R5, R19 ;  /* 0x0000001305047220 */ /* 0x000fe20000410000 */
[--C-:B------:R-:W-:Y:S01]  /*c5b0*/  HADD2.F32 R15, -RZ, R11.reuse.H0_H0 ;  /* 0x2000000bff0f7230 */ /* 0x100fe20000004100 */
[----:B------:R-:W-:Y:S01]  /*c5c0*/  FMUL.FTZ R33, R0, R3 ;  /* 0x0000000300217220 */ /* 0x000fe20000410000 */
[----:B------:R-:W-:Y:S01]  /*c5d0*/  HADD2.F32 R14, -RZ, R11.H1_H1 ;  /* 0x3000000bff0e7230 */ /* 0x000fe20000004100 */
[----:B------:R-:W-:Y:S01]  /*c5e0*/  FFMA.FTZ R13, R13, R17, -R34 ;  /* 0x000000110d0d7223 */ /* 0x000fe20000010822 */
[----:B------:R-:W-:-:S02]  /*c5f0*/  HADD2.F32 R6, -RZ, R9.H0_H0 ;  /* 0x20000009ff067230 */ /* 0x000fc40000004100 */
        /* <DEDUP_REMOVED lines=48> */
.L_x_330:
[----:B------:R-:W-:Y:S05]  /*c900*/  BSYNC B0 ;  /* 0x0000000000007941 */ /* 0x000fea0003800000 */
.L_x_329:
[----:B------:R-:W-:-:S04]  /*c910*/  IADD3 R2, R213, 0x60, RZ ;  /* 0x00000060d5027810 */ /* 0x000fc80007ffe0ff */
        /* <DEDUP_REMOVED lines=97> */
.L_x_320:
[----:B------:R-:W-:Y:S05]  /*cf30*/  BSYNC B2 ;  /* 0x0000000000027941 */ /* 0x000fea0003800000 */
.L_x_304:
[----:B------:R-:W2:Y:S01]  /*cf40*/  S2R R38, SR_TID.X ;  /* 0x0000000000267919 */ /* 0x000ea20000002100 */
[----:B------:R-:W-:Y:S01]  /*cf50*/  IMAD.MOV.U32 R3, RZ, RZ, 0x40 ;  /* 0x00000040ff037424 */ /* 0x000fe200078e00ff */
[----:B-1----:R-:W-:Y:S01]  /*cf60*/  SEL R7, RZ, 0x2, P4 ;  /* 0x00000002ff077807 */ /* 0x002fe20002000000 */
[----:B------:R-:W-:Y:S01]  /*cf70*/  IMAD.MOV.U32 R4, RZ, RZ, R236 ;  /* 0x000000ffff047224 */ /* 0x000fe200078e00ec */
[----:B------:R-:W-:Y:S01]  /*cf80*/  BAR.SYNC.DEFER_BLOCKING 0x0 ;  /* 0x0000000000007b1d */ /* 0x000fe20000010000 */
[----:B------:R-:W-:Y:S01]  /*cf90*/  IMAD.MOV.U32 R5, RZ, RZ, R231 ;  /* 0x000000ffff057224 */ /* 0x000fe200078e00e7 */
[----:B------:R-:W-:Y:S01]  /*cfa0*/  LOP3.LUT P5, RZ, R232, 0x2, RZ, 0xc0, !PT ;  /* 0x00000002e8ff7812 */ /* 0x000fe200078ac0ff */
[----:B------:R-:W-:Y:S01]  /*cfb0*/  IMAD.MOV.U32 R14, RZ, RZ, c[0x0][0x208] ;  /* 0x00008200ff0e7624 */ /* 0x000fe200078e00ff */
[----:B------:R-:W-:Y:S01]  /*cfc0*/  IADD3 R6, R50, R176, -R213 ;  /* 0x000000b032067210 */ /* 0x000fe20007ffe8d5 */
[----:B------:R-:W-:Y:S01]  /*cfd0*/  IMAD.MOV.U32 R13, RZ, RZ, 0x6 ;  /* 0x00000006ff0d7424 */ /* 0x000fe200078e00ff */
[----:B------:R-:W-:Y:S01]  /*cfe0*/  IADD3 R206, R201, 0x20, RZ ;  /* 0x00000020c9ce7810 */ /* 0x000fe20007ffe0ff */
[C---:B------:R-:W-:Y:S01]  /*cff0*/  IMAD.SHL.U32 R12, R14.reuse, 0x40, RZ ;  /* 0x000000400e0c7824 */ /* 0x040fe200078e00ff */
[----:B------:R-:W-:Y:S01]  /*d000*/  BSSY B0, `(.L_x_331) ;  /* 0x0000132000007945 */ /* 0x000fe20003800000 */
[----:B------:R-:W-:Y:S01]  /*d010*/  IMAD.IADD R7, R51, 0x1, R7 ;  /* 0x0000000133077824 */ /* 0x000fe200078e0207 */
[----:B------:R-:W-:-:S04]  /*d020*/  SHF.L.U64.HI R13, R14, R13, c[0x0][0x20c] ;  /* 0x000083000e0d7619 */ /* 0x000fc8000001020d */
[----:B------:R-:W-:Y:S02]  /*d030*/  LOP3.LUT P4, RZ, R7, 0x1, RZ, 0xc0, !PT ;  /* 0x0000000107ff7812 */ /* 0x000fe4000788c0ff */
[----:B--2---:R-:W-:Y:S02]  /*d040*/  LEA.HI R0, R221, R38, RZ, 0x4 ;  /* 0x00000026dd007211 */ /* 0x004fe400078f20ff */
[----:B------:R-:W-:Y:S02]  /*d050*/  ISETP.GT.AND P6, PT, R38, 0x7f, PT ;  /* 0x0000007f2600780c */ /* 0x000fe40003fc4270 */
[----:B------:R-:W-:Y:S01]  /*d060*/  LOP3.LUT R0, R0, 0xfffffff0, RZ, 0xc0, !PT ;  /* 0xfffffff000007812 */ /* 0x000fe200078ec0ff */
[----:B------:R-:W-:Y:S04]  /*d070*/  LDSM.16.M88.4 R128, [R207] ;  /* 0x00000000cf80783b */ /* 0x000fe80000000200 */
[----:B------:R-:W-:Y:S01]  /*d080*/  IMAD.IADD R0, R38, 0x1, -R0 ;  /* 0x0000000126007824 */ /* 0x000fe200078e0a00 */
[----:B------:R-:W-:Y:S04]  /*d090*/  LDSM.16.M88.4 R172, [R207+0x4000] ;  /* 0x00400000cfac783b */ /* 0x000fe80000000200 */
[----:B------:R-:W-:Y:S01]  /*d0a0*/  SHF.R.S32.HI R2, RZ, 0x1f, R0 ;  /* 0x0000001fff027819 */ /* 0x000fe20000011400 */
[----:B------:R-:W-:-:S03]  /*d0b0*/  @!P6 IMAD.MOV.U32 R11, RZ, RZ, c[0x0][0x20c] ;  /* 0x00008300ff0be624 */ /* 0x000fc600078e00ff */
[----:B------:R-:W-:-:S04]  /*d0c0*/  LEA.HI R2, R2, R0, RZ, 0x3 ;  /* 0x0000000002027211 */ /* 0x000fc800078f18ff */
[----:B------:R-:W-:-:S05]  /*d0d0*/  LOP3.LUT R2, R2, 0xfffffff8, RZ, 0xc0, !PT ;  /* 0xfffffff802027812 */ /* 0x000fca00078ec0ff */
[----:B------:R-:W-:Y:S02]  /*d0e0*/  IMAD.IADD R0, R0, 0x1, -R2 ;  /* 0x0000000100007824 */ /* 0x000fe400078e0a02 */
[----:B------:R-:W-:-:S03]  /*d0f0*/  IMAD.MOV.U32 R2, RZ, RZ, 0x20 ;  /* 0x00000020ff027424 */ /* 0x000fc600078e00ff */
[C---:B------:R-:W-:Y:S02]  /*d100*/  LOP3.LUT P0, RZ, R0.reuse, 0x2, RZ, 0xc0, !PT ;  /* 0x0000000200ff7812 */ /* 0x040fe4000780c0ff */
[----:B------:R-:W-:Y:S02]  /*d110*/  LOP3.LUT P1, RZ, R0, 0x4, RZ, 0xc0, !PT ;  /* 0x0000000400ff7812 */ /* 0x000fe4000782c0ff */
[----:B------:R-:W-:Y:S02]  /*d120*/  SEL R0, R2, 0xffffffe0, !P0 ;  /* 0xffffffe002007807 */ /* 0x000fe40004000000 */
[----:B------:R-:W-:-:S03]  /*d130*/  SEL R3, R3, 0xffffffc0, !P1 ;  /* 0xffffffc003037807 */ /* 0x000fc60004800000 */
[C---:B------:R-:W-:Y:S02]  /*d140*/  IMAD.IADD R0, R207.reuse, 0x1, R0 ;  /* 0x00000001cf007824 */ /* 0x040fe400078e0200 */
[--C-:B------:R-:W-:Y:S02]  /*d150*/  IMAD.IADD R2, R207, 0x1, R3.reuse ;  /* 0x00000001cf027824 */ /* 0x100fe400078e0203 */
[----:B------:R-:W-:Y:S01]  /*d160*/  IMAD.IADD R3, R0, 0x1, R3 ;  /* 0x0000000100037824 */ /* 0x000fe200078e0203 */
[----:B------:R-:W-:Y:S04]  /*d170*/  LDSM.16.M88.4 R132, [R0] ;  /* 0x000000000084783b */ /* 0x000fe80000000200 */
[----:B------:R1:W-:Y:S04]  /*d180*/  LDSM.16.M88.4 R180, [R0+0x4000] ;  /* 0x0040000000b4783b */ /* 0x0003e80000000200 */
[----:B------:R-:W-:Y:S04]  /*d190*/  LDSM.16.M88.4 R160, [R2] ;  /* 0x0000000002a0783b */ /* 0x000fe80000000200 */
[----:B------:R-:W-:Y:S04]  /*d1a0*/  LDSM.16.M88.4 R184, [R2+0x4000] ;  /* 0x0040000002b8783b */ /* 0x000fe80000000200 */
[----:B------:R-:W-:Y:S04]  /*d1b0*/  LDSM.16.M88.4 R164, [R3] ;  /* 0x0000000003a4783b */ /* 0x000fe80000000200 */
[----:B------:R2:W-:Y:S04]  /*d1c0*/  LDSM.16.M88.4 R192, [R3+0x4000] ;  /* 0x0040000003c0783b */ /* 0x0005e80000000200 */
[----:B------:R-:W-:Y:S01]  /*d1d0*/  BAR.SYNC.DEFER_BLOCKING 0x0 ;  /* 0x0000000000007b1d */ /* 0x000fe20000010000 */
[----:B-1----:R-:W-:-:S04]  /*d1e0*/  IMAD R0, R49, c[0x0][0x208], RZ ;  /* 0x0000820031007a24 */ /* 0x002fc800078e02ff */
[C---:B------:R-:W-:Y:S02]  /*d1f0*/  IMAD R0, R108.reuse, c[0x0][0x20c], R0 ;  /* 0x000083006c007a24 */ /* 0x040fe400078e0200 */
[----:B--2---:R-:W-:-:S04]  /*d200*/  IMAD.WIDE.U32 R2, R108, c[0x0][0x208], RZ ;  /* 0x000082006c027a25 */ /* 0x004fc800078e00ff */
[----:B------:R-:W-:Y:S01]  /*d210*/  IMAD.IADD R0, R3, 0x1, R0 ;  /* 0x0000000103007824 */ /* 0x000fe200078e0200 */
[----:B------:R-:W-:-:S04]  /*d220*/  DEPBAR.LE SB0, 0x0 ;  /* 0x000080000000791a */ /* 0x000fc80000000000 */
[----:B------:R-:W-:Y:S01]  /*d230*/  BAR.SYNC.DEFER_BLOCKING 0x0 ;  /* 0x0000000000007b1d */ /* 0x000fe20000010000 */
[----:B------:R-:W-:-:S04]  /*d240*/  IMAD.WIDE.U32 R4, R2, 0x70, R4 ;  /* 0x0000007002047825 */ /* 0x000fc800078e0004 */
[----:B------:R-:W-:Y:S01]  /*d250*/  IMAD R3, R0, 0x70, RZ ;  /* 0x0000007000037824 */ /* 0x000fe200078e02ff */
[----:B------:R-:W-:Y:S01]  /*d260*/  LEA R2, P0, R4, c[0x0][0x1f8], 0x1 ;  /* 0x00007e0004027a11 */ /* 0x000fe200078008ff */
[----:B------:R-:W-:Y:S01]  /*d270*/  IMAD.MOV.U32 R0, RZ, RZ, R206 ;  /* 0x000000ffff007224 */ /* 0x000fe200078e00ce */
[----:B------:R-:W-:Y:S01]  /*d280*/  @P5 IADD3 R0, R201, -0x20, RZ ;  /* 0xffffffe0c9005810 */ /* 0x000fe20007ffe0ff */
[----:B------:R-:W-:Y:S01]  /*d290*/  IMAD.IADD R3, R5, 0x1, R3 ;  /* 0x0000000105037824 */ /* 0x000fe200078e0203 */
[----:B------:R-:W-:Y:S02]  /*d2a0*/  IADD3 R8, P1, R12, R2, RZ ;  /* 0x000000020c087210 */ /* 0x000fe40007f3e0ff */
[----:B------:R-:W-:Y:S02]  /*d2b0*/  @P5 IADD3 R206, R201, -0x20, RZ ;  /* 0xffffffe0c9ce5810 */ /* 0x000fe40007ffe0ff */
[----:B------:R-:W-:Y:S02]  /*d2c0*/  LEA.HI.X R3, R4, c[0x0][0x1fc], R3, 0x1, P0 ;  /* 0x00007f0004037a11 */ /* 0x000fe400000f0c03 */
[----:B------:R-:W-:-:S03]  /*d2d0*/  IADD3 R4, P0, R8, R12, RZ ;  /* 0x0000000c08047210 */ /* 0x000fc60007f1e0ff */
[----:B------:R-:W-:Y:S01]  /*d2e0*/  IMAD.X R9, R13, 0x1, R3, P1 ;  /* 0x000000010d097824 */ /* 0x000fe200008e0603 */
[----:B------:R-:W-:-:S03]  /*d2f0*/  @!P6 LEA R10, P2, R14, R4, 0x6 ;  /* 0x000000040e0ae211 */ /* 0x000fc600078430ff */
[----:B------:R-:W-:Y:S01]  /*d300*/  IMAD.X R5, R9, 0x1, R13, P0 ;  /* 0x0000000109057824 */ /* 0x000fe200000e060d */
[----:B------:R-:W1:Y:S01]  /*d310*/  LDSM.16.M88.4 R16, [R201] ;  /* 0x00000000c910783b */ /* 0x000e620000000200 */
[----:B------:R-:W-:-:S03]  /*d320*/  IADD3 R12, P1, P0, R12, 0x80, R2 ;  /* 0x000000800c0c7810 */ /* 0x000fc6000783e002 */
[----:B------:R-:W-:Y:S01]  /*d330*/  LDSM.16.M88.4 R32, [R0] ;  /* 0x000000000020783b */ /* 0x000fe20000000200 */
[----:B------:R-:W-:Y:S02]  /*d340*/  IADD3.X R13, R13, RZ, R3, P1, P0 ;  /* 0x000000ff0d0d7210 */ /* 0x000fe40000fe0403 */
[----:B------:R-:W-:Y:S01]  /*d350*/  ISETP.LT.OR P0, PT, R6, 0x1, !P4 ;  /* 0x000000010600780c */ /* 0x000fe20006701670 */
[----:B------:R-:W-:Y:S01]  /*d360*/  LDSM.16.M88.4 R44, [R201+0x2000] ;  /* 0x00200000c92c783b */ /* 0x000fe20000000200 */
[----:B------:R-:W-:Y:S02]  /*d370*/  LOP3.LUT P1, RZ, R7, 0x2, RZ, 0xc0, !PT ;  /* 0x0000000207ff7812 */ /* 0x000fe4000782c0ff */
[----:B------:R-:W-:Y:S01]  /*d380*/  @!P6 LEA.HI.X R11, R14, R5, R11, 0x6, P2 ;  /* 0x000000050e0be211 */ /* 0x000fe200010f340b */
[----:B------:R-:W2:Y:S01]  /*d390*/  LDSM.16.M88.4 R40, [R201+0x800] ;  /* 0x00080000c928783b */ /* 0x000ea20000000200 */
[----:B------:R-:W-:Y:S02]  /*d3a0*/  ISETP.NE.AND P2, PT, R110, RZ, PT ;  /* 0x000000ff6e00720c */ /* 0x000fe40003f45270 */
[C---:B------:R-:W-:Y:S01]  /*d3b0*/  ISETP.LT.OR P3, PT, R6.reuse, 0x41, !P1 ;  /* 0x000000410600780c */ /* 0x040fe20004f61670 */
[----:B------:R-:W3:Y:S01]  /*d3c0*/  LDSM.16.M88.4 R28, [R201+0x1000] ;  /* 0x00100000c91c783b */ /* 0x000ee20000000200 */
[----:B------:R-:W-:-:S03]  /*d3d0*/  @!P6 ISETP.LT.OR P2, PT, R6, 0x61, P2 ;  /* 0x000000610600e80c */ /* 0x000fc60001741670 */
        /* <DEDUP_REMOVED lines=8> */
[----:B------:R-:W1:Y:S01]  /*d460*/  LDSM.16.M88.4 R60, [R201+0x2800] ;  /* 0x00280000c93c783b */ /* 0x000e620000000200 */
        /* <DEDUP_REMOVED lines=12> */
[C---:B------:R-:W-:Y:S08]  /*d530*/  HMMA.16816.F32 R20, R128.reuse, R46, RZ ;  /* 0x0000002e8014723c */ /* 0x040ff000000018ff */
[----:B------:R-:W-:Y:S02]  /*d540*/  HMMA.16816.F32 R52, R128, R42, RZ ;  /* 0x0000002a8034723c */ /* 0x000fe400000018ff */
[----:B------:R4:W-:Y:S01]  /*d550*/  LDGSTS.E.BYPASS.LTC128B.128 [R208+0x1100], [R8.64], !P0 ;  /* 0x0110000008d07fae */ /* 0x0009e2000c101d4a */
[----:B------:R-:W-:-:S02]  /*d560*/  ISETP.LT.OR P0, PT, R6, 0x21, !P1 ;  /* 0x000000210600780c */ /* 0x000fc40004f01670 */
[----:B------:R-:W-:-:S03]  /*d570*/  ISETP.GE.AND P1, PT, R209, c[0x0][0x1d4], PT ;  /* 0x00007500d1007a0c */ /* 0x000fc60003f26270 */
[----:B------:R-:W-:Y:S01]  /*d580*/  HMMA.16816.F32 R112, R132, R34, R16 ;  /* 0x000000228470723c */ /* 0x000fe20000001810 */
[----:B------:R-:W-:-:S07]  /*d590*/  @!P6 ISETP.LT.OR P1, PT, R6, 0x61, P1 ;  /* 0x000000610600e80c */ /* 0x000fce0000f21670 */
[----:B------:R4:W-:Y:S01]  /*d5a0*/  LDGSTS.E.BYPASS.LTC128B.128 [R208+0x4900], [R12.64], !P0 ;  /* 0x049000000cd07fae */ /* 0x0009e2000c101d4a */
[----:B------:R-:W-:Y:S01]  /*d5b0*/  LOP3.LUT P0, RZ, R232, 0x4, RZ, 0xc0, !PT ;  /* 0x00000004e8ff7812 */ /* 0x000fe2000780c0ff */
[C---:B---3--:R-:W-:Y:S02]  /*d5c0*/  HMMA.16816.F32 R48, R128.reuse, R28, RZ ;  /* 0x0000001c8030723c */ /* 0x048fe400000018ff */
[----:B------:R3:W-:Y:S01]  /*d5d0*/  LDGSTS.E.BYPASS.LTC128B.128 [R208+0x2100], [R4.64], !P4 ;  /* 0x0210000004d07fae */ /* 0x0007e2000e101d4a */
[----:B-1----:R-:W-:Y:S02]  /*d5e0*/  SEL R0, R76, 0xffffffc0, !P0 ;  /* 0xffffffc04c007807 */ /* 0x002fe40004000000 */
[----:B------:R-:W-:Y:S01]  /*d5f0*/  ISETP.GT.AND P0, PT, R108, R234, PT ;  /* 0x000000ea6c00720c */ /* 0x000fe20003f04270 */
[----:B------:R3:W-:Y:S01]  /*d600*/  LDGSTS.E.BYPASS.LTC128B.128 [R208+0x5900], [R4.64+0x80], !P3 ;  /* 0x0590008004d07fae */ /* 0x0007e2000d901d4a */
[----:B------:R-:W-:Y:S01]  /*d610*/  IADD3 R200, R0, 0x3800, R206 ;  /* 0x0000380000c87810 */ /* 0x000fe20007ffe0ce */
[C---:B------:R-:W-:Y:S01]  /*d620*/  HMMA.16816.F32 R40, R128.reuse, R30, RZ ;  /* 0x0000001e8028723c */ /* 0x040fe200000018ff */
[----:B--2---:R-:W-:Y:S01]  /*d630*/  IMAD.IADD R2, R201, 0x1, R0 ;  /* 0x00000001c9027824 */ /* 0x004fe200078e0200 */
[----:B------:R1:W-:Y:S04]  /*d640*/  @!P6 LDGSTS.E.BYPASS.LTC128B.128 [R210+0x3100], [R10.64], !P2 ;  /* 0x031000000ad2efae */ /* 0x0003e8000d101d4a */
[----:B------:R1:W-:Y:S02]  /*d650*/  @!P6 LDGSTS.E.BYPASS.LTC128B.128 [R210+0x6900], [R10.64+0x80], !P1 ;  /* 0x069000800ad2efae */ /* 0x0003e4000c901d4a */
[C---:B----4-:R-:W-:Y:S02]  /*d660*/  HMMA.16816.F32 R32, R128.reuse, R24, RZ ;  /* 0x000000188020723c */ /* 0x050fe400000018ff */
[----:B------:R-:W2:Y:S04]  /*d670*/  LDSM.16.M88.4 R80, [R2] ;  /* 0x000000000250783b */ /* 0x000ea80000000200 */
[----:B------:R-:W4:Y:S02]  /*d680*/  LDSM.16.M88.4 R88, [R2+0x800] ;  /* 0x000800000258783b */ /* 0x000f240000000200 */
[C---:B------:R-:W-:Y:S02]  /*d690*/  HMMA.16816.F32 R28, R128.reuse, R26, RZ ;  /* 0x0000001a801c723c */ /* 0x040fe400000018ff */
[----:B------:R-:W-:Y:S04]  /*d6a0*/  LDSM.16.M88.4 R84, [R2+0x1000] ;  /* 0x001000000254783b */ /* 0x000fe80000000200 */
[----:B------:R-:W-:Y:S02]  /*d6b0*/  LDSM.16.M88.4 R124, [R206+0x6800] ;  /* 0x00680000ce7c783b */ /* 0x000fe40000000200 */
[C---:B------:R-:W-:Y:S02]  /*d6c0*/  HMMA.16816.F32 R24, R128.reuse, R44, RZ ;  /* 0x0000002c8018723c */ /* 0x040fe400000018ff */
[----:B------:R-:W-:Y:S04]  /*d6d0*/  LDSM.16.M88.4 R136, [R200+0x2800] ;  /* 0x00280000c888783b */ /* 0x000fe80000000200 */
[----:B------:R-:W0:Y:S02]  /*d6e0*/  LDGDEPBAR ;  /* 0x00000000000079af */ /* 0x000e240000000000 */
[----:B------:R-:W-:Y:S08]  /*d6f0*/  HMMA.16816.F32 R16, R128, R60, RZ ;  /* 0x0000003c8010723c */ /* 0x000ff000000018ff */
[----:B------:R-:W-:Y:S01]  /*d700*/  HMMA.16816.F32 R44, R132, R98, R20 ;  /* 0x00000062842c723c */ /* 0x000fe20000001814 */
[----:B------:R-:W2:Y:S07]  /*d710*/  LDSM.16.M88.4 R20, [R2+0x1800] ;  /* 0x001800000214783b */ /* 0x000eae0000000200 */
[----:B------:R-:W-:Y:S08]  /*d720*/  HMMA.16816.F32 R12, R128, R62, RZ ;  /* 0x0000003e800c723c */ /* 0x000ff000000018ff */
        /* <DEDUP_REMOVED lines=10> */
[----:B------:R-:W3:Y:S07]  /*d7d0*/  LDSM.16.M88.4 R12, [R2+0x2800] ;  /* 0x00280000020c783b */ /* 0x000eee0000000200 */
[----:B------:R-:W-:Y:S08]  /*d7e0*/  HMMA.16816.F32 R56, R132, R72, R48 ;  /* 0x000000488438723c */ /* 0x000ff00000001830 */
[C---:B--2---:R-:W-:Y:S08]  /*d7f0*/  HMMA.16816.F32 R72, R160.reuse, R80, R116 ;  /* 0x00000050a048723c */ /* 0x044ff00000001874 */
[C---:B------:R-:W-:Y:S08]  /*d800*/  HMMA.16816.F32 R92, R160.reuse, R82, R112 ;  /* 0x00000052a05c723c */ /* 0x040ff00000001870 */
[----:B----4-:R-:W-:Y:S08]  /*d810*/  HMMA.16816.F32 R80, R160, R88, R76 ;  /* 0x00000058a050723c */ /* 0x010ff0000000184c */
[----:B------:R-:W-:Y:S01]  /*d820*/  HMMA.16816.F32 R28, R132, R104, R8 ;  /* 0x00000068841c723c */ /* 0x000fe20000001808 */
[----:B------:R-:W2:Y:S07]  /*d830*/  LDSM.16.M88.4 R8, [R2+0x3000] ;  /* 0x003000000208783b */ /* 0x000eae0000000200 */
[----:B------:R-:W-:Y:S08]  /*d840*/  HMMA.16816.F32 R88, R160, R90, R68 ;  /* 0x0000005aa058723c */ /* 0x000ff00000001844 */
[----:B------:R-:W-:Y:S01]  /*d850*/  HMMA.16816.F32 R48, R132, R96, R24 ;  /* 0x000000608430723c */ /* 0x000fe20000001818 */
[----:B------:R-:W-:Y:S07]  /*d860*/  LDSM.16.M88.4 R24, [R200+-0x3800] ;  /* 0xffc80000c818783b */ /* 0x000fee0000000200 */
[C---:B------:R-:W-:Y:S08]  /*d870*/  HMMA.16816.F32 R76, R160.reuse, R20, R60 ;  /* 0x00000014a04c723c */ /* 0x040ff0000000183c */
[----:B------:R-:W-:Y:S01]  /*d880*/  HMMA.16816.F32 R68, R160, R22, R52 ;  /* 0x00000016a044723c */ /* 0x000fe20000001834 */
[----:B------:R-:W4:Y:S07]  /*d890*/  LDSM.16.M88.4 R20, [R200+-0x3000] ;  /* 0xffd00000c814783b */ /* 0x000f2e0000000200 */
[----:B------:R-:W-:Y:S08]  /*d8a0*/  HMMA.16816.F32 R4, R132, R106, R4 ;  /* 0x0000006a8404723c */ /* 0x000ff00000001804 */
[C---:B------:R-:W-:Y:S08]  /*d8b0*/  HMMA.16816.F32 R96, R160.reuse, R84, R56 ;  /* 0x00000054a060723c */ /* 0x040ff00000001838 */
[C---:B------:R-:W-:Y:S08]  /*d8c0*/  HMMA.16816.F32 R84, R160.reuse, R86, R64 ;  /* 0x00000056a054723c */ /* 0x040ff00000001840 */
[C---:B-1----:R-:W-:Y:S08]  /*d8d0*/  HMMA.16816.F32 R64, R160.reuse, R16, R48 ;  /* 0x00000010a040723c */ /* 0x042ff00000001830 */
[C---:B------:R-:W-:Y:S01]  /*d8e0*/  HMMA.16816.F32 R52, R160.reuse, R18, R44 ;  /* 0x00000012a034723c */ /* 0x040fe2000000182c */
[----:B------:R-:W1:Y:S07]  /*d8f0*/  LDSM.16.M88.4 R16, [R200+-0x2800] ;  /* 0xffd80000c810783b */ /* 0x000e6e0000000200 */
[C---:B---3--:R-:W-:Y:S01]  /*d900*/  HMMA.16816.F32 R48, R160.reuse, R14, R32 ;  /* 0x0000000ea030723c */ /* 0x048fe20000001820 */
[----:B------:R-:W3:Y:S07]  /*d910*/  LDSM.16.M88.4 R32, [R200+-0x2000] ;  /* 0xffe00000c820783b */ /* 0x000eee0000000200 */
[C---:B------:R-:W-:Y:S08]  /*d920*/  HMMA.16816.F32 R56, R160.reuse, R12, R40 ;  /* 0x0000000ca038723c */ /* 0x040ff00000001828 */
[C---:B--2---:R-:W-:Y:S08]  /*d930*/  HMMA.16816.F32 R40, R160.reuse, R10, R4 ;  /* 0x0000000aa028723c */ /* 0x044ff00000001804 */
[----:B------:R-:W-:Y:S01]  /*d940*/  HMMA.16816.F32 R44, R160, R8, R28 ;  /* 0x00000008a02c723c */ /* 0x000fe2000000181c */
[----:B------:R-:W2:Y:S07]  /*d950*/  LDSM.16.M88.4 R28, [R200+-0x1800] ;  /* 0xffe80000c81c783b */ /* 0x000eae0000000200 */
[C---:B----4-:R-:W-:Y:S08]  /*d960*/  HMMA.16816.F32 R4, R164.reuse, R20, R80 ;  /* 0x00000014a404723c */ /* 0x050ff00000001850 */
[C---:B------:R-:W-:Y:S01]  /*d970*/  HMMA.16816.F32 R60, R164.reuse, R22, R88 ;  /* 0x00000016a43c723c */ /* 0x040fe20000001858 */
[----:B------:R-:W4:Y:S07]  /*d980*/  LDSM.16.M88.4 R20, [R200+-0x800] ;  /* 0xfff80000c814783b */ /* 0x000f2e0000000200 */
[C---:B------:R-:W-:Y:S01]  /*d990*/  HMMA.16816.F32 R12, R164.reuse, R24, R72 ;  /* 0x00000018a40c723c */ /* 0x040fe20000001848 */
[----:B------:R-:W-:Y:S07]  /*d9a0*/  LDSM.16.M88.4 R72, [R201+0x6800] ;  /* 0x00680000c948783b */ /* 0x000fee0000000200 */
[C---:B------:R-:W-:Y:S01]  /*d9b0*/  HMMA.16816.F32 R8, R164.reuse, R26, R92 ;  /* 0x0000001aa408723c */ /* 0x040fe2000000185c */
[----:B------:R-:W4:Y:S07]  /*d9c0*/  LDSM.16.M88.4 R24, [R200+-0x1000] ;  /* 0xfff00000c818783b */ /* 0x000f2e0000000200 */
[C---:B-1----:R-:W-:Y:S08]  /*d9d0*/  HMMA.16816.F32 R96, R164.reuse, R16, R96 ;  /* 0x00000010a460723c */ /* 0x042ff00000001860 */
[C---:B------:R-:W-:Y:S01]  /*d9e0*/  HMMA.16816.F32 R104, R164.reuse, R18, R84 ;  /* 0x00000012a468723c */ /* 0x040fe20000001854 */
[----:B------:R-:W1:Y:S07]  /*d9f0*/  LDSM.16.M88.4 R16, [R201+0x3800] ;  /* 0x00380000c910783b */ /* 0x000e6e0000000200 */
[C---:B---3--:R-:W-:Y:S08]  /*da00*/  HMMA.16816.F32 R120, R164.reuse, R32, R76 ;  /* 0x00000020a478723c */ /* 0x048ff0000000184c */
[C---:B------:R-:W-:Y:S01]  /*da10*/  HMMA.16816.F32 R116, R164.reuse, R34, R68 ;  /* 0x00000022a474723c */ /* 0x040fe20000001844 */
[----:B------:R-:W3:Y:S04]  /*da20*/  LDSM.16.M88.4 R32, [R201+0x4000] ;  /* 0x00400000c920783b */ /* 0x000ee80000000200 */
[----:B------:R-:W-:Y:S03]  /*da30*/  LDSM.16.M88.4 R68, [R206+0x3800] ;  /* 0x00380000ce44783b */ /* 0x000fe60000000200 */
[C---:B--2---:R-:W-:Y:S01]  /*da40*/  HMMA.16816.F32 R100, R164.reuse, R30, R52 ;  /* 0x0000001ea464723c */ /* 0x044fe20000001834 */
[----:B------:R-:W2:Y:S07]  /*da50*/  LDSM.16.M88.4 R52, [R201+0x4800] ;  /* 0x00480000c934783b */ /* 0x000eae0000000200 */
[C---:B----4-:R-:W-:Y:S01]  /*da60*/  HMMA.16816.F32 R76, R164.reuse, R20, R44 ;  /* 0x00000014a44c723c */ /* 0x050fe2000000182c */
[----:B------:R-:W4:Y:S07]  /*da70*/  LDSM.16.M88.4 R44, [R201+0x5000] ;  /* 0x00500000c92c783b */ /* 0x000f2e0000000200 */
[C---:B------:R-:W-:Y:S01]  /*da80*/  HMMA.16816.F32 R88, R164.reuse, R26, R48 ;  /* 0x0000001aa458723c */ /* 0x040fe20000001830 */
[----:B------:R-:W2:Y:S07]  /*da90*/  LDSM.16.M88.4 R48, [R201+0x5800] ;  /* 0x00580000c930783b */ /* 0x000eae0000000200 */
[C---:B------:R-:W-:Y:S01]  /*daa0*/  HMMA.16816.F32 R112, R164.reuse, R28, R64 ;  /* 0x0000001ca470723c */ /* 0x040fe20000001840 */
[----:B------:R-:W-:Y:S07]  /*dab0*/  LDSM.16.M88.4 R28, [R206+0x4000] ;  /* 0x00400000ce1c783b */ /* 0x000fee0000000200 */
[C---:B------:R-:W-:Y:S01]  /*dac0*/  HMMA.16816.F32 R92, R164.reuse, R24, R56 ;  /* 0x00000018a45c723c */ /* 0x040fe20000001838 */
[----:B------:R-:W2:Y:S04]  /*dad0*/  LDSM.16.M88.4 R56, [R201+0x6000] ;  /* 0x00600000c938783b */ /* 0x000ea80000000200 */
[----:B------:R-:W2:Y:S03]  /*dae0*/  LDSM.16.M88.4 R24, [R206+0x4800] ;  /* 0x00480000ce18783b */ /* 0x000ea60000000200 */
[----:B------:R-:W-:Y:S08]  /*daf0*/  HMMA.16816.F32 R84, R164, R22, R40 ;  /* 0x00000016a454723c */ /* 0x000ff00000001828 */
[C---:B-1----:R-:W-:Y:S08]  /*db00*/  HMMA.16816.F32 R80, R172.reuse, R16, R12 ;  /* 0x00000010ac50723c */ /* 0x042ff0000000180c */
[C---:B------:R-:W-:Y:S08]  /*db10*/  HMMA.16816.F32 R64, R172.reuse, R18, R8 ;  /* 0x00000012ac40723c */ /* 0x040ff00000001808 */
[C---:B---3--:R-:W-:Y:S08]  /*db20*/  HMMA.16816.F32 R20, R172.reuse, R32, R4 ;  /* 0x00000020ac14723c */ /* 0x048ff00000001804 */
[C---:B------:R-:W-:Y:S01]  /*db30*/  HMMA.16816.F32 R16, R172.reuse, R34, R60 ;  /* 0x00000022ac10723c */ /* 0x040fe2000000183c */
[----:B------:R-:W1:Y:S04]  /*db40*/  LDSM.16.M88.4 R32, [R206+0x5000] ;  /* 0x00500000ce20783b */ /* 0x000e680000000200 */
[----:B------:R-:W3:Y:S03]  /*db50*/  LDSM.16.M88.4 R60, [R206+0x5800] ;  /* 0x00580000ce3c783b */ /* 0x000ee60000000200 */
[C---:B--2---:R-:W-:Y:S01]  /*db60*/  HMMA.16816.F32 R12, R172.reuse, R52, R96 ;  /* 0x00000034ac0c723c */ /* 0x044fe20000001860 */
[----:B------:R-:W2:Y:S07]  /*db70*/  LDSM.16.M88.4 R96, [R206+0x6000] ;  /* 0x00600000ce60783b */ /* 0x000eae0000000200 */
[C---:B------:R-:W-:Y:S08]  /*db80*/  HMMA.16816.F32 R8, R172.reuse, R54, R104 ;  /* 0x00000036ac08723c */ /* 0x040ff00000001868 */
[C---:B----4-:R-:W-:Y:S01]  /*db90*/  HMMA.16816.F32 R4, R172.reuse, R44, R120 ;  /* 0x0000002cac04723c */ /* 0x050fe20000001878 */
[----:B------:R-:W-:Y:S07]  /*dba0*/  LDSM.16.M88.4 R120, [R2+0x4000] ;  /* 0x004000000278783b */ /* 0x000fee0000000200 */
[C---:B------:R-:W-:Y:S01]  /*dbb0*/  HMMA.16816.F32 R40, R172.reuse, R46, R116 ;  /* 0x0000002eac28723c */ /* 0x040fe20000001874 */
[----:B------:R-:W-:Y:S07]  /*dbc0*/  LDSM.16.M88.4 R116, [R200+0x1800] ;  /* 0x00180000c874783b */ /* 0x000fee0000000200 */
[C---:B------:R-:W-:Y:S08]  /*dbd0*/  HMMA.16816.F32 R44, R172.reuse, R48, R112 ;  /* 0x00000030ac2c723c */ /* 0x040ff00000001870 */
[C---:B------:R-:W-:Y:S08]  /*dbe0*/  HMMA.16816.F32 R48, R172.reuse, R50, R100 ;  /* 0x00000032ac30723c */ /* 0x040ff00000001864 */
[C---:B------:R-:W-:Y:S08]  /*dbf0*/  HMMA.16816.F32 R76, R172.reuse, R72, R76 ;  /* 0x00000048ac4c723c */ /* 0x040ff0000000184c */
[C---:B------:R-:W-:Y:S01]  /*dc00*/  HMMA.16816.F32 R72, R172.reuse, R74, R84 ;  /* 0x0000004aac48723c */ /* 0x040fe20000001854 */
[----:B------:R-:W4:Y:S07]  /*dc10*/  LDSM.16.M88.4 R84, [R2+0x3800] ;  /* 0x003800000254783b */ /* 0x000f2e0000000200 */
[C---:B------:R-:W-:Y:S01]  /*dc20*/  HMMA.16816.F32 R52, R172.reuse, R56, R92 ;  /* 0x00000038ac34723c */ /* 0x040fe2000000185c */
[----:B------:R-:W-:Y:S07]  /*dc30*/  LDSM.16.M88.4 R92, [R200+0x800] ;  /* 0x00080000c85c783b */ /* 0x000fee0000000200 */
[----:B------:R-:W-:Y:S08]  /*dc40*/  HMMA.16816.F32 R56, R172, R58, R88 ;  /* 0x0000003aac38723c */ /* 0x000ff00000001858 */
[C---:B------:R-:W-:Y:S08]  /*dc50*/  HMMA.16816.F32 R88, R180.reuse, R68, R80 ;  /* 0x00000044b458723c */ /* 0x040ff00000001850 */
[C---:B------:R-:W-:Y:S01]  /*dc60*/  HMMA.16816.F32 R80, R180.reuse, R70, R64 ;  /* 0x00000046b450723c */ /* 0x040fe20000001840 */
[----:B------:R-:W-:Y:S07]  /*dc70*/  LDSM.16.M88.4 R64, [R2+0x6800] ;  /* 0x006800000240783b */ /* 0x000fee0000000200 */
[C---:B------:R-:W-:Y:S08]  /*dc80*/  HMMA.16816.F32 R100, R180.reuse, R24, R12 ;  /* 0x00000018b464723c */ /* 0x040ff0000000180c */
[C---:B------:R-:W-:Y:S08]  /*dc90*/  HMMA.16816.F32 R68, R180.reuse, R26, R8 ;  /* 0x0000001ab444723c */ /* 0x040ff00000001808 */
[C---:B------:R-:W-:Y:S01]  /*dca0*/  HMMA.16816.F32 R112, R180.reuse, R30, R16 ;  /* 0x0000001eb470723c */ /* 0x040fe20000001810 */
[----:B------:R-:W2:Y:S07]  /*dcb0*/  LDSM.16.M88.4 R16, [R2+0x5000] ;  /* 0x005000000210783b */ /* 0x000eae0000000200 */
[C---:B-1----:R-:W-:Y:S08]  /*dcc0*/  HMMA.16816.F32 R12, R180.reuse, R32, R4 ;  /* 0x00000020b40c723c */ /* 0x042ff00000001804 */
[C---:B------:R-:W-:Y:S08]  /*dcd0*/  HMMA.16816.F32 R8, R180.reuse, R34, R40 ;  /* 0x00000022b408723c */ /* 0x040ff00000001828 */
[C---:B------:R-:W-:Y:S01]  /*dce0*/  HMMA.16816.F32 R104, R180.reuse, R28, R20 ;  /* 0x0000001cb468723c */ /* 0x040fe20000001814 */
[----:B------:R-:W1:Y:S04]  /*dcf0*/  LDSM.16.M88.4 R20, [R2+0x4800] ;  /* 0x004800000214783b */ /* 0x000e680000000200 */
[----:B------:R-:W1:Y:S03]  /*dd00*/  LDSM.16.M88.4 R28, [R2+0x5800] ;  /* 0x00580000021c783b */ /* 0x000e660000000200 */
[C---:B---3--:R-:W-:Y:S01]  /*dd10*/  HMMA.16816.F32 R32, R180.reuse, R62, R48 ;  /* 0x0000003eb420723c */ /* 0x048fe20000001830 */
[----:B------:R-:W3:Y:S07]  /*dd20*/  LDSM.16.M88.4 R48, [R2+0x6000] ;  /* 0x006000000230783b */ /* 0x000eee0000000200 */
[C---:B------:R-:W-:Y:S08]  /*dd30*/  HMMA.16816.F32 R4, R180.reuse, R60, R44 ;  /* 0x0000003cb404723c */ /* 0x040ff0000000182c */
[C---:B--2---:R-:W-:Y:S08]  /*dd40*/  HMMA.16816.F32 R44, R180.reuse, R96, R52 ;  /* 0x00000060b42c723c */ /* 0x044ff00000001834 */
[C---:B------:R-:W-:Y:S01]  /*dd50*/  HMMA.16816.F32 R52, R180.reuse, R98, R56 ;  /* 0x00000062b434723c */ /* 0x040fe20000001838 */
[----:B------:R-:W2:Y:S07]  /*dd60*/  LDSM.16.M88.4 R96, [R200] ;  /* 0x00000000c860783b */ /* 0x000eae0000000200 */
[C---:B------:R-:W-:Y:S08]  /*dd70*/  HMMA.16816.F32 R60, R180.reuse, R124, R76 ;  /* 0x0000007cb43c723c */ /* 0x040ff0000000184c */
[----:B------:R-:W-:Y:S01]  /*dd80*/  HMMA.16816.F32 R72, R180, R126, R72 ;  /* 0x0000007eb448723c */ /* 0x000fe20000001848 */
[----:B------:R-:W-:Y:S07]  /*dd90*/  LDSM.16.M88.4 R124, [R200+0x2000] ;  /* 0x00200000c87c783b */ /* 0x000fee0000000200 */
[C---:B----4-:R-:W-:Y:S08]  /*dda0*/  HMMA.16816.F32 R88, R184.reuse, R84, R88 ;  /* 0x00000054b858723c */ /* 0x050ff00000001858 */
[C---:B------:R-:W-:Y:S08]  /*ddb0*/  HMMA.16816.F32 R84, R184.reuse, R86, R80 ;  /* 0x00000056b854723c */ /* 0x040ff00000001850 */
[C---:B------:R-:W-:Y:S01]  /*ddc0*/  HMMA.16816.F32 R80, R184.reuse, R120, R104 ;  /* 0x00000078b850723c */ /* 0x040fe20000001868 */
[----:B------:R-:W4:Y:S07]  /*ddd0*/  LDSM.16.M88.4 R104, [R200+0x1000] ;  /* 0x00100000c868783b */ /* 0x000f2e0000000200 */
[----:B------:R-:W-:Y:S01]  /*dde0*/  HMMA.16816.F32 R76, R184, R122, R112 ;  /* 0x0000007ab84c723c */ /* 0x000fe20000001870 */
[----:B------:R-:W2:Y:S01]  /*ddf0*/  LDSM.16.M88.4 R112, [R200+0x3000] ;  /* 0x00300000c870783b */ /* 0x000ea20000000200 */
[----:B------:R-:W-:-:S06]  /*de00*/  DEPBAR.LE SB0, 0x0 ;  /* 0x000080000000791a */ /* 0x000fcc0000000000 */
[C---:B------:R-:W-:Y:S08]  /*de10*/  HMMA.16816.F32 R56, R184.reuse, R16, R12 ;  /* 0x00000010b838723c */ /* 0x040ff0000000180c */
[C---:B-1----:R-:W-:Y:S08]  /*de20*/  HMMA.16816.F32 R100, R184.reuse, R20, R100 ;  /* 0x00000014b864723c */ /* 0x042ff00000001864 */
[C---:B------:R-:W-:Y:S08]  /*de30*/  HMMA.16816.F32 R68, R184.reuse, R22, R68 ;  /* 0x00000016b844723c */ /* 0x040ff00000001844 */
[C---:B------:R-:W-:Y:S08]  /*de40*/  HMMA.16816.F32 R40, R184.reuse, R18, R8 ;  /* 0x00000012b828723c */ /* 0x040ff00000001808 */
[C---:B------:R-:W-:Y:S08]  /*de50*/  HMMA.16816.F32 R24, R184.reuse, R28, R4 ;  /* 0x0000001cb818723c */ /* 0x040ff00000001804 */
[C---:B---3--:R-:W-:Y:S08]  /*de60*/  HMMA.16816.F32 R12, R184.reuse, R50, R52 ;  /* 0x00000032b80c723c */ /* 0x048ff00000001834 */
[C---:B------:R-:W-:Y:S08]  /*de70*/  HMMA.16816.F32 R20, R184.reuse, R30, R32 ;  /* 0x0000001eb814723c */ /* 0x040ff00000001820 */
[C---:B------:R-:W-:Y:S08]  /*de80*/  HMMA.16816.F32 R16, R184.reuse, R48, R44 ;  /* 0x00000030b810723c */ /* 0x040ff0000000182c */
[C---:B------:R-:W-:Y:S08]  /*de90*/  HMMA.16816.F32 R8, R184.reuse, R64, R60 ;  /* 0x00000040b808723c */ /* 0x040ff0000000183c */
[----:B------:R-:W-:Y:S08]  /*dea0*/  HMMA.16816.F32 R4, R184, R66, R72 ;  /* 0x00000042b804723c */ /* 0x000ff00000001848 */
[C---:B------:R-:W-:Y:S08]  /*deb0*/  HMMA.16816.F32 R60, R192.reuse, R138, R12 ;  /* 0x0000008ac03c723c */ /* 0x040ff0000000180c */
[C---:B--2---:R-:W-:Y:S08]  /*dec0*/  HMMA.16816.F32 R88, R192.reuse, R96, R88 ;  /* 0x00000060c058723c */ /* 0x044ff00000001858 */
[C---:B------:R-:W-:Y:S08]  /*ded0*/  HMMA.16816.F32 R84, R192.reuse, R98, R84 ;  /* 0x00000062c054723c */ /* 0x040ff00000001854 */
[C---:B------:R-:W-:Y:S08]  /*dee0*/  HMMA.16816.F32 R80, R192.reuse, R92, R80 ;  /* 0x0000005cc050723c */ /* 0x040ff00000001850 */
[C---:B------:R-:W-:Y:S08]  /*def0*/  HMMA.16816.F32 R76, R192.reuse, R94, R76 ;  /* 0x0000005ec04c723c */ /* 0x040ff0000000184c */
[C---:B----4-:R-:W-:Y:S08]  /*df00*/  HMMA.16816.F32 R28, R192.reuse, R104, R100 ;  /* 0x00000068c01c723c */ /* 0x050ff00000001864 */
        /* <DEDUP_REMOVED lines=11> */
[----:B------:R-:W-:Y:S02]  /*dfc0*/  IADD3 R0, R171, -0x2, RZ ;  /* 0xfffffffeab007810 */ /* 0x000fe40007ffe0ff */
[----:B------:R-:W-:-:S02]  /*dfd0*/  ISETP.GE.AND P3, PT, R212, 0x1, PT ;  /* 0x00000001d400780c */ /* 0x000fc40003f66270 */
[----:B------:R-:W-:Y:S02]  /*dfe0*/  SHF.R.S32.HI R2, RZ, 0x1f, R0 ;  /* 0x0000001fff027819 */ /* 0x000fe40000011400 */
[C---:B------:R-:W-:Y:S02]  /*dff0*/  ISETP.GE.AND P2, PT, R212.reuse, 0x21, PT ;  /* 0x00000021d400780c */ /* 0x040fe40003f46270 */
[----:B------:R-:W-:Y:S01]  /*e000*/  ISETP.GE.AND P1, PT, R212, 0x41, PT ;  /* 0x00000041d400780c */ /* 0x000fe20003f26270 */
[----:B------:R-:W-:Y:S01]  /*e010*/  IMAD R4, R2, c[0x0][0x1e0], RZ ;  /* 0x0000780002047a24 */ /* 0x000fe200078e02ff */
[----:B------:R-:W-:Y:S01]  /*e020*/  ISETP.NE.AND P5, PT, R110, RZ, PT ;  /* 0x000000ff6e00720c */ /* 0x000fe20003fa5270 */
[----:B------:R-:W-:Y:S01]  /*e030*/  IMAD.WIDE.U32 R2, R0, c[0x0][0x1e0], RZ ;  /* 0x0000780000027a25 */ /* 0x000fe200078e00ff */
[----:B------:R-:W-:-:S03]  /*e040*/  ISETP.GE.AND P6, PT, R209, c[0x0][0x1d4], PT ;  /* 0x00007500d1007a0c */ /* 0x000fc60003fc6270 */
        /* <DEDUP_REMOVED lines=12> */
[----:B------:R-:W-:Y:S02]  /*e110*/  @P3 LEA.HI.X R9, R0, c[0x0][0x1cc], R4, 0x1, P0 ;  /* 0x0000730000093a11 */ /* 0x000fe400000f0c04 */
[----:B------:R-:W-:Y:S01]  /*e120*/  @P2 IADD3 R0, P4, R5, R218, RZ ;  /* 0x000000da05002210 */ /* 0x000fe20007f9e0ff */
[----:B------:R-:W-:Y:S01]  /*e130*/  @P1 IMAD.MOV.U32 R5, RZ, RZ, c[0x0][0x1e0] ;  /* 0x00007800ff051624 */ /* 0x000fe200078e00ff */
        /* <DEDUP_REMOVED lines=30> */
.L_x_332:
[----:B------:R-:W-:Y:S05]  /*e320*/  BSYNC B0 ;  /* 0x0000000000007941 */ /* 0x000fea0003800000 */
.L_x_331:
[----:B------:R-:W-:Y:S01]  /*e330*/  LEA.HI R0, R221, R38, RZ, 0x5 ;  /* 0x00000026dd007211 */ /* 0x000fe200078f28ff */
[----:B------:R-:W0:Y:S03]  /*e340*/  LDGDEPBAR ;  /* 0x00000000000079af */ /* 0x000e260000000000 */
[----:B------:R-:W-:-:S05]  /*e350*/  LOP3.LUT R0, R0, 0xffffffe0, RZ, 0xc0, !PT ;  /* 0xffffffe000007812 */ /* 0x000fca00078ec0ff */
[----:B------:R-:W-:-:S05]  /*e360*/  IMAD.IADD R0, R38, 0x1, -R0 ;  /* 0x0000000126007824 */ /* 0x000fca00078e0a00 */
[----:B-1----:R-:W-:-:S04]  /*e370*/  SHF.R.S32.HI R2, RZ, 0x1f, R0 ;  /* 0x0000001fff027819 */ /* 0x002fc80000011400 */
[----:B------:R-:W-:-:S04]  /*e380*/  LEA.HI R2, R2, R0, RZ, 0x2 ;  /* 0x0000000002027211 */ /* 0x000fc800078f10ff */
[----:B------:R-:W-:-:S05]  /*e390*/  LOP3.LUT R2, R2, 0x7ffffffc, RZ, 0xc0, !PT ;  /* 0x7ffffffc02027812 */ /* 0x000fca00078ec0ff */
[----:B------:R-:W-:-:S04]  /*e3a0*/  IMAD.IADD R0, R0, 0x1, -R2 ;  /* 0x0000000100007824 */ /* 0x000fc800078e0a02 */
[----:B------:R-:W-:-:S04]  /*e3b0*/  IMAD.SHL.U32 R0, R0, 0x2, RZ ;  /* 0x0000000200007824 */ /* 0x000fc800078e00ff */
[----:B------:R-:W-:-:S05]  /*e3c0*/  IMAD.IADD R0, R111, 0x1, -R0 ;  /* 0x000000016f007824 */ /* 0x000fca00078e0a00 */
[C---:B------:R-:W-:Y:S02]  /*e3d0*/  ISETP.GT.AND P1, PT, R0.reuse, RZ, PT ;  /* 0x000000ff0000720c */ /* 0x040fe40003f24270 */
[C---:B------:R-:W-:Y:S02]  /*e3e0*/  ISETP.GT.AND P0, PT, R0.reuse, 0x1, PT ;  /* 0x000000010000780c */ /* 0x040fe40003f04270 */
        /* <DEDUP_REMOVED lines=39> */
[----:B------:R-:W-:Y:S01]  /*e660*/  ISETP.GT.AND P0, PT, R0, 0x29, PT ;  /* 0x000000290000780c */ /* 0x000fe20003f04270 */
[----:B------:R-:W-:Y:S01]  /*e670*/  LDSM.16.MT88.4 R28, [R205+0x3800] ;  /* 0x00380000cd1c783b */ /* 0x000fe20000004200 */
[----:B------:R-:W-:-:S02]  /*e680*/  FSEL R93, R68, -INF , P1 ;  /* 0xff800000445d7808 */ /* 0x000fc40000800000 */
        /* <DEDUP_REMOVED lines=23> */
[----:B------:R-:W-:-:S02]  /*e800*/  FSEL R143, R41, -INF , P0 ;  /* 0xff800000298f7808 */ /* 0x000fc40000000000 */
        /* <DEDUP_REMOVED lines=42> */
[----:B------:R-:W-:-:S02]  /*eab0*/  ISETP.GT.AND P2, PT, R0, 0x61, PT ;  /* 0x000000610000780c */ /* 0x000fc40003f44270 */
[----:B------:R-:W-:Y:S02]  /*eac0*/  FSEL R225, R52, -INF , P3 ;  /* 0xff80000034e17808 */ /* 0x000fe40001800000 */
[----:B------:R-:W-:Y:S02]  /*ead0*/  FMNMX.FTZ R3, R158, R3, !PT ;  /* 0x000000039e037209 */ /* 0x000fe40007810000 */
[----:B------:R-:W-:Y:S02]  /*eae0*/  FMNMX.FTZ R2, R191, R2, !PT ;  /* 0x00000002bf027209 */ /* 0x000fe40007810000 */
[----:B------:R-:W-:Y:S02]  /*eaf0*/  FSEL R196, R18, -INF , P0 ;  /* 0xff80000012c47808 */ /* 0x000fe40000000000 */
[C---:B------:R-:W-:Y:S02]  /*eb00*/  ISETP.GT.AND P1, PT, R0.reuse, 0x68, PT ;  /* 0x000000680000780c */ /* 0x040fe40003f24270 */
[----:B------:R-:W-:-:S02]  /*eb10*/  ISETP.GT.AND P0, PT, R0, 0x69, PT ;  /* 0x000000690000780c */ /* 0x000fc40003f04270 */
[----:B------:R-:W-:Y:S02]  /*eb20*/  FSEL R226, R53, -INF , P2 ;  /* 0xff80000035e27808 */ /* 0x000fe40001000000 */
[----:B------:R-:W-:Y:S02]  /*eb30*/  FMNMX.FTZ R3, R159, R3, !PT ;  /* 0x000000039f037209 */ /* 0x000fe40007810000 */
[----:B------:R-:W-:Y:S02]  /*eb40*/  FMNMX.FTZ R0, R225, R2, !PT ;  /* 0x00000002e1007209 */ /* 0x000fe40007810000 */
[----:B------:R-:W-:Y:S02]  /*eb50*/  FSEL R197, R19, -INF , P6 ;  /* 0xff80000013c57808 */ /* 0x000fe40003000000 */
[----:B------:R-:W-:Y:S01]  /*eb60*/  FSEL R227, R12, -INF , P1 ;  /* 0xff8000000ce37808 */ /* 0x000fe20000800000 */
[----:B------:R-:W-:Y:S01]  /*eb70*/  LDSM.16.MT88.4 R16, [R202] ;  /* 0x00000000ca10783b */ /* 0x000fe20000004200 */
[----:B------:R-:W-:-:S02]  /*eb80*/  FMNMX.FTZ R2, R196, R3, !PT ;  /* 0x00000003c4027209 */ /* 0x000fc40007810000 */
[----:B------:R-:W-:Y:S02]  /*eb90*/  FMNMX.FTZ R0, R226, R0, !PT ;  /* 0x00000000e2007209 */ /* 0x000fe40007810000 */
[----:B------:R-:W-:Y:S02]  /*eba0*/  FSEL R199, R62, -INF , P5 ;  /* 0xff8000003ec77808 */ /* 0x000fe40002800000 */
[----:B------:R-:W-:Y:S02]  /*ebb0*/  FSEL R228, R13, -INF , P0 ;  /* 0xff8000000de47808 */ /* 0x000fe40000000000 */
[----:B------:R-:W-:Y:S02]  /*ebc0*/  FMNMX.FTZ R2, R197, R2, !PT ;  /* 0x00000002c5027209 */ /* 0x000fe40007810000 */
[----:B------:R-:W-:Y:S02]  /*ebd0*/  FMNMX.FTZ R0, R227, R0, !PT ;  /* 0x00000000e3007209 */ /* 0x000fe40007810000 */
[----:B------:R-:W-:-:S02]  /*ebe0*/  FSEL R198, R63, -INF , P4 ;  /* 0xff8000003fc67808 */ /* 0x000fc40002000000 */
[----:B------:R-:W-:Y:S02]  /*ebf0*/  FMNMX.FTZ R2, R199, R2, !PT ;  /* 0x00000002c7027209 */ /* 0x000fe40007810000 */
[----:B------:R-:W-:Y:S02]  /*ec00*/  FMNMX.FTZ R0, R228, R0, !PT ;  /* 0x00000000e4007209 */ /* 0x000fe40007810000 */
[----:B------:R-:W-:Y:S02]  /*ec10*/  FSEL R229, R54, -INF , P3 ;  /* 0xff80000036e57808 */ /* 0x000fe40001800000 */
[----:B------:R-:W-:Y:S01]  /*ec20*/  FMNMX.FTZ R2, R198, R2, !PT ;  /* 0x00000002c6027209 */ /* 0x000fe20007810000 */
[----:B------:R-:W1:Y:S01]  /*ec30*/  SHFL.BFLY PT, R4, R0, 0x2, 0x1f ;  /* 0x0c401f0000047f89 */ /* 0x000e6200000e0000 */
[----:B------:R-:W-:Y:S02]  /*ec40*/  FSEL R238, R55, -INF , P2 ;  /* 0xff80000037ee7808 */ /* 0x000fe40001000000 */
[----:B------:R-:W-:-:S02]  /*ec50*/  FMNMX.FTZ R2, R229, R2, !PT ;  /* 0x00000002e5027209 */ /* 0x000fc40007810000 */
[----:B------:R-:W-:Y:S02]  /*ec60*/  FSEL R230, R14, -INF , P1 ;  /* 0xff8000000ee67808 */ /* 0x000fe40000800000 */
        /* <DEDUP_REMOVED lines=49> */
[----:B------:R-:W3:Y:S07]  /*ef80*/  LDSM.16.MT88.4 R8, [R204+0x3800] ;  /* 0x00380000cc08783b */ /* 0x000eee0000004200 */
[----:B------:R-:W-:Y:S01]  /*ef90*/  HMMA.16816.F32 R64, R4, R12, RZ ;  /* 0x0000000c0440723c */ /* 0x000fe200000018ff */
[----:B-1----:R-:W-:-:S04]  /*efa0*/  FFMA.FTZ R3, R26, c[0x0][0x2d0], -R2 ;  /* 0x0000b4001a037a23 */ /* 0x002fc80000010802 */
[----:B------:R1:W-:Y:S03]  /*efb0*/  MUFU.EX2 R247, R3 ;  /* 0x0000000300f77308 */ /* 0x0003e60000000800 */
[C---:B------:R-:W-:Y:S01]  /*efc0*/  HMMA.16816.F32 R60, R4.reuse, R14, RZ ;  /* 0x0000000e043c723c */ /* 0x040fe200000018ff */
[----:B------:R-:W-:Y:S07]  /*efd0*/  LDSM.16.MT88.4 R12, [R205+0x800] ;  /* 0x00080000cd0c783b */ /* 0x000fee0000004200 */
[----:B--2---:R-:W-:Y:S01]  /*efe0*/  HMMA.16816.F32 R52, R4, R20, RZ ;  /* 0x000000140434723c */ /* 0x004fe200000018ff */
[----:B-1----:R-:W-:-:S02]  /*eff0*/  FFMA.FTZ R3, R27, c[0x0][0x2d0], -R2 ;  /* 0x0000b4001b037a23 */ /* 0x002fc40000010802 */
[----:B------:R-:W1:Y:S05]  /*f000*/  LDSM.16.MT88.4 R24, [R203+0x800] ;  /* 0x00080000cb18783b */ /* 0x000e6a0000004200 */
[C---:B----4-:R-:W-:Y:S01]  /*f010*/  HMMA.16816.F32 R76, R4.reuse, R16, RZ ;  /* 0x00000010044c723c */ /* 0x050fe200000018ff */
[----:B------:R2:W4:Y:S07]  /*f020*/  MUFU.EX2 R169, R3 ;  /* 0x0000000300a97308 */ /* 0x00052e0000000800 */
[C---:B------:R-:W-:Y:S01]  /*f030*/  HMMA.16816.F32 R84, R4.reuse, R18, RZ ;  /* 0x000000120454723c */ /* 0x040fe200000018ff */
[----:B------:R-:W1:Y:S07]  /*f040*/  LDSM.16.MT88.4 R16, [R204+0x800] ;  /* 0x00080000cc10783b */ /* 0x000e6e0000004200 */
[C---:B------:R-:W-:Y:S01]  /*f050*/  HMMA.16816.F32 R44, R4.reuse, R22, RZ ;  /* 0x00000016042c723c */ /* 0x040fe200000018ff */
[--C-:B--2---:R-:W-:Y:S01]  /*f060*/  FFMA.FTZ R3, R32, c[0x0][0x2d0], -R0.reuse ;  /* 0x0000b40020037a23 */ /* 0x104fe20000010800 */
[----:B------:R-:W-:Y:S03]  /*f070*/  LDSM.16.MT88.4 R20, [R202+0x4000] ;  /* 0x00400000ca14783b */ /* 0x000fe60000004200 */
[----:B------:R2:W-:Y:S03]  /*f080*/  MUFU.EX2 R245, R3 ;  /* 0x0000000300f57308 */ /* 0x0005e60000000800 */
[C---:B------:R-:W-:Y:S08]  /*f090*/  HMMA.16816.F32 R100, R4.reuse, R40, RZ ;  /* 0x000000280464723c */ /* 0x040ff000000018ff */
[----:B------:R-:W-:Y:S01]  /*f0a0*/  HMMA.16816.F32 R40, R4, R42, RZ ;  /* 0x0000002a0428723c */ /* 0x000fe200000018ff */
[----:B--2---:R-:W-:-:S02]  /*f0b0*/  FFMA.FTZ R3, R33, c[0x0][0x2d0], -R0 ;  /* 0x0000b40021037a23 */ /* 0x004fc40000010800 */
[----:B------:R-:W2:Y:S05]  /*f0c0*/  LDSM.16.MT88.4 R32, [R202+0x800] ;  /* 0x00080000ca20783b */ /* 0x000eaa0000004200 */
[C---:B------:R-:W-:Y:S01]  /*f0d0*/  HMMA.16816.F32 R104, R4.reuse, R28, RZ ;  /* 0x0000001c0468723c */ /* 0x040fe200000018ff */
[----:B------:R1:W1:Y:S07]  /*f0e0*/  MUFU.EX2 R242, R3 ;  /* 0x0000000300f27308 */ /* 0x00026e0000000800 */
[C---:B------:R-:W-:Y:S01]  /*f0f0*/  HMMA.16816.F32 R116, R4.reuse, R30, RZ ;  /* 0x0000001e0474723c */ /* 0x040fe200000018ff */
[----:B------:R-:W2:Y:S07]  /*f100*/  LDSM.16.MT88.4 R28, [R203+0x4000] ;  /* 0x00400000cb1c783b */ /* 0x000eae0000004200 */
[----:B---3--:R-:W-:Y:S01]  /*f110*/  HMMA.16816.F32 R120, R4, R8, RZ ;  /* 0x000000080478723c */ /* 0x008fe200000018ff */
[----:B-1----:R-:W-:-:S02]  /*f120*/  FFMA.FTZ R3, R38, c[0x0][0x2d0], -R0 ;  /* 0x0000b40026037a23 */ /* 0x002fc40000010800 */
[----:B------:R-:W-:Y:S02]  /*f130*/  IMAD.MOV.U32 R38, RZ, RZ, R97 ;  /* 0x000000ffff267224 */ /* 0x000fe400078e0061 */
[----:B------:R1:W-:Y:S03]  /*f140*/  MUFU.EX2 R244, R3 ;  /* 0x0000000300f47308 */ /* 0x0003e60000000800 */
[----:B------:R-:W-:Y:S01]  /*f150*/  HMMA.16816.F32 R112, R4, R10, RZ ;  /* 0x0000000a0470723c */ /* 0x000fe200000018ff */
[----:B------:R-:W-:Y:S06]  /*f160*/  LDSM.16.MT88.4 R8, [R204+0x4000] ;  /* 0x00400000cc08783b */ /* 0x000fec0000004200 */
[----:B------:R-:W-:-:S02]  /*f170*/  F2FP.PACK_AB R4, R250, R248 ;  /* 0x000000f8fa04723e */ /* 0x000fc400000000ff */
[----:B----4-:R-:W-:Y:S02]  /*f180*/  F2FP.PACK_AB R6, R169, R247 ;  /* 0x000000f7a906723e */ /* 0x010fe400000000ff */
[----:B------:R-:W-:Y:S01]  /*f190*/  F2FP.PACK_AB R5, R242, R245 ;  /* 0x000000f5f205723e */ /* 0x000fe200000000ff */
[----:B-1----:R-:W-:Y:S02]  /*f1a0*/  FFMA.FTZ R3, R39, c[0x0][0x2d0], -R0 ;  /* 0x0000b40027037a23 */ /* 0x002fe40000010800 */
[----:B------:R-:W-:Y:S02]  /*f1b0*/  IMAD.MOV.U32 R39, RZ, RZ, R96 ;  /* 0x000000ffff277224 */ /* 0x000fe400078e0060 */
[----:B------:R1:W3:Y:S02]  /*f1c0*/  MUFU.EX2 R246, R3 ;  /* 0x0000000300f67308 */ /* 0x0002e40000000800 */
[----:B-1----:R-:W-:Y:S01]  /*f1d0*/  FFMA.FTZ R3, R92, c[0x0][0x2d0], -R2 ;  /* 0x0000b4005c037a23 */ /* 0x002fe20000010802 */
[----:B---3--:R-:W-:-:S05]  /*f1e0*/  F2FP.PACK_AB R7, R246, R244 ;  /* 0x000000f4f607723e */ /* 0x008fca00000000ff */
[----:B------:R1:W-:Y:S02]  /*f1f0*/  MUFU.EX2 R224, R3 ;  /* 0x0000000300e07308 */ /* 0x0003e40000000800 */
[C---:B------:R-:W-:Y:S08]  /*f200*/  HMMA.16816.F32 R88, R4.reuse, R26, R60 ;  /* 0x0000001a0458723c */ /* 0x040ff0000000183c */
[----:B------:R-:W-:Y:S01]  /*f210*/  HMMA.16816.F32 R80, R4, R12, R56 ;  /* 0x0000000c0450723c */ /* 0x000fe20000001838 */
[----:B-1----:R-:W-:-:S04]  /*f220*/  FFMA.FTZ R3, R94, c[0x0][0x2d0], -R2 ;  /* 0x0000b4005e037a23 */ /* 0x002fc80000010802 */
[----:B------:R1:W3:Y:S03]  /*f230*/  MUFU.EX2 R222, R3 ;  /* 0x0000000300de7308 */ /* 0x0002e60000000800 */
[C---:B------:R-:W-:Y:S01]  /*f240*/  HMMA.16816.F32 R60, R4.reuse, R14, R48 ;  /* 0x0000000e043c723c */ /* 0x040fe20000001830 */
[----:B------:R-:W4:Y:S07]  /*f250*/  LDSM.16.MT88.4 R12, [R205+0x4000] ;  /* 0x00400000cd0c783b */ /* 0x000f2e0000004200 */
[----:B------:R-:W-:Y:S01]  /*f260*/  HMMA.16816.F32 R56, R4, R16, R52 ;  /* 0x000000100438723c */ /* 0x000fe20000001834 */
[----:B-1----:R-:W-:-:S07]  /*f270*/  FFMA.FTZ R3, R93, c[0x0][0x2d0], -R2 ;  /* 0x0000b4005d037a23 */ /* 0x002fce0000010802 */
[C---:B------:R-:W-:Y:S01]  /*f280*/  HMMA.16816.F32 R44, R4.reuse, R18, R44 ;  /* 0x00000012042c723c */ /* 0x040fe2000000182c */
[----:B------:R-:W1:Y:S01]  /*f290*/  LDSM.16.MT88.4 R16, [R205+0x1000] ;  /* 0x00100000cd10783b */ /* 0x000e620000004200 */
[----:B------:R3:W-:Y:S06]  /*f2a0*/  MUFU.EX2 R221, R3 ;  /* 0x0000000300dd7308 */ /* 0x0007ec0000000800 */
[C---:B--2---:R-:W-:Y:S08]  /*f2b0*/  HMMA.16816.F32 R136, R4.reuse, R32, R72 ;  /* 0x000000200488723c */ /* 0x044ff00000001848 */
[----:B-----5:R-:W-:Y:S01]  /*f2c0*/  HMMA.16816.F32 R144, R4, R34, R68 ;  /* 0x000000220490723c */ /* 0x020fe20000001844 */
[----:B------:R-:W-:Y:S01]  /*f2d0*/  LDSM.16.MT88.4 R32, [R204+0x1000] ;  /* 0x00100000cc20783b */ /* 0x000fe20000004200 */
[----:B---3--:R-:W-:-:S04]  /*f2e0*/  FFMA.FTZ R3, R95, c[0x0][0x2d0], -R2 ;  /* 0x0000b4005f037a23 */ /* 0x008fc80000010802 */
[----:B------:R2:W3:Y:S02]  /*f2f0*/  MUFU.EX2 R223, R3 ;  /* 0x0000000300df7308 */ /* 0x0004e40000000800 */
[C---:B------:R-:W-:Y:S01]  /*f300*/  HMMA.16816.F32 R96, R4.reuse, R24, R64 ;  /* 0x000000180460723c */ /* 0x040fe20000001840 */
[----:B------:R-:W-:Y:S07]  /*f310*/  LDSM.16.MT88.4 R24, [R202+0x1000] ;  /* 0x00100000ca18783b */ /* 0x000fee0000004200 */
[----:B------:R-:W-:Y:S01]  /*f320*/  HMMA.16816.F32 R52, R4, R20, R76 ;  /* 0x000000140434723c */ /* 0x000fe2000000184c */
[----:B--2---:R-:W-:-:S07]  /*f330*/  FFMA.FTZ R3, R124, c[0x0][0x2d0], -R0 ;  /* 0x0000b4007c037a23 */ /* 0x004fce0000010800 */
[C---:B------:R-:W-:Y:S01]  /*f340*/  HMMA.16816.F32 R72, R4.reuse, R30, R40 ;  /* 0x0000001e0448723c */ /* 0x040fe20000001828 */
[----:B------:R2:W-:Y:S07]  /*f350*/  MUFU.EX2 R220, R3 ;  /* 0x0000000300dc7308 */ /* 0x0005ee0000000800 */
[C---:B------:R-:W-:Y:S01]  /*f360*/  HMMA.16816.F32 R48, R4.reuse, R22, R84 ;  /* 0x000000160430723c */ /* 0x040fe20000001854 */
[----:B------:R-:W1:Y:S06]  /*f370*/  LDSM.16.MT88.4 R20, [R203+0x1000] ;  /* 0x00100000cb14783b */ /* 0x000e6c0000004200 */
[----:B------:R-:W-:Y:S01]  /*f380*/  IMAD.MOV.U32 R87, RZ, RZ, R171 ;  /* 0x000000ffff577224 */ /* 0x000fe200078e00ab */
[----:B------:R-:W-:Y:S01]  /*f390*/  HMMA.16816.F32 R100, R4, R28, R100 ;  /* 0x0000001c0464723c */ /* 0x000fe20000001864 */
[----:B------:R-:W-:Y:S01]  /*f3a0*/  LDSM.16.MT88.4 R28, [R203+0x4800] ;  /* 0x00480000cb1c783b */ /* 0x000fe20000004200 */
[----:B--2---:R-:W-:-:S02]  /*f3b0*/  FFMA.FTZ R3, R108, c[0x0][0x2d0], -R0 ;  /* 0x0000b4006c037a23 */ /* 0x004fc40000010800 */
[----:B------:R-:W-:Y:S02]  /*f3c0*/  IMAD.MOV.U32 R108, RZ, RZ, R127 ;  /* 0x000000ffff6c7224 */ /* 0x000fe400078e007f */
[----:B------:R2:W1:Y:S02]  /*f3d0*/  MUFU.EX2 R217, R3 ;  /* 0x0000000300d97308 */ /* 0x0004640000000800 */
[C---:B----4-:R-:W-:Y:S08]  /*f3e0*/  HMMA.16816.F32 R76, R4.reuse, R12, R104 ;  /* 0x0000000c044c723c */ /* 0x050ff00000001868 */
[----:B------:R-:W-:Y:S01]  /*f3f0*/  HMMA.16816.F32 R68, R4, R14, R116 ;  /* 0x0000000e0444723c */ /* 0x000fe20000001874 */
[----:B------:R-:W-:Y:S01]  /*f400*/  LDSM.16.MT88.4 R12, [R204+0x4800] ;  /* 0x00480000cc0c783b */ /* 0x000fe20000004200 */
[----:B--2---:R-:W-:-:S06]  /*f410*/  FFMA.FTZ R3, R125, c[0x0][0x2d0], -R0 ;  /* 0x0000b4007d037a23 */ /* 0x004fcc0000010800 */
[C---:B------:R-:W-:Y:S01]  /*f420*/  HMMA.16816.F32 R64, R4.reuse, R8, R120 ;  /* 0x000000080440723c */ /* 0x040fe20000001878 */
[----:B------:R2:W-:Y:S07]  /*f430*/  MUFU.EX2 R216, R3 ;  /* 0x0000000300d87308 */ /* 0x0005ee0000000800 */
[----:B------:R-:W-:Y:S01]  /*f440*/  HMMA.16816.F32 R40, R4, R10, R112 ;  /* 0x0000000a0428723c */ /* 0x000fe20000001870 */
[----:B------:R-:W4:Y:S06]  /*f450*/  LDSM.16.MT88.4 R8, [R202+0x4800] ;  /* 0x00480000ca08783b */ /* 0x000f2c0000004200 */
[----:B------:R-:W-:-:S02]  /*f460*/  F2FP.PACK_AB R4, R222, R224 ;  /* 0x000000e0de04723e */ /* 0x000fc400000000ff */
[----:B---3--:R-:W-:Y:S01]  /*f470*/  F2FP.PACK_AB R6, R223, R221 ;  /* 0x000000dddf06723e */ /* 0x008fe200000000ff */
[----:B--2---:R-:W-:Y:S01]  /*f480*/  FFMA.FTZ R3, R126, c[0x0][0x2d0], -R0 ;  /* 0x0000b4007e037a23 */ /* 0x004fe20000010800 */
[----:B-1----:R-:W-:-:S03]  /*f490*/  F2FP.PACK_AB R5, R217, R220 ;  /* 0x000000dcd905723e */ /* 0x002fc600000000ff */
[----:B------:R-:W1:Y:S02]  /*f4a0*/  MUFU.EX2 R211, R3 ;  /* 0x0000000300d37308 */ /* 0x000e640000000800 */
[----:B-1----:R-:W-:Y:S01]  /*f4b0*/  F2FP.PACK_AB R7, R211, R216 ;  /* 0x000000d8d307723e */ /* 0x002fe200000000ff */
[----:B------:R-:W-:-:S05]  /*f4c0*/  FFMA.FTZ R3, R141, c[0x0][0x2d0], -R2 ;  /* 0x0000b4008d037a23 */ /* 0x000fca0000010802 */
[----:B------:R1:W-:Y:S01]  /*f4d0*/  MUFU.EX2 R189, R3 ;  /* 0x0000000300bd7308 */ /* 0x0003e20000000800 */
[C---:B------:R-:W-:Y:S08]  /*f4e0*/  HMMA.16816.F32 R92, R4.reuse, R16, R80 ;  /* 0x00000010045c723c */ /* 0x040ff00000001850 */
[----:B------:R-:W-:Y:S01]  /*f4f0*/  HMMA.16816.F32 R104, R4, R18, R60 ;  /* 0x000000120468723c */ /* 0x000fe2000000183c */
[----:B------:R-:W2:Y:S01]  /*f500*/  LDSM.16.MT88.4 R16, [R205+0x4800] ;  /* 0x00480000cd10783b */ /* 0x000ea20000004200 */
[----:B-1----:R-:W-:-:S06]  /*f510*/  FFMA.FTZ R3, R142, c[0x0][0x2d0], -R2 ;  /* 0x0000b4008e037a23 */ /* 0x002fcc0000010802 */
[C---:B------:R-:W-:Y:S01]  /*f520*/  HMMA.16816.F32 R124, R4.reuse, R20, R96 ;  /* 0x00000014047c723c */ /* 0x040fe20000001860 */
[----:B------:R1:W3:Y:S07]  /*f530*/  MUFU.EX2 R188, R3 ;  /* 0x0000000300bc7308 */ /* 0x0002ee0000000800 */
[C---:B------:R-:W-:Y:S01]  /*f540*/  HMMA.16816.F32 R112, R4.reuse, R22, R88 ;  /* 0x000000160470723c */ /* 0x040fe20000001858 */
[----:B------:R-:W3:Y:S07]  /*f550*/  LDSM.16.MT88.4 R20, [R203+0x1800] ;  /* 0x00180000cb14783b */ /* 0x000eee0000004200 */
[----:B------:R-:W-:Y:S01]  /*f560*/  HMMA.16816.F32 R88, R4, R32, R56 ;  /* 0x000000200458723c */ /* 0x000fe20000001838 */
[----:B-1----:R-:W-:-:S04]  /*f570*/  FFMA.FTZ R3, R140, c[0x0][0x2d0], -R2 ;  /* 0x0000b4008c037a23 */ /* 0x002fc80000010802 */
[----:B------:R1:W-:Y:S03]  /*f580*/  MUFU.EX2 R176, R3 ;  /* 0x0000000300b07308 */ /* 0x0003e60000000800 */
[C---:B----4-:R-:W-:Y:S08]  /*f590*/  HMMA.16816.F32 R80, R4.reuse, R8, R52 ;  /* 0x000000080450723c */ /* 0x050ff00000001834 */
[----:B------:R-:W-:Y:S01]  /*f5a0*/  HMMA.16816.F32 R96, R4, R10, R48 ;  /* 0x0000000a0460723c */ /* 0x000fe20000001830 */
[----:B------:R-:W4:Y:S01]  /*f5b0*/  LDSM.16.MT88.4 R8, [R202+0x5000] ;  /* 0x00500000ca08783b */ /* 0x000f220000004200 */
[----:B-1----:R-:W-:-:S06]  /*f5c0*/  FFMA.FTZ R3, R143, c[0x0][0x2d0], -R2 ;  /* 0x0000b4008f037a23 */ /* 0x002fcc0000010802 */
[C---:B--2---:R-:W-:Y:S01]  /*f5d0*/  HMMA.16816.F32 R116, R4.reuse, R16, R76 ;  /* 0x000000100474723c */ /* 0x044fe2000000184c */
[----:B------:R1:W2:Y:S06]  /*f5e0*/  MUFU.EX2 R178, R3 ;  /* 0x0000000300b27308 */ /* 0x0002ac0000000800 */
[----:B------:R-:W-:Y:S01]  /*f5f0*/  IMAD.MOV.U32 R79, RZ, RZ, R87 ;  /* 0x000000ffff4f7224 */ /* 0x000fe200078e0057 */
[C---:B------:R-:W-:Y:S08]  /*f600*/  HMMA.16816.F32 R136, R4.reuse, R24, R136 ;  /* 0x000000180488723c */ /* 0x040ff00000001888 */
[----:B------:R-:W-:Y:S01]  /*f610*/  HMMA.16816.F32 R144, R4, R26, R144 ;  /* 0x0000001a0490723c */ /* 0x000fe20000001890 */
[----:B------:R-:W2:Y:S01]  /*f620*/  LDSM.16.MT88.4 R24, [R202+0x1800] ;  /* 0x00180000ca18783b */ /* 0x000ea20000004200 */
[----:B-1----:R-:W-:-:S02]  /*f630*/  FFMA.FTZ R3, R148, c[0x0][0x2d0], -R0 ;  /* 0x0000b40094037a23 */ /* 0x002fc40000010800 */
[----:B------:R-:W-:Y:S02]  /*f640*/  IMAD.MOV.U32 R148, RZ, RZ, R170 ;  /* 0x000000ffff947224 */ /* 0x000fe400078e00aa */
[----:B------:R1:W-:Y:S02]  /*f650*/  MUFU.EX2 R171, R3 ;  /* 0x0000000300ab7308 */ /* 0x0003e40000000800 */
[C---:B------:R-:W-:Y:S08]  /*f660*/  HMMA.16816.F32 R120, R4.reuse, R28, R100 ;  /* 0x0000001c0478723c */ /* 0x040ff00000001864 */
[----:B------:R-:W-:Y:S01]  /*f670*/  HMMA.16816.F32 R84, R4, R12, R64 ;  /* 0x0000000c0454723c */ /* 0x000fe20000001840 */
[----:B-1----:R-:W-:-:S07]  /*f680*/  FFMA.FTZ R3, R150, c[0x0][0x2d0], -R0 ;  /* 0x0000b40096037a23 */ /* 0x002fce0000010800 */
[----:B------:R-:W-:Y:S01]  /*f690*/  HMMA.16816.F32 R56, R4, R14, R40 ;  /* 0x0000000e0438723c */ /* 0x000fe20000001828 */
[----:B------:R-:W1:Y:S01]  /*f6a0*/  LDSM.16.MT88.4 R12, [R203+0x5000] ;  /* 0x00500000cb0c783b */ /* 0x000e620000004200 */
[----:B------:R2:W2:Y:S01]  /*f6b0*/  MUFU.EX2 R170, R3 ;  /* 0x0000000300aa7308 */ /* 0x0004a20000000800 */
[----:B------:R-:W-:-:S05]  /*f6c0*/  IMAD.MOV.U32 R150, RZ, RZ, R169 ;  /* 0x000000ffff967224 */ /* 0x000fca00078e00a9 */
[C---:B------:R-:W-:Y:S01]  /*f6d0*/  HMMA.16816.F32 R100, R4.reuse, R18, R68 ;  /* 0x000000120464723c */ /* 0x040fe20000001844 */
[----:B------:R-:W1:Y:S07]  /*f6e0*/  LDSM.16.MT88.4 R16, [R205+0x5000] ;  /* 0x00500000cd10783b */ /* 0x000e6e0000004200 */
[----:B------:R-:W-:Y:S01]  /*f6f0*/  HMMA.16816.F32 R44, R4, R34, R44 ;  /* 0x00000022042c723c */ /* 0x000fe2000000182c */
[----:B------:R-:W1:Y:S01]  /*f700*/  LDSM.16.MT88.4 R32, [R205+0x1800] ;  /* 0x00180000cd20783b */ /* 0x000e620000004200 */
[----:B--2---:R-:W-:-:S04]  /*f710*/  FFMA.FTZ R3, R151, c[0x0][0x2d0], -R0 ;  /* 0x0000b40097037a23 */ /* 0x004fc80000010800 */
[----:B------:R2:W-:Y:S02]  /*f720*/  MUFU.EX2 R169, R3 ;  /* 0x0000000300a97308 */ /* 0x0005e40000000800 */
[----:B------:R-:W-:Y:S01]  /*f730*/  HMMA.16816.F32 R140, R4, R30, R72 ;  /* 0x0000001e048c723c */ /* 0x000fe20000001848 */
[----:B------:R-:W1:Y:S06]  /*f740*/  LDSM.16.MT88.4 R28, [R204+0x1800] ;  /* 0x00180000cc1c783b */ /* 0x000e6c0000004200 */
[----:B---3--:R-:W-:Y:S02]  /*f750*/  F2FP.PACK_AB R4, R188, R189 ;  /* 0x000000bdbc04723e */ /* 0x008fe400000000ff */
[----:B------:R-:W-:-:S02]  /*f760*/  F2FP.PACK_AB R6, R178, R176 ;  /* 0x000000b0b206723e */ /* 0x000fc400000000ff */
[----:B------:R-:W-:Y:S01]  /*f770*/  F2FP.PACK_AB R5, R170, R171 ;  /* 0x000000abaa05723e */ /* 0x000fe200000000ff */
[----:B--2---:R-:W-:Y:S02]  /*f780*/  FFMA.FTZ R3, R149, c[0x0][0x2d0], -R0 ;  /* 0x0000b40095037a23 */ /* 0x004fe40000010800 */
[----:B------:R-:W-:Y:S02]  /*f790*/  IMAD.MOV.U32 R149, RZ, RZ, R168 ;  /* 0x000000ffff957224 */ /* 0x000fe400078e00a8 */
[----:B------:R2:W3:Y:S02]  /*f7a0*/  MUFU.EX2 R168, R3 ;  /* 0x0000000300a87308 */ /* 0x0004e40000000800 */
[----:B--2---:R-:W-:Y:S01]  /*f7b0*/  FFMA.FTZ R3, R152, c[0x0][0x2d0], -R2 ;  /* 0x0000b40098037a23 */ /* 0x004fe20000010802 */
[----:B---3--:R-:W-:-:S05]  /*f7c0*/  F2FP.PACK_AB R7, R168, R169 ;  /* 0x000000a9a807723e */ /* 0x008fca00000000ff */
[----:B------:R2:W-:Y:S02]  /*f7d0*/  MUFU.EX2 R151, R3 ;  /* 0x0000000300977308 */ /* 0x0005e40000000800 */
[C---:B------:R-:W-:Y:S08]  /*f7e0*/  HMMA.16816.F32 R64, R4.reuse, R20, R124 ;  /* 0x000000140440723c */ /* 0x040ff0000000187c */
[----:B------:R-:W-:Y:S01]  /*f7f0*/  HMMA.16816.F32 R52, R4, R22, R112 ;  /* 0x000000160434723c */ /* 0x000fe20000001870 */
[----:B------:R-:W3:Y:S01]  /*f800*/  LDSM.16.MT88.4 R20, [R204+0x5000] ;  /* 0x00500000cc14783b */ /* 0x000ee20000004200 */
[----:B--2---:R-:W-:-:S02]  /*f810*/  FFMA.FTZ R3, R154, c[0x0][0x2d0], -R2 ;  /* 0x0000b4009a037a23 */ /* 0x004fc40000010802 */
[----:B------:R-:W-:Y:S02]  /*f820*/  IMAD.MOV.U32 R154, RZ, RZ, R79 ;  /* 0x000000ffff9a7224 */ /* 0x000fe400078e004f */
[----:B------:R2:W1:Y:S02]  /*f830*/  MUFU.EX2 R152, R3 ;  /* 0x0000000300987308 */ /* 0x0004640000000800 */
[C---:B----4-:R-:W-:Y:S08]  /*f840*/  HMMA.16816.F32 R40, R4.reuse, R8, R80 ;  /* 0x000000080428723c */ /* 0x050ff00000001850 */
[----:B------:R-:W-:Y:S01]  /*f850*/  HMMA.16816.F32 R72, R4, R24, R136 ;  /* 0x000000180448723c */ /* 0x000fe20000001888 */
[----:B--2---:R-:W-:-:S07]  /*f860*/  FFMA.FTZ R3, R153, c[0x0][0x2d0], -R2 ;  /* 0x0000b40099037a23 */ /* 0x004fce0000010802 */
[C---:B------:R-:W-:Y:S01]  /*f870*/  HMMA.16816.F32 R68, R4.reuse, R26, R144 ;  /* 0x0000001a0444723c */ /* 0x040fe20000001890 */
[----:B------:R-:W-:Y:S01]  /*f880*/  IMAD.MOV.U32 R153, RZ, RZ, R150 ;  /* 0x000000ffff997224 */ /* 0x000fe200078e0096 */
[----:B------:R-:W2:Y:S01]  /*f890*/  LDSM.16.MT88.4 R24, [R203+0x2000] ;  /* 0x00200000cb18783b */ /* 0x000ea20000004200 */
[----:B------:R4:W-:Y:S05]  /*f8a0*/  MUFU.EX2 R150, R3 ;  /* 0x0000000300967308 */ /* 0x0009ea0000000800 */
[C---:B-1----:R-:W-:Y:S08]  /*f8b0*/  HMMA.16816.F32 R80, R4.reuse, R12, R120 ;  /* 0x0000000c0450723c */ /* 0x042ff00000001878 */
[----:B------:R-:W-:Y:S01]  /*f8c0*/  HMMA.16816.F32 R116, R4, R16, R116 ;  /* 0x000000100474723c */ /* 0x000fe20000001874 */
[----:B----4-:R-:W-:-:S02]  /*f8d0*/  FFMA.FTZ R3, R155, c[0x0][0x2d0], -R2 ;  /* 0x0000b4009b037a23 */ /* 0x010fc40000010802 */
[----:B------:R-:W-:Y:S02]  /*f8e0*/  IMAD.MOV.U32 R155, RZ, RZ, R149 ;  /* 0x000000ffff9b7224 */ /* 0x000fe400078e0095 */
[----:B------:R1:W4:Y:S03]  /*f8f0*/  MUFU.EX2 R149, R3 ;  /* 0x0000000300957308 */ /* 0x0003260000000800 */
[C---:B------:R-:W-:Y:S01]  /*f900*/  HMMA.16816.F32 R120, R4.reuse, R18, R100 ;  /* 0x000000120478723c */ /* 0x040fe20000001864 */
[----:B------:R-:W2:Y:S07]  /*f910*/  LDSM.16.MT88.4 R16, [R204+0x2000] ;  /* 0x00200000cc10783b */ /* 0x000eae0000004200 */
[----:B------:R-:W-:Y:S01]  /*f920*/  HMMA.16816.F32 R60, R4, R32, R92 ;  /* 0x00000020043c723c */ /* 0x000fe2000000185c */
[----:B-1----:R-:W-:-:S07]  /*f930*/  FFMA.FTZ R3, R156, c[0x0][0x2d0], -R0 ;  /* 0x0000b4009c037a23 */ /* 0x002fce0000010800 */
[C---:B------:R-:W-:Y:S01]  /*f940*/  HMMA.16816.F32 R48, R4.reuse, R34, R104 ;  /* 0x000000220430723c */ /* 0x040fe20000001868 */
[----:B------:R-:W-:Y:S02]  /*f950*/  IMAD.MOV.U32 R156, RZ, RZ, R148 ;  /* 0x000000ffff9c7224 */ /* 0x000fe400078e0094 */
[----:B------:R1:W-:Y:S05]  /*f960*/  MUFU.EX2 R148, R3 ;  /* 0x0000000300947308 */ /* 0x0003ea0000000800 */
[C---:B------:R-:W-:Y:S08]  /*f970*/  HMMA.16816.F32 R32, R4.reuse, R28, R88 ;  /* 0x0000001c0420723c */ /* 0x040ff00000001858 */
[----:B------:R-:W-:Y:S01]  /*f980*/  HMMA.16816.F32 R44, R4, R30, R44 ;  /* 0x0000001e042c723c */ /* 0x000fe2000000182c */
[----:B------:R-:W2:Y:S01]  /*f990*/  LDSM.16.MT88.4 R28, [R202+0x2000] ;  /* 0x00200000ca1c783b */ /* 0x000ea20000004200 */
[----:B-1----:R-:W-:-:S02]  /*f9a0*/  FFMA.FTZ R3, R157, c[0x0][0x2d0], -R0 ;  /* 0x0000b4009d037a23 */ /* 0x002fc40000010800 */
[----:B------:R-:W-:Y:S02]  /*f9b0*/  IMAD.MOV.U32 R157, RZ, RZ, R108 ;  /* 0x000000ffff9d7224 */ /* 0x000fe400078e006c */
[----:B------:R1:W1:Y:S02]  /*f9c0*/  MUFU.EX2 R147, R3 ;  /* 0x0000000300937308 */ /* 0x0002640000000800 */
[C---:B------:R-:W-:Y:S01]  /*f9d0*/  HMMA.16816.F32 R140, R4.reuse, R14, R140 ;  /* 0x0000000e048c723c */ /* 0x040fe2000000188c */
[----:B------:R-:W2:Y:S07]  /*f9e0*/  LDSM.16.MT88.4 R12, [R205+0x2000] ;  /* 0x00200000cd0c783b */ /* 0x000eae0000004200 */
[----:B---3--:R-:W-:Y:S01]  /*f9f0*/  HMMA.16816.F32 R104, R4, R20, R84 ;  /* 0x000000140468723c */ /* 0x008fe20000001854 */
[----:B-1----:R-:W-:-:S07]  /*fa00*/  FFMA.FTZ R3, R158, c[0x0][0x2d0], -R0 ;  /* 0x0000b4009e037a23 */ /* 0x002fce0000010800 */
[C---:B------:R-:W-:Y:S01]  /*fa10*/  HMMA.16816.F32 R76, R4.reuse, R10, R96 ;  /* 0x0000000a044c723c */ /* 0x040fe20000001860 */
[----:B------:R-:W-:Y:S01]  /*fa20*/  LDSM.16.MT88.4 R8, [R202+0x5800] ;  /* 0x00580000ca08783b */ /* 0x000fe20000004200 */
[----:B------:R-:W-:Y:S01]  /*fa30*/  IMAD.MOV.U32 R158, RZ, RZ, R39 ;  /* 0x000000ffff9e7224 */ /* 0x000fe200078e0027 */
[----:B------:R1:W-:Y:S05]  /*fa40*/  MUFU.EX2 R146, R3 ;  /* 0x0000000300927308 */ /* 0x0003ea0000000800 */
[----:B------:R-:W-:Y:S01]  /*fa50*/  HMMA.16816.F32 R84, R4, R22, R56 ;  /* 0x000000160454723c */ /* 0x000fe20000001838 */
[----:B------:R-:W-:Y:S06]  /*fa60*/  LDSM.16.MT88.4 R20, [R204+0x5800] ;  /* 0x00580000cc14783b */ /* 0x000fec0000004200 */
[----:B------:R-:W-:-:S02]  /*fa70*/  F2FP.PACK_AB R4, R152, R151 ;  /* 0x000000979804723e */ /* 0x000fc400000000ff */
[----:B----4-:R-:W-:Y:S01]  /*fa80*/  F2FP.PACK_AB R6, R149, R150 ;  /* 0x000000969506723e */ /* 0x010fe200000000ff */
[----:B-1----:R-:W-:Y:S01]  /*fa90*/  FFMA.FTZ R3, R159, c[0x0][0x2d0], -R0 ;  /* 0x0000b4009f037a23 */ /* 0x002fe20000010800 */
[----:B------:R-:W-:Y:S01]  /*faa0*/  F2FP.PACK_AB R5, R147, R148 ;  /* 0x000000949305723e */ /* 0x000fe200000000ff */
[----:B------:R-:W-:Y:S02]  /*fab0*/  IMAD.MOV.U32 R159, RZ, RZ, R38 ;  /* 0x000000ffff9f7224 */ /* 0x000fe400078e0026 */
[----:B------:R1:W3:Y:S02]  /*fac0*/  MUFU.EX2 R145, R3 ;  /* 0x0000000300917308 */ /* 0x0002e40000000800 */
[----:B-1----:R-:W-:Y:S01]  /*fad0*/  FFMA.FTZ R3, R177, c[0x0][0x2d0], -R2 ;  /* 0x0000b400b1037a23 */ /* 0x002fe20000010802 */
[----:B---3--:R-:W-:-:S05]  /*fae0*/  F2FP.PACK_AB R7, R145, R146 ;  /* 0x000000929107723e */ /* 0x008fca00000000ff */
[----:B------:R1:W-:Y:S02]  /*faf0*/  MUFU.EX2 R144, R3 ;  /* 0x0000000300907308 */ /* 0x0003e40000000800 */
[C---:B--2---:R-:W-:Y:S08]  /*fb00*/  HMMA.16816.F32 R88, R4.reuse, R24, R64 ;  /* 0x000000180458723c */ /* 0x044ff00000001840 */
[----:B------:R-:W-:Y:S01]  /*fb10*/  HMMA.16816.F32 R100, R4, R26, R52 ;  /* 0x0000001a0464723c */ /* 0x000fe20000001834 */
[----:B------:R-:W2:Y:S01]  /*fb20*/  LDSM.16.MT88.4 R24, [R203+0x5800] ;  /* 0x00580000cb18783b */ /* 0x000ea20000004200 */
[----:B-1----:R-:W-:-:S04]  /*fb30*/  FFMA.FTZ R3, R179, c[0x0][0x2d0], -R2 ;  /* 0x0000b400b3037a23 */ /* 0x002fc80000010802 */
[----:B------:R1:W3:Y:S02]  /*fb40*/  MUFU.EX2 R139, R3 ;  /* 0x00000003008b7308 */ /* 0x0002e40000000800 */
[C---:B------:R-:W-:Y:S01]  /*fb50*/  HMMA.16816.F32 R64, R4.reuse, R16, R32 ;  /* 0x000000100440723c */ /* 0x040fe20000001820 */
[----:B------:R-:W4:Y:S07]  /*fb60*/  LDSM.16.MT88.4 R32, [R205+0x5800] ;  /* 0x00580000cd20783b */ /* 0x000f2e0000004200 */
[----:B------:R-:W-:Y:S01]  /*fb70*/  HMMA.16816.F32 R112, R4, R28, R72 ;  /* 0x0000001c0470723c */ /* 0x000fe20000001848 */
[----:B-1----:R-:W-:-:S07]  /*fb80*/  FFMA.FTZ R3, R190, c[0x0][0x2d0], -R2 ;  /* 0x0000b400be037a23 */ /* 0x002fce0000010802 */
[C---:B------:R-:W-:Y:S01]  /*fb90*/  HMMA.16816.F32 R92, R4.reuse, R12, R60 ;  /* 0x0000000c045c723c */ /* 0x040fe2000000183c */
[----:B------:R1:W-:Y:S07]  /*fba0*/  MUFU.EX2 R138, R3 ;  /* 0x00000003008a7308 */ /* 0x0003ee0000000800 */
[C---:B------:R-:W-:Y:S01]  /*fbb0*/  HMMA.16816.F32 R72, R4.reuse, R14, R48 ;  /* 0x0000000e0448723c */ /* 0x040fe20000001830 */
[----:B------:R-:W3:Y:S07]  /*fbc0*/  LDSM.16.MT88.4 R12, [R203+0x2800] ;  /* 0x00280000cb0c783b */ /* 0x000eee0000004200 */
[----:B------:R-:W-:Y:S01]  /*fbd0*/  HMMA.16816.F32 R96, R4, R30, R68 ;  /* 0x0000001e0460723c */ /* 0x000fe20000001844 */
[----:B------:R-:W3:Y:S01]  /*fbe0*/  LDSM.16.MT88.4 R28, [R204+0x2800] ;  /* 0x00280000cc1c783b */ /* 0x000ee20000004200 */
[----:B-1----:R-:W-:-:S04]  /*fbf0*/  FFMA.FTZ R3, R191, c[0x0][0x2d0], -R2 ;  /* 0x0000b400bf037a23 */ /* 0x002fc80000010802 */
[----:B------:R1:W1:Y:S02]  /*fc00*/  MUFU.EX2 R137, R3 ;  /* 0x0000000300897308 */ /* 0x0002640000000800 */
[C---:B------:R-:W-:Y:S01]  /*fc10*/  HMMA.16816.F32 R60, R4.reuse, R18, R44 ;  /* 0x00000012043c723c */ /* 0x040fe2000000182c */
[----:B------:R-:W3:Y:S07]  /*fc20*/  LDSM.16.MT88.4 R16, [R202+0x2800] ;  /* 0x00280000ca10783b */ /* 0x000eee0000004200 */
[----:B--2---:R-:W-:Y:S01]  /*fc30*/  HMMA.16816.F32 R48, R4, R24, R80 ;  /* 0x000000180430723c */ /* 0x004fe20000001850 */
[----:B-1----:R-:W-:-:S07]  /*fc40*/  FFMA.FTZ R3, R196, c[0x0][0x2d0], -R0 ;  /* 0x0000b400c4037a23 */ /* 0x002fce0000010800 */
[C---:B------:R-:W-:Y:S01]  /*fc50*/  HMMA.16816.F32 R52, R4.reuse, R8, R40 ;  /* 0x000000080434723c */ /* 0x040fe20000001828 */
[----:B------:R1:W-:Y:S07]  /*fc60*/  MUFU.EX2 R136, R3 ;  /* 0x0000000300887308 */ /* 0x0003ee0000000800 */
[C---:B----4-:R-:W-:Y:S01]  /*fc70*/  HMMA.16816.F32 R56, R4.reuse, R32, R116 ;  /* 0x000000200438723c */ /* 0x050fe20000001874 */
[----:B------:R-:W-:Y:S07]  /*fc80*/  LDSM.16.MT88.4 R116, [R202+0x3000] ;  /* 0x00300000ca74783b */ /* 0x000fee0000004200 */
[----:B------:R-:W-:Y:S01]  /*fc90*/  HMMA.16816.F32 R80, R4, R34, R120 ;  /* 0x000000220450723c */ /* 0x000fe20000001878 */
[----:B-1----:R-:W-:-:S04]  /*fca0*/  FFMA.FTZ R3, R197, c[0x0][0x2d0], -R0 ;  /* 0x0000b400c5037a23 */ /* 0x002fc80000010800 */
[----:B------:R1:W2:Y:S03]  /*fcb0*/  MUFU.EX2 R108, R3 ;  /* 0x00000003006c7308 */ /* 0x0002a60000000800 */
[C---:B------:R-:W-:Y:S01]  /*fcc0*/  HMMA.16816.F32 R44, R4.reuse, R10, R76 ;  /* 0x0000000a042c723c */ /* 0x040fe2000000184c */
[----:B------:R-:W4:Y:S07]  /*fcd0*/  LDSM.16.MT88.4 R8, [R205+0x2800] ;  /* 0x00280000cd08783b */ /* 0x000f2e0000004200 */
[----:B------:R-:W-:Y:S01]  /*fce0*/  HMMA.16816.F32 R40, R4, R26, R140 ;  /* 0x0000001a0428723c */ /* 0x000fe2000000188c */
[----:B------:R-:W-:Y:S01]  /*fcf0*/  LDSM.16.MT88.4 R24, [R202+0x6000] ;  /* 0x00600000ca18783b */ /* 0x000fe20000004200 */
[----:B-1----:R-:W-:-:S06]  /*fd00*/  FFMA.FTZ R3, R199, c[0x0][0x2d0], -R0 ;  /* 0x0000b400c7037a23 */ /* 0x002fcc0000010800 */
[C---:B------:R-:W-:Y:S01]  /*fd10*/  HMMA.16816.F32 R68, R4.reuse, R20, R104 ;  /* 0x000000140444723c */ /* 0x040fe20000001868 */
[----:B------:R1:W-:Y:S07]  /*fd20*/  MUFU.EX2 R39, R3 ;  /* 0x0000000300277308 */ /* 0x0003ee0000000800 */
[----:B------:R-:W-:Y:S01]  /*fd30*/  HMMA.16816.F32 R32, R4, R22, R84 ;  /* 0x000000160420723c */ /* 0x000fe20000001854 */
[----:B------:R-:W-:Y:S06]  /*fd40*/  LDSM.16.MT88.4 R20, [R203+0x6000] ;  /* 0x00600000cb14783b */ /* 0x000fec0000004200 */
[----:B---3--:R-:W-:-:S02]  /*fd50*/  F2FP.PACK_AB R4, R139, R144 ;  /* 0x000000908b04723e */ /* 0x008fc400000000ff */
[----:B------:R-:W-:Y:S01]  /*fd60*/  F2FP.PACK_AB R6, R137, R138 ;  /* 0x0000008a8906723e */ /* 0x000fe200000000ff */
[----:B-1----:R-:W-:Y:S01]  /*fd70*/  FFMA.FTZ R3, R198, c[0x0][0x2d0], -R0 ;  /* 0x0000b400c6037a23 */ /* 0x002fe20000010800 */
[----:B--2---:R-:W-:-:S03]  /*fd80*/  F2FP.PACK_AB R5, R108, R136 ;  /* 0x000000886c05723e */ /* 0x004fc600000000ff */
[----:B------:R-:W1:Y:S02]  /*fd90*/  MUFU.EX2 R38, R3 ;  /* 0x0000000300267308 */ /* 0x000e640000000800 */
[----:B-1----:R-:W-:Y:S01]  /*fda0*/  F2FP.PACK_AB R7, R38, R39 ;  /* 0x000000272607723e */ /* 0x002fe200000000ff */
[----:B------:R-:W-:-:S06]  /*fdb0*/  FFMA.FTZ R3, R225, c[0x0][0x2d0], -R2 ;  /* 0x0000b400e1037a23 */ /* 0x000fcc0000010802 */
[C---:B------:R-:W-:Y:S01]  /*fdc0*/  HMMA.16816.F32 R84, R4.reuse, R12, R88 ;  /* 0x0000000c0454723c */ /* 0x040fe20000001858 */
[----:B------:R-:W-:Y:S07]  /*fdd0*/  LDSM.16.MT88.4 R88, [R202+0x6800] ;  /* 0x00680000ca58783b */ /* 0x000fee0000004200 */
[C---:B------:R-:W-:Y:S01]  /*fde0*/  HMMA.16816.F32 R100, R4.reuse, R14, R100 ;  /* 0x0000000e0464723c */ /* 0x040fe20000001864 */
[----:B------:R-:W1:Y:S07]  /*fdf0*/  LDSM.16.MT88.4 R12, [R205+0x6000] ;  /* 0x00600000cd0c783b */ /* 0x000e6e0000004200 */
[C---:B------:R-:W-:Y:S01]  /*fe00*/  HMMA.16816.F32 R120, R4.reuse, R28, R64 ;  /* 0x0000001c0478723c */ /* 0x040fe20000001840 */
[----:B------:R2:W-:Y:S01]  /*fe10*/  MUFU.EX2 R29, R3 ;  /* 0x00000003001d7308 */ /* 0x0005e20000000800 */
[----:B------:R-:W-:Y:S06]  /*fe20*/  LDSM.16.MT88.4 R64, [R203+0x3000] ;  /* 0x00300000cb40783b */ /* 0x000fec0000004200 */
[C---:B------:R-:W-:Y:S08]  /*fe30*/  HMMA.16816.F32 R76, R4.reuse, R18, R96 ;  /* 0x00000012044c723c */ /* 0x040ff00000001860 */
[----:B------:R-:W-:Y:S01]  /*fe40*/  HMMA.16816.F32 R112, R4, R16, R112 ;  /* 0x000000100470723c */ /* 0x000fe20000001870 */
[----:B--2---:R-:W-:-:S04]  /*fe50*/  FFMA.FTZ R3, R226, c[0x0][0x2d0], -R2 ;  /* 0x0000b400e2037a23 */ /* 0x004fc80000010802 */
[----:B------:R2:W3:Y:S03]  /*fe60*/  MUFU.EX2 R28, R3 ;  /* 0x00000003001c7308 */ /* 0x0004e60000000800 */
[C---:B----4-:R-:W-:Y:S08]  /*fe70*/  HMMA.16816.F32 R92, R4.reuse, R8, R92 ;  /* 0x00000008045c723c */ /* 0x050ff0000000185c */
[----:B------:R-:W-:Y:S01]  /*fe80*/  HMMA.16816.F32 R96, R4, R10, R72 ;  /* 0x0000000a0460723c */ /* 0x000fe20000001848 */
[----:B------:R-:W4:Y:S01]  /*fe90*/  LDSM.16.MT88.4 R8, [R204+0x6000] ;  /* 0x00600000cc08783b */ /* 0x000f220000004200 */
[----:B--2---:R-:W-:-:S03]  /*fea0*/  FFMA.FTZ R3, R227, c[0x0][0x2d0], -R2 ;  /* 0x0000b400e3037a23 */ /* 0x004fc60000010802 */
[----:B------:R-:W2:Y:S01]  /*feb0*/  LDSM.16.MT88.4 R72, [R205+0x3000] ;  /* 0x00300000cd48783b */ /* 0x000ea20000004200 */
[----:B------:R-:W-:Y:S02]  /*fec0*/  FFMA.FTZ R2, R228, c[0x0][0x2d0], -R2 ;  /* 0x0000b400e4027a23 */ /* 0x000fe40000010802 */
[----:B-1----:R-:W-:Y:S01]  /*fed0*/  HMMA.16816.F32 R56, R4, R12, R56 ;  /* 0x0000000c0438723c */ /* 0x002fe20000001838 */
[----:B------:R-:W-:Y:S01]  /*fee0*/  MUFU.EX2 R19, R3 ;  /* 0x0000000300137308 */ /* 0x000fe20000000800 */
[----:B---3--:R-:W-:-:S06]  /*fef0*/  F2FP.PACK_AB R104, R28, R29 ;  /* 0x0000001d1c68723e */ /* 0x008fcc00000000ff */
[C---:B------:R-:W-:Y:S01]  /*ff00*/  HMMA.16816.F32 R124, R4.reuse, R30, R60 ;  /* 0x0000001e047c723c */ /* 0x040fe2000000183c */
[----:B------:R1:W3:Y:S07]  /*ff10*/  MUFU.EX2 R18, R2 ;  /* 0x0000000200127308 */ /* 0x0002ee0000000800 */
[C---:B------:R-:W-:Y:S08]  /*ff20*/  HMMA.16816.F32 R52, R4.reuse, R24, R52 ;  /* 0x000000180434723c */ /* 0x040ff00000001834 */
[----:B------:R-:W-:Y:S01]  /*ff30*/  HMMA.16816.F32 R44, R4, R26, R44 ;  /* 0x0000001a042c723c */ /* 0x000fe2000000182c */
[----:B-1----:R-:W-:Y:S01]  /*ff40*/  FFMA.FTZ R2, R229, c[0x0][0x2d0], -R0 ;  /* 0x0000b400e5027a23 */ /* 0x002fe20000010800 */
[----:B---3--:R-:W-:-:S03]  /*ff50*/  F2FP.PACK_AB R106, R18, R19 ;  /* 0x00000013126a723e */ /* 0x008fc600000000ff */
[----:B------:R1:W-:Y:S03]  /*ff60*/  MUFU.EX2 R17, R2 ;  /* 0x0000000200117308 */ /* 0x0003e60000000800 */
[C---:B------:R-:W-:Y:S08]  /*ff70*/  HMMA.16816.F32 R48, R4.reuse, R20, R48 ;  /* 0x000000140430723c */ /* 0x040ff00000001830 */
[----:B------:R-:W-:Y:S01]  /*ff80*/  HMMA.16816.F32 R40, R4, R22, R40 ;  /* 0x000000160428723c */ /* 0x000fe20000001828 */
[----:B-1----:R-:W-:-:S07]  /*ff90*/  FFMA.FTZ R2, R238, c[0x0][0x2d0], -R0 ;  /* 0x0000b400ee027a23 */ /* 0x002fce0000010800 */
[C---:B------:R-:W-:Y:S01]  /*ffa0*/  HMMA.16816.F32 R20, R4.reuse, R14, R80 ;  /* 0x0000000e0414723c */ /* 0x040fe20000001850 */
[----:B------:R1:W3:Y:S01]  /*ffb0*/  MUFU.EX2 R16, R2 ;  /* 0x0000000200107308 */ /* 0x0002e20000000800 */
[----:B------:R-:W2:Y:S06]  /*ffc0*/  LDSM.16.MT88.4 R80, [R204+0x3000] ;  /* 0x00300000cc50783b */ /* 0x000eac0000004200 */
[C---:B----4-:R-:W-:Y:S08]  /*ffd0*/  HMMA.16816.F32 R24, R4.reuse, R8, R68 ;  /* 0x000000080418723c */ /* 0x050ff00000001844 */
[----:B------:R-:W-:Y:S01]  /*ffe0*/  HMMA.16816.F32 R32, R4, R10, R32 ;  /* 0x0000000a0420723c */ /* 0x000fe20000001820 */
[--C-:B-1----:R-:W-:Y:S01]  /*fff0*/  FFMA.FTZ R2, R230, c[0x0][0x2d0], -R0.reuse ;  /* 0x0000b400e6027a23 */ /* 0x102fe20000010800 */
[----:B---3--:R-:W-:Y:S01]  /*10000*/  F2FP.PACK_AB R105, R16, R17 ;  /* 0x000000111069723e */ /* 0x008fe200000000ff */
[----:B------:R-:W-:Y:S01]  /*10010*/  FFMA.FTZ R0, R239, c[0x0][0x2d0], -R0 ;  /* 0x0000b400ef007a23 */ /* 0x000fe20000010800 */
[----:B------:R-:W-:Y:S01]  /*10020*/  LDSM.16.MT88.4 R4, [R204+0x6800] ;  /* 0x00680000cc04783b */ /* 0x000fe20000004200 */
[----:B------:R1:W-:Y:S08]  /*10030*/  MUFU.EX2 R13, R2 ;  /* 0x00000002000d7308 */ /* 0x0003f00000000800 */
[----:B------:R3:W4:Y:S01]  /*10040*/  MUFU.EX2 R12, R0 ;  /* 0x00000000000c7308 */ /* 0x0007220000000800 */
[----:B-1----:R-:W-:-:S04]  /*10050*/  FADD.FTZ R2, R251, R249 ;  /* 0x000000f9fb027221 */ /* 0x002fc80000010000 */
[----:B------:R-:W-:Y:S02]  /*10060*/  FADD.FTZ R2, R252, R2 ;  /* 0x00000002fc027221 */ /* 0x000fe40000010000 */
[----:B---3--:R-:W-:Y:S01]  /*10070*/  FADD.FTZ R0, R158, R159 ;  /* 0x0000009f9e007221 */ /* 0x008fe20000010000 */
[----:B----4-:R-:W-:Y:S01]  /*10080*/  F2FP.PACK_AB R107, R12, R13 ;  /* 0x0000000d0c6b723e */ /* 0x010fe200000000ff */
        /* <DEDUP_REMOVED lines=10> */
[----:B------:R-:W-:Y:S01]  /*10130*/  FADD.FTZ R2, R246, R2 ;  /* 0x00000002f6027221 */ /* 0x000fe20000010000 */
[----:B------:R-:W-:Y:S01]  /*10140*/  LDSM.16.MT88.4 R100, [R205+0x6800] ;  /* 0x00680000cd64783b */ /* 0x000fe20000004200 */
[----:B------:R-:W-:Y:S02]  /*10150*/  FADD.FTZ R0, R247, R0 ;  /* 0x00000000f7007221 */ /* 0x000fe40000010000 */
[----:B------:R-:W-:-:S02]  /*10160*/  FADD.FTZ R2, R220, R2 ;  /* 0x00000002dc027221 */ /* 0x000fc40000010000 */
[----:B------:R-:W-:Y:S01]  /*10170*/  FADD.FTZ R0, R153, R0 ;  /* 0x0000000099007221 */ /* 0x000fe20000010000 */
[C---:B--2---:R-:W-:Y:S01]  /*10180*/  HMMA.16816.F32 R68, R104.reuse, R72, R92 ;  /* 0x000000486844723c */ /* 0x044fe2000000185c */
[----:B------:R-:W-:Y:S01]  /*10190*/  FADD.FTZ R2, R217, R2 ;  /* 0x00000002d9027221 */ /* 0x000fe20000010000 */
[----:B------:R-:W1:Y:S01]  /*101a0*/  LDSM.16.MT88.4 R92, [R203+0x6800] ;  /* 0x00680000cb5c783b */ /* 0x000e620000004200 */
        /* <DEDUP_REMOVED lines=8> */
[----:B------:R-:W-:Y:S01]  /*10230*/  IADD3 R211, R154, -0x2, RZ ;  /* 0xfffffffe9ad37810 */ /* 0x000fe20007ffe0ff */
[----:B------:R-:W-:Y:S02]  /*10240*/  FADD.FTZ R2, R189, R2 ;  /* 0x00000002bd027221 */ /* 0x000fe40000010000 */
[----:B------:R-:W-:Y:S01]  /*10250*/  FADD.FTZ R0, R171, R0 ;  /* 0x00000000ab007221 */ /* 0x000fe20000010000 */
[----:B------:R-:W-:Y:S01]  /*10260*/  ISETP.GE.AND P0, PT, R211, R234, PT ;  /* 0x000000ead300720c */ /* 0x000fe20003f06270 */
        /* <DEDUP_REMOVED lines=21> */
[----:B-1----:R-:W-:Y:S01]  /*103c0*/  HMMA.16816.F32 R120, R104, R92, R48 ;  /* 0x0000005c6878723c */ /* 0x002fe20000001830 */
        /* <DEDUP_REMOVED lines=27> */
[C---:B------:R-:W-:Y:S01]  /*10580*/  IMAD.SHL.U32 R239, R0.reuse, 0x40, RZ ;  /* 0x0000004000ef7824 */ /* 0x040fe200078e00ff */
[----:B------:R-:W-:Y:S01]  /*10590*/  ISETP.GE.AND P5, PT, R209, c[0x0][0x1d4], PT ;  /* 0x00007500d1007a0c */ /* 0x000fe20003fa6270 */
[----:B------:R-:W-:Y:S01]  /*105a0*/  IMAD.MOV.U32 R230, RZ, RZ, R236 ;  /* 0x000000ffffe67224 */ /* 0x000fe200078e00ec */
[----:B------:R-:W-:-:S02]  /*105b0*/  SHF.L.U64.HI R238, R0, 0x6, R216 ;  /* 0x0000000600ee7819 */ /* 0x000fc400000102d8 */
[C---:B------:R-:W-:Y:S01]  /*105c0*/  SHF.L.U64.HI R217, R0.reuse, 0x5, R216 ;  /* 0x0000000500d97819 */ /* 0x040fe200000102d8 */
[----:B------:R-:W-:Y:S02]  /*105d0*/  IMAD.SHL.U32 R216, R0, 0x20, RZ ;  /* 0x0000002000d87824 */ /* 0x000fe400078e00ff */
[----:B------:R-:W-:-:S04]  /*105e0*/  @P1 LOP3.LUT R214, R214, 0x8, RZ, 0xfc, !PT ;  /* 0x00000008d6d61812 */ /* 0x000fc800078efcff */
[----:B------:R-:W-:Y:S02]  /*105f0*/  LOP3.LUT R214, R214, 0xfffffffd, RZ, 0xc0, !PT ;  /* 0xfffffffdd6d67812 */ /* 0x000fe400078ec0ff */
[----:B-1----:R-:W-:-:S13]  /*10600*/  ISETP.GT.AND P0, PT, R154, 0x7f, PT ;  /* 0x0000007f9a00780c */ /* 0x002fda0003f04270 */
[----:B------:R-:W-:Y:S02]  /*10610*/  @P0 LOP3.LUT R214, R214, 0x2, RZ, 0xfc, !PT ;  /* 0x00000002d6d60812 */ /* 0x000fe400078efcff */
[----:B------:R-:W-:Y:S02]  /*10620*/  LOP3.LUT P0, RZ, R232, 0x4, RZ, 0xc0, !PT ;  /* 0x00000004e8ff7812 */ /* 0x000fe4000780c0ff */
[----:B------:R-:W-:-:S11]  /*10630*/  LOP3.LUT R214, R214, 0xfffffffb, RZ, 0xc0, !PT ;  /* 0xfffffffbd6d67812 */ /* 0x000fd600078ec0ff */
[----:B------:R-:W-:Y:S02]  /*10640*/  @P0 LOP3.LUT R214, R214, 0x4, RZ, 0xfc, !PT ;  /* 0x00000004d6d60812 */ /* 0x000fe400078efcff */
.L_x_336:
[----:B------:R-:W-:Y:S04]  /*10650*/  DEPBAR.LE SB0, 0x0 ;  /* 0x000080000000791a */ /* 0x000fe80000000000 */
[----:B------:R-:W-:Y:S01]  /*10660*/  WARPSYNC 0xffffffff ;  /* 0xffffffff00007948 */ /* 0x000fe20003800000 */
[----:B------:R-:W-:Y:S01]  /*10670*/  BAR.SYNC.DEFER_BLOCKING 0x0 ;  /* 0x0000000000007b1d */ /* 0x000fe20000010000 */
[C---:B------:R-:W-:Y:S02]  /*10680*/  LOP3.LUT P0, RZ, R232.reuse, 0x2, RZ, 0xc0, !PT ;  /* 0x00000002e8ff7812 */ /* 0x040fe4000780c0ff */
[C---:B------:R-:W-:Y:S02]  /*10690*/  IADD3 R0, R201.reuse, 0x20, RZ ;  /* 0x00000020c9007810 */ /* 0x040fe40007ffe0ff */
[----:B------:R-:W-:Y:S02]  /*106a0*/  LOP3.LUT P3, RZ, R232, 0x4, RZ, 0xc0, !PT ;  /* 0x00000004e8ff7812 */ /* 0x000fe4000786c0ff */
[----:B------:R-:W-:Y:S02]  /*106b0*/  SHF.R.S32.HI R2, RZ, 0x1f, R211 ;  /* 0x0000001fff027819 */ /* 0x000fe400000114d3 */
[----:B------:R-:W-:Y:S03]  /*106c0*/  LOP3.LUT R214, R214, 0xfffffffe, RZ, 0xc0, !PT ;  /* 0xfffffffed6d67812 */ /* 0x000fe600078ec0ff */
[----:B------:R-:W-:Y:S02]  /*106d0*/  IMAD R52, R2, c[0x0][0x208], RZ ;  /* 0x0000820002347a24 */ /* 0x000fe400078e02ff */
[----:B------:R-:W-:Y:S01]  /*106e0*/  @P0 IADD3 R0, R201, -0x20, RZ ;  /* 0xffffffe0c9000810 */ /* 0x000fe20007ffe0ff */
[C---:B------:R-:W-:Y:S04]  /*106f0*/  IMAD.WIDE.U32 R2, R211.reuse, c[0x0][0x208], RZ ;  /* 0x00008200d3027a25 */ /* 0x040fe800078e00ff */
[----:B------:R-:W-:Y:S02]  /*10700*/  IMAD R52, R211, c[0x0][0x20c], R52 ;  /* 0x00008300d3347a24 */ /* 0x000fe400078e0234 */
[C---:B------:R-:W-:Y:S01]  /*10710*/  IMAD.WIDE.U32 R144, R2.reuse, 0x70, R216 ;  /* 0x0000007002907825 */ /* 0x040fe200078e00d8 */
[----:B------:R-:W1:Y:S03]  /*10720*/  LDSM.16.M88.4 R8, [R201] ;  /* 0x00000000c908783b */ /* 0x000e660000000200 */
[----:B------:R-:W-:Y:S01]  /*10730*/  IMAD.IADD R3, R3, 0x1, R52 ;  /* 0x0000000103037824 */ /* 0x000fe200078e0234 */
[----:B------:R-:W-:Y:S03]  /*10740*/  BSSY B0, `(.L_x_334) ;  /* 0x0000103000007945 */ /* 0x000fe60003800000 */
[----:B------:R-:W-:Y:S01]  /*10750*/  IMAD R152, R3, 0x70, RZ ;  /* 0x0000007003987824 */ /* 0x000fe200078e02ff */
[----:B------:R-:W2:Y:S01]  /*10760*/  LDSM.16.M88.4 R16, [R201+0x800] ;  /* 0x00080000c910783b */ /* 0x000ea20000000200 */
[----:B------:R-:W-:Y:S05]  /*10770*/  IMAD.WIDE.U32 R2, R2, 0x70, R230 ;  /* 0x0000007002027825 */ /* 0x000fea00078e00e6 */
        /* <DEDUP_REMOVED lines=9> */
[----:B------:R-:W-:Y:S01]  /*10810*/  LDSM.16.M88.4 R148, [R0+0x1800] ;  /* 0x001800000094783b */ /* 0x000fe20000000200 */
        /* <DEDUP_REMOVED lines=8> */
[----:B------:R-:W-:Y:S04]  /*108a0*/  IMAD.IADD R108, R152, 0x1, R145 ;  /* 0x00000001986c7824 */ /* 0x000fe800078e0291 */
[C---:B------:R-:W-:Y:S08]  /*108b0*/  HMMA.16816.F32 R32, R128.reuse, R34, RZ ;  /* 0x000000228020723c */ /* 0x040ff000000018ff */
[C---:B-----5:R-:W-:Y:S01]  /*108c0*/  HMMA.16816.F32 R36, R128.reuse, R40, RZ ;  /* 0x000000288024723c */ /* 0x060fe200000018ff */
[----:B------:R-:W-:Y:S07]  /*108d0*/  @!P2 IADD3 R144, P1, P0, R216, R144, R216 ;  /* 0x00000090d890a210 */ /* 0x000fee000783e0d8 */
[C---:B------:R-:W-:Y:S08]  /*108e0*/  HMMA.16816.F32 R40, R128.reuse, R42, RZ ;  /* 0x0000002a8028723c */ /* 0x040ff000000018ff */
[C---:B------:R-:W-:Y:S08]  /*108f0*/  HMMA.16816.F32 R44, R128.reuse, R48, RZ ;  /* 0x00000030802c723c */ /* 0x040ff000000018ff */
[C---:B------:R-:W-:Y:S08]  /*10900*/  HMMA.16816.F32 R48, R128.reuse, R50, RZ ;  /* 0x000000328030723c */ /* 0x040ff000000018ff */
[C---:B------:R-:W-:Y:S08]  /*10910*/  HMMA.16816.F32 R52, R128.reuse, R56, RZ ;  /* 0x000000388034723c */ /* 0x040ff000000018ff */
[----:B------:R-:W-:Y:S08]  /*10920*/  HMMA.16816.F32 R56, R128, R58, RZ ;  /* 0x0000003a8038723c */ /* 0x000ff000000018ff */
[C---:B-1----:R-:W-:Y:S07]  /*10930*/  HMMA.16816.F32 R4, R132.reuse, R136, R4 ;  /* 0x000000888404723c */ /* 0x042fee0000001804 */
[----:B------:R-:W-:Y:S01]  /*10940*/  @!P2 IADD3.X R136, R217, R108, R217, P1, P0 ;  /* 0x0000006cd988a210 */ /* 0x000fe20000fe04d9 */
[C---:B------:R-:W-:Y:S04]  /*10950*/  HMMA.16816.F32 R8, R132.reuse, R138, R8 ;  /* 0x0000008a8408723c */ /* 0x040fe80000001808 */
[----:B------:R-:W-:Y:S01]  /*10960*/  @!P2 IADD3 R108, P0, R144, R236, RZ ;  /* 0x000000ec906ca210 */ /* 0x000fe20007f1e0ff */
[----:B------:R-:W-:Y:S01]  /*10970*/  IMAD.IADD R137, R3, 0x1, R152 ;  /* 0x0000000103897824 */ /* 0x000fe200078e0298 */
[----:B------:R-:W1:Y:S01]  /*10980*/  LDSM.16.M88.4 R144, [R0+0x1000] ;  /* 0x001000000090783b */ /* 0x000e620000000200 */
[----:B------:R-:W-:Y:S01]  /*10990*/  LEA R168, P1, R2, c[0x0][0x1f8], 0x1 ;  /* 0x00007e0002a87a11 */ /* 0x000fe200078208ff */
[C---:B------:R-:W-:Y:S04]  /*109a0*/  HMMA.16816.F32 R12, R132.reuse, R140, R12 ;  /* 0x0000008c840c723c */ /* 0x040fe8000000180c */
[----:B------:R-:W-:Y:S01]  /*109b0*/  @!P2 IMAD.X R3, R136, 0x1, R231, P0 ;  /* 0x000000018803a824 */ /* 0x000fe200000e06e7 */
[----:B------:R-:W-:Y:S01]  /*109c0*/  LEA.HI.X R169, R2, c[0x0][0x1fc], R137, 0x1, P1 ;  /* 0x00007f0002a97a11 */ /* 0x000fe200008f0c89 */
[----:B------:R-:W-:Y:S01]  /*109d0*/  LDSM.16.M88.4 R152, [R0+0x2800] ;  /* 0x002800000098783b */ /* 0x000fe20000000200 */
[C---:B------:R-:W-:Y:S01]  /*109e0*/  @!P2 LEA R176, P0, R108.reuse, c[0x0][0x1f8], 0x1 ;  /* 0x00007e006cb0aa11 */ /* 0x040fe200078008ff */
[C---:B------:R-:W-:Y:S04]  /*109f0*/  HMMA.16816.F32 R16, R132.reuse, R142, R16 ;  /* 0x0000008e8410723c */ /* 0x040fe80000001810 */
[----:B------:R2:W3:Y:S01]  /*10a00*/  LDSM.16.M88.4 R136, [R0+0x2000] ;  /* 0x002000000088783b */ /* 0x0004e20000000200 */
[----:B------:R-:W-:Y:S01]  /*10a10*/  @!P2 LEA.HI.X R177, R108, c[0x0][0x1fc], R3, 0x1, P0 ;  /* 0x00007f006cb1aa11 */ /* 0x000fe200000f0c03 */
[----:B------:R-:W-:Y:S01]  /*10a20*/  IMAD.MOV.U32 R108, RZ, RZ, R111 ;  /* 0x000000ffff6c7224 */ /* 0x000fe200078e006f */
[-C--:B------:R-:W-:Y:S03]  /*10a30*/  IADD3 R2, P0, R168, R239.reuse, RZ ;  /* 0x000000efa8027210 */ /* 0x080fe60007f1e0ff */
[----:B------:R-:W-:Y:S01]  /*10a40*/  @!PT LDS RZ, [RZ] ;  /* 0x00000000fffff984 */ /* 0x000fe20000000800 */
[----:B------:R-:W-:Y:S01]  /*10a50*/  @!PT LDS RZ, [RZ] ;  /* 0x00000000fffff984 */ /* 0x000fe20000000800 */
[----:B------:R-:W-:Y:S01]  /*10a60*/  @!PT LDS RZ, [RZ] ;  /* 0x00000000fffff984 */ /* 0x000fe20000000800 */
[----:B------:R4:W-:Y:S02]  /*10a70*/  LDGSTS.E.BYPASS.LTC128B.128 [R208+0x100], [R168.64], !P4 ;  /* 0x00100000a8d07fae */ /* 0x0009e4000e101d4a */
[--C-:B------:R-:W-:Y:S01]  /*10a80*/  IMAD.X R3, R169, 0x1, R238.reuse, P0 ;  /* 0x00000001a9037824 */ /* 0x100fe200000e06ee */
[----:B------:R-:W-:Y:S03]  /*10a90*/  IADD3 R170, P0, R2, R239, RZ ;  /* 0x000000ef02aa7210 */ /* 0x000fe60007f1e0ff */
[----:B------:R4:W-:Y:S02]  /*10aa0*/  LDGSTS.E.BYPASS.LTC128B.128 [R208+0x3900], [R168.64+0x80], !P5 ;  /* 0x03900080a8d07fae */ /* 0x0009e4000e901d4a */
[----:B------:R-:W-:Y:S01]  /*10ab0*/  IMAD.X R171, R3, 0x1, R238, P0 ;  /* 0x0000000103ab7824 */ /* 0x000fe200000e06ee */
[----:B------:R-:W-:Y:S03]  /*10ac0*/  ISETP.GT.AND P0, PT, R211, R234, PT ;  /* 0x000000ead300720c */ /* 0x000fe60003f04270 */
[----:B------:R3:W-:Y:S01]  /*10ad0*/  LDGSTS.E.BYPASS.LTC128B.128 [R208+0x1100], [R2.64], !P4 ;  /* 0x0110000002d07fae */ /* 0x0007e2000e101d4a */
[C---:B--2---:R-:W-:Y:S05]  /*10ae0*/  IADD3 R0, R201.reuse, 0x40, RZ ;  /* 0x00000040c9007810 */ /* 0x044fea0007ffe0ff */
[----:B------:R2:W-:Y:S01]  /*10af0*/  LDGSTS.E.BYPASS.LTC128B.128 [R208+0x4900], [R2.64+0x80], !P5 ;  /* 0x0490008002d07fae */ /* 0x0005e2000e901d4a */
[----:B------:R-:W-:Y:S01]  /*10b00*/  @P3 IADD3 R0, R201, -0x40, RZ ;  /* 0xffffffc0c9003810 */ /* 0x000fe20007ffe0ff */
[C---:B-1----:R-:W-:Y:S03]  /*10b10*/  HMMA.16816.F32 R20, R132.reuse, R144, R20 ;  /* 0x000000908414723c */ /* 0x042fe60000001814 */
[----:B------:R-:W-:Y:S01]  /*10b20*/  @P0 LOP3.LUT R214, R214, 0x1, RZ, 0xfc, !PT ;  /* 0x00000001d6d60812 */ /* 0x000fe200078efcff */
[----:B------:R4:W-:Y:S04]  /*10b30*/  LDGSTS.E.BYPASS.LTC128B.128 [R208+0x2100], [R170.64], !P4 ;  /* 0x02100000aad07fae */ /* 0x0009e8000e101d4a */
[C---:B------:R-:W-:Y:S02]  /*10b40*/  HMMA.16816.F32 R24, R132.reuse, R146, R24 ;  /* 0x000000928418723c */ /* 0x040fe40000001818 */
[----:B------:R4:W-:Y:S06]  /*10b50*/  LDGSTS.E.BYPASS.LTC128B.128 [R208+0x5900], [R170.64+0x80], !P5 ;  /* 0x05900080aad07fae */ /* 0x0009ec000e901d4a */
[C---:B------:R-:W-:Y:S01]  /*10b60*/  HMMA.16816.F32 R28, R132.reuse, R148, R28 ;  /* 0x00000094841c723c */ /* 0x040fe2000000181c */
[----:B------:R1:W-:Y:S06]  /*10b70*/  @!P2 LDGSTS.E.BYPASS.LTC128B.128 [R210+0x3100], [R176.64], !P4 ;  /* 0x03100000b0d2afae */ /* 0x0003ec000e101d4a */
[----:B------:R1:W-:Y:S01]  /*10b80*/  @!P2 LDGSTS.E.BYPASS.LTC128B.128 [R210+0x6900], [R176.64+0x80], !P5 ;  /* 0x06900080b0d2afae */ /* 0x0003e2000e901d4a */
[C---:B------:R-:W-:Y:S05]  /*10b90*/  HMMA.16816.F32 R32, R132.reuse, R150, R32 ;  /* 0x000000968420723c */ /* 0x040fea0000001820 */
[----:B------:R-:W5:Y:S03]  /*10ba0*/  LDSM.16.M88.4 R140, [R0] ;  /* 0x00000000008c783b */ /* 0x000f660000000200 */
[C---:B---3--:R-:W-:Y:S03]  /*10bb0*/  HMMA.16816.F32 R36, R132.reuse, R136, R36 ;  /* 0x000000888424723c */ /* 0x048fe60000001824 */
[----:B------:R-:W0:Y:S05]  /*10bc0*/  LDGDEPBAR ;  /* 0x00000000000079af */ /* 0x000e2a0000000000 */
[C---:B------:R-:W-:Y:S01]  /*10bd0*/  HMMA.16816.F32 R40, R132.reuse, R138, R40 ;  /* 0x0000008a8428723c */ /* 0x040fe20000001828 */
[----:B------:R-:W3:Y:S06]  /*10be0*/  LDSM.16.M88.4 R144, [R0+0x800] ;  /* 0x000800000090783b */ /* 0x000eec0000000200 */
[----:B------:R-:W2:Y:S01]  /*10bf0*/  LDSM.16.M88.4 R136, [R0+0x1000] ;  /* 0x001000000088783b */ /* 0x000ea20000000200 */
[C---:B------:R-:W-:Y:S05]  /*10c00*/  HMMA.16816.F32 R44, R132.reuse, R152, R44 ;  /* 0x00000098842c723c */ /* 0x040fea000000182c */
[----:B------:R-:W2:Y:S03]  /*10c10*/  LDSM.16.M88.4 R148, [R0+0x1800] ;  /* 0x001800000094783b */ /* 0x000ea60000000200 */
[C---:B------:R-:W-:Y:S03]  /*10c20*/  HMMA.16816.F32 R48, R132.reuse, R154, R48 ;  /* 0x0000009a8430723c */ /* 0x040fe60000001830 */
[----:B------:R-:W2:Y:S05]  /*10c30*/  LDSM.16.M88.4 R152, [R0+0x2000] ;  /* 0x002000000098783b */ /* 0x000eaa0000000200 */
[C---:B------:R-:W-:Y:S01]  /*10c40*/  HMMA.16816.F32 R52, R132.reuse, R156, R52 ;  /* 0x0000009c8434723c */ /* 0x040fe20000001834 */
[----:B----4-:R-:W-:Y:S06]  /*10c50*/  LDSM.16.M88.4 R168, [R200+-0x3000] ;  /* 0xffd00000c8a8783b */ /* 0x010fec0000000200 */
[----:B-1----:R-:W-:Y:S01]  /*10c60*/  LDSM.16.M88.4 R176, [R201+0x5000] ;  /* 0x00500000c9b0783b */ /* 0x002fe20000000200 */
[----:B------:R-:W-:Y:S05]  /*10c70*/  HMMA.16816.F32 R56, R132, R158, R56 ;  /* 0x0000009e8438723c */ /* 0x000fea0000001838 */
[----:B------:R-:W-:Y:S03]  /*10c80*/  LDSM.16.M88.4 R156, [R200+-0x3800] ;  /* 0xffc80000c89c783b */ /* 0x000fe60000000200 */
[C---:B-----5:R-:W-:Y:S03]  /*10c90*/  HMMA.16816.F32 R4, R160.reuse, R140, R4 ;  /* 0x0000008ca004723c */ /* 0x060fe60000001804 */
[----:B------:R-:W-:Y:S05]  /*10ca0*/  LDSM.16.M88.4 R188, [R0+0x5000] ;  /* 0x0050000000bc783b */ /* 0x000fea0000000200 */
[C---:B------:R-:W-:Y:S01]  /*10cb0*/  HMMA.16816.F32 R8, R160.reuse, R142, R8 ;  /* 0x0000008ea008723c */ /* 0x040fe20000001808 */
[----:B------:R-:W1:Y:S06]  /*10cc0*/  LDSM.16.M88.4 R140, [R0+0x2800] ;  /* 0x00280000008c783b */ /* 0x000e6c0000000200 */
[----:B------:R-:W-:Y:S01]  /*10cd0*/  LDSM.16.M88.4 R196, [R200+0x3000] ;  /* 0x00300000c8c4783b */ /* 0x000fe20000000200 */
[C---:B---3--:R-:W-:Y:S08]  /*10ce0*/  HMMA.16816.F32 R12, R160.reuse, R144, R12 ;  /* 0x00000090a00c723c */ /* 0x048ff0000000180c */
[C---:B------:R-:W-:Y:S01]  /*10cf0*/  HMMA.16816.F32 R16, R160.reuse, R146, R16 ;  /* 0x00000092a010723c */ /* 0x040fe20000001810 */
[----:B------:R-:W3:Y:S07]  /*10d00*/  LDSM.16.M88.4 R144, [R0+0x3000] ;  /* 0x003000000090783b */ /* 0x000eee0000000200 */
[C---:B--2---:R-:W-:Y:S08]  /*10d10*/  HMMA.16816.F32 R20, R160.reuse, R136, R20 ;  /* 0x00000088a014723c */ /* 0x044ff00000001814 */
[C---:B------:R-:W-:Y:S01]  /*10d20*/  HMMA.16816.F32 R24, R160.reuse, R138, R24 ;  /* 0x0000008aa018723c */ /* 0x040fe20000001818 */
[----:B------:R-:W2:Y:S07]  /*10d30*/  LDSM.16.M88.4 R136, [R200+-0x2800] ;  /* 0xffd80000c888783b */ /* 0x000eae0000000200 */
[C---:B------:R-:W-:Y:S08]  /*10d40*/  HMMA.16816.F32 R28, R160.reuse, R148, R28 ;  /* 0x00000094a01c723c */ /* 0x040ff0000000181c */
[C---:B------:R-:W-:Y:S01]  /*10d50*/  HMMA.16816.F32 R32, R160.reuse, R150, R32 ;  /* 0x00000096a020723c */ /* 0x040fe20000001820 */
[----:B------:R-:W4:Y:S07]  /*10d60*/  LDSM.16.M88.4 R148, [R200+-0x2000] ;  /* 0xffe00000c894783b */ /* 0x000f2e0000000200 */
[C---:B------:R-:W-:Y:S08]  /*10d70*/  HMMA.16816.F32 R36, R160.reuse, R152, R36 ;  /* 0x00000098a024723c */ /* 0x040ff00000001824 */
[C---:B------:R-:W-:Y:S01]  /*10d80*/  HMMA.16816.F32 R40, R160.reuse, R154, R40 ;  /* 0x0000009aa028723c */ /* 0x040fe20000001828 */
[----:B------:R-:W-:Y:S07]  /*10d90*/  LDSM.16.M88.4 R152, [R200+-0x800] ;  /* 0xfff80000c898783b */ /* 0x000fee0000000200 */
[C---:B-1----:R-:W-:Y:S08]  /*10da0*/  HMMA.16816.F32 R44, R160.reuse, R140, R44 ;  /* 0x0000008ca02c723c */ /* 0x042ff0000000182c */
[C---:B------:R-:W-:Y:S01]  /*10db0*/  HMMA.16816.F32 R48, R160.reuse, R142, R48 ;  /* 0x0000008ea030723c */ /* 0x040fe20000001830 */
[----:B------:R-:W1:Y:S07]  /*10dc0*/  LDSM.16.M88.4 R140, [R200+-0x1800] ;  /* 0xffe80000c88c783b */ /* 0x000e6e0000000200 */
[C---:B---3--:R-:W-:Y:S08]  /*10dd0*/  HMMA.16816.F32 R52, R160.reuse, R144, R52 ;  /* 0x00000090a034723c */ /* 0x048ff00000001834 */
[----:B------:R-:W-:Y:S01]  /*10de0*/  HMMA.16816.F32 R56, R160, R146, R56 ;  /* 0x00000092a038723c */ /* 0x000fe20000001838 */
[----:B------:R-:W3:Y:S07]  /*10df0*/  LDSM.16.M88.4 R144, [R200+-0x1000] ;  /* 0xfff00000c890783b */ /* 0x000eee0000000200 */
[C---:B------:R-:W-:Y:S08]  /*10e00*/  HMMA.16816.F32 R4, R164.reuse, R156, R4 ;  /* 0x0000009ca404723c */ /* 0x040ff00000001804 */
[C---:B------:R-:W-:Y:S01]  /*10e10*/  HMMA.16816.F32 R8, R164.reuse, R158, R8 ;  /* 0x0000009ea408723c */ /* 0x040fe20000001808 */
[----:B------:R-:W5:Y:S07]  /*10e20*/  LDSM.16.M88.4 R156, [R201+0x3800] ;  /* 0x00380000c99c783b */ /* 0x000f6e0000000200 */
[C---:B------:R-:W-:Y:S08]  /*10e30*/  HMMA.16816.F32 R12, R164.reuse, R168, R12 ;  /* 0x000000a8a40c723c */ /* 0x040ff0000000180c */
[C---:B------:R-:W-:Y:S01]  /*10e40*/  HMMA.16816.F32 R16, R164.reuse, R170, R16 ;  /* 0x000000aaa410723c */ /* 0x040fe20000001810 */
[----:B------:R-:W-:Y:S07]  /*10e50*/  LDSM.16.M88.4 R168, [R201+0x4800] ;  /* 0x00480000c9a8783b */ /* 0x000fee0000000200 */
[C---:B--2---:R-:W-:Y:S08]  /*10e60*/  HMMA.16816.F32 R20, R164.reuse, R136, R20 ;  /* 0x00000088a414723c */ /* 0x044ff00000001814 */
[C---:B------:R-:W-:Y:S01]  /*10e70*/  HMMA.16816.F32 R24, R164.reuse, R138, R24 ;  /* 0x0000008aa418723c */ /* 0x040fe20000001818 */
[----:B------:R-:W2:Y:S07]  /*10e80*/  LDSM.16.M88.4 R136, [R201+0x4000] ;  /* 0x00400000c988783b */ /* 0x000eae0000000200 */
[C---:B----4-:R-:W-:Y:S08]  /*10e90*/  HMMA.16816.F32 R28, R164.reuse, R148, R28 ;  /* 0x00000094a41c723c */ /* 0x050ff0000000181c */
[C---:B------:R-:W-:Y:S01]  /*10ea0*/  HMMA.16816.F32 R32, R164.reuse, R150, R32 ;  /* 0x00000096a420723c */ /* 0x040fe20000001820 */
[----:B------:R-:W4:Y:S07]  /*10eb0*/  LDSM.16.M88.4 R148, [R201+0x5800] ;  /* 0x00580000c994783b */ /* 0x000f2e0000000200 */
[C---:B-1----:R-:W-:Y:S08]  /*10ec0*/  HMMA.16816.F32 R36, R164.reuse, R140, R36 ;  /* 0x0000008ca424723c */ /* 0x042ff00000001824 */
        /* <DEDUP_REMOVED lines=16> */
[----:B------:R-:W-:Y:S07]  /*10fd0*/  LDSM.16.M88.4 R168, [R206+0x6800] ;  /* 0x00680000cea8783b */ /* 0x000fee0000000200 */
[C---:B------:R-:W-:Y:S08]  /*10fe0*/  HMMA.16816.F32 R28, R172.reuse, R176, R28 ;  /* 0x000000b0ac1c723c */ /* 0x040ff0000000181c */
[C---:B------:R-:W-:Y:S01]  /*10ff0*/  HMMA.16816.F32 R32, R172.reuse, R178, R32 ;  /* 0x000000b2ac20723c */ /* 0x040fe20000001820 */
[----:B------:R-:W-:Y:S07]  /*11000*/  LDSM.16.M88.4 R176, [R0+0x3800] ;  /* 0x0038000000b0783b */ /* 0x000fee0000000200 */
[C---:B----4-:R-:W-:Y:S08]  /*11010*/  HMMA.16816.F32 R36, R172.reuse, R148, R36 ;  /* 0x00000094ac24723c */ /* 0x050ff00000001824 */
[C---:B------:R-:W-:Y:S01]  /*11020*/  HMMA.16816.F32 R40, R172.reuse, R150, R40 ;  /* 0x00000096ac28723c */ /* 0x040fe20000001828 */
[----:B------:R-:W4:Y:S07]  /*11030*/  LDSM.16.M88.4 R148, [R206+0x4800] ;  /* 0x00480000ce94783b */ /* 0x000f2e0000000200 */
[C---:B-1----:R-:W-:Y:S08]  /*11040*/  HMMA.16816.F32 R44, R172.reuse, R140, R44 ;  /* 0x0000008cac2c723c */ /* 0x042ff0000000182c */
[C---:B------:R-:W-:Y:S01]  /*11050*/  HMMA.16816.F32 R48, R172.reuse, R142, R48 ;  /* 0x0000008eac30723c */ /* 0x040fe20000001830 */
[----:B------:R-:W1:Y:S07]  /*11060*/  LDSM.16.M88.4 R140, [R206+0x5000] ;  /* 0x00500000ce8c783b */ /* 0x000e6e0000000200 */
[C---:B---3--:R-:W-:Y:S08]  /*11070*/  HMMA.16816.F32 R52, R172.reuse, R144, R52 ;  /* 0x00000090ac34723c */ /* 0x048ff00000001834 */
[----:B------:R-:W-:Y:S01]  /*11080*/  HMMA.16816.F32 R56, R172, R146, R56 ;  /* 0x00000092ac38723c */ /* 0x000fe20000001838 */
[----:B------:R-:W3:Y:S07]  /*11090*/  LDSM.16.M88.4 R144, [R206+0x6000] ;  /* 0x00600000ce90783b */ /* 0x000eee0000000200 */
[C---:B------:R-:W-:Y:S08]  /*110a0*/  HMMA.16816.F32 R4, R180.reuse, R152, R4 ;  /* 0x00000098b404723c */ /* 0x040ff00000001804 */
[C---:B------:R-:W-:Y:S01]  /*110b0*/  HMMA.16816.F32 R8, R180.reuse, R154, R8 ;  /* 0x0000009ab408723c */ /* 0x040fe20000001808 */
[----:B------:R-:W5:Y:S07]  /*110c0*/  LDSM.16.M88.4 R152, [R0+0x4000] ;  /* 0x004000000098783b */ /* 0x000f6e0000000200 */
[C---:B--2---:R-:W-:Y:S08]  /*110d0*/  HMMA.16816.F32 R12, R180.reuse, R136, R12 ;  /* 0x00000088b40c723c */ /* 0x044ff0000000180c */
[C---:B------:R-:W-:Y:S01]  /*110e0*/  HMMA.16816.F32 R16, R180.reuse, R138, R16 ;  /* 0x0000008ab410723c */ /* 0x040fe20000001810 */
[----:B------:R-:W2:Y:S07]  /*110f0*/  LDSM.16.M88.4 R136, [R0+0x4800] ;  /* 0x004800000088783b */ /* 0x000eae0000000200 */
[C---:B----4-:R-:W-:Y:S08]  /*11100*/  HMMA.16816.F32 R20, R180.reuse, R148, R20 ;  /* 0x00000094b414723c */ /* 0x050ff00000001814 */
[C---:B------:R-:W-:Y:S01]  /*11110*/  HMMA.16816.F32 R24, R180.reuse, R150, R24 ;  /* 0x00000096b418723c */ /* 0x040fe20000001818 */
[----:B------:R-:W-:Y:S07]  /*11120*/  LDSM.16.M88.4 R148, [R0+0x6800] ;  /* 0x006800000094783b */ /* 0x000fee0000000200 */
[C---:B-1----:R-:W-:Y:S08]  /*11130*/  HMMA.16816.F32 R28, R180.reuse, R140, R28 ;  /* 0x0000008cb41c723c */ /* 0x042ff0000000181c */
[C---:B------:R-:W-:Y:S01]  /*11140*/  HMMA.16816.F32 R32, R180.reuse, R142, R32 ;  /* 0x0000008eb420723c */ /* 0x040fe20000001820 */
[----:B------:R-:W1:Y:S07]  /*11150*/  LDSM.16.M88.4 R140, [R0+0x5800] ;  /* 0x00580000008c783b */ /* 0x000e6e0000000200 */
[C---:B------:R-:W-:Y:S08]  /*11160*/  HMMA.16816.F32 R36, R180.reuse, R156, R36 ;  /* 0x0000009cb424723c */ /* 0x040ff00000001824 */
[C---:B------:R-:W-:Y:S01]  /*11170*/  HMMA.16816.F32 R40, R180.reuse, R158, R40 ;  /* 0x0000009eb428723c */ /* 0x040fe20000001828 */
[----:B------:R-:W-:Y:S07]  /*11180*/  LDSM.16.M88.4 R156, [R200+0x1000] ;  /* 0x00100000c89c783b */ /* 0x000fee0000000200 */
[C---:B---3--:R-:W-:Y:S08]  /*11190*/  HMMA.16816.F32 R44, R180.reuse, R144, R44 ;  /* 0x00000090b42c723c */ /* 0x048ff0000000182c */
[C---:B------:R-:W-:Y:S01]  /*111a0*/  HMMA.16816.F32 R48, R180.reuse, R146, R48 ;  /* 0x00000092b430723c */ /* 0x040fe20000001830 */
[----:B------:R-:W3:Y:S07]  /*111b0*/  LDSM.16.M88.4 R144, [R0+0x6000] ;  /* 0x006000000090783b */ /* 0x000eee0000000200 */
[C---:B------:R-:W-:Y:S08]  /*111c0*/  HMMA.16816.F32 R52, R180.reuse, R168, R52 ;  /* 0x000000a8b434723c */ /* 0x040ff00000001834 */
[----:B------:R-:W-:Y:S01]  /*111d0*/  HMMA.16816.F32 R56, R180, R170, R56 ;  /* 0x000000aab438723c */ /* 0x000fe20000001838 */
[----:B------:R-:W-:Y:S07]  /*111e0*/  LDSM.16.M88.4 R168, [R200+0x1800] ;  /* 0x00180000c8a8783b */ /* 0x000fee0000000200 */
[C---:B------:R-:W-:Y:S08]  /*111f0*/  HMMA.16816.F32 R4, R184.reuse, R176, R4 ;  /* 0x000000b0b804723c */ /* 0x040ff00000001804 */
[C---:B------:R-:W-:Y:S01]  /*11200*/  HMMA.16816.F32 R8, R184.reuse, R178, R8 ;  /* 0x000000b2b808723c */ /* 0x040fe20000001808 */
[----:B------:R-:W-:Y:S07]  /*11210*/  LDSM.16.M88.4 R176, [R200+0x2000] ;  /* 0x00200000c8b0783b */ /* 0x000fee0000000200 */
[C---:B-----5:R-:W-:Y:S08]  /*11220*/  HMMA.16816.F32 R12, R184.reuse, R152, R12 ;  /* 0x00000098b80c723c */ /* 0x060ff0000000180c */
[C---:B------:R-:W-:Y:S01]  /*11230*/  HMMA.16816.F32 R16, R184.reuse, R154, R16 ;  /* 0x0000009ab810723c */ /* 0x040fe20000001810 */
[----:B------:R-:W-:Y:S07]  /*11240*/  LDSM.16.M88.4 R152, [R200+0x800] ;  /* 0x00080000c898783b */ /* 0x000fee0000000200 */
[C---:B--2---:R-:W-:Y:S08]  /*11250*/  HMMA.16816.F32 R20, R184.reuse, R136, R20 ;  /* 0x00000088b814723c */ /* 0x044ff00000001814 */
[C---:B------:R-:W-:Y:S01]  /*11260*/  HMMA.16816.F32 R24, R184.reuse, R138, R24 ;  /* 0x0000008ab818723c */ /* 0x040fe20000001818 */
[----:B------:R-:W2:Y:S07]  /*11270*/  LDSM.16.M88.4 R136, [R200] ;  /* 0x00000000c888783b */ /* 0x000eae0000000200 */
[C---:B------:R-:W-:Y:S08]  /*11280*/  HMMA.16816.F32 R28, R184.reuse, R188, R28 ;  /* 0x000000bcb81c723c */ /* 0x040ff0000000181c */
[C---:B------:R-:W-:Y:S01]  /*11290*/  HMMA.16816.F32 R32, R184.reuse, R190, R32 ;  /* 0x000000beb820723c */ /* 0x040fe20000001820 */
[----:B------:R-:W4:Y:S01]  /*112a0*/  LDSM.16.M88.4 R188, [R200+0x2800] ;  /* 0x00280000c8bc783b */ /* 0x000f220000000200 */
[----:B------:R-:W-:Y:S05]  /*112b0*/  DEPBAR.LE SB0, 0x0 ;  /* 0x000080000000791a */ /* 0x000fea0000000000 */
[----:B------:R-:W-:Y:S01]  /*112c0*/  BAR.SYNC.DEFER_BLOCKING 0x0 ;  /* 0x0000000000007b1d */ /* 0x000fe20000010000 */
[C---:B-1----:R-:W-:Y:S08]  /*112d0*/  HMMA.16816.F32 R36, R184.reuse, R140, R36 ;  /* 0x0000008cb824723c */ /* 0x042ff00000001824 */
[C---:B------:R-:W-:Y:S08]  /*112e0*/  HMMA.16816.F32 R40, R184.reuse, R142, R40 ;  /* 0x0000008eb828723c */ /* 0x040ff00000001828 */
[C---:B---3--:R-:W-:Y:S08]  /*112f0*/  HMMA.16816.F32 R44, R184.reuse, R144, R44 ;  /* 0x00000090b82c723c */ /* 0x048ff0000000182c */
[C---:B------:R-:W-:Y:S08]  /*11300*/  HMMA.16816.F32 R48, R184.reuse, R146, R48 ;  /* 0x00000092b830723c */ /* 0x040ff00000001830 */
[C---:B------:R-:W-:Y:S08]  /*11310*/  HMMA.16816.F32 R52, R184.reuse, R148, R52 ;  /* 0x00000094b834723c */ /* 0x040ff00000001834 */
[----:B------:R-:W-:Y:S08]  /*11320*/  HMMA.16816.F32 R56, R184, R150, R56 ;  /* 0x00000096b838723c */ /* 0x000ff00000001838 */
[C---:B--2---:R-:W-:Y:S08]  /*11330*/  HMMA.16816.F32 R4, R192.reuse, R136, R4 ;  /* 0x00000088c004723c */ /* 0x044ff00000001804 */
        /* <DEDUP_REMOVED lines=10> */
[C---:B------:R-:W-:Y:S08]  /*113e0*/  HMMA.16816.F32 R48, R192.reuse, R190, R48 ;  /* 0x000000bec030723c */ /* 0x040ff00000001830 */
[C---:B------:R-:W-:Y:S08]  /*113f0*/  HMMA.16816.F32 R52, R192.reuse, R196, R52 ;  /* 0x000000c4c034723c */ /* 0x040ff00000001834 */
[----:B------:R-:W-:Y:S01]  /*11400*/  HMMA.16816.F32 R56, R192, R198, R56 ;  /* 0x000000c6c038723c */ /* 0x000fe20000001838 */
[----:B------:R-:W-:Y:S07]  /*11410*/  @!UPT UIADD3 URZ, URZ, URZ, URZ ;  /* 0x0000003f3f3ff290 */ /* 0x000fee000fffe03f */
[----:B------:R-:W-:-:S11]  /*11420*/  @!P0 BRA `(.L_x_335) ;  /* 0x0000034000008947 */ /* 0x000fd60003800000 */
[----:B------:R-:W-:Y:S02]  /*11430*/  IADD3 R0, R211, -0x1, RZ ;  /* 0xffffffffd3007810 */ /* 0x000fe40007ffe0ff */
[C---:B------:R-:W-:Y:S02]  /*11440*/  ISETP.GE.AND P2, PT, R212.reuse, 0x21, PT ;  /* 0x00000021d400780c */ /* 0x040fe40003f46270 */
[----:B------:R-:W-:Y:S02]  /*11450*/  SHF.R.S32.HI R2, RZ, 0x1f, R0 ;  /* 0x0000001fff027819 */ /* 0x000fe40000011400 */
[C---:B------:R-:W-:Y:S02]  /*11460*/  ISETP.GE.AND P1, PT, R212.reuse, 0x41, PT ;  /* 0x00000041d400780c */ /* 0x040fe40003f26270 */
[----:B------:R-:W-:Y:S01]  /*11470*/  ISETP.GE.AND P3, PT, R212, 0x1, PT ;  /* 0x00000001d400780c */ /* 0x000fe20003f66270 */
[----:B------:R-:W-:Y:S02]  /*11480*/  IMAD R136, R2, c[0x0][0x1e0], RZ ;  /* 0x0000780002887a24 */ /* 0x000fe400078e02ff */
[C---:B------:R-:W-:Y:S04]  /*11490*/  IMAD.WIDE.U32 R2, R0.reuse, c[0x0][0x1e0], RZ ;  /* 0x0000780000027a25 */ /* 0x040fe800078e00ff */
[----:B------:R-:W-:Y:S02]  /*114a0*/  IMAD R0, R0, c[0x0][0x1e4], R136 ;  /* 0x0000790000007a24 */ /* 0x000fe400078e0288 */
[----:B------:R-:W-:Y:S02]  /*114b0*/  @P2 IMAD.MOV.U32 R139, RZ, RZ, c[0x0][0x1e0] ;  /* 0x00007800ff8b2624 */ /* 0x000fe400078e00ff */
[----:B------:R-:W-:Y:S02]  /*114c0*/  IMAD.IADD R0, R3, 0x1, R0 ;  /* 0x0000000103007824 */ /* 0x000fe400078e0200 */
[----:B------:R-:W-:Y:S04]  /*114d0*/  IMAD.WIDE.U32 R2, R2, 0x70, RZ ;  /* 0x0000007002027825 */ /* 0x000fe800078e00ff */
[----:B------:R-:W-:Y:S01]  /*114e0*/  IMAD R0, R0, 0x70, RZ ;  /* 0x0000007000007824 */ /* 0x000fe200078e02ff */
[-C--:B------:R-:W-:Y:S01]  /*114f0*/  @P2 LEA R138, P0, R139, R2.reuse, 0x5 ;  /* 0x000000028b8a2211 */ /* 0x080fe200078028ff */
[----:B------:R-:W-:Y:S02]  /*11500*/  @P2 IMAD.MOV.U32 R136, RZ, RZ, c[0x0][0x1e4] ;  /* 0x00007900ff882624 */ /* 0x000fe400078e00ff */
[----:B------:R-:W-:Y:S02]  /*11510*/  IMAD.IADD R3, R3, 0x1, R0 ;  /* 0x0000000103037824 */ /* 0x000fe400078e0200 */
[----:B------:R-:W-:Y:S03]  /*11520*/  @P1 IMAD.MOV.U32 R0, RZ, RZ, c[0x0][0x1e0] ;  /* 0x00007800ff001624 */ /* 0x000fe600078e00ff */
[-C--:B------:R-:W-:Y:S01]  /*11530*/  @P2 LEA.HI.X R139, R139, R3.reuse, R136, 0x5, P0 ;  /* 0x000000038b8b2211 */ /* 0x080fe200000f2c88 */
[----:B------:R-:W-:Y:S01]  /*11540*/  @P1 IMAD.MOV.U32 R136, RZ, RZ, c[0x0][0x1e4] ;  /* 0x00007900ff881624 */ /* 0x000fe200078e00ff */
[CC--:B------:R-:W-:Y:S04]  /*11550*/  @P1 LEA R140, P0, R0.reuse, R2.reuse, 0x6 ;  /* 0x00000002008c1211 */ /* 0x0c0fe800078030ff */
[----:B------:R-:W-:Y:S02]  /*11560*/  @P1 LEA.HI.X R142, R0, R3, R136, 0x6, P0 ;  /* 0x00000003008e1211 */ /* 0x000fe400000f3488 */
[----:B------:R-:W-:Y:S05]  /*11570*/  @P3 IADD3 R0, P0, R218, R2, RZ ;  /* 0x00000002da003210 */ /* 0x000fea0007f1e0ff */
[----:B------:R-:W-:Y:S01]  /*11580*/  @P3 IMAD.X R137, R3, 0x1, R215, P0 ;  /* 0x0000000103893824 */ /* 0x000fe200000e06d7 */
        /* <DEDUP_REMOVED lines=8> */
[----:B------:R-:W-:Y:S01]  /*11610*/  @P1 IADD3 R139, P0, R140, R218, RZ ;  /* 0x000000da8c8b1210 */ /* 0x000fe20007f1e0ff */
[----:B------:R1:W-:Y:S04]  /*11620*/  @P3 LDGSTS.E.BYPASS.LTC128B.128 [R208+0xb900], [R136.64+0x80], !P5 ;  /* 0x0b90008088d03fae */ /* 0x0003e8000e901d4a */
[----:B------:R-:W-:Y:S01]  /*11630*/  @P1 IMAD.X R142, R142, 0x1, R215, P0 ;  /* 0x000000018e8e1824 */ /* 0x000fe200000e06d7 */
[C---:B------:R-:W-:Y:S04]  /*11640*/  @P2 LEA R140, P0, R0.reuse, c[0x0][0x1c8], 0x1 ;  /* 0x00007200008c2a11 */ /* 0x040fe800078008ff */
[----:B------:R-:W-:Y:S02]  /*11650*/  @P2 LEA.HI.X R141, R0, c[0x0][0x1cc], R138, 0x1, P0 ;  /* 0x00007300008d2a11 */ /* 0x000fe400000f0c8a */
[C---:B------:R-:W-:Y:S03]  /*11660*/  @P1 LEA R138, P0, R139.reuse, c[0x0][0x1c8], 0x1 ;  /* 0x000072008b8a1a11 */ /* 0x040fe600078008ff */
[----:B------:R1:W-:Y:S01]  /*11670*/  @P2 LDGSTS.E.BYPASS.LTC128B.128 [R210+0x9100], [R140.64], !P4 ;  /* 0x091000008cd22fae */ /* 0x0003e2000e101d4a */
[----:B------:R-:W-:Y:S02]  /*11680*/  @P1 LEA.HI.X R139, R139, c[0x0][0x1cc], R142, 0x1, P0 ;  /* 0x000073008b8b1a11 */ /* 0x000fe400000f0c8e */
[----:B------:R-:W-:Y:S01]  /*11690*/  ISETP.GE.AND P0, PT, R212, 0x61, PT ;  /* 0x00000061d400780c */ /* 0x000fe20003f06270 */
[----:B------:R1:W-:Y:S04]  /*116a0*/  @P2 LDGSTS.E.BYPASS.LTC128B.128 [R210+0xc900], [R140.64+0x80], !P5 ;  /* 0x0c9000808cd22fae */ /* 0x0003e8000e901d4a */
[----:B------:R1:W-:Y:S04]  /*116b0*/  @P1 LDGSTS.E.BYPASS.LTC128B.128 [R210+0xa100], [R138.64], !P4 ;  /* 0x0a1000008ad21fae */ /* 0x0003e8000e101d4a */
[----:B------:R1:W-:Y:S04]  /*116c0*/  @P1 LDGSTS.E.BYPASS.LTC128B.128 [R210+0xd900], [R138.64+0x80], !P5 ;  /* 0x0d9000808ad21fae */ /* 0x0003e8000e901d4a */
[----:B------:R-:W-:Y:S02]  /*116d0*/  @P0 IMAD.MOV.U32 R142, RZ, RZ, c[0x0][0x1e0] ;  /* 0x00007800ff8e0624 */ /* 0x000fe400078e00ff */
[----:B------:R-:W-:Y:S02]  /*116e0*/  @P0 IMAD.MOV.U32 R0, RZ, RZ, c[0x0][0x1e4] ;  /* 0x00007900ff000624 */ /* 0x000fe400078e00ff */
[----:B------:R-:W-:Y:S04]  /*116f0*/  @P0 IMAD.WIDE.U32 R2, R142, 0x60, R2 ;  /* 0x000000608e020825 */ /* 0x000fe800078e0002 */
[----:B------:R-:W-:Y:S01]  /*11700*/  @P0 IMAD R142, R0, 0x60, RZ ;  /* 0x00000060008e0824 */ /* 0x000fe200078e02ff */
[----:B------:R-:W-:Y:S04]  /*11710*/  @P0 IADD3 R0, P6, R218, R2, RZ ;  /* 0x00000002da000210 */ /* 0x000fe80007fde0ff */
[C---:B------:R-:W-:Y:S02]  /*11720*/  @P0 LEA R2, P3, R0.reuse, c[0x0][0x1c8], 0x1 ;  /* 0x0000720000020a11 */ /* 0x040fe400078608ff */
[----:B------:R-:W-:Y:S04]  /*11730*/  @P0 IADD3.X R3, R215, R142, R3, P6, !PT ;  /* 0x0000008ed7030210 */ /* 0x000fe800037fe403 */
[----:B------:R-:W-:Y:S05]  /*11740*/  @P0 LEA.HI.X R3, R0, c[0x0][0x1cc], R3, 0x1, P3 ;  /* 0x0000730000030a11 */ /* 0x000fea00018f0c03 */
[----:B------:R1:W-:Y:S04]  /*11750*/  @P0 LDGSTS.E.BYPASS.LTC128B.128 [R210+0xb100], [R2.64], !P4 ;  /* 0x0b10000002d20fae */ /* 0x0003e8000e101d4a */
[----:B------:R1:W-:Y:S02]  /*11760*/  @P0 LDGSTS.E.BYPASS.LTC128B.128 [R210+0xe900], [R2.64+0x80], !P5 ;  /* 0x0e90008002d20fae */ /* 0x0003e4000e901d4a */
.L_x_335:
[----:B------:R-:W-:Y:S05]  /*11770*/  BSYNC B0 ;  /* 0x0000000000007941 */ /* 0x000fea0003800000 */
.L_x_334:
        /* <DEDUP_REMOVED lines=88> */
[----:B------:R-:W-:Y:S02]  /*11d00*/  FFMA.FTZ R35, R35, c[0x0][0x2d0], -R108 ;  /* 0x0000b40023237a23 */ /* 0x000fe4000001086c */
        /* <DEDUP_REMOVED lines=60> */
[----:B------:R-:W-:Y:S01]  /*120d0*/  FFMA.FTZ R16, R16, c[0x0][0x2d0], -R110 ;  /* 0x0000b40010107a23 */ /* 0x000fe2000001086e */
[----:B--2---:R-:W-:Y:S01]  /*120e0*/  F2FP.PACK_AB R114, R224, R225 ;  /* 0x000000e1e072723e */ /* 0x004fe200000000ff */
[----:B------:R-:W-:Y:S02]  /*120f0*/  FFMA.FTZ R4, R10, c[0x0][0x2d0], -R108 ;  /* 0x0000b4000a047a23 */ /* 0x000fe4000001086c */
[----:B------:R-:W-:Y:S02]  /*12100*/  FMUL.FTZ R10, R0, R118 ;  /* 0x00000076000a7220 */ /* 0x000fe40000410000 */
[----:B------:R-:W-:Y:S01]  /*12110*/  FFMA.FTZ R17, R17, c[0x0][0x2d0], -R110 ;  /* 0x0000b40011117a23 */ /* 0x000fe2000001086e */
        /* <DEDUP_REMOVED lines=15> */
[----:B--2---:R-:W-:Y:S02]  /*12210*/  FFMA.FTZ R4, R11, c[0x0][0x2d0], -R108 ;  /* 0x0000b4000b047a23 */ /* 0x004fe4000001086c */
        /* <DEDUP_REMOVED lines=30> */
[--C-:B------:R-:W-:Y:S01]  /*12400*/  FFMA.FTZ R33, R33, c[0x0][0x2d0], -R110.reuse ;  /* 0x0000b40021217a23 */ /* 0x100fe2000001086e */
[----:B------:R-:W3:Y:S01]  /*12410*/  LDSM.16.MT88.4 R136, [R202+0x3800] ;  /* 0x00380000ca88783b */ /* 0x000ee20000004200 */
[C---:B------:R-:W-:Y:S03]  /*12420*/  HMMA.16816.F32 R60, R112.reuse, R140, R60 ;  /* 0x0000008c703c723c */ /* 0x040fe6000000183c */
[----:B------:R5:W1:Y:S01]  /*12430*/  MUFU.EX2 R176, R23 ;  /* 0x0000001700b07308 */ /* 0x000a620000000800 */
[--C-:B------:R-:W-:Y:S02]  /*12440*/  FFMA.FTZ R36, R36, c[0x0][0x2d0], -R110.reuse ;  /* 0x0000b40024247a23 */ /* 0x100fe4000001086e */
[----:B------:R-:W-:Y:S02]  /*12450*/  FFMA.FTZ R40, R40, c[0x0][0x2d0], -R110 ;  /* 0x0000b40028287a23 */ /* 0x000fe4000001086e */
[C---:B------:R-:W-:Y:S01]  /*12460*/  HMMA.16816.F32 R64, R112.reuse, R142, R64 ;  /* 0x0000008e7040723c */ /* 0x040fe20000001840 */
[----:B------:R-:W1:Y:S03]  /*12470*/  LDSM.16.MT88.4 R140, [R203+0x3800] ;  /* 0x00380000cb8c783b */ /* 0x000e660000004200 */
[----:B------:R-:W-:Y:S01]  /*12480*/  FFMA.FTZ R43, R43, c[0x0][0x2d0], -R108 ;  /* 0x0000b4002b2b7a23 */ /* 0x000fe2000001086c */
[----:B------:R-:W1:Y:S01]  /*12490*/  MUFU.EX2 R171, R24 ;  /* 0x0000001800ab7308 */ /* 0x000e620000000800 */
[----:B------:R-:W-:Y:S02]  /*124a0*/  FFMA.FTZ R2, R2, R228, R227 ;  /* 0x000000e402027223 */ /* 0x000fe400000100e3 */
[C---:B------:R-:W-:Y:S04]  /*124b0*/  HMMA.16816.F32 R68, R112.reuse, R144, R68 ;  /* 0x000000907044723c */ /* 0x040fe80000001844 */
[----:B------:R-:W-:Y:S02]  /*124c0*/  FFMA.FTZ R0, R0, R229, R223 ;  /* 0x000000e500007223 */ /* 0x000fe400000100df */
        /* <DEDUP_REMOVED lines=17> */
[----:B------:R-:W3:Y:S01]  /*125e0*/  MUFU.EX2 R159, R28 ;  /* 0x0000001c009f7308 */ /* 0x000ee20000000800 */
[----:B------:R-:W-:Y:S02]  /*125f0*/  FADD.FTZ R2, R198, R2 ;  /* 0x00000002c6027221 */ /* 0x000fe40000010000 */
[C---:B------:R-:W-:Y:S01]  /*12600*/  HMMA.16816.F32 R88, R112.reuse, R138, R88 ;  /* 0x0000008a7058723c */ /* 0x040fe20000001858 */
[----:B------:R-:W3:Y:S03]  /*12610*/  LDSM.16.MT88.4 R136, [R202+0x800] ;  /* 0x00080000ca88783b */ /* 0x000ee60000004200 */
[----:B------:R-:W-:Y:S02]  /*12620*/  FADD.FTZ R0, R196, R0 ;  /* 0x00000000c4007221 */ /* 0x000fe40000010000 */
[----:B------:R-:W-:Y:S01]  /*12630*/  FADD.FTZ R2, R191, R2 ;  /* 0x00000002bf027221 */ /* 0x000fe20000010000 */
[----:B------:R-:W-:Y:S01]  /*12640*/  MUFU.EX2 R158, R29 ;  /* 0x0000001d009e7308 */ /* 0x000fe20000000800 */
[C---:B-1----:R-:W-:Y:S01]  /*12650*/  HMMA.16816.F32 R12, R112.reuse, R140, R12 ;  /* 0x0000008c700c723c */ /* 0x042fe2000000180c */
[----:B--2---:R-:W-:Y:S03]  /*12660*/  LDSM.16.MT88.4 R24, [R203+0x1000] ;  /* 0x00100000cb18783b */ /* 0x004fe60000004200 */
[----:B------:R-:W-:Y:S02]  /*12670*/  FADD.FTZ R0, R189, R0 ;  /* 0x00000000bd007221 */ /* 0x000fe40000010000 */
[----:B------:R-:W-:Y:S02]  /*12680*/  FADD.FTZ R2, R190, R2 ;  /* 0x00000002be027221 */ /* 0x000fe40000010000 */
[C---:B------:R-:W-:Y:S01]  /*12690*/  HMMA.16816.F32 R92, R112.reuse, R142, R92 ;  /* 0x0000008e705c723c */ /* 0x040fe2000000185c */
[----:B------:R-:W1:Y:S01]  /*126a0*/  MUFU.EX2 R157, R30 ;  /* 0x0000001e009d7308 */ /* 0x000e620000000800 */
[----:B------:R-:W-:Y:S02]  /*126b0*/  LDSM.16.MT88.4 R140, [R204+0x4000] ;  /* 0x00400000cc8c783b */ /* 0x000fe40000004200 */
[----:B------:R-:W-:Y:S02]  /*126c0*/  FADD.FTZ R0, R188, R0 ;  /* 0x00000000bc007221 */ /* 0x000fe40000010000 */
[----:B----4-:R-:W-:Y:S02]  /*126d0*/  FADD.FTZ R2, R179, R2 ;  /* 0x00000002b3027221 */ /* 0x010fe40000010000 */
[----:B------:R-:W-:Y:S01]  /*126e0*/  FADD.FTZ R0, R177, R0 ;  /* 0x00000000b1007221 */ /* 0x000fe20000010000 */
[C---:B-----5:R-:W-:Y:S02]  /*126f0*/  HMMA.16816.F32 R96, R112.reuse, R116, R96 ;  /* 0x000000747060723c */ /* 0x060fe40000001860 */
[----:B------:R-:W2:Y:S01]  /*12700*/  MUFU.EX2 R155, R32 ;  /* 0x00000020009b7308 */ /* 0x000ea20000000800 */
[----:B------:R-:W-:Y:S02]  /*12710*/  FADD.FTZ R2, R178, R2 ;  /* 0x00000002b2027221 */ /* 0x000fe40000010000 */
[----:B------:R-:W-:Y:S02]  /*12720*/  FADD.FTZ R0, R176, R0 ;  /* 0x00000000b0007221 */ /* 0x000fe40000010000 */
[----:B------:R-:W-:Y:S01]  /*12730*/  FADD.FTZ R2, R171, R2 ;  /* 0x00000002ab027221 */ /* 0x000fe20000010000 */
[C---:B------:R-:W-:Y:S01]  /*12740*/  HMMA.16816.F32 R100, R112.reuse, R118, R100 ;  /* 0x000000767064723c */ /* 0x040fe20000001864 */
[----:B------:R-:W4:Y:S03]  /*12750*/  LDSM.16.MT88.4 R116, [R203+0x800] ;  /* 0x00080000cb74783b */ /* 0x000f260000004200 */
[----:B------:R-:W5:Y:S01]  /*12760*/  MUFU.EX2 R154, R33 ;  /* 0x00000021009a7308 */ /* 0x000f620000000800 */
[----:B------:R-:W-:Y:S02]  /*12770*/  FADD.FTZ R0, R169, R0 ;  /* 0x00000000a9007221 */ /* 0x000fe40000010000 */
[----:B------:R-:W-:Y:S01]  /*12780*/  FADD.FTZ R2, R170, R2 ;  /* 0x00000002aa027221 */ /* 0x000fe20000010000 */
[C---:B------:R-:W-:Y:S04]  /*12790*/  HMMA.16816.F32 R16, R112.reuse, R120, R16 ;  /* 0x000000787010723c */ /* 0x040fe80000001810 */
[----:B------:R-:W-:Y:S02]  /*127a0*/  FADD.FTZ R0, R168, R0 ;  /* 0x00000000a8007221 */ /* 0x000fe40000010000 */
[----:B------:R-:W-:Y:S01]  /*127b0*/  MUFU.EX2 R153, R34 ;  /* 0x0000002200997308 */ /* 0x000fe20000000800 */
[----:B---3--:R-:W-:Y:S01]  /*127c0*/  FADD.FTZ R2, R159, R2 ;  /* 0x000000029f027221 */ /* 0x008fe20000010000 */
[----:B------:R-:W-:Y:S01]  /*127d0*/  HMMA.16816.F32 R104, R112, R122, R104 ;  /* 0x0000007a7068723c */ /* 0x000fe20000001868 */
[----:B------:R-:W3:Y:S03]  /*127e0*/  LDSM.16.MT88.4 R120, [R205+0x800] ;  /* 0x00080000cd78783b */ /* 0x000ee60000004200 */
[----:B-1----:R-:W-:Y:S02]  /*127f0*/  FADD.FTZ R0, R157, R0 ;  /* 0x000000009d007221 */ /* 0x002fe40000010000 */
[----:B------:R-:W-:Y:S01]  /*12800*/  FADD.FTZ R2, R158, R2 ;  /* 0x000000029e027221 */ /* 0x000fe20000010000 */
[----:B------:R-:W-:Y:S01]  /*12810*/  F2FP.PACK_AB R112, R198, R199 ;  /* 0x000000c7c670723e */ /* 0x000fe200000000ff */
[----:B------:R1:W-:Y:S01]  /*12820*/  MUFU.EX2 R152, R35 ;  /* 0x0000002300987308 */ /* 0x0003e20000000800 */
[----:B------:R-:W-:Y:S03]  /*12830*/  F2FP.PACK_AB R113, R196, R197 ;  /* 0x000000c5c471723e */ /* 0x000fe600000000ff */
[----:B------:R-:W-:Y:S01]  /*12840*/  F2FP.PACK_AB R114, R190, R191 ;  /* 0x000000bfbe72723e */ /* 0x000fe200000000ff */
[----:B--2---:R-:W-:Y:S01]  /*12850*/  FADD.FTZ R2, R155, R2 ;  /* 0x000000029b027221 */ /* 0x004fe20000010000 */
[----:B------:R-:W-:Y:S03]  /*12860*/  F2FP.PACK_AB R115, R188, R189 ;  /* 0x000000bdbc73723e */ /* 0x000fe600000000ff */
[----:B-----5:R-:W-:Y:S01]  /*12870*/  FADD.FTZ R2, R154, R2 ;  /* 0x000000029a027221 */ /* 0x020fe20000010000 */
[----:B------:R-:W2:Y:S03]  /*12880*/  MUFU.EX2 R151, R36 ;  /* 0x0000002400977308 */ /* 0x000ea60000000800 */
[C---:B------:R-:W-:Y:S07]  /*12890*/  HMMA.16816.F32 R4, R112.reuse, R136, R4 ;  /* 0x000000887004723c */ /* 0x040fee0000001804 */
[----:B------:R-:W-:Y:S01]  /*128a0*/  MUFU.EX2 R147, R40 ;  /* 0x0000002800937308 */ /* 0x000fe20000000800 */
[C---:B------:R-:W-:Y:S01]  /*128b0*/  HMMA.16816.F32 R8, R112.reuse, R138, R8 ;  /* 0x0000008a7008723c */ /* 0x040fe20000001808 */
[----:B------:R-:W5:Y:S07]  /*128c0*/  LDSM.16.MT88.4 R136, [R202+0x4000] ;  /* 0x00400000ca88783b */ /* 0x000f6e0000004200 */
[C---:B----4-:R-:W-:Y:S01]  /*128d0*/  HMMA.16816.F32 R60, R112.reuse, R116, R60 ;  /* 0x00000074703c723c */ /* 0x050fe2000000183c */
[----:B-1----:R-:W-:Y:S01]  /*128e0*/  LDSM.16.MT88.4 R32, [R203+0x1800] ;  /* 0x00180000cb20783b */ /* 0x002fe20000004200 */
[----:B------:R-:W-:Y:S02]  /*128f0*/  MUFU.EX2 R144, R43 ;  /* 0x0000002b00907308 */ /* 0x000fe40000000800 */
[----:B--2---:R-:W-:Y:S04]  /*12900*/  FADD.FTZ R2, R151, R2 ;  /* 0x0000000297027221 */ /* 0x004fe80000010000 */
[C---:B------:R-:W-:Y:S01]  /*12910*/  HMMA.16816.F32 R64, R112.reuse, R118, R64 ;  /* 0x000000767040723c */ /* 0x040fe20000001840 */
[----:B------:R-:W1:Y:S07]  /*12920*/  LDSM.16.MT88.4 R116, [R205+0x4000] ;  /* 0x00400000cd74783b */ /* 0x000e6e0000004200 */
[C---:B---3--:R-:W-:Y:S08]  /*12930*/  HMMA.16816.F32 R68, R112.reuse, R120, R68 ;  /* 0x000000787044723c */ /* 0x048ff00000001844 */
[C---:B------:R-:W-:Y:S01]  /*12940*/  HMMA.16816.F32 R72, R112.reuse, R122, R72 ;  /* 0x0000007a7048723c */ /* 0x040fe20000001848 */
[----:B------:R-:W2:Y:S07]  /*12950*/  LDSM.16.MT88.4 R120, [R202+0x1000] ;  /* 0x00100000ca78783b */ /* 0x000eae0000004200 */
[C---:B------:R-:W-:Y:S08]  /*12960*/  HMMA.16816.F32 R76, R112.reuse, R124, R76 ;  /* 0x0000007c704c723c */ /* 0x040ff0000000184c */
[C---:B------:R-:W-:Y:S01]  /*12970*/  HMMA.16816.F32 R80, R112.reuse, R126, R80 ;  /* 0x0000007e7050723c */ /* 0x040fe20000001850 */
[----:B------:R-:W-:Y:S07]  /*12980*/  LDSM.16.MT88.4 R124, [R204+0x4800] ;  /* 0x00480000cc7c783b */ /* 0x000fee0000004200 */
[C---:B-----5:R-:W-:Y:S08]  /*12990*/  HMMA.16816.F32 R84, R112.reuse, R136, R84 ;  /* 0x000000887054723c */ /* 0x060ff00000001854 */
[C---:B------:R-:W-:Y:S08]  /*129a0*/  HMMA.16816.F32 R88, R112.reuse, R138, R88 ;  /* 0x0000008a7058723c */ /* 0x040ff00000001858 */
[C---:B------:R-:W-:Y:S07]  /*129b0*/  HMMA.16816.F32 R12, R112.reuse, R20, R12 ;  /* 0x00000014700c723c */ /* 0x040fee000000180c */
[----:B------:R-:W-:Y:S01]  /*129c0*/  F2FP.PACK_AB R20, R178, R179 ;  /* 0x000000b3b214723e */ /* 0x000fe200000000ff */
[C---:B------:R-:W-:Y:S04]  /*129d0*/  HMMA.16816.F32 R92, R112.reuse, R22, R92 ;  /* 0x00000016705c723c */ /* 0x040fe8000000185c */
[----:B------:R-:W-:Y:S03]  /*129e0*/  F2FP.PACK_AB R21, R176, R177 ;  /* 0x000000b1b015723e */ /* 0x000fe600000000ff */
[----:B------:R-:W-:Y:S01]  /*129f0*/  F2FP.PACK_AB R22, R170, R171 ;  /* 0x000000abaa16723e */ /* 0x000fe200000000ff */
[C---:B-1----:R-:W-:Y:S04]  /*12a00*/  HMMA.16816.F32 R96, R112.reuse, R116, R96 ;  /* 0x000000747060723c */ /* 0x042fe80000001860 */
[----:B------:R-:W-:Y:S04]  /*12a10*/  F2FP.PACK_AB R23, R168, R169 ;  /* 0x000000a9a817723e */ /* 0x000fe800000000ff */
[C---:B------:R-:W-:Y:S01]  /*12a20*/  HMMA.16816.F32 R100, R112.reuse, R118, R100 ;  /* 0x000000767064723c */ /* 0x040fe20000001864 */
[----:B------:R-:W-:Y:S07]  /*12a30*/  LDSM.16.MT88.4 R116, [R204+0x1000] ;  /* 0x00100000cc74783b */ /* 0x000fee0000004200 */
[C---:B------:R-:W-:Y:S08]  /*12a40*/  HMMA.16816.F32 R16, R112.reuse, R140, R16 ;  /* 0x0000008c7010723c */ /* 0x040ff00000001810 */
[----:B------:R-:W-:Y:S01]  /*12a50*/  HMMA.16816.F32 R104, R112, R142, R104 ;  /* 0x0000008e7068723c */ /* 0x000fe20000001868 */
[----:B------:R-:W1:Y:S07]  /*12a60*/  LDSM.16.MT88.4 R112, [R205+0x1000] ;  /* 0x00100000cd70783b */ /* 0x000e6e0000004200 */
[C---:B--2---:R-:W-:Y:S08]  /*12a70*/  HMMA.16816.F32 R4, R20.reuse, R120, R4 ;  /* 0x000000781404723c */ /* 0x044ff00000001804 */
[C---:B------:R-:W-:Y:S01]  /*12a80*/  HMMA.16816.F32 R8, R20.reuse, R122, R8 ;  /* 0x0000007a1408723c */ /* 0x040fe20000001808 */
[----:B------:R-:W-:Y:S07]  /*12a90*/  LDSM.16.MT88.4 R120, [R205+0x4800] ;  /* 0x00480000cd78783b */ /* 0x000fee0000004200 */
[C---:B------:R-:W-:Y:S07]  /*12aa0*/  HMMA.16816.F32 R60, R20.reuse, R24, R60 ;  /* 0x00000018143c723c */ /* 0x040fee000000183c */
[----:B------:R-:W-:Y:S01]  /*12ab0*/  FFMA.FTZ R24, R31, c[0x0][0x2d0], -R108 ;  /* 0x0000b4001f187a23 */ /* 0x000fe2000001086c */
[C---:B------:R-:W-:Y:S01]  /*12ac0*/  HMMA.16816.F32 R64, R20.reuse, R26, R64 ;  /* 0x0000001a1440723c */ /* 0x040fe20000001840 */
[----:B------:R-:W-:Y:S02]  /*12ad0*/  LDSM.16.MT88.4 R28, [R203+0x4800] ;  /* 0x00480000cb1c783b */ /* 0x000fe40000004200 */
[----:B------:R2:W3:Y:S05]  /*12ae0*/  MUFU.EX2 R156, R24 ;  /* 0x00000018009c7308 */ /* 0x0004ea0000000800 */
[C---:B-1----:R-:W-:Y:S08]  /*12af0*/  HMMA.16816.F32 R68, R20.reuse, R112, R68 ;  /* 0x000000701444723c */ /* 0x042ff00000001844 */
[C---:B------:R-:W-:Y:S01]  /*12b00*/  HMMA.16816.F32 R72, R20.reuse, R114, R72 ;  /* 0x000000721448723c */ /* 0x040fe20000001848 */
[----:B------:R-:W-:Y:S07]  /*12b10*/  LDSM.16.MT88.4 R112, [R202+0x1800] ;  /* 0x00180000ca70783b */ /* 0x000fee0000004200 */
[C---:B------:R-:W-:Y:S01]  /*12b20*/  HMMA.16816.F32 R76, R20.reuse, R116, R76 ;  /* 0x00000074144c723c */ /* 0x040fe2000000184c */
[----:B--2---:R-:W1:Y:S03]  /*12b30*/  LDSM.16.MT88.4 R24, [R202+0x4800] ;  /* 0x00480000ca18783b */ /* 0x004e660000004200 */
[----:B---3--:R-:W-:Y:S04]  /*12b40*/  FADD.FTZ R0, R156, R0 ;  /* 0x000000009c007221 */ /* 0x008fe80000010000 */
[C---:B------:R-:W-:Y:S01]  /*12b50*/  HMMA.16816.F32 R80, R20.reuse, R118, R80 ;  /* 0x000000761450723c */ /* 0x040fe20000001850 */
[----:B------:R-:W-:Y:S03]  /*12b60*/  LDSM.16.MT88.4 R116, [R203+0x2000] ;  /* 0x00200000cb74783b */ /* 0x000fe60000004200 */
[----:B------:R-:W-:Y:S04]  /*12b70*/  FADD.FTZ R0, R153, R0 ;  /* 0x0000000099007221 */ /* 0x000fe80000010000 */
[----:B------:R-:W-:Y:S01]  /*12b80*/  FADD.FTZ R0, R152, R0 ;  /* 0x0000000098007221 */ /* 0x000fe20000010000 */
[C---:B-1----:R-:W-:Y:S08]  /*12b90*/  HMMA.16816.F32 R84, R20.reuse, R24, R84 ;  /* 0x000000181454723c */ /* 0x042ff00000001854 */
[C---:B------:R-:W-:Y:S01]  /*12ba0*/  HMMA.16816.F32 R88, R20.reuse, R26, R88 ;  /* 0x0000001a1458723c */ /* 0x040fe20000001858 */
[----:B------:R-:W1:Y:S07]  /*12bb0*/  LDSM.16.MT88.4 R24, [R205+0x1800] ;  /* 0x00180000cd18783b */ /* 0x000e6e0000004200 */
[C---:B------:R-:W-:Y:S08]  /*12bc0*/  HMMA.16816.F32 R12, R20.reuse, R28, R12 ;  /* 0x0000001c140c723c */ /* 0x040ff0000000180c */
[C---:B------:R-:W-:Y:S01]  /*12bd0*/  HMMA.16816.F32 R92, R20.reuse, R30, R92 ;  /* 0x0000001e145c723c */ /* 0x040fe2000000185c */
[----:B------:R-:W2:Y:S07]  /*12be0*/  LDSM.16.MT88.4 R28, [R204+0x1800] ;  /* 0x00180000cc1c783b */ /* 0x000eae0000004200 */
[C---:B------:R-:W-:Y:S08]  /*12bf0*/  HMMA.16816.F32 R96, R20.reuse, R120, R96 ;  /* 0x000000781460723c */ /* 0x040ff00000001860 */
[C---:B------:R-:W-:Y:S08]  /*12c00*/  HMMA.16816.F32 R100, R20.reuse, R122, R100 ;  /* 0x0000007a1464723c */ /* 0x040ff00000001864 */
[C---:B------:R-:W-:Y:S08]  /*12c10*/  HMMA.16816.F32 R16, R20.reuse, R124, R16 ;  /* 0x0000007c1410723c */ /* 0x040ff00000001810 */
[----:B------:R-:W-:Y:S07]  /*12c20*/  HMMA.16816.F32 R104, R20, R126, R104 ;  /* 0x0000007e1468723c */ /* 0x000fee0000001868 */
[----:B------:R-:W-:Y:S02]  /*12c30*/  F2FP.PACK_AB R20, R158, R159 ;  /* 0x0000009f9e14723e */ /* 0x000fe400000000ff */
[----:B------:R-:W-:Y:S03]  /*12c40*/  F2FP.PACK_AB R21, R156, R157 ;  /* 0x0000009d9c15723e */ /* 0x000fe600000000ff */
[----:B------:R-:W-:Y:S02]  /*12c50*/  F2FP.PACK_AB R22, R154, R155 ;  /* 0x0000009b9a16723e */ /* 0x000fe400000000ff */
[----:B------:R-:W-:Y:S07]  /*12c60*/  F2FP.PACK_AB R23, R152, R153 ;  /* 0x000000999817723e */ /* 0x000fee00000000ff */
[C---:B------:R-:W-:Y:S08]  /*12c70*/  HMMA.16816.F32 R4, R20.reuse, R112, R4 ;  /* 0x000000701404723c */ /* 0x040ff00000001804 */
[C---:B------:R-:W-:Y:S01]  /*12c80*/  HMMA.16816.F32 R8, R20.reuse, R114, R8 ;  /* 0x000000721408723c */ /* 0x040fe20000001808 */
[----:B------:R-:W3:Y:S07]  /*12c90*/  LDSM.16.MT88.4 R112, [R202+0x5000] ;  /* 0x00500000ca70783b */ /* 0x000eee0000004200 */
[C---:B------:R-:W-:Y:S07]  /*12ca0*/  HMMA.16816.F32 R60, R20.reuse, R32, R60 ;  /* 0x00000020143c723c */ /* 0x040fee000000183c */
[----:B------:R-:W-:Y:S01]  /*12cb0*/  FFMA.FTZ R32, R37, c[0x0][0x2d0], -R110 ;  /* 0x0000b40025207a23 */ /* 0x000fe2000001086e */
[C---:B------:R-:W-:Y:S03]  /*12cc0*/  HMMA.16816.F32 R64, R20.reuse, R34, R64 ;  /* 0x000000221440723c */ /* 0x040fe60000001840 */
[----:B------:R4:W5:Y:S05]  /*12cd0*/  MUFU.EX2 R150, R32 ;  /* 0x0000002000967308 */ /* 0x00096a0000000800 */
[C---:B-1----:R-:W-:Y:S07]  /*12ce0*/  HMMA.16816.F32 R68, R20.reuse, R24, R68 ;  /* 0x000000181444723c */ /* 0x042fee0000001844 */
[--C-:B------:R-:W-:Y:S01]  /*12cf0*/  FFMA.FTZ R24, R39, c[0x0][0x2d0], -R108.reuse ;  /* 0x0000b40027187a23 */ /* 0x100fe2000001086c */
[C---:B------:R-:W-:Y:S03]  /*12d00*/  HMMA.16816.F32 R72, R20.reuse, R26, R72 ;  /* 0x0000001a1448723c */ /* 0x040fe60000001848 */
[----:B------:R1:W-:Y:S05]  /*12d10*/  MUFU.EX2 R148, R24 ;  /* 0x0000001800947308 */ /* 0x0003ea0000000800 */
[C---:B--2---:R-:W-:Y:S04]  /*12d20*/  HMMA.16816.F32 R76, R20.reuse, R28, R76 ;  /* 0x0000001c144c723c */ /* 0x044fe8000000184c */
[----:B----4-:R-:W-:Y:S02]  /*12d30*/  FFMA.FTZ R32, R38, c[0x0][0x2d0], -R108 ;  /* 0x0000b40026207a23 */ /* 0x010fe4000001086c */
[----:B------:R-:W-:Y:S01]  /*12d40*/  LDSM.16.MT88.4 R36, [R204+0x5000] ;  /* 0x00500000cc24783b */ /* 0x000fe20000004200 */
[----:B------:R-:W-:Y:S01]  /*12d50*/  FFMA.FTZ R28, R41, c[0x0][0x2d0], -R110 ;  /* 0x0000b400291c7a23 */ /* 0x000fe2000001086e */
[C---:B------:R-:W-:Y:S01]  /*12d60*/  HMMA.16816.F32 R80, R20.reuse, R30, R80 ;  /* 0x0000001e1450723c */ /* 0x040fe20000001850 */
[----:B------:R2:W4:Y:S03]  /*12d70*/  MUFU.EX2 R149, R32 ;  /* 0x0000002000957308 */ /* 0x0005260000000800 */
[----:B-----5:R-:W-:Y:S04]  /*12d80*/  FADD.FTZ R2, R150, R2 ;  /* 0x0000000296027221 */ /* 0x020fe80000010000 */
[C---:B---3--:R-:W-:Y:S03]  /*12d90*/  HMMA.16816.F32 R84, R20.reuse, R112, R84 ;  /* 0x000000701454723c */ /* 0x048fe60000001854 */
[----:B------:R3:W5:Y:S01]  /*12da0*/  MUFU.EX2 R146, R28 ;  /* 0x0000001c00927308 */ /* 0x0007620000000800 */
[----:B-1----:R-:W-:Y:S01]  /*12db0*/  LDSM.16.MT88.4 R24, [R205+0x5000] ;  /* 0x00500000cd18783b */ /* 0x002fe20000004200 */
[----:B------:R-:W-:Y:S03]  /*12dc0*/  FADD.FTZ R2, R147, R2 ;  /* 0x0000000293027221 */ /* 0x000fe60000010000 */
[C---:B------:R-:W-:Y:S04]  /*12dd0*/  HMMA.16816.F32 R88, R20.reuse, R114, R88 ;  /* 0x000000721458723c */ /* 0x040fe80000001858 */
[----:B--2---:R-:W1:Y:S01]  /*12de0*/  LDSM.16.MT88.4 R32, [R203+0x5000] ;  /* 0x00500000cb20783b */ /* 0x004e620000004200 */
[----:B----4-:R-:W-:Y:S04]  /*12df0*/  FADD.FTZ R0, R149, R0 ;  /* 0x0000000095007221 */ /* 0x010fe80000010000 */
[----:B------:R-:W-:Y:S03]  /*12e00*/  FADD.FTZ R0, R148, R0 ;  /* 0x0000000094007221 */ /* 0x000fe60000010000 */
[----:B---3--:R-:W-:Y:S02]  /*12e10*/  FFMA.FTZ R28, R42, c[0x0][0x2d0], -R108 ;  /* 0x0000b4002a1c7a23 */ /* 0x008fe4000001086c */
[----:B------:R-:W-:Y:S01]  /*12e20*/  LDSM.16.MT88.4 R40, [R205+0x2000] ;  /* 0x00200000cd28783b */ /* 0x000fe20000004200 */
[----:B-----5:R-:W-:Y:S01]  /*12e30*/  FADD.FTZ R2, R146, R2 ;  /* 0x0000000292027221 */ /* 0x020fe20000010000 */
[----:B------:R2:W3:Y:S06]  /*12e40*/  MUFU.EX2 R145, R28 ;  /* 0x0000001c00917308 */ /* 0x0004ec0000000800 */
[----:B--2---:R-:W2:Y:S01]  /*12e50*/  LDSM.16.MT88.4 R28, [R202+0x2000] ;  /* 0x00200000ca1c783b */ /* 0x004ea20000004200 */
[----:B---3--:R-:W-:Y:S01]  /*12e60*/  FADD.FTZ R0, R145, R0 ;  /* 0x0000000091007221 */ /* 0x008fe20000010000 */
[C---:B-1----:R-:W-:Y:S03]  /*12e70*/  HMMA.16816.F32 R12, R20.reuse, R32, R12 ;  /* 0x00000020140c723c */ /* 0x042fe6000000180c */
[----:B------:R-:W-:Y:S05]  /*12e80*/  FADD.FTZ R0, R144, R0 ;  /* 0x0000000090007221 */ /* 0x000fea0000010000 */
[C---:B------:R-:W-:Y:S01]  /*12e90*/  HMMA.16816.F32 R92, R20.reuse, R34, R92 ;  /* 0x00000022145c723c */ /* 0x040fe2000000185c */
[----:B------:R-:W-:Y:S07]  /*12ea0*/  LDSM.16.MT88.4 R32, [R202+0x5800] ;  /* 0x00580000ca20783b */ /* 0x000fee0000004200 */
[C---:B------:R-:W-:Y:S08]  /*12eb0*/  HMMA.16816.F32 R96, R20.reuse, R24, R96 ;  /* 0x000000181460723c */ /* 0x040ff00000001860 */
[C---:B------:R-:W-:Y:S01]  /*12ec0*/  HMMA.16816.F32 R100, R20.reuse, R26, R100 ;  /* 0x0000001a1464723c */ /* 0x040fe20000001864 */
[----:B------:R-:W1:Y:S07]  /*12ed0*/  LDSM.16.MT88.4 R24, [R204+0x2000] ;  /* 0x00200000cc18783b */ /* 0x000e6e0000004200 */
[C---:B------:R-:W-:Y:S07]  /*12ee0*/  HMMA.16816.F32 R16, R20.reuse, R36, R16 ;  /* 0x000000241410723c */ /* 0x040fee0000001810 */
[--C-:B------:R-:W-:Y:S01]  /*12ef0*/  FFMA.FTZ R36, R44, c[0x0][0x2d0], -R110.reuse ;  /* 0x0000b4002c247a23 */ /* 0x100fe2000001086e */
[----:B------:R-:W-:Y:S03]  /*12f00*/  HMMA.16816.F32 R104, R20, R38, R104 ;  /* 0x000000261468723c */ /* 0x000fe60000001868 */
[----:B------:R3:W4:Y:S01]  /*12f10*/  MUFU.EX2 R127, R36 ;  /* 0x00000024007f7308 */ /* 0x0007220000000800 */
[--C-:B------:R-:W-:Y:S03]  /*12f20*/  FFMA.FTZ R44, R56, c[0x0][0x2d0], -R110.reuse ;  /* 0x0000b400382c7a23 */ /* 0x100fe6000001086e */
[----:B------:R-:W-:Y:S02]  /*12f30*/  F2FP.PACK_AB R20, R150, R151 ;  /* 0x000000979614723e */ /* 0x000fe400000000ff */
[----:B------:R-:W-:Y:S03]  /*12f40*/  F2FP.PACK_AB R21, R148, R149 ;  /* 0x000000959415723e */ /* 0x000fe600000000ff */
[----:B------:R-:W-:Y:S02]  /*12f50*/  F2FP.PACK_AB R22, R146, R147 ;  /* 0x000000939216723e */ /* 0x000fe400000000ff */
[----:B------:R-:W-:Y:S07]  /*12f60*/  F2FP.PACK_AB R23, R144, R145 ;  /* 0x000000919017723e */ /* 0x000fee00000000ff */
[C---:B--2---:R-:W-:Y:S03]  /*12f70*/  HMMA.16816.F32 R4, R20.reuse, R28, R4 ;  /* 0x0000001c1404723c */ /* 0x044fe60000001804 */
[----:B---3--:R-:W-:Y:S05]  /*12f80*/  FFMA.FTZ R36, R45, c[0x0][0x2d0], -R110 ;  /* 0x0000b4002d247a23 */ /* 0x008fea000001086e */
[C---:B------:R-:W-:Y:S01]  /*12f90*/  HMMA.16816.F32 R8, R20.reuse, R30, R8 ;  /* 0x0000001e1408723c */ /* 0x040fe20000001808 */
[----:B------:R-:W2:Y:S01]  /*12fa0*/  LDSM.16.MT88.4 R28, [R203+0x5800] ;  /* 0x00580000cb1c783b */ /* 0x000ea20000004200 */
[----:B------:R3:W5:Y:S02]  /*12fb0*/  MUFU.EX2 R126, R36 ;  /* 0x00000024007e7308 */ /* 0x0007640000000800 */
[----:B----4-:R-:W-:Y:S04]  /*12fc0*/  FADD.FTZ R2, R127, R2 ;  /* 0x000000027f027221 */ /* 0x010fe80000010000 */
[C---:B------:R-:W-:Y:S08]  /*12fd0*/  HMMA.16816.F32 R60, R20.reuse, R116, R60 ;  /* 0x00000074143c723c */ /* 0x040ff0000000183c */
[C---:B------:R-:W-:Y:S01]  /*12fe0*/  HMMA.16816.F32 R64, R20.reuse, R118, R64 ;  /* 0x000000761440723c */ /* 0x040fe20000001840 */
[----:B------:R-:W-:Y:S07]  /*12ff0*/  LDSM.16.MT88.4 R116, [R202+0x3000] ;  /* 0x00300000ca74783b */ /* 0x000fee0000004200 */
[C---:B------:R-:W-:Y:S01]  /*13000*/  HMMA.16816.F32 R68, R20.reuse, R40, R68 ;  /* 0x000000281444723c */ /* 0x040fe20000001844 */
[----:B---3--:R-:W3:Y:S03]  /*13010*/  LDSM.16.MT88.4 R36, [R205+0x5800] ;  /* 0x00580000cd24783b */ /* 0x008ee60000004200 */
[----:B-----5:R-:W-:Y:S03]  /*13020*/  FADD.FTZ R2, R126, R2 ;  /* 0x000000027e027221 */ /* 0x020fe60000010000 */
[--C-:B------:R-:W-:Y:S01]  /*13030*/  FFMA.FTZ R40, R46, c[0x0][0x2d0], -R108.reuse ;  /* 0x0000b4002e287a23 */ /* 0x100fe2000001086c */
[C---:B------:R-:W-:Y:S03]  /*13040*/  HMMA.16816.F32 R72, R20.reuse, R42, R72 ;  /* 0x0000002a1448723c */ /* 0x040fe60000001848 */
[----:B------:R4:W5:Y:S05]  /*13050*/  MUFU.EX2 R125, R40 ;  /* 0x00000028007d7308 */ /* 0x00096a0000000800 */
[C---:B-1----:R-:W-:Y:S07]  /*13060*/  HMMA.16816.F32 R76, R20.reuse, R24, R76 ;  /* 0x00000018144c723c */ /* 0x042fee000000184c */
[----:B------:R-:W-:Y:S01]  /*13070*/  FFMA.FTZ R24, R47, c[0x0][0x2d0], -R108 ;  /* 0x0000b4002f187a23 */ /* 0x000fe2000001086c */
[C---:B------:R-:W-:Y:S03]  /*13080*/  HMMA.16816.F32 R80, R20.reuse, R26, R80 ;  /* 0x0000001a1450723c */ /* 0x040fe60000001850 */
[----:B------:R1:W1:Y:S05]  /*13090*/  MUFU.EX2 R124, R24 ;  /* 0x00000018007c7308 */ /* 0x00026a0000000800 */
[C---:B------:R-:W-:Y:S01]  /*130a0*/  HMMA.16816.F32 R84, R20.reuse, R32, R84 ;  /* 0x000000201454723c */ /* 0x040fe20000001854 */
[----:B----4-:R-:W-:Y:S03]  /*130b0*/  LDSM.16.MT88.4 R40, [R203+0x6000] ;  /* 0x00600000cb28783b */ /* 0x010fe60000004200 */
[----:B-----5:R-:W-:Y:S03]  /*130c0*/  FADD.FTZ R0, R125, R0 ;  /* 0x000000007d007221 */ /* 0x020fe60000010000 */
[----:B------:R-:W-:Y:S01]  /*130d0*/  FFMA.FTZ R32, R48, c[0x0][0x2d0], -R110 ;  /* 0x0000b40030207a23 */ /* 0x000fe2000001086e */
[C---:B------:R-:W-:Y:S03]  /*130e0*/  HMMA.16816.F32 R88, R20.reuse, R34, R88 ;  /* 0x000000221458723c */ /* 0x040fe60000001858 */
[----:B------:R4:W5:Y:S05]  /*130f0*/  MUFU.EX2 R143, R32 ;  /* 0x00000020008f7308 */ /* 0x00096a0000000800 */
[C---:B--2---:R-:W-:Y:S01]  /*13100*/  HMMA.16816.F32 R12, R20.reuse, R28, R12 ;  /* 0x0000001c140c723c */ /* 0x044fe2000000180c */
[----:B-1----:R-:W1:Y:S03]  /*13110*/  LDSM.16.MT88.4 R24, [R204+0x5800] ;  /* 0x00580000cc18783b */ /* 0x002e660000004200 */
[----:B------:R-:W-:Y:S03]  /*13120*/  FADD.FTZ R0, R124, R0 ;  /* 0x000000007c007221 */ /* 0x000fe60000010000 */
[----:B------:R-:W-:Y:S01]  /*13130*/  FFMA.FTZ R28, R50, c[0x0][0x2d0], -R108 ;  /* 0x0000b400321c7a23 */ /* 0x000fe2000001086c */
[C---:B------:R-:W-:Y:S03]  /*13140*/  HMMA.16816.F32 R92, R20.reuse, R30, R92 ;  /* 0x0000001e145c723c */ /* 0x040fe6000000185c */
[----:B------:R2:W2:Y:S05]  /*13150*/  MUFU.EX2 R141, R28 ;  /* 0x0000001c008d7308 */ /* 0x0004aa0000000800 */
[C---:B---3--:R-:W-:Y:S04]  /*13160*/  HMMA.16816.F32 R96, R20.reuse, R36, R96 ;  /* 0x000000241460723c */ /* 0x048fe80000001860 */
[----:B----4-:R-:W-:Y:S02]  /*13170*/  FFMA.FTZ R32, R49, c[0x0][0x2d0], -R110 ;  /* 0x0000b40031207a23 */ /* 0x010fe4000001086e */
[----:B-----5:R-:W-:Y:S02]  /*13180*/  FADD.FTZ R2, R143, R2 ;  /* 0x000000028f027221 */ /* 0x020fe40000010000 */
[C---:B------:R-:W-:Y:S01]  /*13190*/  HMMA.16816.F32 R100, R20.reuse, R38, R100 ;  /* 0x000000261464723c */ /* 0x040fe20000001864 */
[----:B------:R3:W4:Y:S03]  /*131a0*/  MUFU.EX2 R142, R32 ;  /* 0x00000020008e7308 */ /* 0x0007260000000800 */
[----:B------:R-:W-:Y:S01]  /*131b0*/  FFMA.FTZ R36, R53, c[0x0][0x2d0], -R110 ;  /* 0x0000b40035247a23 */ /* 0x000fe2000001086e */
[----:B--2---:R-:W2:Y:S06]  /*131c0*/  LDSM.16.MT88.4 R28, [R202+0x2800] ;  /* 0x00280000ca1c783b */ /* 0x004eac0000004200 */
[----:B------:R5:W-:Y:S01]  /*131d0*/  MUFU.EX2 R138, R36 ;  /* 0x00000024008a7308 */ /* 0x000be20000000800 */
[----:B------:R-:W-:Y:S01]  /*131e0*/  FADD.FTZ R0, R141, R0 ;  /* 0x000000008d007221 */ /* 0x000fe20000010000 */
[C---:B-1----:R-:W-:Y:S03]  /*131f0*/  HMMA.16816.F32 R16, R20.reuse, R24, R16 ;  /* 0x000000181410723c */ /* 0x042fe60000001810 */
[----:B---3--:R-:W-:Y:S05]  /*13200*/  FFMA.FTZ R32, R51, c[0x0][0x2d0], -R108 ;  /* 0x0000b40033207a23 */ /* 0x008fea000001086c */
[----:B------:R-:W-:Y:S01]  /*13210*/  HMMA.16816.F32 R104, R20, R26, R104 ;  /* 0x0000001a1468723c */ /* 0x000fe20000001868 */
[----:B------:R-:W-:Y:S01]  /*13220*/  LDSM.16.MT88.4 R48, [R204+0x6000] ;  /* 0x00600000cc30783b */ /* 0x000fe20000004200 */
[----:B------:R1:W3:Y:S02]  /*13230*/  MUFU.EX2 R140, R32 ;  /* 0x00000020008c7308 */ /* 0x0002e40000000800 */
[----:B------:R-:W-:Y:S03]  /*13240*/  FFMA.FTZ R24, R52, c[0x0][0x2d0], -R110 ;  /* 0x0000b40034187a23 */ /* 0x000fe6000001086e */
[----:B------:R-:W-:Y:S01]  /*13250*/  F2FP.PACK_AB R20, R126, R127 ;  /* 0x0000007f7e14723e */ /* 0x000fe200000000ff */
[--C-:B-----5:R-:W-:Y:S04]  /*13260*/  FFMA.FTZ R36, R54, c[0x0][0x2d0], -R108.reuse ;  /* 0x0000b40036247a23 */ /* 0x120fe8000001086c */
[----:B------:R5:W5:Y:S01]  /*13270*/  MUFU.EX2 R139, R24 ;  /* 0x00000018008b7308 */ /* 0x000b620000000800 */
[----:B------:R-:W-:Y:S02]  /*13280*/  F2FP.PACK_AB R21, R124, R125 ;  /* 0x0000007d7c15723e */ /* 0x000fe400000000ff */
[----:B----4-:R-:W-:Y:S07]  /*13290*/  F2FP.PACK_AB R22, R142, R143 ;  /* 0x0000008f8e16723e */ /* 0x010fee00000000ff */
[----:B------:R4:W-:Y:S01]  /*132a0*/  MUFU.EX2 R137, R36 ;  /* 0x0000002400897308 */ /* 0x0009e20000000800 */
[----:B-1----:R-:W1:Y:S01]  /*132b0*/  LDSM.16.MT88.4 R32, [R203+0x2800] ;  /* 0x00280000cb20783b */ /* 0x002e620000004200 */
[----:B---3--:R-:W-:Y:S07]  /*132c0*/  F2FP.PACK_AB R23, R140, R141 ;  /* 0x0000008d8c17723e */ /* 0x008fee00000000ff */
[C---:B--2---:R-:W-:Y:S01]  /*132d0*/  HMMA.16816.F32 R4, R20.reuse, R28, R4 ;  /* 0x0000001c1404723c */ /* 0x044fe20000001804 */
[----:B-----5:R-:W2:Y:S06]  /*132e0*/  LDSM.16.MT88.4 R24, [R205+0x2800] ;  /* 0x00280000cd18783b */ /* 0x020eac0000004200 */
[----:B------:R-:W-:Y:S01]  /*132f0*/  FFMA.FTZ R28, R55, c[0x0][0x2d0], -R108 ;  /* 0x0000b400371c7a23 */ /* 0x000fe2000001086c */
[C---:B------:R-:W-:Y:S01]  /*13300*/  HMMA.16816.F32 R8, R20.reuse, R30, R8 ;  /* 0x0000001e1408723c */ /* 0x040fe20000001808 */
[----:B------:R3:W-:Y:S01]  /*13310*/  MUFU.EX2 R55, R44 ;  /* 0x0000002c00377308 */ /* 0x0007e20000000800 */
[----:B----4-:R-:W4:Y:S09]  /*13320*/  LDSM.16.MT88.4 R36, [R204+0x2800] ;  /* 0x00280000cc24783b */ /* 0x010f320000004200 */
[----:B------:R5:W2:Y:S01]  /*13330*/  MUFU.EX2 R136, R28 ;  /* 0x0000001c00887308 */ /* 0x000aa20000000800 */
[C---:B-1----:R-:W-:Y:S01]  /*13340*/  HMMA.16816.F32 R60, R20.reuse, R32, R60 ;  /* 0x00000020143c723c */ /* 0x042fe2000000183c */
[----:B---3--:R-:W-:Y:S06]  /*13350*/  LDSM.16.MT88.4 R44, [R205+0x6000] ;  /* 0x00600000cd2c783b */ /* 0x008fec0000004200 */
[----:B------:R-:W-:Y:S01]  /*13360*/  FFMA.FTZ R32, R57, c[0x0][0x2d0], -R110 ;  /* 0x0000b40039207a23 */ /* 0x000fe2000001086e */
[C---:B------:R-:W-:Y:S01]  /*13370*/  HMMA.16816.F32 R64, R20.reuse, R34, R64 ;  /* 0x000000221440723c */ /* 0x040fe20000001840 */
[----:B-----5:R-:W1:Y:S02]  /*13380*/  LDSM.16.MT88.4 R28, [R202+0x6000] ;  /* 0x00600000ca1c783b */ /* 0x020e640000004200 */
[----:B------:R3:W5:Y:S01]  /*13390*/  MUFU.EX2 R54, R32 ;  /* 0x0000002000367308 */ /* 0x0007620000000800 */
[----:B------:R-:W-:Y:S04]  /*133a0*/  MOV R110, R3 ;  /* 0x00000003006e7202 */ /* 0x000fe80000000f00 */
[C---:B--2---:R-:W-:Y:S08]  /*133b0*/  HMMA.16816.F32 R68, R20.reuse, R24, R68 ;  /* 0x000000181444723c */ /* 0x044ff00000001844 */
[C---:B------:R-:W-:Y:S01]  /*133c0*/  HMMA.16816.F32 R72, R20.reuse, R26, R72 ;  /* 0x0000001a1448723c */ /* 0x040fe20000001848 */
[----:B------:R-:W-:Y:S07]  /*133d0*/  LDSM.16.MT88.4 R24, [R205+0x3000] ;  /* 0x00300000cd18783b */ /* 0x000fee0000004200 */
[C---:B----4-:R-:W-:Y:S04]  /*133e0*/  HMMA.16816.F32 R76, R20.reuse, R36, R76 ;  /* 0x00000024144c723c */ /* 0x050fe8000000184c */
[--C-:B---3--:R-:W-:Y:S02]  /*133f0*/  FFMA.FTZ R32, R58, c[0x0][0x2d0], -R108.reuse ;  /* 0x0000b4003a207a23 */ /* 0x108fe4000001086c */
[----:B------:R-:W-:Y:S02]  /*13400*/  FFMA.FTZ R108, R59, c[0x0][0x2d0], -R108 ;  /* 0x0000b4003b6c7a23 */ /* 0x000fe4000001086c */
[C---:B------:R-:W-:Y:S01]  /*13410*/  HMMA.16816.F32 R80, R20.reuse, R38, R80 ;  /* 0x000000261450723c */ /* 0x040fe20000001850 */
[----:B------:R2:W-:Y:S07]  /*13420*/  MUFU.EX2 R53, R32 ;  /* 0x0000002000357308 */ /* 0x0005ee0000000800 */
[C---:B-1----:R-:W-:Y:S03]  /*13430*/  HMMA.16816.F32 R84, R20.reuse, R28, R84 ;  /* 0x0000001c1454723c */ /* 0x042fe60000001854 */
[----:B------:R-:W1:Y:S05]  /*13440*/  MUFU.EX2 R52, R108 ;  /* 0x0000006c00347308 */ /* 0x000e6a0000000800 */
[C---:B------:R-:W-:Y:S01]  /*13450*/  HMMA.16816.F32 R88, R20.reuse, R30, R88 ;  /* 0x0000001e1458723c */ /* 0x040fe20000001858 */
[----:B------:R-:W-:Y:S07]  /*13460*/  LDSM.16.MT88.4 R28, [R204+0x3000] ;  /* 0x00300000cc1c783b */ /* 0x000fee0000004200 */
[C---:B------:R-:W-:Y:S01]  /*13470*/  HMMA.16816.F32 R12, R20.reuse, R40, R12 ;  /* 0x00000028140c723c */ /* 0x040fe2000000180c */
[----:B--2---:R-:W2:Y:S07]  /*13480*/  LDSM.16.MT88.4 R32, [R203+0x3000] ;  /* 0x00300000cb20783b */ /* 0x004eae0000004200 */
[C---:B------:R-:W-:Y:S08]  /*13490*/  HMMA.16816.F32 R92, R20.reuse, R42, R92 ;  /* 0x0000002a145c723c */ /* 0x040ff0000000185c */
[C---:B------:R-:W-:Y:S08]  /*134a0*/  HMMA.16816.F32 R96, R20.reuse, R44, R96 ;  /* 0x0000002c1460723c */ /* 0x040ff00000001860 */
[C---:B------:R-:W-:Y:S08]  /*134b0*/  HMMA.16816.F32 R100, R20.reuse, R46, R100 ;  /* 0x0000002e1464723c */ /* 0x040ff00000001864 */
[C---:B------:R-:W-:Y:S08]  /*134c0*/  HMMA.16816.F32 R16, R20.reuse, R48, R16 ;  /* 0x000000301410723c */ /* 0x040ff00000001810 */
[----:B------:R-:W-:Y:S07]  /*134d0*/  HMMA.16816.F32 R104, R20, R50, R104 ;  /* 0x000000321468723c */ /* 0x000fee0000001868 */
[----:B------:R-:W-:Y:S02]  /*134e0*/  F2FP.PACK_AB R20, R138, R139 ;  /* 0x0000008b8a14723e */ /* 0x000fe400000000ff */
[----:B------:R-:W-:Y:S03]  /*134f0*/  F2FP.PACK_AB R21, R136, R137 ;  /* 0x000000898815723e */ /* 0x000fe600000000ff */
[----:B-----5:R-:W-:Y:S02]  /*13500*/  F2FP.PACK_AB R22, R54, R55 ;  /* 0x000000373616723e */ /* 0x020fe400000000ff */
[----:B-1----:R-:W-:Y:S07]  /*13510*/  F2FP.PACK_AB R23, R52, R53 ;  /* 0x000000353417723e */ /* 0x002fee00000000ff */
[C---:B------:R-:W-:Y:S01]  /*13520*/  HMMA.16816.F32 R112, R20.reuse, R116, R4 ;  /* 0x000000741470723c */ /* 0x040fe20000001804 */
[----:B------:R-:W1:Y:S07]  /*13530*/  LDSM.16.MT88.4 R4, [R202+0x6800] ;  /* 0x00680000ca04783b */ /* 0x000e6e0000004200 */
[C---:B------:R-:W-:Y:S01]  /*13540*/  HMMA.16816.F32 R116, R20.reuse, R118, R8 ;  /* 0x000000761474723c */ /* 0x040fe20000001808 */
[----:B------:R-:W3:Y:S07]  /*13550*/  LDSM.16.MT88.4 R8, [R203+0x6800] ;  /* 0x00680000cb08783b */ /* 0x000eee0000004200 */
[C---:B--2---:R-:W-:Y:S08]  /*13560*/  HMMA.16816.F32 R60, R20.reuse, R32, R60 ;  /* 0x00000020143c723c */ /* 0x044ff0000000183c */
[C---:B------:R-:W-:Y:S08]  /*13570*/  HMMA.16816.F32 R64, R20.reuse, R34, R64 ;  /* 0x000000221440723c */ /* 0x040ff00000001840 */
[C---:B------:R-:W-:Y:S08]  /*13580*/  HMMA.16816.F32 R68, R20.reuse, R24, R68 ;  /* 0x000000181444723c */ /* 0x040ff00000001844 */
[C---:B------:R-:W-:Y:S01]  /*13590*/  HMMA.16816.F32 R72, R20.reuse, R26, R72 ;  /* 0x0000001a1448723c */ /* 0x040fe20000001848 */
[----:B------:R-:W2:Y:S07]  /*135a0*/  LDSM.16.MT88.4 R24, [R205+0x6800] ;  /* 0x00680000cd18783b */ /* 0x000eae0000004200 */
[C---:B------:R-:W-:Y:S08]  /*135b0*/  HMMA.16816.F32 R76, R20.reuse, R28, R76 ;  /* 0x0000001c144c723c */ /* 0x040ff0000000184c */
[C---:B------:R-:W-:Y:S08]  /*135c0*/  HMMA.16816.F32 R80, R20.reuse, R30, R80 ;  /* 0x0000001e1450723c */ /* 0x040ff00000001850 */
[C---:B-1----:R-:W-:Y:S08]  /*135d0*/  HMMA.16816.F32 R84, R20.reuse, R4, R84 ;  /* 0x000000041454723c */ /* 0x042ff00000001854 */
[C---:B------:R-:W-:Y:S01]  /*135e0*/  HMMA.16816.F32 R88, R20.reuse, R6, R88 ;  /* 0x000000061458723c */ /* 0x040fe20000001858 */
[----:B------:R-:W1:Y:S07]  /*135f0*/  LDSM.16.MT88.4 R4, [R204+0x6800] ;  /* 0x00680000cc04783b */ /* 0x000e6e0000004200 */
[C---:B---3--:R-:W-:Y:S08]  /*13600*/  HMMA.16816.F32 R120, R20.reuse, R8, R12 ;  /* 0x000000081478723c */ /* 0x048ff0000000180c */
[C---:B------:R-:W-:Y:S08]  /*13610*/  HMMA.16816.F32 R92, R20.reuse, R10, R92 ;  /* 0x0000000a145c723c */ /* 0x040ff0000000185c */
[C---:B--2---:R-:W-:Y:S08]  /*13620*/  HMMA.16816.F32 R96, R20.reuse, R24, R96 ;  /* 0x000000181460723c */ /* 0x044ff00000001860 */
[C---:B------:R-:W-:Y:S08]  /*13630*/  HMMA.16816.F32 R100, R20.reuse, R26, R100 ;  /* 0x0000001a1464723c */ /* 0x040ff00000001864 */
[C---:B-1----:R-:W-:Y:S07]  /*13640*/  HMMA.16816.F32 R124, R20.reuse, R4, R16 ;  /* 0x00000004147c723c */ /* 0x042fee0000001810 */
        /* <DEDUP_REMOVED lines=12> */
.L_x_333:
        /* <DEDUP_REMOVED lines=8> */
.L_x_400:
        /* <DEDUP_REMOVED lines=85> */
.L_x_302:
[----:B------:R-:W1:Y:S01]  /*13ce0*/  S2R R11, SR_TID.X ;  /* 0x00000000000b7919 */ /* 0x000e620000002100 */
[----:B------:R-:W-:Y:S01]  /*13cf0*/  BSSY B0, `(.L_x_338) ;  /* 0x0000010000007945 */ /* 0x000fe20003800000 */
[----:B-1----:R-:W-:-:S13]  /*13d00*/  LOP3.LUT P0, RZ, R11, 0xff, RZ, 0xc0, !PT ;  /* 0x000000ff0bff7812 */ /* 0x002fda000780c0ff */
[----:B------:R-:W-:Y:S05]  /*13d10*/  @P0 BRA `(.L_x_339) ;  /* 0x000000d000000947 */ /* 0x000fea0003800000 */
[----:B------:R-:W1:Y:S01]  /*13d20*/  S2R R4, SR_LANEID ;  /* 0x0000000000047919 */ /* 0x000e620000000000 */
[----:B------:R-:W-:Y:S01]  /*13d30*/  VOTEU.ANY UR4, UPT, PT ;  /* 0x0000000000047886 */ /* 0x000fe200038e0100 */
[----:B------:R-:W-:Y:S01]  /*13d40*/  IMAD.MOV.U32 R5, RZ, RZ, c[0x0][0x564] ;  /* 0x00015900ff057624 */ /* 0x000fe200078e00ff */
[----:B------:R-:W1:Y:S08]  /*13d50*/  FLO.U32 R3, UR4 ;  /* 0x0000000400037d00 */ /* 0x000e7000080e0000 */
[----:B------:R-:W2:Y:S01]  /*13d60*/  POPC R2, UR4 ;  /* 0x0000000400027d09 */ /* 0x000ea20008000000 */
[----:B-1----:R-:W-:Y:S01]  /*13d70*/  ISETP.EQ.U32.AND P0, PT, R3, R4, PT ;  /* 0x000000040300720c */ /* 0x002fe20003f02070 */
[----:B------:R-:W-:-:S12]  /*13d80*/  IMAD.MOV.U32 R4, RZ, RZ, c[0x0][0x560] ;  /* 0x00015800ff047624 */ /* 0x000fd800078e00ff */
[----:B--2---:R1:W2:Y:S04]  /*13d90*/  @P0 ATOMG.E.ADD.STRONG.GPU PT, R2, [R4.64], R2 ;  /* 0x00000002040209a8 */ /* 0x0042a800081ee1ca */
[----:B-1----:R-:W1:Y:S04]  /*13da0*/  S2R R4, SR_LTMASK ;  /* 0x0000000000047919 */ /* 0x002e680000003900 */
[----:B--2---:R1:W2:Y:S02]  /*13db0*/  SHFL.IDX PT, R3, R2, R3, 0x1f ;  /* 0x00001f0302037589 */ /* 0x0042a400000e0000 */
[----:B-1----:R-:W-:-:S06]  /*13dc0*/  LOP3.LUT R2, R4, UR4, RZ, 0xc0, !PT ;  /* 0x0000000404027c12 */ /* 0x002fcc000f8ec0ff */
[----:B------:R-:W2:Y:S02]  /*13dd0*/  POPC R2, R2 ;  /* 0x0000000200027309 */ /* 0x000ea40000000000 */
[----:B--2---:R-:W-:-:S06]  /*13de0*/  IADD3 R240, R3, c[0x0][0xc], R2 ;  /* 0x0000030003f07a10 */ /* 0x004fcc0007ffe002 */
.L_x_339:
[----:B------:R-:W-:Y:S05]  /*13df0*/  BSYNC B0 ;  /* 0x0000000000007941 */ /* 0x000fea0003800000 */
.L_x_338:
[----:B------:R-:W-:Y:S01]  /*13e00*/  PRMT R0, R0, 0x9910, RZ ;  /* 0x0000991000007816 */ /* 0x000fe200000000ff */
[----:B------:R-:W-:Y:S01]  /*13e10*/  IMAD.SHL.U32 R28, R232, 0x8, RZ ;  /* 0x00000008e81c7824 */ /* 0x000fe200078e00ff */
[----:B------:R-:W-:Y:S01]  /*13e20*/  BSSY B1, `(.L_x_340) ;  /* 0x00002ac000017945 */ /* 0x000fe20003800000 */
[----:B------:R-:W-:Y:S01]  /*13e30*/  IMAD.MOV.U32 R95, RZ, RZ, R240 ;  /* 0x000000ffff5f7224 */ /* 0x000fe200078e00f0 */
[----:B------:R-:W-:Y:S02]  /*13e40*/  ISETP.NE.AND P0, PT, R0, RZ, PT ;  /* 0x000000ff0000720c */ /* 0x000fe40003f05270 */
[----:B------:R-:W-:Y:S02]  /*13e50*/  SHF.R.S32.HI R30, RZ, 0x1f, R209 ;  /* 0x0000001fff1e7819 */ /* 0x000fe400000114d1 */
[----:B------:R-:W-:-:S02]  /*13e60*/  SHF.R.S32.HI R9, RZ, 0x1f, R233 ;  /* 0x0000001fff097819 */ /* 0x000fc400000114e9 */
[----:B------:R-:W-:-:S07]  /*13e70*/  SHF.R.S32.HI R29, RZ, 0x1f, R28 ;  /* 0x0000001fff1d7819 */ /* 0x000fce000001141c */
[----:B------:R-:W-:Y:S05]  /*13e80*/  @!P0 BRA `(.L_x_341) ;  /* 0x00001f7000008947 */ /* 0x000fea0003800000 */
[----:B------:R-:W2:Y:S04]  /*13e90*/  LDL R18, [R1+0x8] ;  /* 0x0000080001127983 */ /* 0x000ea80000100800 */
[----:B------:R-:W3:Y:S04]  /*13ea0*/  LDL R12, [R1+0x10] ;  /* 0x00001000010c7983 */ /* 0x000ee80000100800 */
[----:B------:R-:W4:Y:S04]  /*13eb0*/  LDL R16, [R1+0xc] ;  /* 0x00000c0001107983 */ /* 0x000f280000100800 */
[----:B------:R-:W4:Y:S04]  /*13ec0*/  LDL R15, [R1+0x20] ;  /* 0x00002000010f7983 */ /* 0x000f280000100800 */
[----:B------:R-:W4:Y:S04]  /*13ed0*/  LDL R14, [R1+0x18] ;  /* 0x00001800010e7983 */ /* 0x000f280000100800 */
[----:B------:R-:W4:Y:S04]  /*13ee0*/  LDL R8, [R1+0x1c] ;  /* 0x00001c0001087983 */ /* 0x000f280000100800 */
[----:B------:R-:W4:Y:S01]  /*13ef0*/  LDL R13, [R1+0x14] ;  /* 0x00001400010d7983 */ /* 0x000f220000100800 */
[----:B------:R-:W-:Y:S01]  /*13f00*/  SHF.R.S32.HI R7, RZ, 0x1f, R11 ;  /* 0x0000001fff077819 */ /* 0x000fe2000001140b */
[----:B------:R-:W-:Y:S01]  /*13f10*/  WARPSYNC 0xffffffff ;  /* 0xffffffff00007948 */ /* 0x000fe20003800000 */
[----:B------:R-:W-:-:S02]  /*13f20*/  F2FP.PACK_AB R4, R61, R60 ;  /* 0x0000003c3d04723e */ /* 0x000fc400000000ff */
[CC--:B------:R-:W-:Y:S02]  /*13f30*/  LEA.HI R3, R7.reuse, R11.reuse, RZ, 0x2 ;  /* 0x0000000b07037211 */ /* 0x0c0fe400078f10ff */
[----:B------:R-:W-:Y:S02]  /*13f40*/  LEA.HI R7, R7, R11, RZ, 0x5 ;  /* 0x0000000b07077211 */ /* 0x000fe400078f28ff */
[--C-:B------:R-:W-:Y:S02]  /*13f50*/  SHF.R.S32.HI R2, RZ, 0x2, R3.reuse ;  /* 0x00000002ff027819 */ /* 0x100fe40000011403 */
[----:B------:R-:W-:Y:S02]  /*13f60*/  SHF.R.S32.HI R0, RZ, 0x1f, R3 ;  /* 0x0000001fff007819 */ /* 0x000fe40000011403 */
[----:B------:R-:W-:Y:S02]  /*13f70*/  SHF.R.S32.HI R10, RZ, 0x5, R7 ;  /* 0x00000005ff0a7819 */ /* 0x000fe40000011407 */
[----:B------:R-:W-:-:S04]  /*13f80*/  LEA.HI R0, R0, R2, RZ, 0x3 ;  /* 0x0000000200007211 */ /* 0x000fc800078f18ff */
[----:B------:R-:W-:-:S05]  /*13f90*/  LOP3.LUT R0, R0, 0xfffffff8, RZ, 0xc0, !PT ;  /* 0xfffffff800007812 */ /* 0x000fca00078ec0ff */
[----:B------:R-:W-:Y:S01]  /*13fa0*/  IMAD.IADD R2, R2, 0x1, -R0 ;  /* 0x0000000102027824 */ /* 0x000fe200078e0a00 */
[----:B------:R-:W-:-:S03]  /*13fb0*/  LOP3.LUT R0, R3, 0xfffffffc, RZ, 0xc0, !PT ;  /* 0xfffffffc03007812 */ /* 0x000fc600078ec0ff */
[----:B------:R-:W-:Y:S02]  /*13fc0*/  IMAD.SHL.U32 R2, R2, 0x40, RZ ;  /* 0x0000004002027824 */ /* 0x000fe400078e00ff */
[----:B------:R-:W-:Y:S02]  /*13fd0*/  IMAD.IADD R6, R11, 0x1, -R0 ;  /* 0x000000010b067824 */ /* 0x000fe400078e0a00 */
[----:B------:R-:W-:Y:S01]  /*13fe0*/  IMAD.SHL.U32 R0, R10, 0x400, RZ ;  /* 0x000004000a007824 */ /* 0x000fe200078e00ff */
[----:B------:R-:W-:-:S03]  /*13ff0*/  LOP3.LUT R3, R2, 0x1c0, RZ, 0xc0, !PT ;  /* 0x000001c002037812 */ /* 0x000fc600078ec0ff */
[----:B------:R-:W-:Y:S01]  /*14000*/  IMAD R2, R6, 0x2, R0 ;  /* 0x0000000206027824 */ /* 0x000fe200078e0200 */
[----:B------:R-:W-:Y:S02]  /*14010*/  LEA.HI R0, R3, R3, RZ, 0x1d ;  /* 0x0000000303007211 */ /* 0x000fe400078fe8ff */
[----:B------:R-:W-:-:S03]  /*14020*/  F2FP.PACK_AB R3, R49, R48 ;  /* 0x000000303103723e */ /* 0x000fc600000000ff */
[----:B------:R-:W-:Y:S01]  /*14030*/  IMAD.IADD R2, R2, 0x1, R0 ;  /* 0x0000000102027824 */ /* 0x000fe200078e0200 */
[----:B------:R-:W-:-:S03]  /*14040*/  F2FP.PACK_AB R0, R113, R112 ;  /* 0x000000707100723e */ /* 0x000fc600000000ff */
[----:B------:R-:W-:Y:S01]  /*14050*/  IMAD.SHL.U32 R5, R2, 0x2, RZ ;  /* 0x0000000202057824 */ /* 0x000fe200078e00ff */
[----:B------:R-:W-:Y:S01]  /*14060*/  BAR.SYNC.DEFER_BLOCKING 0x1, 0x100 ;  /* 0x0044000000007b1d */ /* 0x000fe20000010000 */
[----:B------:R-:W-:-:S05]  /*14070*/  F2FP.PACK_AB R2, R101, R100 ;  /* 0x000000646502723e */ /* 0x000fca00000000ff */
[----:B------:R1:W-:Y:S04]  /*14080*/  STS [R5+0x80], R0 ;  /* 0x0000800005007388 */ /* 0x0003e80000000800 */
[----:B------:R1:W-:Y:S02]  /*14090*/  STS [R5+0x480], R2 ;  /* 0x0004800205007388 */ /* 0x0003e40000000800 */
[----:B-1----:R-:W-:Y:S02]  /*140a0*/  F2FP.PACK_AB R0, R93, R92 ;  /* 0x0000005c5d00723e */ /* 0x002fe400000000ff */
[----:B------:R-:W-:Y:S02]  /*140b0*/  F2FP.PACK_AB R2, R51, R50 ;  /* 0x000000323302723e */ /* 0x000fe400000000ff */
[----:B------:R-:W-:-:S04]  /*140c0*/  ISETP.NE.U32.AND P2, PT, RZ, c[0x0][0x500], PT ;  /* 0x00014000ff007a0c */ /* 0x000fc80003f45070 */
[----:B------:R-:W-:Y:S01]  /*140d0*/  ISETP.NE.AND.EX P2, PT, RZ, c[0x0][0x504], PT, P2 ;  /* 0x00014100ff007a0c */ /* 0x000fe20003f45320 */
[----:B--2---:R1:W-:Y:S04]  /*140e0*/  STS [R18], R3 ;  /* 0x0000000312007388 */ /* 0x0043e80000000800 */
[----:B------:R2:W-:Y:S04]  /*140f0*/  STS [R18+0x400], R0 ;  /* 0x0004000012007388 */ /* 0x0005e80000000800 */
[----:B---3--:R3:W-:Y:S01]  /*14100*/  STS [R12+0x80], R2 ;  /* 0x000080020c007388 */ /* 0x0087e20000000800 */
        /* <DEDUP_REMOVED lines=8> */
[----:B------:R1:W-:Y:S01]  /*14190*/  STS [R15+0x80], R3 ;  /* 0x000080030f007388 */ /* 0x0003e20000000800 */
        /* <DEDUP_REMOVED lines=9> */
[----:B------:R4:W-:Y:S01]  /*14230*/  STS [R13], R4 ;  /* 0x000000040d007388 */ /* 0x0009e20000000800 */
[----:B-1----:R-:W-:Y:S02]  /*14240*/  F2FP.PACK_AB R3, R85, R84 ;  /* 0x000000545503723e */ /* 0x002fe400000000ff */
[----:B--2---:R-:W-:-:S02]  /*14250*/  F2FP.PACK_AB R0, R75, R74 ;  /* 0x0000004a4b00723e */ /* 0x004fc400000000ff */
[----:B---3--:R-:W-:-:S03]  /*14260*/  F2FP.PACK_AB R2, R65, R64 ;  /* 0x000000404102723e */ /* 0x008fc600000000ff */
[----:B------:R1:W-:Y:S01]  /*14270*/  STS [R13+0x400], R0 ;  /* 0x000400000d007388 */ /* 0x0003e20000000800 */
[----:B----4-:R-:W-:-:S03]  /*14280*/  F2FP.PACK_AB R4, R63, R62 ;  /* 0x0000003e3f04723e */ /* 0x010fc600000000ff */
        /* <DEDUP_REMOVED lines=16> */
[----:B------:R-:W-:Y:S02]  /*14390*/  ISETP.NE.U32.AND P0, PT, RZ, c[0x0][0x508], PT ;  /* 0x00014200ff007a0c */ /* 0x000fe40003f05070 */
[----:B---3--:R-:W-:Y:S01]  /*143a0*/  F2FP.PACK_AB R2, R79, R78 ;  /* 0x0000004e4f02723e */ /* 0x008fe200000000ff */
[----:B------:R3:W-:Y:S01]  /*143b0*/  STS [R15+0x4080], R3 ;  /* 0x004080030f007388 */ /* 0x0007e20000000800 */
[----:B------:R-:W-:Y:S01]  /*143c0*/  IMAD.WIDE R4, R233, R4, c[0x0][0x500] ;  /* 0x00014000e9047625 */ /* 0x000fe200078e0204 */
[----:B------:R-:W-:-:S02]  /*143d0*/  ISETP.NE.AND.EX P1, PT, RZ, c[0x0][0x50c], PT, P0 ;  /* 0x00014300ff007a0c */ /* 0x000fc40003f25300 */
        /* <DEDUP_REMOVED lines=9> */
[----:B---3--:R-:W-:Y:S01]  /*14470*/  F2FP.PACK_AB R3, R45, R44 ;  /* 0x0000002c2d03723e */ /* 0x008fe200000000ff */
[----:B------:R-:W-:Y:S01]  /*14480*/  IMAD.MOV.U32 R14, RZ, RZ, c[0x0][0x388] ;  /* 0x0000e200ff0e7624 */ /* 0x000fe200078e00ff */
[----:B----4-:R-:W-:-:S03]  /*14490*/  @P1 LEA R2, P0, R233, c[0x0][0x508], 0x2 ;  /* 0x00014200e9021a11 */ /* 0x010fc600078010ff */
[----:B------:R3:W-:Y:S01]  /*144a0*/  STS [R13+0x4000], R3 ;  /* 0x004000030d007388 */ /* 0x0007e20000000800 */
[----:B-1----:R-:W-:Y:S01]  /*144b0*/  F2FP.PACK_AB R0, R47, R46 ;  /* 0x0000002e2f00723e */ /* 0x002fe200000000ff */
[----:B------:R-:W-:-:S04]  /*144c0*/  IMAD.MOV.U32 R8, RZ, RZ, RZ ;  /* 0x000000ffff087224 */ /* 0x000fc800078e00ff */
[----:B------:R1:W-:Y:S04]  /*144d0*/  STS [R13+0x4400], R0 ;  /* 0x004400000d007388 */ /* 0x0003e80000000800 */
[----:B------:R-:W-:Y:S01]  /*144e0*/  BAR.SYNC.DEFER_BLOCKING 0x1, 0x100 ;  /* 0x0044000000007b1d */ /* 0x000fe20000010000 */
[----:B---3--:R-:W-:-:S05]  /*144f0*/  @P1 LEA.HI.X R3, R233, c[0x0][0x50c], R9, 0x2, P0 ;  /* 0x00014300e9031a11 */ /* 0x008fca00000f1409 */
[----:B------:R1:W5:Y:S04]  /*14500*/  @P2 LDG.E R8, [R4.64] ;  /* 0x0000000a04082981 */ /* 0x000368000c1e1900 */
[----:B------:R3:W5:Y:S01]  /*14510*/  @P1 LDG.E R14, [R2.64] ;  /* 0x0000000a020e1981 */ /* 0x000762000c1e1900 */
[----:B--2---:R-:W-:-:S04]  /*14520*/  ISETP.NE.AND P0, PT, R12, RZ, PT ;  /* 0x000000ff0c00720c */ /* 0x004fc80003f05270 */
[----:B---3--:R-:W-:Y:S01]  /*14530*/  SEL R2, R12, c[0x0][0x3d4], P0 ;  /* 0x0000f5000c027a07 */ /* 0x008fe20000000000 */
[----:B------:R-:W-:Y:S05]  /*14540*/  @P1 BRA `(.L_x_342) ;  /* 0x0000004000001947 */ /* 0x000fea0003800000 */
[----:B-1----:R-:W-:Y:S05]  /*14550*/  @!P2 BRA `(.L_x_342) ;  /* 0x000000300000a947 */ /* 0x002fea0003800000 */
[----:B------:R1:W2:Y:S04]  /*14560*/  LDG.E R0, [R4.64] ;  /* 0x0000000a04007981 */ /* 0x0002a8000c1e1900 */
[----:B-1----:R-:W2:Y:S02]  /*14570*/  LDG.E R4, [R4.64+0x4] ;  /* 0x0000040a04047981 */ /* 0x002ea4000c1e1900 */
[----:B--2--5:R-:W-:Y:S02]  /*14580*/  IADD3 R14, -R0, R4, RZ ;  /* 0x00000004000e7210 */ /* 0x024fe40007ffe1ff */
.L_x_342:
[----:B-1----:R-:W2:Y:S01]  /*14590*/  LDL R24, [R1+0x4] ;  /* 0x0000040001187983 */ /* 0x002ea20000100800 */
[----:B------:R-:W-:Y:S01]  /*145a0*/  ISETP.GT.AND P2, PT, R2, 0x1, PT ;  /* 0x000000010200780c */ /* 0x000fe20003f44270 */
[----:B------:R-:W-:Y:S01]  /*145b0*/  IMAD.MOV.U32 R2, RZ, RZ, 0x368 ;  /* 0x00000368ff027424 */ /* 0x000fe200078e00ff */
[----:B------:R-:W-:-:S02]  /*145c0*/  SHF.R.S32.HI R0, RZ, 0x1f, R7 ;  /* 0x0000001fff007819 */ /* 0x000fc40000011407 */
[----:B------:R-:W-:Y:S02]  /*145d0*/  LOP3.LUT R3, R7, 0xffffffe0, RZ, 0xc0, !PT ;  /* 0xffffffe007037812 */ /* 0x000fe400078ec0ff */
[----:B------:R-:W-:Y:S02]  /*145e0*/  SEL R2, R2, 0x328, P2 ;  /* 0x0000032802027807 */ /* 0x000fe40001000000 */
[----:B------:R-:W-:Y:S01]  /*145f0*/  LEA.HI R0, R0, R10, RZ, 0x3 ;  /* 0x0000000a00007211 */ /* 0x000fe200078f18ff */
[----:B------:R-:W-:Y:S01]  /*14600*/  IMAD.IADD R16, R11, 0x1, -R3 ;  /* 0x000000010b107824 */ /* 0x000fe200078e0a03 */
[----:B------:R1:W3:Y:S01]  /*14610*/  LDC.64 R4, c[0x0][R2+0x170] ;  /* 0x00005c0002047b82 */ /* 0x0002e20000000a00 */
[----:B------:R-:W-:Y:S02]  /*14620*/  ISETP.NE.U32.AND P0, PT, RZ, c[0x0][0x500], PT ;  /* 0x00014000ff007a0c */ /* 0x000fe40003f05070 */
[----:B------:R-:W-:Y:S02]  /*14630*/  LOP3.LUT R0, R0, 0xffffff8, RZ, 0xc0, !PT ;  /* 0x0ffffff800007812 */ /* 0x000fe400078ec0ff */
[----:B------:R-:W-:-:S02]  /*14640*/  SHF.R.S32.HI R7, RZ, 0x1f, R16 ;  /* 0x0000001fff077819 */ /* 0x000fc40000011410 */
[----:B------:R-:W-:Y:S01]  /*14650*/  ISETP.NE.AND.EX P0, PT, RZ, c[0x0][0x504], PT, P0 ;  /* 0x00014100ff007a0c */ /* 0x000fe20003f05300 */
[----:B------:R1:W4:Y:S01]  /*14660*/  LDC.64 R12, c[0x0][R2+0x168] ;  /* 0x00005a00020c7b82 */ /* 0x0003220000000a00 */
[----:B------:R-:W-:Y:S01]  /*14670*/  IMAD.IADD R3, R10, 0x1, -R0 ;  /* 0x000000010a037824 */ /* 0x000fe200078e0a00 */
[----:B------:R-:W-:Y:S02]  /*14680*/  LEA.HI R0, R6, R6, RZ, 0x1 ;  /* 0x0000000606007211 */ /* 0x000fe400078f08ff */
[----:B------:R-:W-:Y:S01]  /*14690*/  LEA.HI R22, R7, R16, RZ, 0x2 ;  /* 0x0000001007167211 */ /* 0x000fe200078f10ff */
[----:B------:R-:W-:Y:S01]  /*146a0*/  IMAD.MOV.U32 R7, RZ, RZ, c[0x0][0x4e8] ;  /* 0x00013a00ff077624 */ /* 0x000fe200078e00ff */
[----:B------:R-:W-:Y:S02]  /*146b0*/  LOP3.LUT R0, R0, 0x1ffffffe, RZ, 0xc0, !PT ;  /* 0x1ffffffe00007812 */ /* 0x000fe400078ec0ff */
[----:B------:R1:W2:Y:S02]  /*146c0*/  LDC.64 R20, c[0x0][R2+0x178] ;  /* 0x00005e0002147b82 */ /* 0x0002a40000000a00 */
[----:B------:R-:W-:Y:S01]  /*146d0*/  ISETP.NE.AND P3, PT, R7, 0x1, PT ;  /* 0x000000010700780c */ /* 0x000fe20003f65270 */
[----:B------:R-:W-:Y:S01]  /*146e0*/  IMAD.IADD R0, R6, 0x1, -R0 ;  /* 0x0000000106007824 */ /* 0x000fe200078e0a00 */
[----:B------:R-:W-:-:S04]  /*146f0*/  SEL R7, R233, RZ, !P0 ;  /* 0x000000ffe9077207 */ /* 0x000fc80004000000 */
[----:B------:R1:W2:Y:S02]  /*14700*/  LDC.64 R18, c[0x0][R2+0x160] ;  /* 0x0000580002127b82 */ /* 0x0002a40000000a00 */
[----:B-1----:R-:W-:-:S05]  /*14710*/  SHF.R.S32.HI R2, RZ, 0x2, R22 ;  /* 0x00000002ff027819 */ /* 0x002fca0000011416 */
[----:B------:R-:W-:Y:S01]  /*14720*/  IMAD R15, R3, 0x10, R2 ;  /* 0x00000010030f7824 */ /* 0x000fe200078e0202 */
[----:B------:R-:W-:Y:S01]  /*14730*/  SEL R3, R9, RZ, !P0 ;  /* 0x000000ff09037207 */ /* 0x000fe20004000000 */
[----:B---3--:R-:W-:Y:S02]  /*14740*/  IMAD R2, R5, R7, RZ ;  /* 0x0000000705027224 */ /* 0x008fe400078e02ff */
[----:B------:R-:W-:Y:S02]  /*14750*/  IMAD R0, R0, 0x8, R15 ;  /* 0x0000000800007824 */ /* 0x000fe400078e020f */
[C---:B------:R-:W-:Y:S02]  /*14760*/  IMAD R9, R4.reuse, R3, R2 ;  /* 0x0000000304097224 */ /* 0x040fe400078e0202 */
[----:B------:R-:W-:Y:S02]  /*14770*/  IMAD R10, R241, 0x80, R0 ;  /* 0x00000080f10a7824 */ /* 0x000fe400078e0200 */
[----:B------:R-:W-:-:S04]  /*14780*/  IMAD.WIDE.U32 R2, R4, R7, RZ ;  /* 0x0000000704027225 */ /* 0x000fc800078e00ff */
[----:B------:R-:W-:-:S04]  /*14790*/  @P3 IMAD.HI.U32 R6, R10, c[0x0][0x4ec], RZ ;  /* 0x00013b000a063a27 */ /* 0x000fc800078e00ff */
[----:B----4-:R-:W-:-:S04]  /*147a0*/  IMAD.WIDE.U32 R4, R12, R235, RZ ;  /* 0x000000eb0c047225 */ /* 0x010fc800078e00ff */
[----:B------:R-:W-:Y:S01]  /*147b0*/  IMAD R11, R13, R235, RZ ;  /* 0x000000eb0d0b7224 */ /* 0x000fe200078e02ff */
[----:B-----5:R-:W-:Y:S01]  /*147c0*/  IADD3 R13, P1, P0, R2, R4, R8 ;  /* 0x00000004020d7210 */ /* 0x020fe2000783e008 */
[----:B------:R-:W-:Y:S01]  /*147d0*/  IMAD.MOV.U32 R0, RZ, RZ, R10 ;  /* 0x000000ffff007224 */ /* 0x000fe200078e000a */
[----:B------:R-:W-:Y:S01]  /*147e0*/  @P3 SHF.R.U32.HI R0, RZ, c[0x0][0x4f0], R6 ;  /* 0x00013c00ff003a19 */ /* 0x000fe20000011606 */
[----:B------:R-:W-:Y:S01]  /*147f0*/  IMAD.IADD R12, R3, 0x1, R9 ;  /* 0x00000001030c7824 */ /* 0x000fe200078e0209 */
[----:B------:R-:W-:Y:S01]  /*14800*/  SHF.R.S32.HI R9, RZ, 0x1f, R8 ;  /* 0x0000001fff097819 */ /* 0x000fe20000011408 */
[----:B------:R-:W-:Y:S02]  /*14810*/  IMAD.IADD R4, R5, 0x1, R11 ;  /* 0x0000000105047824 */ /* 0x000fe400078e020b */
[----:B------:R-:W-:Y:S01]  /*14820*/  IMAD R11, R14, c[0x0][0x4e8], RZ ;  /* 0x00013a000e0b7a24 */ /* 0x000fe200078e02ff */
[----:B--2---:R-:W-:-:S05]  /*14830*/  SEL R6, R24, RZ, P2 ;  /* 0x000000ff18067207 */ /* 0x004fca0001000000 */
[-C--:B------:R-:W-:Y:S02]  /*14840*/  IMAD R5, R21, R6.reuse, RZ ;  /* 0x0000000615057224 */ /* 0x080fe400078e02ff */
[----:B------:R-:W-:Y:S01]  /*14850*/  IMAD.WIDE.U32 R2, R20, R6, RZ ;  /* 0x0000000614027225 */ /* 0x000fe200078e00ff */
[----:B------:R-:W-:-:S03]  /*14860*/  IADD3.X R6, R12, R4, R9, P1, P0 ;  /* 0x000000040c067210 */ /* 0x000fc60000fe0409 */
[----:B------:R-:W-:Y:S01]  /*14870*/  IMAD.MOV R4, RZ, RZ, -R0 ;  /* 0x000000ffff047224 */ /* 0x000fe200078e0a00 */
[----:B------:R-:W-:Y:S01]  /*14880*/  IADD3 R2, P1, P0, R0, R13, R2 ;  /* 0x0000000d00027210 */ /* 0x000fe2000783e002 */
[----:B------:R-:W-:Y:S01]  /*14890*/  IMAD.IADD R5, R3, 0x1, R5 ;  /* 0x0000000103057824 */ /* 0x000fe200078e0205 */
[----:B------:R-:W-:Y:S01]  /*148a0*/  SHF.R.S32.HI R3, RZ, 0x1f, R0 ;  /* 0x0000001fff037819 */ /* 0x000fe20000011400 */
[----:B------:R-:W-:-:S03]  /*148b0*/  IMAD R0, R4, c[0x0][0x4e8], R10 ;  /* 0x00013a0004007a24 */ /* 0x000fc600078e020a */
[----:B------:R-:W-:Y:S01]  /*148c0*/  IADD3.X R3, R3, R6, R5, P1, P0 ;  /* 0x0000000603037210 */ /* 0x000fe20000fe0405 */
[-C--:B------:R-:W-:Y:S01]  /*148d0*/  IMAD R4, R19, R0.reuse, RZ ;  /* 0x0000000013047224 */ /* 0x080fe200078e02ff */
[----:B------:R-:W-:Y:S01]  /*148e0*/  SHF.R.S32.HI R5, RZ, 0x1f, R0 ;  /* 0x0000001fff057819 */ /* 0x000fe20000011400 */
[----:B------:R-:W-:Y:S02]  /*148f0*/  IMAD.MOV.U32 R6, RZ, RZ, c[0x0][0x4a8] ;  /* 0x00012a00ff067624 */ /* 0x000fe400078e00ff */
[----:B------:R-:W-:-:S04]  /*14900*/  IMAD.WIDE.U32 R2, R18, R0, R2 ;  /* 0x0000000012027225 */ /* 0x000fc800078e0002 */
[----:B------:R-:W-:Y:S01]  /*14910*/  IMAD R0, R18, R5, R4 ;  /* 0x0000000512007224 */ /* 0x000fe200078e0204 */
[----:B------:R-:W-:Y:S01]  /*14920*/  SEL R4, R6, c[0x0][0x450], P2 ;  /* 0x0001140006047a07 */ /* 0x000fe20001000000 */
[----:B------:R-:W-:Y:S02]  /*14930*/  IMAD.MOV.U32 R5, RZ, RZ, c[0x0][0x4ac] ;  /* 0x00012b00ff057624 */ /* 0x000fe400078e00ff */
[----:B------:R-:W-:Y:S01]  /*14940*/  IMAD.IADD R3, R3, 0x1, R0 ;  /* 0x0000000103037824 */ /* 0x000fe200078e0200 */
[----:B------:R-:W-:Y:S02]  /*14950*/  LEA R0, P0, R2, R4, 0x2 ;  /* 0x0000000402007211 */ /* 0x000fe400078010ff */
[----:B------:R-:W-:-:S03]  /*14960*/  SEL R5, R5, c[0x0][0x454], P2 ;  /* 0x0001150005057a07 */ /* 0x000fc60001000000 */
[----:B------:R-:W-:Y:S01]  /*14970*/  SHFL.IDX PT, R4, R0, RZ, 0x1c1f ;  /* 0x001c1fff00047589 */ /* 0x000fe200000e0000 */
[----:B------:R-:W-:Y:S02]  /*14980*/  LEA.HI.X R3, R2, R5, R3, 0x2, P0 ;  /* 0x0000000502037211 */ /* 0x000fe400000f1403 */
[----:B------:R-:W-:Y:S01]  /*14990*/  LOP3.LUT P0, RZ, R16, 0x3, RZ, 0xc0, !PT ;  /* 0x0000000310ff7812 */ /* 0x000fe2000780c0ff */
[----:B------:R1:W-:Y:S04]  /*149a0*/  SHFL.IDX PT, R2, R0, 0x1, 0x1c1f ;  /* 0x003c1f0000027f89 */ /* 0x0003e800000e0000 */
[----:B------:R-:W2:Y:S04]  /*149b0*/  SHFL.IDX PT, R5, R3, RZ, 0x1c1f ;  /* 0x001c1fff03057589 */ /* 0x000ea800000e0000 */
[----:B------:R-:W3:Y:S01]  /*149c0*/  SHFL.IDX PT, R3, R3, 0x1, 0x1c1f ;  /* 0x003c1f0003037f89 */ /* 0x000ee200000e0000 */
[----:B-1----:R-:W-:-:S05]  /*149d0*/  IMAD R0, R241, 0x80, R15 ;  /* 0x00000080f1007824 */ /* 0x002fca00078e020f */
[C---:B------:R-:W-:Y:S02]  /*149e0*/  IADD3 R6, R0.reuse, 0x8, RZ ;  /* 0x0000000800067810 */ /* 0x040fe40007ffe0ff */
[-C--:B------:R-:W-:Y:S02]  /*149f0*/  ISETP.GE.OR P1, PT, R0, R11.reuse, P0 ;  /* 0x0000000b0000720c */ /* 0x080fe40000726670 */
[----:B------:R-:W-:-:S11]  /*14a00*/  ISETP.GE.OR P0, PT, R6, R11, P0 ;  /* 0x0000000b0600720c */ /* 0x000fd60000706670 */
[----:B--2---:R1:W-:Y:S01]  /*14a10*/  @!P1 ST.E [R4.64], R23 ;  /* 0x0000001704009985 */ /* 0x0043e2000c10190a */
[----:B------:R-:W-:-:S03]  /*14a20*/  ISETP.GE.AND P1, PT, R6, R11, PT ;  /* 0x0000000b0600720c */ /* 0x000fc60003f26270 */
[----:B---3--:R1:W-:Y:S01]  /*14a30*/  @!P0 ST.E [R2.64], R17 ;  /* 0x0000001102008985 */ /* 0x0083e2000c10190a */
[----:B------:R-:W-:Y:S02]  /*14a40*/  ISETP.GE.AND P0, PT, R0, R11, PT ;  /* 0x0000000b0000720c */ /* 0x000fe40003f06270 */
[----:B------:R-:W-:Y:S01]  /*14a50*/  P2R R94, PR, RZ, 0x2 ;  /* 0x00000002ff5e7803 */ /* 0x000fe20000000000 */
[----:B------:R-:W-:Y:S05]  /*14a60*/  @P2 BRA `(.L_x_343) ;  /* 0x0000068000002947 */ /* 0x000fea0003800000 */
[----:B------:R-:W-:Y:S01]  /*14a70*/  IMAD R0, R9, c[0x0][0x3a0], RZ ;  /* 0x0000e80009007a24 */ /* 0x000fe200078e02ff */
[----:B-1----:R-:W-:Y:S01]  /*14a80*/  LEA R4, R232, R213, 0x5 ;  /* 0x000000d5e8047211 */ /* 0x002fe200078e28ff */
[C---:B------:R-:W-:Y:S01]  /*14a90*/  IMAD.WIDE.U32 R2, R8.reuse, c[0x0][0x3a0], RZ ;  /* 0x0000e80008027a25 */ /* 0x040fe200078e00ff */
[----:B------:R-:W-:Y:S01]  /*14aa0*/  SHF.R.S32.HI R5, RZ, 0x1f, R7 ;  /* 0x0000001fff057819 */ /* 0x000fe20000011407 */
[----:B------:R1:W2:Y:S01]  /*14ab0*/  LDS.128 R16, [R208+0x80] ;  /* 0x00008000d0107984 */ /* 0x0002a20000000c00 */
[----:B------:R-:W-:Y:S01]  /*14ac0*/  LEA R4, R241, R4, 0x7 ;  /* 0x00000004f1047211 */ /* 0x000fe200078e38ff */
[----:B------:R-:W-:-:S02]  /*14ad0*/  IMAD R0, R8, c[0x0][0x3a4], R0 ;  /* 0x0000e90008007a24 */ /* 0x000fc400078e0200 */
[----:B------:R1:W3:Y:S01]  /*14ae0*/  LDS.128 R24, [R208+0x1080] ;  /* 0x00108000d0187984 */ /* 0x0002e20000000c00 */
[----:B------:R-:W-:Y:S02]  /*14af0*/  IMAD R5, R5, c[0x0][0x3f0], RZ ;  /* 0x0000fc0005057a24 */ /* 0x000fe400078e02ff */
[----:B------:R-:W-:Y:S01]  /*14b00*/  IADD3 R3, R3, R0, RZ ;  /* 0x0000000003037210 */ /* 0x000fe20007ffe0ff */
[----:B------:R-:W-:Y:S01]  /*14b10*/  @P3 IMAD.HI.U32 R6, R4, c[0x0][0x4ec], RZ ;  /* 0x00013b0004063a27 */ /* 0x000fe200078e00ff */
[----:B------:R1:W4:Y:S01]  /*14b20*/  LDS.128 R36, [R208+0x2080] ;  /* 0x00208000d0247984 */ /* 0x0003220000000c00 */
[----:B------:R-:W-:Y:S02]  /*14b30*/  MOV R0, R4 ;  /* 0x0000000400007202 */ /* 0x000fe40000000f00 */
[----:B------:R-:W-:Y:S01]  /*14b40*/  IMAD.WIDE.U32 R2, R235, c[0x0][0x3e8], R2 ;  /* 0x0000fa00eb027a25 */ /* 0x000fe200078e0002 */
[----:B------:R1:W1:Y:S01]  /*14b50*/  LDS.128 R44, [R208+0x3080] ;  /* 0x00308000d02c7984 */ /* 0x0002620000000c00 */
[----:B------:R-:W-:-:S02]  /*14b60*/  @P3 SHF.R.U32.HI R0, RZ, c[0x0][0x4f0], R6 ;  /* 0x00013c00ff003a19 */ /* 0x000fc40000011606 */
[----:B------:R-:W-:Y:S01]  /*14b70*/  IMAD R3, R235, c[0x0][0x3ec], R3 ;  /* 0x0000fb00eb037a24 */ /* 0x000fe200078e0203 */
[----:B------:R1:W1:Y:S01]  /*14b80*/  LDS.128 R12, [R208+0x4080] ;  /* 0x00408000d00c7984 */ /* 0x0002620000000c00 */
[C---:B------:R-:W-:Y:S01]  /*14b90*/  IMAD R8, R7.reuse, c[0x0][0x3f4], R5 ;  /* 0x0000fd0007087a24 */ /* 0x040fe200078e0205 */
[----:B------:R-:W-:Y:S01]  /*14ba0*/  SHF.R.S32.HI R6, RZ, 0x1f, R0 ;  /* 0x0000001fff067819 */ /* 0x000fe20000011400 */
[----:B------:R-:W-:Y:S01]  /*14bb0*/  IMAD.WIDE.U32 R2, R7, c[0x0][0x3f0], R2 ;  /* 0x0000fc0007027a25 */ /* 0x000fe200078e0002 */
[----:B------:R1:W1:Y:S01]  /*14bc0*/  LDS.128 R20, [R208+0x5080] ;  /* 0x00508000d0147984 */ /* 0x0002620000000c00 */
[----:B------:R-:W-:Y:S02]  /*14bd0*/  IADD3 R5, -R0, RZ, RZ ;  /* 0x000000ff00057210 */ /* 0x000fe40007ffe1ff */
[----:B------:R-:W-:Y:S01]  /*14be0*/  IMAD R6, R6, c[0x0][0x3e0], RZ ;  /* 0x0000f80006067a24 */ /* 0x000fe200078e02ff */
[----:B------:R1:W1:Y:S01]  /*14bf0*/  LDS.128 R32, [R208+0x6080] ;  /* 0x00608000d0207984 */ /* 0x0002620000000c00 */
[----:B------:R-:W-:Y:S01]  /*14c00*/  IADD3 R3, R3, R8, RZ ;  /* 0x0000000803037210 */ /* 0x000fe20007ffe0ff */
[----:B------:R-:W-:-:S02]  /*14c10*/  IMAD R4, R5, c[0x0][0x4e8], R4 ;  /* 0x00013a0005047a24 */ /* 0x000fc400078e0204 */
        /* <DEDUP_REMOVED lines=14> */
.L_x_401:
[----:B------:R-:W-:Y:S05]  /*14d00*/  BRA.DIV ~URZ, `(.L_x_345) ;  /* 0x00002ce27f007947 */ /* 0x000fea000b800000 */
[----:B------:R4:W2:Y:S02]  /*14d10*/  SHFL.IDX PT, R0, R10, RZ, 0x181f ;  /* 0x00181fff0a007589 */ /* 0x0008a400000e0000 */
.L_x_402:
        /* <DEDUP_REMOVED lines=11> */
.L_x_347:
[----:B------:R-:W-:Y:S05]  /*14dd0*/  BSYNC B0 ;  /* 0x0000000000007941 */ /* 0x000fea0003800000 */
.L_x_346:
[----:B------:R-:W-:Y:S05]  /*14de0*/  BRA.DIV ~URZ, `(.L_x_348) ;  /* 0x00002c627f007947 */ /* 0x000fea000b800000 */
[----:B---3--:R3:W4:Y:S04]  /*14df0*/  SHFL.IDX PT, R8, R7, 0x1, 0x181f ;  /* 0x00381f0007087f89 */ /* 0x00872800000e0000 */
[----:B--2---:R3:W2:Y:S02]  /*14e00*/  SHFL.IDX PT, R0, R10, 0x1, 0x181f ;  /* 0x00381f000a007f89 */ /* 0x0046a400000e0000 */
.L_x_403:
        /* <DEDUP_REMOVED lines=12> */
.L_x_350:
[----:B------:R-:W-:Y:S05]  /*14ed0*/  BSYNC B0 ;  /* 0x0000000000007941 */ /* 0x000fea0003800000 */
.L_x_349:
[----:B------:R-:W-:Y:S05]  /*14ee0*/  BRA.DIV ~URZ, `(.L_x_351) ;  /* 0x00002c227f007947 */ /* 0x000fea000b800000 */
[----:B----4-:R4:W3:Y:S02]  /*14ef0*/  SHFL.IDX PT, R8, R7, 0x2, 0x181f ;  /* 0x00581f0007087f89 */ /* 0x0108e400000e0000 */
.L_x_404:
[----:B------:R-:W-:Y:S05]  /*14f00*/  BRA.DIV ~URZ, `(.L_x_352) ;  /* 0x00002c727f007947 */ /* 0x000fea000b800000 */
[----:B--2---:R2:W4:Y:S02]  /*14f10*/  SHFL.IDX PT, R0, R10, 0x2, 0x181f ;  /* 0x00581f000a007f89 */ /* 0x00452400000e0000 */
.L_x_405:
        /* <DEDUP_REMOVED lines=12> */
.L_x_354:
[----:B------:R-:W-:Y:S05]  /*14fe0*/  BSYNC B0 ;  /* 0x0000000000007941 */ /* 0x000fea0003800000 */
.L_x_353:
[----:B------:R-:W-:Y:S05]  /*14ff0*/  BRA.DIV ~URZ, `(.L_x_355) ;  /* 0x00002be27f007947 */ /* 0x000fea000b800000 */
[----:B---34-:R-:W3:Y:S04]  /*15000*/  SHFL.IDX PT, R7, R7, 0x3, 0x181f ;  /* 0x00781f0007077f89 */ /* 0x018ee800000e0000 */
[----:B------:R4:W2:Y:S02]  /*15010*/  SHFL.IDX PT, R0, R10, 0x3, 0x181f ;  /* 0x00781f000a007f89 */ /* 0x0008a400000e0000 */
.L_x_406:
        /* <DEDUP_REMOVED lines=13> */
.L_x_343:
[----:B------:R-:W2:Y:S01]  /*150f0*/  LDL.LU R6, [R1+0x4] ;  /* 0x0000040001067983 */ /* 0x000ea20000300800 */
[----:B------:R-:W-:Y:S02]  /*15100*/  IMAD R0, R9, c[0x0][0x408], RZ ;  /* 0x0001020009007a24 */ /* 0x000fe400078e02ff */
[----:B-1----:R-:W-:-:S04]  /*15110*/  IMAD.WIDE.U32 R2, R8, c[0x0][0x408], RZ ;  /* 0x0001020008027a25 */ /* 0x002fc800078e00ff */
        /* <DEDUP_REMOVED lines=30> */
.L_x_407:
[----:B------:R-:W-:Y:S05]  /*15300*/  BRA.DIV ~URZ, `(.L_x_358) ;  /* 0x00002a027f007947 */ /* 0x000fea000b800000 */
[----:B------:R3:W4:Y:S02]  /*15310*/  SHFL.IDX PT, R0, R28, RZ, 0x1c1f ;  /* 0x001c1fff1c007589 */ /* 0x00072400000e0000 */
.L_x_408:
[----:B------:R-:W-:Y:S01]  /*15320*/  LOP3.LUT R4, R22, 0x7ffffffc, RZ, 0xc0, !PT ;  /* 0x7ffffffc16047812 */ /* 0x000fe200078ec0ff */
[----:B------:R-:W-:Y:S04]  /*15330*/  BSSY B0, `(.L_x_359) ;  /* 0x0000063000007945 */ /* 0x000fe80003800000 */
[----:B------:R-:W-:-:S04]  /*15340*/  IMAD.IADD R4, R16, 0x1, -R4 ;  /* 0x0000000110047824 */ /* 0x000fc800078e0a04 */
[----:B------:R-:W-:-:S05]  /*15350*/  IMAD.SHL.U32 R4, R4, 0x2, RZ ;  /* 0x0000000204047824 */ /* 0x000fca00078e00ff */
        /* <DEDUP_REMOVED lines=40> */
[----:B------:R-:W-:Y:S02]  /*155e0*/  @!P0 LEA.HI.X R3, R12, R5, R30, 0x2, P2 ;  /* 0x000000050c038211 */ /* 0x000fe400010f141e */
[----:B------:R-:W-:Y:S02]  /*155f0*/  ISETP.GE.AND P2, PT, R16, c[0x0][0x3c8], PT ;  /* 0x0000f20010007a0c */ /* 0x000fe40003f46270 */
[----:B------:R2:W-:Y:S01]  /*15600*/  @!P1 ST.E.64 [R6.64], R112 ;  /* 0x0000007006009985 */ /* 0x0005e2000c101b0a */
[----:B------:R-:W-:-:S03]  /*15610*/  ISETP.GE.AND P1, PT, R17, c[0x0][0x3c8], PT ;  /* 0x0000f20011007a0c */ /* 0x000fc60003f26270 */
[----:B------:R4:W-:Y:S01]  /*15620*/  @!P0 ST.E.64 [R2.64], R48 ;  /* 0x0000003002008985 */ /* 0x0009e2000c101b0a */
[-C--:B--2---:R-:W-:Y:S02]  /*15630*/  @!P3 LEA R6, P5, R13, R0.reuse, 0x2 ;  /* 0x000000000d06b211 */ /* 0x084fe400078a10ff */
[----:B----4-:R-:W-:Y:S02]  /*15640*/  @!P4 LEA R2, P0, R15, R0, 0x2 ;  /* 0x000000000f02c211 */ /* 0x010fe400078010ff */
[-C--:B------:R-:W-:Y:S02]  /*15650*/  @!P3 LEA.HI.X R7, R13, R5.reuse, R29, 0x2, P5 ;  /* 0x000000050d07b211 */ /* 0x080fe400028f141d */
        /* <DEDUP_REMOVED lines=8> */
[----:B------:R-:W-:-:S03]  /*156e0*/  @!P1 LEA.HI.X R3, R17, R5, R33, 0x2, P0 ;  /* 0x0000000511039211 */ /* 0x000fc600000f1421 */
[----:B------:R2:W-:Y:S01]  /*156f0*/  @!P2 ST.E.64 [R6.64], R54 ;  /* 0x000000360600a985 */ /* 0x0005e2000c101b0a */
[----:B------:R-:W-:-:S03]  /*15700*/  ISETP.GE.AND P2, PT, R20, c[0x0][0x3c8], PT ;  /* 0x0000f20014007a0c */ /* 0x000fc60003f46270 */
[----:B------:R4:W-:Y:S01]  /*15710*/  @!P1 ST.E.64 [R2.64], R56 ;  /* 0x0000003802009985 */ /* 0x0009e2000c101b0a */
[----:B------:R-:W-:Y:S02]  /*15720*/  ISETP.GE.AND P1, PT, R21, c[0x0][0x3c8], PT ;  /* 0x0000f20015007a0c */ /* 0x000fe40003f26270 */
[CC--:B--2---:R-:W-:Y:S02]  /*15730*/  @!P3 LEA R6, P5, R18.reuse, R0.reuse, 0x2 ;  /* 0x000000001206b211 */ /* 0x0c4fe400078a10ff */
[CC--:B----4-:R-:W-:Y:S02]  /*15740*/  @!P4 LEA R2, P0, R19.reuse, R0.reuse, 0x2 ;  /* 0x000000001302c211 */ /* 0x0d0fe400078010ff */
[-C--:B------:R-:W-:Y:S02]  /*15750*/  @!P3 LEA.HI.X R7, R18, R5.reuse, R34, 0x2, P5 ;  /* 0x000000051207b211 */ /* 0x080fe400028f1422 */
[----:B------:R-:W-:Y:S02]  /*15760*/  @!P4 LEA.HI.X R3, R19, R5, R35, 0x2, P0 ;  /* 0x000000051303c211 */ /* 0x000fe400000f1423 */
[----:B------:R-:W-:Y:S01]  /*15770*/  @!P2 LEA R8, P0, R20, R0, 0x2 ;  /* 0x000000001408a211 */ /* 0x000fe200078010ff */
[----:B------:R2:W-:Y:S01]  /*15780*/  @!P3 ST.E.64 [R6.64], R58 ;  /* 0x0000003a0600b985 */ /* 0x0005e2000c101b0a */
[----:B------:R-:W-:-:S02]  /*15790*/  ISETP.GE.AND P5, PT, R23, c[0x0][0x3c8], PT ;  /* 0x0000f20017007a0c */ /* 0x000fc40003fa6270 */
[----:B------:R-:W-:Y:S01]  /*157a0*/  @!P2 LEA.HI.X R9, R20, R5, R36, 0x2, P0 ;  /* 0x000000051409a211 */ /* 0x000fe200000f1424 */
[----:B------:R4:W-:Y:S01]  /*157b0*/  @!P4 ST.E.64 [R2.64], R60 ;  /* 0x0000003c0200c985 */ /* 0x0009e2000c101b0a */
[----:B------:R-:W-:-:S03]  /*157c0*/  ISETP.GE.AND P4, PT, R24, c[0x0][0x3c8], PT ;  /* 0x0000f20018007a0c */ /* 0x000fc60003f86270 */
[----:B------:R-:W-:Y:S01]  /*157d0*/  @!P2 ST.E.64 [R8.64], R84 ;  /* 0x000000540800a985 */ /* 0x000fe2000c101b0a */
[----:B------:R-:W-:Y:S02]  /*157e0*/  ISETP.GE.AND P2, PT, R25, c[0x0][0x3c8], PT ;  /* 0x0000f20019007a0c */ /* 0x000fe40003f46270 */
[CC--:B--2---:R-:W-:Y:S02]  /*157f0*/  @!P6 LEA R6, P0, R22.reuse, R0.reuse, 0x2 ;  /* 0x000000001606e211 */ /* 0x0c4fe400078010ff */
[C---:B----4-:R-:W-:Y:S02]  /*15800*/  @!P1 LEA R2, P3, R21.reuse, R0, 0x2 ;  /* 0x0000000015029211 */ /* 0x050fe400078610ff */
[-C--:B------:R-:W-:Y:S02]  /*15810*/  @!P6 LEA.HI.X R7, R22, R5.reuse, R39, 0x2, P0 ;  /* 0x000000051607e211 */ /* 0x080fe400000f1427 */
[----:B------:R-:W-:Y:S02]  /*15820*/  @!P1 LEA.HI.X R3, R21, R5, R37, 0x2, P3 ;  /* 0x0000000515039211 */ /* 0x000fe400018f1425 */
[----:B------:R-:W-:-:S03]  /*15830*/  ISETP.GE.AND P0, PT, R27, c[0x0][0x3c8], PT ;  /* 0x0000f2001b007a0c */ /* 0x000fc60003f06270 */
[----:B------:R2:W-:Y:S01]  /*15840*/  @!P1 ST.E.64 [R2.64], R64 ;  /* 0x0000004002009985 */ /* 0x0005e2000c101b0a */
[----:B------:R-:W-:-:S03]  /*15850*/  ISETP.GE.AND P1, PT, R26, c[0x0][0x3c8], PT ;  /* 0x0000f2001a007a0c */ /* 0x000fc60003f26270 */
[----:B------:R4:W-:Y:S01]  /*15860*/  @!P6 ST.E.64 [R6.64], R68 ;  /* 0x000000440600e985 */ /* 0x0009e2000c101b0a */
[----:B------:R-:W-:-:S04]  /*15870*/  @!P4 LEA R10, P6, R24, R0, 0x2 ;  /* 0x00000000180ac211 */ /* 0x000fc800078c10ff */
[----:B------:R-:W-:Y:S02]  /*15880*/  @!P4 LEA.HI.X R11, R24, R5, R40, 0x2, P6 ;  /* 0x00000005180bc211 */ /* 0x000fe400030f1428 */
[----:B--2---:R-:W-:-:S04]  /*15890*/  @!P5 LEA R2, P3, R23, R0, 0x2 ;  /* 0x000000001702d211 */ /* 0x004fc800078610ff */
[----:B------:R-:W-:Y:S02]  /*158a0*/  @!P5 LEA.HI.X R3, R23, R5, R38, 0x2, P3 ;  /* 0x000000051703d211 */ /* 0x000fe400018f1426 */
[----:B------:R-:W-:-:S03]  /*158b0*/  @!P2 LEA R8, P3, R25, R0, 0x2 ;  /* 0x000000001908a211 */ /* 0x000fc600078610ff */
[----:B------:R2:W-:Y:S01]  /*158c0*/  @!P5 ST.E.64 [R2.64], R72 ;  /* 0x000000480200d985 */ /* 0x0005e2000c101b0a */
        /* <DEDUP_REMOVED lines=9> */
.L_x_360:
[----:B------:R-:W-:Y:S05]  /*15960*/  BSYNC B0 ;  /* 0x0000000000007941 */ /* 0x000fea0003800000 */
.L_x_359:
[----:B------:R-:W-:Y:S05]  /*15970*/  BRA.DIV ~URZ, `(.L_x_361) ;  /* 0x000023f27f007947 */ /* 0x000fea000b800000 */
[----:B--2---:R2:W1:Y:S04]  /*15980*/  SHFL.IDX PT, R5, R14, 0x1, 0x1c1f ;  /* 0x003c1f000e057f89 */ /* 0x00446800000e0000 */
[----:B----4-:R2:W4:Y:S02]  /*15990*/  SHFL.IDX PT, R0, R28, 0x1, 0x1c1f ;  /* 0x003c1f001c007f89 */ /* 0x01052400000e0000 */
.L_x_409:
[----:B------:R-:W-:-:S13]  /*159a0*/  ISETP.NE.AND P0, PT, R94, RZ, PT ;  /* 0x000000ff5e00720c */ /* 0x000fda0003f05270 */
[----:B------:R-:W-:Y:S05]  /*159b0*/  @P0 BRA `(.L_x_356) ;  /* 0x00000f2000000947 */ /* 0x000fea0003800000 */
[----:B------:R-:W-:Y:S02]  /*159c0*/  ISETP.GE.AND P2, PT, R4, c[0x0][0x3c8], PT ;  /* 0x0000f20004007a0c */ /* 0x000fe40003f46270 */
[----:B------:R-:W-:Y:S02]  /*159d0*/  ISETP.GE.AND P1, PT, R12, c[0x0][0x3c8], PT ;  /* 0x0000f2000c007a0c */ /* 0x000fe40003f26270 */
[----:B------:R-:W-:Y:S02]  /*159e0*/  ISETP.GE.AND P0, PT, R13, c[0x0][0x3c8], PT ;  /* 0x0000f2000d007a0c */ /* 0x000fe40003f06270 */
[----:B------:R-:W-:Y:S02]  /*159f0*/  ISETP.GE.AND P5, PT, R15, c[0x0][0x3c8], PT ;  /* 0x0000f2000f007a0c */ /* 0x000fe40003fa6270 */
[----:B------:R-:W-:-:S05]  /*15a00*/  ISETP.GE.AND P6, PT, R16, c[0x0][0x3c8], PT ;  /* 0x0000f20010007a0c */ /* 0x000fca0003fc6270 */
[----:B----4-:R-:W-:Y:S02]  /*15a10*/  @!P2 IMAD.MOV.U32 R2, RZ, RZ, R0 ;  /* 0x000000ffff02a224 */ /* 0x010fe400078e0000 */
[----:B-1----:R-:W-:Y:S01]  /*15a20*/  @!P2 IMAD.MOV.U32 R3, RZ, RZ, R5 ;  /* 0x000000ffff03a224 */ /* 0x002fe200078e0005 */
[----:B------:R-:W-:-:S03]  /*15a30*/  @!P1 LEA R6, P4, R12, R0, 0x2 ;  /* 0x000000000c069211 */ /* 0x000fc600078810ff */
[----:B------:R-:W-:Y:S01]  /*15a40*/  @!P2 IMAD.WIDE R8, R4, 0x4, R2 ;  /* 0x000000040408a825 */ /* 0x000fe200078e0202 */
[----:B------:R-:W-:Y:S02]  /*15a50*/  @!P0 LEA R2, P3, R13, R0, 0x2 ;  /* 0x000000000d028211 */ /* 0x000fe400078610ff */
[-C--:B------:R-:W-:Y:S02]  /*15a60*/  @!P1 LEA.HI.X R7, R12, R5.reuse, R30, 0x2, P4 ;  /* 0x000000050c079211 */ /* 0x080fe400020f141e */
[----:B------:R-:W-:Y:S01]  /*15a70*/  ISETP.GE.AND P4, PT, R17, c[0x0][0x3c8], PT ;  /* 0x0000f20011007a0c */ /* 0x000fe20003f86270 */
[----:B------:R1:W-:Y:S01]  /*15a80*/  @!P2 ST.E.64 [R8.64], R100 ;  /* 0x000000640800a985 */ /* 0x0003e2000c101b0a */
[----:B------:R-:W-:Y:S02]  /*15a90*/  @!P0 LEA.HI.X R3, R13, R5, R29, 0x2, P3 ;  /* 0x000000050d038211 */ /* 0x000fe400018f141d */
[----:B------:R-:W-:Y:S01]  /*15aa0*/  ISETP.GE.AND P3, PT, R18, c[0x0][0x3c8], PT ;  /* 0x0000f20012007a0c */ /* 0x000fe20003f66270 */
[----:B------:R4:W-:Y:S01]  /*15ab0*/  @!P1 ST.E.64 [R6.64], R92 ;  /* 0x0000005c06009985 */ /* 0x0009e2000c101b0a */
[----:B------:R-:W-:-:S02]  /*15ac0*/  ISETP.GE.AND P2, PT, R19, c[0x0][0x3c8], PT ;  /* 0x0000f20013007a0c */ /* 0x000fc40003f46270 */
[CC--:B------:R-:W-:Y:S01]  /*15ad0*/  @!P6 LEA R12, P1, R16.reuse, R0.reuse, 0x2 ;  /* 0x00000000100ce211 */ /* 0x0c0fe200078210ff */
[----:B------:R5:W-:Y:S01]  /*15ae0*/  @!P0 ST.E.64 [R2.64], R80 ;  /* 0x0000005002008985 */ /* 0x000be2000c101b0a */
[CC--:B--2---:R-:W-:Y:S02]  /*15af0*/  @!P5 LEA R14, P0, R15.reuse, R0.reuse, 0x2 ;  /* 0x000000000f0ed211 */ /* 0x0c4fe400078010ff */
[-C--:B------:R-:W-:Y:S02]  /*15b00*/  @!P6 LEA.HI.X R13, R16, R5.reuse, R32, 0x2, P1 ;  /* 0x00000005100de211 */ /* 0x080fe400008f1420 */
[-C--:B------:R-:W-:Y:S02]  /*15b10*/  @!P5 LEA.HI.X R15, R15, R5.reuse, R31, 0x2, P0 ;  /* 0x000000050f0fd211 */ /* 0x080fe400000f141f */
[C---:B------:R-:W-:Y:S02]  /*15b20*/  @!P4 LEA R10, P0, R17.reuse, R0, 0x2 ;  /* 0x00000000110ac211 */ /* 0x040fe400078010ff */
[----:B------:R-:W-:Y:S01]  /*15b30*/  ISETP.GE.AND P1, PT, R20, c[0x0][0x3c8], PT ;  /* 0x0000f20014007a0c */ /* 0x000fe20003f26270 */
[----:B------:R2:W-:Y:S01]  /*15b40*/  @!P5 ST.E.64 [R14.64], R118 ;  /* 0x000000760e00d985 */ /* 0x0005e2000c101b0a */
[----:B------:R-:W-:-:S02]  /*15b50*/  @!P4 LEA.HI.X R11, R17, R5, R33, 0x2, P0 ;  /* 0x00000005110bc211 */ /* 0x000fc400000f1421 */
[----:B------:R-:W-:Y:S02]  /*15b60*/  ISETP.GE.AND P6, PT, R21, c[0x0][0x3c8], PT ;  /* 0x0000f20015007a0c */ /* 0x000fe40003fc6270 */
[----:B------:R-:W-:Y:S02]  /*15b70*/  ISETP.GE.AND P5, PT, R22, c[0x0][0x3c8], PT ;  /* 0x0000f20016007a0c */ /* 0x000fe40003fa6270 */
[----:B-1----:R-:W-:-:S04]  /*15b80*/  @!P3 LEA R8, P0, R18, R0, 0x2 ;  /* 0x000000001208b211 */ /* 0x002fc800078010ff */
[----:B------:R-:W-:Y:S02]  /*15b90*/  @!P3 LEA.HI.X R9, R18, R5, R34, 0x2, P0 ;  /* 0x000000051209b211 */ /* 0x000fe400000f1422 */
[----:B----4-:R-:W-:-:S04]  /*15ba0*/  @!P2 LEA R6, P0, R19, R0, 0x2 ;  /* 0x000000001306a211 */ /* 0x010fc800078010ff */
[----:B------:R-:W-:Y:S02]  /*15bb0*/  @!P2 LEA.HI.X R7, R19, R5, R35, 0x2, P0 ;  /* 0x000000051307a211 */ /* 0x000fe400000f1423 */
[----:B-----5:R-:W-:-:S04]  /*15bc0*/  @!P1 LEA R2, P0, R20, R0, 0x2 ;  /* 0x0000000014029211 */ /* 0x020fc800078010ff */
[----:B------:R-:W-:Y:S02]  /*15bd0*/  @!P1 LEA.HI.X R3, R20, R5, R36, 0x2, P0 ;  /* 0x0000000514039211 */ /* 0x000fe400000f1424 */
[----:B------:R-:W-:-:S13]  /*15be0*/  ISETP.GE.AND P0, PT, R16, c[0x0][0x3c8], PT ;  /* 0x0000f20010007a0c */ /* 0x000fda0003f06270 */
[----:B------:R1:W-:Y:S01]  /*15bf0*/  @!P0 ST.E.64 [R12.64], R116 ;  /* 0x000000740c008985 */ /* 0x0003e2000c101b0a */
[----:B--2---:R-:W-:-:S03]  /*15c00*/  @!P6 LEA R14, P0, R21, R0, 0x2 ;  /* 0x00000000150ee211 */ /* 0x004fc600078010ff */
[----:B------:R2:W-:Y:S01]  /*15c10*/  @!P4 ST.E.64 [R10.64], R114 ;  /* 0x000000720a00c985 */ /* 0x0005e2000c101b0a */
[----:B------:R-:W-:Y:S02]  /*15c20*/  ISETP.GE.AND P4, PT, R23, c[0x0][0x3c8], PT ;  /* 0x0000f20017007a0c */ /* 0x000fe40003f86270 */
[----:B------:R-:W-:Y:S01]  /*15c30*/  @!P6 LEA.HI.X R15, R21, R5, R37, 0x2, P0 ;  /* 0x00000005150fe211 */ /* 0x000fe200000f1425 */
[----:B------:R4:W-:Y:S01]  /*15c40*/  @!P3 ST.E.64 [R8.64], R104 ;  /* 0x000000680800b985 */ /* 0x0009e2000c101b0a */
[----:B------:R-:W-:-:S03]  /*15c50*/  ISETP.GE.AND P3, PT, R24, c[0x0][0x3c8], PT ;  /* 0x0000f20018007a0c */ /* 0x000fc60003f66270 */
[----:B------:R5:W-:Y:S01]  /*15c60*/  @!P2 ST.E.64 [R6.64], R74 ;  /* 0x0000004a0600a985 */ /* 0x000be2000c101b0a */
[----:B------:R-:W-:-:S03]  /*15c70*/  ISETP.GE.AND P2, PT, R25, c[0x0][0x3c8], PT ;  /* 0x0000f20019007a0c */ /* 0x000fc60003f46270 */
[----:B------:R3:W-:Y:S04]  /*15c80*/  @!P1 ST.E.64 [R2.64], R62 ;  /* 0x0000003e02009985 */ /* 0x0007e8000c101b0a */
[----:B------:R3:W-:Y:S01]  /*15c90*/  @!P6 ST.E.64 [R14.64], R90 ;  /* 0x0000005a0e00e985 */ /* 0x0007e2000c101b0a */
[CC--:B-1----:R-:W-:Y:S02]  /*15ca0*/  @!P5 LEA R12, P1, R22.reuse, R0.reuse, 0x2 ;  /* 0x00000000160cd211 */ /* 0x0c2fe400078210ff */
[----:B--2---:R-:W-:Y:S02]  /*15cb0*/  @!P4 LEA R10, P0, R23, R0, 0x2 ;  /* 0x00000000170ac211 */ /* 0x004fe400078010ff */
[----:B------:R-:W-:Y:S02]  /*15cc0*/  @!P5 LEA.HI.X R13, R22, R5, R39, 0x2, P1 ;  /* 0x00000005160dd211 */ /* 0x000fe400008f1427 */
[----:B------:R-:W-:-:S02]  /*15cd0*/  ISETP.GE.AND P1, PT, R26, c[0x0][0x3c8], PT ;  /* 0x0000f2001a007a0c */ /* 0x000fc40003f26270 */
[----:B------:R-:W-:Y:S01]  /*15ce0*/  @!P4 LEA.HI.X R11, R23, R5, R38, 0x2, P0 ;  /* 0x00000005170bc211 */ /* 0x000fe200000f1426 */
[----:B------:R1:W-:Y:S01]  /*15cf0*/  @!P5 ST.E.64 [R12.64], R86 ;  /* 0x000000560c00d985 */ /* 0x0003e2000c101b0a */
[----:B----4-:R-:W-:-:S03]  /*15d00*/  @!P3 LEA R8, P0, R24, R0, 0x2 ;  /* 0x000000001808b211 */ /* 0x010fc600078010ff */
[----:B------:R1:W-:Y:S01]  /*15d10*/  @!P4 ST.E.64 [R10.64], R82 ;  /* 0x000000520a00c985 */ /* 0x0003e2000c101b0a */
[----:B------:R-:W-:Y:S02]  /*15d20*/  @!P3 LEA.HI.X R9, R24, R5, R40, 0x2, P0 ;  /* 0x000000051809b211 */ /* 0x000fe400000f1428 */
[----:B-----5:R-:W-:-:S03]  /*15d30*/  @!P2 LEA R6, P0, R25, R0, 0x2 ;  /* 0x000000001906a211 */ /* 0x020fc600078010ff */
[----:B------:R1:W-:Y:S01]  /*15d40*/  @!P3 ST.E.64 [R8.64], R78 ;  /* 0x0000004e0800b985 */ /* 0x0003e2000c101b0a */
[----:B------:R-:W-:Y:S02]  /*15d50*/  @!P2 LEA.HI.X R7, R25, R5, R41, 0x2, P0 ;  /* 0x000000051907a211 */ /* 0x000fe400000f1429 */
[----:B---3--:R-:W-:-:S03]  /*15d60*/  @!P1 LEA R2, P0, R26, R0, 0x2 ;  /* 0x000000001a029211 */ /* 0x008fc600078010ff */
[----:B------:R1:W-:Y:S01]  /*15d70*/  @!P2 ST.E.64 [R6.64], R70 ;  /* 0x000000460600a985 */ /* 0x0003e2000c101b0a */
[----:B------:R-:W-:Y:S02]  /*15d80*/  @!P1 LEA.HI.X R3, R26, R5, R42, 0x2, P0 ;  /* 0x000000051a039211 */ /* 0x000fe400000f142a */
[----:B------:R-:W-:-:S03]  /*15d90*/  ISETP.GE.AND P0, PT, R27, c[0x0][0x3c8], PT ;  /* 0x0000f2001b007a0c */ /* 0x000fc60003f06270 */
[----:B------:R1:W-:Y:S10]  /*15da0*/  @!P1 ST.E.64 [R2.64], R66 ;  /* 0x0000004202009985 */ /* 0x0003f4000c101b0a */
[----:B------:R-:W-:Y:S05]  /*15db0*/  @P0 BRA `(.L_x_356) ;  /* 0x00000b2000000947 */ /* 0x000fea0003800000 */
[----:B-1----:R-:W-:-:S04]  /*15dc0*/  LEA R2, P0, R27, R0, 0x2 ;  /* 0x000000001b027211 */ /* 0x002fc800078010ff */
[----:B------:R-:W-:-:S05]  /*15dd0*/  LEA.HI.X R3, R27, R5, R43, 0x2, P0 ;  /* 0x000000051b037211 */ /* 0x000fca00000f142b */
[----:B------:R1:W-:Y:S01]  /*15de0*/  ST.E.64 [R2.64], R46 ;  /* 0x0000002e02007985 */ /* 0x0003e2000c101b0a */
[----:B------:R-:W-:Y:S05]  /*15df0*/  BRA `(.L_x_356) ;  /* 0x00000ae000007947 */ /* 0x000fea0003800000 */
.L_x_341:
        /* <DEDUP_REMOVED lines=8> */
[----:B------:R-:W-:-:S08]  /*15e80*/  IMAD.WIDE R4, R233, R4, c[0x0][0x500] ;  /* 0x00014000e9047625 */ /* 0x000fd000078e0204 */
        /* <DEDUP_REMOVED lines=11> */
.L_x_362:
        /* <DEDUP_REMOVED lines=13> */
[----:B------:R-:W-:Y:S02]  /*16010*/  ISETP.GT.AND P2, PT, R18, 0x1, PT ;  /* 0x000000011200780c */ /* 0x000fe40003f44270 */
[----:B------:R-:W-:Y:S02]  /*16020*/  MOV R6, R14 ;  /* 0x0000000e00067202 */ /* 0x000fe40000000f00 */
[----:B------:R-:W-:-:S04]  /*16030*/  SEL R0, R0, 0x328, P2 ;  /* 0x0000032800007807 */ /* 0x000fc80001000000 */
[----:B------:R1:W3:Y:S08]  /*16040*/  LDC.64 R8, c[0x0][R0+0x170] ;  /* 0x00005c0000087b82 */ /* 0x0002f00000000a00 */
[----:B------:R1:W4:Y:S08]  /*16050*/  LDC.64 R4, c[0x0][R0+0x168] ;  /* 0x00005a0000047b82 */ /* 0x0003300000000a00 */
[----:B------:R1:W5:Y:S08]  /*16060*/  LDC.64 R10, c[0x0][R0+0x178] ;  /* 0x00005e00000a7b82 */ /* 0x0003700000000a00 */
[----:B------:R1:W2:Y:S02]  /*16070*/  LDC.64 R12, c[0x0][R0+0x160] ;  /* 0x00005800000c7b82 */ /* 0x0002a40000000a00 */
[----:B-1----:R-:W-:-:S02]  /*16080*/  IMAD.MOV.U32 R0, RZ, RZ, c[0x0][0x4e8] ;  /* 0x00013a00ff007624 */ /* 0x002fc400078e00ff */
[----:B---3--:R-:W-:-:S03]  /*16090*/  IMAD.WIDE.U32 R2, R8, R15, RZ ;  /* 0x0000000f08027225 */ /* 0x008fc600078e00ff */
[----:B------:R-:W-:Y:S01]  /*160a0*/  ISETP.NE.AND P0, PT, R0, 0x1, PT ;  /* 0x000000010000780c */ /* 0x000fe20003f05270 */
[----:B------:R-:W-:Y:S02]  /*160b0*/  IMAD R0, R9, R15, RZ ;  /* 0x0000000f09007224 */ /* 0x000fe400078e02ff */
[-C--:B----4-:R-:W-:Y:S02]  /*160c0*/  IMAD R9, R5, R235.reuse, RZ ;  /* 0x000000eb05097224 */ /* 0x090fe400078e02ff */
[----:B------:R-:W-:-:S04]  /*160d0*/  IMAD.WIDE.U32 R4, R4, R235, RZ ;  /* 0x000000eb04047225 */ /* 0x000fc800078e00ff */
[----:B------:R-:W-:Y:S02]  /*160e0*/  IMAD R8, R8, R20, R0 ;  /* 0x0000001408087224 */ /* 0x000fe400078e0200 */
[----:B------:R-:W-:Y:S02]  /*160f0*/  IMAD.IADD R9, R5, 0x1, R9 ;  /* 0x0000000105097824 */ /* 0x000fe400078e0209 */
[----:B------:R-:W-:Y:S01]  /*16100*/  @P0 IMAD.HI.U32 R16, R14, c[0x0][0x4ec], RZ ;  /* 0x00013b000e100a27 */ /* 0x000fe200078e00ff */
[----:B------:R-:W-:-:S04]  /*16110*/  IADD3 R5, R3, R8, RZ ;  /* 0x0000000803057210 */ /* 0x000fc80007ffe0ff */
[----:B------:R-:W-:Y:S02]  /*16120*/  @P0 SHF.R.U32.HI R6, RZ, c[0x0][0x4f0], R16 ;  /* 0x00013c00ff060a19 */ /* 0x000fe40000011610 */
[----:B------:R-:W-:-:S03]  /*16130*/  IADD3 R16, P1, P0, R2, R4, R7 ;  /* 0x0000000402107210 */ /* 0x000fc6000783e007 */
[----:B------:R-:W-:Y:S01]  /*16140*/  IMAD.MOV R4, RZ, RZ, -R6 ;  /* 0x000000ffff047224 */ /* 0x000fe200078e0a06 */
[----:B------:R-:W-:Y:S02]  /*16150*/  IADD3.X R9, R5, R9, R17, P1, P0 ;  /* 0x0000000905097210 */ /* 0x000fe40000fe0411 */
[----:B--2---:R-:W-:-:S05]  /*16160*/  SEL R0, R21, RZ, P2 ;  /* 0x000000ff15007207 */ /* 0x004fca0001000000 */
[----:B-----5:R-:W-:-:S04]  /*16170*/  IMAD.WIDE.U32 R2, R10, R0, RZ ;  /* 0x000000000a027225 */ /* 0x020fc800078e00ff */
[----:B------:R-:W-:Y:S01]  /*16180*/  IMAD R8, R11, R0, RZ ;  /* 0x000000000b087224 */ /* 0x000fe200078e02ff */
[----:B------:R-:W-:Y:S01]  /*16190*/  IADD3 R2, P1, P0, R6, R16, R2 ;  /* 0x0000001006027210 */ /* 0x000fe2000783e002 */
[----:B------:R-:W-:Y:S01]  /*161a0*/  IMAD R0, R4, c[0x0][0x4e8], R14 ;  /* 0x00013a0004007a24 */ /* 0x000fe200078e020e */
[----:B------:R-:W-:Y:S02]  /*161b0*/  SHF.R.S32.HI R6, RZ, 0x1f, R6 ;  /* 0x0000001fff067819 */ /* 0x000fe40000011406 */
[----:B------:R-:W-:Y:S01]  /*161c0*/  IADD3 R3, R3, R8, RZ ;  /* 0x0000000803037210 */ /* 0x000fe20007ffe0ff */
[-C--:B------:R-:W-:Y:S01]  /*161d0*/  IMAD R4, R13, R0.reuse, RZ ;  /* 0x000000000d047224 */ /* 0x080fe200078e02ff */
[----:B------:R-:W-:Y:S01]  /*161e0*/  SHF.R.S32.HI R5, RZ, 0x1f, R0 ;  /* 0x0000001fff057819 */ /* 0x000fe20000011400 */
[----:B------:R-:W-:Y:S01]  /*161f0*/  IMAD.MOV.U32 R8, RZ, RZ, c[0x0][0x4a8] ;  /* 0x00012a00ff087624 */ /* 0x000fe200078e00ff */
[----:B------:R-:W-:Y:S02]  /*16200*/  IADD3.X R3, R6, R9, R3, P1, P0 ;  /* 0x0000000906037210 */ /* 0x000fe40000fe0403 */
[----:B------:R-:W-:Y:S01]  /*16210*/  MOV R6, c[0x0][0x4ac] ;  /* 0x00012b0000067a02 */ /* 0x000fe20000000f00 */
[----:B------:R-:W-:Y:S01]  /*16220*/  IMAD R4, R12, R5, R4 ;  /* 0x000000050c047224 */ /* 0x000fe200078e0204 */
[----:B------:R-:W-:Y:S01]  /*16230*/  SEL R5, R8, c[0x0][0x450], P2 ;  /* 0x0001140008057a07 */ /* 0x000fe20001000000 */
[----:B------:R-:W-:Y:S01]  /*16240*/  IMAD.WIDE.U32 R2, R12, R0, R2 ;  /* 0x000000000c027225 */ /* 0x000fe200078e0002 */
[----:B------:R-:W-:-:S03]  /*16250*/  SEL R6, R6, c[0x0][0x454], P2 ;  /* 0x0001150006067a07 */ /* 0x000fc60001000000 */
[----:B------:R-:W-:Y:S01]  /*16260*/  IMAD.IADD R0, R3, 0x1, R4 ;  /* 0x0000000103007824 */ /* 0x000fe200078e0204 */
[----:B------:R-:W-:-:S04]  /*16270*/  LEA R4, P0, R2, R5, 0x2 ;  /* 0x0000000502047211 */ /* 0x000fc800078010ff */
[----:B------:R-:W-:Y:S02]  /*16280*/  LEA.HI.X R5, R2, R6, R0, 0x2, P0 ;  /* 0x0000000602057211 */ /* 0x000fe400000f1400 */
[----:B------:R-:W-:-:S05]  /*16290*/  MOV R0, 0xff800000 ;  /* 0xff80000000007802 */ /* 0x000fca0000000f00 */
[----:B------:R1:W-:Y:S02]  /*162a0*/  STG.E [R4.64], R0 ;  /* 0x0000000004007986 */ /* 0x0003e4000c10190a */
.L_x_364:
[----:B------:R-:W-:Y:S05]  /*162b0*/  BSYNC B0 ;  /* 0x0000000000007941 */ /* 0x000fea0003800000 */
.L_x_363:
[----:B------:R-:W-:-:S13]  /*162c0*/  ISETP.GT.AND P0, PT, R18, 0x1, PT ;  /* 0x000000011200780c */ /* 0x000fda0003f04270 */
[----:B------:R-:W-:Y:S05]  /*162d0*/  @P0 BRA `(.L_x_356) ;  /* 0x0000060000000947 */ /* 0x000fea0003800000 */
[----:B------:R-:W-:Y:S01]  /*162e0*/  MOV R2, c[0x0][0x4e8] ;  /* 0x00013a0000027a02 */ /* 0x000fe20000000f00 */
[----:B-1----:R-:W-:Y:S01]  /*162f0*/  IMAD R0, R17, c[0x0][0x3a0], RZ ;  /* 0x0000e80011007a24 */ /* 0x002fe200078e02ff */
[-C--:B------:R-:W-:Y:S01]  /*16300*/  LEA R4, R232, R213.reuse, 0x5 ;  /* 0x000000d5e8047211 */ /* 0x080fe200078e28ff */
[----:B------:R-:W-:Y:S01]  /*16310*/  IMAD R5, R20, c[0x0][0x3f0], RZ ;  /* 0x0000fc0014057a24 */ /* 0x000fe200078e02ff */
[----:B------:R-:W-:Y:S01]  /*16320*/  ISETP.NE.AND P0, PT, R2, 0x1, PT ;  /* 0x000000010200780c */ /* 0x000fe20003f05270 */
[----:B------:R-:W-:Y:S01]  /*16330*/  IMAD.WIDE.U32 R2, R7, c[0x0][0x3a0], RZ ;  /* 0x0000e80007027a25 */ /* 0x000fe200078e00ff */
[C---:B------:R-:W-:Y:S02]  /*16340*/  LEA R4, R241.reuse, R4, 0x7 ;  /* 0x00000004f1047211 */ /* 0x040fe400078e38ff */
[----:B------:R-:W-:Y:S01]  /*16350*/  LEA R8, R241, R213, 0x7 ;  /* 0x000000d5f1087211 */ /* 0x000fe200078e38ff */
[----:B------:R-:W-:Y:S02]  /*16360*/  IMAD R0, R7, c[0x0][0x3a4], R0 ;  /* 0x0000e90007007a24 */ /* 0x000fe400078e0200 */
[----:B------:R-:W-:-:S03]  /*16370*/  IMAD R7, R15, c[0x0][0x3f4], R5 ;  /* 0x0000fd000f077a24 */ /* 0x000fc600078e0205 */
[----:B------:R-:W-:Y:S02]  /*16380*/  IADD3 R3, R3, R0, RZ ;  /* 0x0000000003037210 */ /* 0x000fe40007ffe0ff */
[----:B------:R-:W-:Y:S01]  /*16390*/  MOV R0, R4 ;  /* 0x0000000400007202 */ /* 0x000fe20000000f00 */
        /* <DEDUP_REMOVED lines=22> */
.L_x_410:
[----:B------:R-:W-:Y:S05]  /*16500*/  BRA.DIV ~URZ, `(.L_x_366) ;  /* 0x000019927f007947 */ /* 0x000fea000b800000 */
[----:B------:R3:W4:Y:S02]  /*16510*/  SHFL.IDX PT, R0, R10, RZ, 0x181f ;  /* 0x00181fff0a007589 */ /* 0x00072400000e0000 */
.L_x_411:
        /* <DEDUP_REMOVED lines=12> */
.L_x_368:
[----:B------:R-:W-:Y:S05]  /*165e0*/  BSYNC B0 ;  /* 0x0000000000007941 */ /* 0x000fea0003800000 */
.L_x_367:
[----:B------:R-:W-:Y:S05]  /*165f0*/  BRA.DIV ~URZ, `(.L_x_369) ;  /* 0x000019027f007947 */ /* 0x000fea000b800000 */
[----:B--2---:R2:W1:Y:S04]  /*16600*/  SHFL.IDX PT, R11, R6, 0x1, 0x181f ;  /* 0x00381f00060b7f89 */ /* 0x00446800000e0000 */
[----:B----4-:R2:W4:Y:S02]  /*16610*/  SHFL.IDX PT, R0, R10, 0x1, 0x181f ;  /* 0x00381f000a007f89 */ /* 0x01052400000e0000 */
.L_x_412:
        /* <DEDUP_REMOVED lines=12> */
.L_x_371:
[----:B------:R-:W-:Y:S05]  /*166e0*/  BSYNC B0 ;  /* 0x0000000000007941 */ /* 0x000fea0003800000 */
.L_x_370:
[----:B------:R-:W-:Y:S05]  /*166f0*/  BRA.DIV ~URZ, `(.L_x_372) ;  /* 0x000018c27f007947 */ /* 0x000fea000b800000 */
[----:B-1----:R1:W2:Y:S02]  /*16700*/  SHFL.IDX PT, R11, R6, 0x2, 0x181f ;  /* 0x00581f00060b7f89 */ /* 0x0022a400000e0000 */
.L_x_413:
[----:B------:R-:W-:Y:S05]  /*16710*/  BRA.DIV ~URZ, `(.L_x_373) ;  /* 0x000019127f007947 */ /* 0x000fea000b800000 */
[----:B----4-:R4:W1:Y:S02]  /*16720*/  SHFL.IDX PT, R0, R10, 0x2, 0x181f ;  /* 0x00581f000a007f89 */ /* 0x01086400000e0000 */
.L_x_414:
        /* <DEDUP_REMOVED lines=12> */
.L_x_375:
[----:B------:R-:W-:Y:S05]  /*167f0*/  BSYNC B0 ;  /* 0x0000000000007941 */ /* 0x000fea0003800000 */
.L_x_374:
[----:B------:R-:W-:Y:S05]  /*16800*/  BRA.DIV ~URZ, `(.L_x_376) ;  /* 0x000018827f007947 */ /* 0x000fea000b800000 */
[----:B-12---:R-:W1:Y:S04]  /*16810*/  SHFL.IDX PT, R6, R6, 0x3, 0x181f ;  /* 0x00781f0006067f89 */ /* 0x006e6800000e0000 */
[----:B------:R2:W3:Y:S02]  /*16820*/  SHFL.IDX PT, R0, R10, 0x3, 0x181f ;  /* 0x00781f000a007f89 */ /* 0x0004e400000e0000 */
.L_x_415:
        /* <DEDUP_REMOVED lines=11> */
.L_x_356:
[----:B------:R-:W-:Y:S05]  /*168e0*/  BSYNC B1 ;  /* 0x0000000000017941 */ /* 0x000fea0003800000 */
.L_x_340:
        /* <DEDUP_REMOVED lines=13> */
.L_x_416:
[----:B------:R-:W-:Y:S05]  /*169c0*/  BRA.DIV ~URZ, `(.L_x_379) ;  /* 0x000017f27f007947 */ /* 0x000fea000b800000 */
[----:B------:R4:W2:Y:S02]  /*169d0*/  SHFL.IDX PT, R8, R95, 0x1, 0x1f ;  /* 0x00201f005f087f89 */ /* 0x0008a400000e0000 */
.L_x_417:
        /* <DEDUP_REMOVED lines=18> */
.L_x_418:
        /* <DEDUP_REMOVED lines=16> */
.L_x_419:
[----:B----4-:R-:W-:Y:S01]  /*16c00*/  IMAD R0, R0, c[0x0][0x538], RZ ;  /* 0x00014e0000007a24 */ /* 0x010fe200078e02ff */
[----:B------:R-:W-:Y:S04]  /*16c10*/  BSSY B1, `(.L_x_382) ;  /* 0x000007c000017945 */ /* 0x000fe80003800000 */
[----:B--2---:R-:W-:-:S04]  /*16c20*/  IADD3 R8, R0, R8, RZ ;  /* 0x0000000800087210 */ /* 0x004fc80007ffe0ff */
[----:B---3--:R-:W-:-:S13]  /*16c30*/  ISETP.GT.AND P0, PT, R8, R10, PT ;  /* 0x0000000a0800720c */ /* 0x008fda0003f04270 */
[----:B------:R-:W-:Y:S05]  /*16c40*/  @P0 BRA `(.L_x_383) ;  /* 0x0000024000000947 */ /* 0x000fea0003800000 */
.L_x_387:
        /* <DEDUP_REMOVED lines=16> */
.L_x_420:
        /* <DEDUP_REMOVED lines=16> */
.L_x_421:
[----:B--2---:R-:W-:-:S05]  /*16e50*/  IMAD R0, R0, c[0x0][0x538], RZ ;  /* 0x00014e0000007a24 */ /* 0x004fca00078e02ff */
[----:B------:R-:W-:-:S04]  /*16e60*/  IADD3 R8, R0, R8, RZ ;  /* 0x0000000800087210 */ /* 0x000fc80007ffe0ff */
[----:B------:R-:W-:-:S13]  /*16e70*/  ISETP.GT.AND P0, PT, R8, R10, PT ;  /* 0x0000000a0800720c */ /* 0x000fda0003f04270 */
[----:B-1----:R-:W-:Y:S05]  /*16e80*/  @!P0 BRA `(.L_x_387) ;  /* 0xfffffdc000008947 */ /* 0x002fea000383ffff */
.L_x_383:
[----:B------:R-:W-:-:S05]  /*16e90*/  IADD3 R11, -R0, R8, RZ ;  /* 0x00000008000b7210 */ /* 0x000fca0007ffe1ff */
[----:B------:R-:W-:-:S05]  /*16ea0*/  IMAD R0, R4, c[0x0][0x538], R11 ;  /* 0x00014e0004007a24 */ /* 0x000fca00078e020b */
[----:B------:R-:W-:Y:S01]  /*16eb0*/  ISETP.GT.AND P0, PT, R0, R10, PT ;  /* 0x0000000a0000720c */ /* 0x000fe20003f04270 */
[----:B------:R-:W-:-:S12]  /*16ec0*/  BRA.DIV ~URZ, `(.L_x_388) ;  /* 0x000017327f007947 */ /* 0x000fd8000b800000 */
[----:B------:R-:W-:-:S04]  /*16ed0*/  VOTE.ANY R5, PT, !P0 ;  /* 0x0000000000057806 */ /* 0x000fc800040e0100 */
.L_x_422:
[----:B------:R2:W3:Y:S01]  /*16ee0*/  POPC R12, R5 ;  /* 0x00000005000c7309 */ /* 0x0004e20000000000 */
[----:B------:R-:W-:Y:S05]  /*16ef0*/  BRA.DIV ~URZ, `(.L_x_389) ;  /* 0x000017527f007947 */ /* 0x000fea000b800000 */
[----:B---3--:R3:W4:Y:S04]  /*16f00*/  SHFL.IDX PT, R8, R6, R12, 0x1f ;  /* 0x00001f0c06087589 */ /* 0x00872800000e0000 */
[----:B------:R3:W1:Y:S02]  /*16f10*/  SHFL.IDX PT, R7, R7, R12, 0x1f ;  /* 0x00001f0c07077589 */ /* 0x00066400000e0000 */
.L_x_423:
[----:B------:R-:W-:Y:S01]  /*16f20*/  ISETP.NE.AND P0, PT, R5, RZ, PT ;  /* 0x000000ff0500720c */ /* 0x000fe20003f05270 */
[----:B------:R-:W-:-:S12]  /*16f30*/  BSSY B0, `(.L_x_390) ;  /* 0x0000005000007945 */ /* 0x000fd80003800000 */
[----:B------:R-:W-:Y:S05]  /*16f40*/  @!P0 BRA `(.L_x_391) ;  /* 0x0000003000008947 */ /* 0x000fea0003800000 */
[----:B------:R-:W-:Y:S01]  /*16f50*/  IADD3 R3, R12, -0x1, RZ ;  /* 0xffffffff0c037810 */ /* 0x000fe20007ffe0ff */
[----:B------:R-:W-:Y:S05]  /*16f60*/  BRA.DIV ~URZ, `(.L_x_392) ;  /* 0x000017b27f007947 */ /* 0x000fea000b800000 */
[----:B------:R2:W3:Y:S02]  /*16f70*/  SHFL.IDX PT, R13, R4, R3, 0x1f ;  /* 0x00001f03040d7589 */ /* 0x0004e400000e0000 */
.L_x_391:
[----:B------:R-:W-:Y:S05]  /*16f80*/  BSYNC B0 ;  /* 0x0000000000007941 */ /* 0x000fea0003800000 */
.L_x_390:
        /* <DEDUP_REMOVED lines=41> */
[----:B------:R-:W-:-:S03]  /*17220*/  IABS R9, R0 ;  /* 0x0000000000097213 */ /* 0x000fc60000000000 */
[----:B------:R-:W-:Y:S01]  /*17230*/  IMAD.HI.U32 R2, R3, R4, R2 ;  /* 0x0000000403027227 */ /* 0x000fe200078e0002 */
[----:B------:R-:W-:-:S03]  /*17240*/  MOV R4, R6 ;  /* 0x0000000600047202 */ /* 0x000fc60000000f00 */
[----:B------:R-:W-:-:S04]  /*17250*/  IMAD.MOV.U32 R3, RZ, RZ, R9 ;  /* 0x000000ffff037224 */ /* 0x000fc800078e0009 */
        /* <DEDUP_REMOVED lines=19> */
.L_x_384:
[----:B------:R-:W-:Y:S01]  /*17390*/  IMAD.MOV.U32 R240, RZ, RZ, R10 ;  /* 0x000000fffff07224 */ /* 0x000fe200078e000a */
[----:B------:R-:W-:Y:S01]  /*173a0*/  MOV R242, RZ ;  /* 0x000000ff00f27202 */ /* 0x000fe20000000f00 */
[----:B------:R-:W-:Y:S01]  /*173b0*/  IMAD.MOV.U32 R241, RZ, RZ, RZ ;  /* 0x000000fffff17224 */ /* 0x000fe200078e00ff */
[----:B------:R-:W-:Y:S02]  /*173c0*/  MOV R243, c[0x0][0x53c] ;  /* 0x00014f0000f37a02 */ /* 0x000fe40000000f00 */
.L_x_393:
[----:B------:R-:W-:Y:S05]  /*173d0*/  BSYNC B1 ;  /* 0x0000000000017941 */ /* 0x000fea0003800000 */
.L_x_382:
[----:B------:R-:W-:Y:S01]  /*173e0*/  WARPSYNC 0xffffffff ;  /* 0xffffffff00007948 */ /* 0x000fe20003800000 */
[----:B------:R-:W-:Y:S01]  /*173f0*/  BAR.SYNC.DEFER_BLOCKING 0x4, 0x100 ;  /* 0x0104000000007b1d */ /* 0x000fe20000010000 */
[----:B------:R-:W-:-:S13]  /*17400*/  ISETP.NE.AND P0, PT, R14, RZ, PT ;  /* 0x000000ff0e00720c */ /* 0x000fda0003f05270 */
[----:B------:R2:W-:Y:S04]  /*17410*/  @!P0 STS.128 [0xf100], R240 ;  /* 0x00f100f0ff008388 */ /* 0x0005e80000000c00 */
[----:B------:R-:W-:Y:S06]  /*17420*/  BAR.ARV 0x5, 0x100 ;  /* 0x0144000000007b1d */ /* 0x000fec0000002000 */
.L_x_377:
[----:B-1----:R-:W-:-:S13]  /*17430*/  ISETP.GE.AND P0, PT, R243, c[0x0][0x53c], PT ;  /* 0x00014f00f3007a0c */ /* 0x002fda0003f06270 */
[----:B--2---:R-:W-:Y:S01]  /*17440*/  @P0 CALL.REL.NOINC `(.L_x_394) ;  /* 0x0000001000000944 */ /* 0x004fe20003c00000 */
[----:B------:R-:W-:Y:S05]  /*17450*/  BRA `(.L_x_395) ;  /* 0xfffe9d4000007947 */ /* 0x000fea000383ffff */
.L_x_394:
[----:B------:R-:W-:Y:S05]  /*17460*/  EXIT ;  /* 0x000000000000794d */ /* 0x000fea0003800000 */
.L_x_236:
[----:B------:R-:W-:Y:S01]  /*17470*/  IMAD.MOV.U32 R0, RZ, RZ, R5 ;  /* 0x000000ffff007224 */ /* 0x000fe200078e0005 */
[----:B------:R-:W-:Y:S02]  /*17480*/  MOV R2, 0x1 ;  /* 0x0000000100027802 */ /* 0x000fe40000000f00 */
[----:B------:R-:W-:Y:S02]  /*17490*/  MOV R3, 0x174b0 ;  /* 0x000174b000037802 */ /* 0x000fe40000000f00 */
[----:B--2---:R-:W-:Y:S05]  /*174a0*/  CALL.REL.NOINC `($__internal_8_$__cuda_sm70_shflsync_up_p) ;  /* 0x0000136000007944 */ /* 0x004fea0003c00000 */
[----:B------:R-:W-:Y:S01]  /*174b0*/  MOV R0, R4 ;  /* 0x0000000400007202 */ /* 0x000fe20000000f00 */
[----:B------:R-:W-:Y:S05]  /*174c0*/  BRA `(.L_x_396) ;  /* 0xfffe8f9000007947 */ /* 0x000fea000383ffff */
.L_x_237:
[----:B------:R-:W-:Y:S01]  /*174d0*/  IMAD.MOV.U32 R0, RZ, RZ, R5 ;  /* 0x000000ffff007224 */ /* 0x000fe200078e0005 */
[----:B------:R-:W-:Y:S02]  /*174e0*/  MOV R2, 0x2 ;  /* 0x0000000200027802 */ /* 0x000fe40000000f00 */
[----:B------:R-:W-:Y:S02]  /*174f0*/  MOV R3, 0x17510 ;  /* 0x0001751000037802 */ /* 0x000fe40000000f00 */
[----:B--2---:R-:W-:Y:S05]  /*17500*/  CALL.REL.NOINC `($__internal_8_$__cuda_sm70_shflsync_up_p) ;  /* 0x0000130000007944 */ /* 0x004fea0003c00000 */
[----:B------:R-:W-:Y:S01]  /*17510*/  SEL R0, R4, RZ, P4 ;  /* 0x000000ff04007207 */ /* 0x000fe20002000000 */
[----:B------:R-:W-:Y:S01]  /*17520*/  IMAD.MOV.U32 R2, RZ, RZ, 0x4 ;  /* 0x00000004ff027424 */ /* 0x000fe200078e00ff */
[----:B------:R-:W-:-:S03]  /*17530*/  MOV R3, 0x17560 ;  /* 0x0001756000037802 */ /* 0x000fc60000000f00 */
[----:B------:R-:W-:Y:S02]  /*17540*/  IMAD.IADD R0, R5, 0x1, R0 ;  /* 0x0000000105007824 */ /* 0x000fe400078e0200 */
[----:B------:R-:W-:Y:S05]  /*17550*/  CALL.REL.NOINC `($__internal_8_$__cuda_sm70_shflsync_up_p) ;  /* 0x000012b000007944 */ /* 0x000fea0003c00000 */
        /* <DEDUP_REMOVED lines=13> */
[----:B------:R-:W-:Y:S01]  /*17630*/  IMAD.IADD R4, R0, 0x1, R4 ;  /* 0x0000000100047824 */ /* 0x000fe200078e0204 */
[----:B------:R-:W-:-:S03]  /*17640*/  MOV R0, 0x1f ;  /* 0x0000001f00007802 */ /* 0x000fc60000000f00 */
[----:B------:R-:W-:Y:S02]  /*17650*/  IMAD.MOV.U32 R9, RZ, RZ, R4 ;  /* 0x000000ffff097224 */ /* 0x000fe400078e0004 */
[----:B------:R-:W-:Y:S05]  /*17660*/  CALL.REL.NOINC `($__internal_7_$__cuda_sm70_shflsync_idx_p) ;  /* 0x0000115000007944 */ /* 0x000fea0003c00000 */
[----:B------:R-:W-:Y:S05]  /*17670*/  BRA `(.L_x_397) ;  /* 0xfffe8ee000007947 */ /* 0x000fea000383ffff */
.L_x_239:
[----:B------:R-:W-:Y:S02]  /*17680*/  SEL R0, RZ, 0x1, P0 ;  /* 0x00000001ff007807 */ /* 0x000fe40000000000 */
[----:B------:R-:W-:Y:S02]  /*17690*/  MOV R2, 0x176b0 ;  /* 0x000176b000027802 */ /* 0x000fe40000000f00 */
[----:B--2---:R-:W-:Y:S05]  /*176a0*/  CALL.REL.NOINC `($__internal_9_$__cuda_sm70_votesync_ballot) ;  /* 0x000011d000007944 */ /* 0x004fea0003c00000 */
[----:B------:R-:W-:Y:S01]  /*176b0*/  MOV R5, R0 ;  /* 0x0000000000057202 */ /* 0x000fe20000000f00 */
[----:B------:R-:W-:Y:S05]  /*176c0*/  BRA `(.L_x_398) ;  /* 0xfffe8f2000007947 */ /* 0x000fea000383ffff */
.L_x_240:
[----:B------:R-:W-:Y:S01]  /*176d0*/  IMAD.MOV.U32 R9, RZ, RZ, R8 ;  /* 0x000000ffff097224 */ /* 0x000fe200078e0008 */
[----:B---3--:R-:W-:Y:S01]  /*176e0*/  MOV R3, R14 ;  /* 0x0000000e00037202 */ /* 0x008fe20000000f00 */
[----:B------:R-:W-:Y:S01]  /*176f0*/  IMAD.MOV.U32 R0, RZ, RZ, 0x1f ;  /* 0x0000001fff007424 */ /* 0x000fe200078e00ff */
[----:B------:R-:W-:Y:S02]  /*17700*/  MOV R2, 0x17720 ;  /* 0x0001772000027802 */ /* 0x000fe40000000f00 */
[----:B-12---:R-:W-:Y:S05]  /*17710*/  CALL.REL.NOINC `($__internal_7_$__cuda_sm70_shflsync_idx_p) ;  /* 0x000010a000007944 */ /* 0x006fea0003c00000 */
[----:B------:R-:W-:Y:S01]  /*17720*/  IMAD.MOV.U32 R12, RZ, RZ, R0 ;  /* 0x000000ffff0c7224 */ /* 0x000fe200078e0000 */
[----:B------:R-:W-:Y:S01]  /*17730*/  MOV R9, R7 ;  /* 0x0000000700097202 */ /* 0x000fe20000000f00 */
[----:B------:R-:W-:Y:S01]  /*17740*/  IMAD.MOV.U32 R6, RZ, RZ, RZ ;  /* 0x000000ffff067224 */ /* 0x000fe200078e00ff */
[----:B------:R-:W-:Y:S01]  /*17750*/  MOV R3, R14 ;  /* 0x0000000e00037202 */ /* 0x000fe20000000f00 */
[----:B------:R-:W-:Y:S01]  /*17760*/  IMAD.MOV.U32 R0, RZ, RZ, 0x1f ;  /* 0x0000001fff007424 */ /* 0x000fe200078e00ff */
[----:B------:R-:W-:-:S02]  /*17770*/  MOV R2, 0x17790 ;  /* 0x0001779000027802 */ /* 0x000fc40000000f00 */
[----:B------:R-:W-:Y:S05]  /*17780*/  CALL.REL.NOINC `($__internal_7_$__cuda_sm70_shflsync_idx_p) ;  /* 0x0000103000007944 */ /* 0x000fea0003c00000 */
[----:B------:R-:W-:Y:S01]  /*17790*/  MOV R11, R0 ;  /* 0x00000000000b7202 */ /* 0x000fe20000000f00 */
[----:B------:R-:W-:Y:S05]  /*177a0*/  BRA `(.L_x_399) ;  /* 0xfffe8e9000007947 */ /* 0x000fea000383ffff */
.L_x_243:
[----:B------:R-:W-:Y:S01]  /*177b0*/  IMAD.MOV.U32 R9, RZ, RZ, R4 ;  /* 0x000000ffff097224 */ /* 0x000fe200078e0004 */
[----:B------:R-:W-:-:S02]  /*177c0*/  MOV R0, 0x1f ;  /* 0x0000001f00007802 */ /* 0x000fc40000000f00 */
[----:B------:R-:W-:Y:S02]  /*177d0*/  MOV R2, 0x177f0 ;  /* 0x000177f000027802 */ /* 0x000fe40000000f00 */
[----:B-1234-:R-:W-:Y:S05]  /*177e0*/  CALL.REL.NOINC `($__internal_7_$__cuda_sm70_shflsync_idx_p) ;  /* 0x00000fd000007944 */ /* 0x01efea0003c00000 */
[----:B------:R-:W-:Y:S01]  /*177f0*/  MOV R6, R0 ;  /* 0x0000000000067202 */ /* 0x000fe20000000f00 */
[----:B------:R-:W-:Y:S05]  /*17800*/  BRA `(.L_x_242) ;  /* 0xfffe8e9000007947 */ /* 0x000fea000383ffff */
.L_x_337:
[----:B------:R-:W-:Y:S01]  /*17810*/  IMAD.MOV.U32 R2, RZ, RZ, R228 ;  /* 0x000000ffff027224 */ /* 0x000fe200078e00e4 */
[----:B------:R-:W-:Y:S01]  /*17820*/  MOV R7, 0x1f ;  /* 0x0000001f00077802 */ /* 0x000fe20000000f00 */
[----:B------:R-:W-:Y:S01]  /*17830*/  IMAD.MOV.U32 R5, RZ, RZ, 0x2 ;  /* 0x00000002ff057424 */ /* 0x000fe200078e00ff */
[----:B------:R-:W-:Y:S02]  /*17840*/  MOV R6, 0xffffffff ;  /* 0xffffffff00067802 */ /* 0x000fe40000000f00 */
[----:B------:R-:W-:Y:S02]  /*17850*/  MOV R4, 0x17870 ;  /* 0x0001787000047802 */ /* 0x000fe40000000f00 */
[----:B------:R-:W-:Y:S05]  /*17860*/  CALL.REL.NOINC `($__internal_6_$__cuda_sm70_shflsync_bfly_p) ;  /* 0x00000f1000007944 */ /* 0x000fea0003c00000 */
[----:B------:R-:W-:Y:S01]  /*17870*/  FADD.FTZ R3, R228, R2 ;  /* 0x00000002e4037221 */ /* 0x000fe20000010000 */
[----:B------:R-:W-:Y:S02]  /*17880*/  MOV R5, 0x1 ;  /* 0x0000000100057802 */ /* 0x000fe40000000f00 */
[----:B------:R-:W-:Y:S02]  /*17890*/  MOV R4, 0x178c0 ;  /* 0x000178c000047802 */ /* 0x000fe40000000f00 */
[----:B------:R-:W-:-:S02]  /*178a0*/  MOV R2, R3 ;  /* 0x0000000300027202 */ /* 0x000fc40000000f00 */
[----:B------:R-:W-:Y:S05]  /*178b0*/  CALL.REL.NOINC `($__internal_6_$__cuda_sm70_shflsync_bfly_p) ;  /* 0x00000ec000007944 */ /* 0x000fea0003c00000 */
[----:B------:R-:W-:Y:S01]  /*178c0*/  FADD.FTZ R0, R3, R2 ;  /* 0x0000000203007221 */ /* 0x000fe20000010000 */
[----:B------:R-:W-:-:S02]  /*178d0*/  MOV R2, R229 ;  /* 0x000000e500027202 */ /* 0x000fc40000000f00 */
[----:B------:R-:W-:Y:S02]  /*178e0*/  MOV R5, 0x2 ;  /* 0x0000000200057802 */ /* 0x000fe40000000f00 */
[----:B------:R-:W-:Y:S02]  /*178f0*/  MOV R4, 0x17910 ;  /* 0x0001791000047802 */ /* 0x000fe40000000f00 */
[----:B------:R-:W-:Y:S05]  /*17900*/  CALL.REL.NOINC `($__internal_6_$__cuda_sm70_shflsync_bfly_p) ;  /* 0x00000e7000007944 */ /* 0x000fea0003c00000 */
[----:B------:R-:W-:Y:S01]  /*17910*/  FADD.FTZ R3, R229, R2 ;  /* 0x00000002e5037221 */ /* 0x000fe20000010000 */
[----:B------:R-:W-:Y:S02]  /*17920*/  MOV R5, 0x1 ;  /* 0x0000000100057802 */ /* 0x000fe40000000f00 */
[----:B------:R-:W-:Y:S02]  /*17930*/  MOV R4, 0x17960 ;  /* 0x0001796000047802 */ /* 0x000fe40000000f00 */
[----:B------:R-:W-:Y:S02]  /*17940*/  MOV R2, R3 ;  /* 0x0000000300027202 */ /* 0x000fe40000000f00 */
[----:B------:R-:W-:Y:S05]  /*17950*/  CALL.REL.NOINC `($__internal_6_$__cuda_sm70_shflsync_bfly_p) ;  /* 0x00000e2000007944 */ /* 0x000fea0003c00000 */
[----:B------:R-:W-:Y:S01]  /*17960*/  MOV R4, R2 ;  /* 0x0000000200047202 */ /* 0x000fe20000000f00 */
[----:B------:R-:W-:Y:S05]  /*17970*/  BRA `(.L_x_400) ;  /* 0xffffbe1000007947 */ /* 0x000fea000383ffff */
.L_x_344:
[----:B--234-:R-:W-:Y:S01]  /*17980*/  IMAD.MOV.U32 R9, RZ, RZ, R7 ;  /* 0x000000ffff097224 */ /* 0x01cfe200078e0007 */
[----:B------:R-:W-:Y:S01]  /*17990*/  MOV R3, RZ ;  /* 0x000000ff00037202 */ /* 0x000fe20000000f00 */
[----:B------:R-:W-:Y:S01]  /*179a0*/  IMAD.MOV.U32 R0, RZ, RZ, 0x181f ;  /* 0x0000181fff007424 */ /* 0x000fe200078e00ff */
[----:B------:R-:W-:-:S02]  /*179b0*/  MOV R2, 0x179d0 ;  /* 0x000179d000027802 */ /* 0x000fc40000000f00 */
[----:B-1----:R-:W-:Y:S05]  /*179c0*/  CALL.REL.NOINC `($__internal_7_$__cuda_sm70_shflsync_idx_p) ;  /* 0x00000df000007944 */ /* 0x002fea0003c00000 */
[----:B------:R-:W-:Y:S01]  /*179d0*/  MOV R8, R0 ;  /* 0x0000000000087202 */ /* 0x000fe20000000f00 */
[----:B------:R-:W-:Y:S05]  /*179e0*/  BRA `(.L_x_401) ;  /* 0xffffd31000007947 */ /* 0x000fea000383ffff */
.L_x_345:
[----:B------:R-:W-:Y:S01]  /*179f0*/  IMAD.MOV.U32 R9, RZ, RZ, R10 ;  /* 0x000000ffff097224 */ /* 0x000fe200078e000a */
[----:B------:R-:W-:Y:S01]  /*17a00*/  MOV R3, RZ ;  /* 0x000000ff00037202 */ /* 0x000fe20000000f00 */
[----:B------:R-:W-:Y:S01]  /*17a10*/  IMAD.MOV.U32 R0, RZ, RZ, 0x181f ;  /* 0x0000181fff007424 */ /* 0x000fe200078e00ff */
[----:B------:R-:W-:-:S02]  /*17a20*/  MOV R2, 0x17a40 ;  /* 0x00017a4000027802 */ /* 0x000fc40000000f00 */
[----:B-123--:R-:W-:Y:S05]  /*17a30*/  CALL.REL.NOINC `($__internal_7_$__cuda_sm70_shflsync_idx_p) ;  /* 0x00000d8000007944 */ /* 0x00efea0003c00000 */
[----:B------:R-:W-:Y:S05]  /*17a40*/  BRA `(.L_x_402) ;  /* 0xffffd2d000007947 */ /* 0x000fea000383ffff */
.L_x_348:
[----:B------:R-:W-:Y:S01]  /*17a50*/  IMAD.MOV.U32 R9, RZ, RZ, R7 ;  /* 0x000000ffff097224 */ /* 0x000fe200078e0007 */
[----:B--2---:R-:W-:Y:S01]  /*17a60*/  MOV R3, 0x1 ;  /* 0x0000000100037802 */ /* 0x004fe20000000f00 */
[----:B------:R-:W-:Y:S01]  /*17a70*/  IMAD.MOV.U32 R0, RZ, RZ, 0x181f ;  /* 0x0000181fff007424 */ /* 0x000fe200078e00ff */
[----:B------:R-:W-:-:S02]  /*17a80*/  MOV R2, 0x17aa0 ;  /* 0x00017aa000027802 */ /* 0x000fc40000000f00 */
[----:B-1-34-:R-:W-:Y:S05]  /*17a90*/  CALL.REL.NOINC `($__internal_7_$__cuda_sm70_shflsync_idx_p) ;  /* 0x00000d2000007944 */ /* 0x01afea0003c00000 */
[----:B------:R-:W-:Y:S01]  /*17aa0*/  IMAD.MOV.U32 R8, RZ, RZ, R0 ;  /* 0x000000ffff087224 */ /* 0x000fe200078e0000 */
[----:B------:R-:W-:Y:S01]  /*17ab0*/  MOV R3, 0x1 ;  /* 0x0000000100037802 */ /* 0x000fe20000000f00 */
[----:B------:R-:W-:Y:S01]  /*17ac0*/  IMAD.MOV.U32 R9, RZ, RZ, R10 ;  /* 0x000000ffff097224 */ /* 0x000fe200078e000a */
[----:B------:R-:W-:-:S02]  /*17ad0*/  MOV R0, 0x181f ;  /* 0x0000181f00007802 */ /* 0x000fc40000000f00 */
[----:B------:R-:W-:Y:S02]  /*17ae0*/  MOV R2, 0x17b00 ;  /* 0x00017b0000027802 */ /* 0x000fe40000000f00 */
[----:B------:R-:W-:Y:S05]  /*17af0*/  CALL.REL.NOINC `($__internal_7_$__cuda_sm70_shflsync_idx_p) ;  /* 0x00000cc000007944 */ /* 0x000fea0003c00000 */
[----:B------:R-:W-:Y:S05]  /*17b00*/  BRA `(.L_x_403) ;  /* 0xffffd30000007947 */ /* 0x000fea000383ffff */
.L_x_351:
[----:B------:R-:W-:Y:S01]  /*17b10*/  IMAD.MOV.U32 R9, RZ, RZ, R7 ;  /* 0x000000ffff097224 */ /* 0x000fe200078e0007 */
[----:B--2---:R-:W-:Y:S01]  /*17b20*/  MOV R3, 0x2 ;  /* 0x0000000200037802 */ /* 0x004fe20000000f00 */
[----:B------:R-:W-:Y:S01]  /*17b30*/  IMAD.MOV.U32 R0, RZ, RZ, 0x181f ;  /* 0x0000181fff007424 */ /* 0x000fe200078e00ff */
[----:B------:R-:W-:Y:S02]  /*17b40*/  MOV R2, 0x17b60 ;  /* 0x00017b6000027802 */ /* 0x000fe40000000f00 */
[----:B-1-34-:R-:W-:Y:S05]  /*17b50*/  CALL.REL.NOINC `($__internal_7_$__cuda_sm70_shflsync_idx_p) ;  /* 0x00000c6000007944 */ /* 0x01afea0003c00000 */
[----:B------:R-:W-:Y:S01]  /*17b60*/  MOV R8, R0 ;  /* 0x0000000000087202 */ /* 0x000fe20000000f00 */
[----:B------:R-:W-:Y:S05]  /*17b70*/  BRA `(.L_x_404) ;  /* 0xffffd38000007947 */ /* 0x000fea000383ffff */
.L_x_352:
[----:B------:R-:W-:Y:S01]  /*17b80*/  IMAD.MOV.U32 R9, RZ, RZ, R10 ;  /* 0x000000ffff097224 */ /* 0x000fe200078e000a */
[----:B--2---:R-:W-:Y:S01]  /*17b90*/  MOV R3, 0x2 ;  /* 0x0000000200037802 */ /* 0x004fe20000000f00 */
[----:B------:R-:W-:Y:S01]  /*17ba0*/  IMAD.MOV.U32 R0, RZ, RZ, 0x181f ;  /* 0x0000181fff007424 */ /* 0x000fe200078e00ff */
[----:B------:R-:W-:Y:S02]  /*17bb0*/  MOV R2, 0x17bd0 ;  /* 0x00017bd000027802 */ /* 0x000fe40000000f00 */
[----:B-1-34-:R-:W-:Y:S05]  /*17bc0*/  CALL.REL.NOINC `($__internal_7_$__cuda_sm70_shflsync_idx_p) ;  /* 0x00000bf000007944 */ /* 0x01afea0003c00000 */
[----:B------:R-:W-:Y:S05]  /*17bd0*/  BRA `(.L_x_405) ;  /* 0xffffd34000007947 */ /* 0x000fea000383ffff */
.L_x_355:
[----:B------:R-:W-:Y:S01]  /*17be0*/  IMAD.MOV.U32 R9, RZ, RZ, R7 ;  /* 0x000000ffff097224 */ /* 0x000fe200078e0007 */
[----:B---3--:R-:W-:Y:S01]  /*17bf0*/  MOV R3, 0x3 ;  /* 0x0000000300037802 */ /* 0x008fe20000000f00 */
[----:B----4-:R-:W-:Y:S01]  /*17c00*/  IMAD.MOV.U32 R0, RZ, RZ, 0x181f ;  /* 0x0000181fff007424 */ /* 0x010fe200078e00ff */
[----:B------:R-:W-:-:S02]  /*17c10*/  MOV R2, 0x17c30 ;  /* 0x00017c3000027802 */ /* 0x000fc40000000f00 */
[----:B-12---:R-:W-:Y:S05]  /*17c20*/  CALL.REL.NOINC `($__internal_7_$__cuda_sm70_shflsync_idx_p) ;  /* 0x00000b9000007944 */ /* 0x006fea0003c00000 */
[----:B------:R-:W-:Y:S01]  /*17c30*/  IMAD.MOV.U32 R7, RZ, RZ, R0 ;  /* 0x000000ffff077224 */ /* 0x000fe200078e0000 */
[----:B------:R-:W-:Y:S01]  /*17c40*/  MOV R3, 0x3 ;  /* 0x0000000300037802 */ /* 0x000fe20000000f00 */
[----:B------:R-:W-:Y:S01]  /*17c50*/  IMAD.MOV.U32 R9, RZ, RZ, R10 ;  /* 0x000000ffff097224 */ /* 0x000fe200078e000a */
[----:B------:R-:W-:-:S02]  /*17c60*/  MOV R0, 0x181f ;  /* 0x0000181f00007802 */ /* 0x000fc40000000f00 */
[----:B------:R-:W-:Y:S02]  /*17c70*/  MOV R2, 0x17c90 ;  /* 0x00017c9000027802 */ /* 0x000fe40000000f00 */
[----:B------:R-:W-:Y:S05]  /*17c80*/  CALL.REL.NOINC `($__internal_7_$__cuda_sm70_shflsync_idx_p) ;  /* 0x00000b3000007944 */ /* 0x000fea0003c00000 */
[----:B------:R-:W-:Y:S05]  /*17c90*/  BRA `(.L_x_406) ;  /* 0xffffd38000007947 */ /* 0x000fea000383ffff */
.L_x_357:
[----:B------:R-:W-:Y:S01]  /*17ca0*/  IMAD.MOV.U32 R9, RZ, RZ, R14 ;  /* 0x000000ffff097224 */ /* 0x000fe200078e000e */
[----:B------:R-:W-:Y:S01]  /*17cb0*/  MOV R3, RZ ;  /* 0x000000ff00037202 */ /* 0x000fe20000000f00 */
[----:B------:R-:W-:Y:S01]  /*17cc0*/  IMAD.MOV.U32 R0, RZ, RZ, 0x1c1f ;  /* 0x00001c1fff007424 */ /* 0x000fe200078e00ff */
[----:B------:R-:W-:Y:S02]  /*17cd0*/  MOV R2, 0x17cf0 ;  /* 0x00017cf000027802 */ /* 0x000fe40000000f00 */
[----:B------:R-:W-:Y:S05]  /*17ce0*/  CALL.REL.NOINC `($__internal_7_$__cuda_sm70_shflsync_idx_p) ;  /* 0x00000ad000007944 */ /* 0x000fea0003c00000 */
[----:B------:R-:W-:Y:S01]  /*17cf0*/  MOV R5, R0 ;  /* 0x0000000000057202 */ /* 0x000fe20000000f00 */
[----:B------:R-:W-:Y:S05]  /*17d00*/  BRA `(.L_x_407) ;  /* 0xffffd5f000007947 */ /* 0x000fea000383ffff */
.L_x_358:
[----:B------:R-:W-:Y:S01]  /*17d10*/  IMAD.MOV.U32 R9, RZ, RZ, R28 ;  /* 0x000000ffff097224 */ /* 0x000fe200078e001c */
[----:B------:R-:W-:Y:S01]  /*17d20*/  MOV R3, RZ ;  /* 0x000000ff00037202 */ /* 0x000fe20000000f00 */
[----:B------:R-:W-:Y:S01]  /*17d30*/  IMAD.MOV.U32 R0, RZ, RZ, 0x1c1f ;  /* 0x00001c1fff007424 */ /* 0x000fe200078e00ff */
[----:B------:R-:W-:Y:S02]  /*17d40*/  MOV R2, 0x17d60 ;  /* 0x00017d6000027802 */ /* 0x000fe40000000f00 */
[----:B-12---:R-:W-:Y:S05]  /*17d50*/  CALL.REL.NOINC `($__internal_7_$__cuda_sm70_shflsync_idx_p) ;  /* 0x00000a6000007944 */ /* 0x006fea0003c00000 */
[----:B------:R-:W-:Y:S05]  /*17d60*/  BRA `(.L_x_408) ;  /* 0xffffd5b000007947 */ /* 0x000fea000383ffff */
.L_x_361:
[----:B----4-:R-:W-:Y:S01]  /*17d70*/  IMAD.MOV.U32 R9, RZ, RZ, R14 ;  /* 0x000000ffff097224 */ /* 0x010fe200078e000e */
[----:B------:R-:W-:Y:S01]  /*17d80*/  MOV R3, 0x1 ;  /* 0x0000000100037802 */ /* 0x000fe20000000f00 */
[----:B------:R-:W-:Y:S01]  /*17d90*/  IMAD.MOV.U32 R0, RZ, RZ, 0x1c1f ;  /* 0x00001c1fff007424 */ /* 0x000fe200078e00ff */
[----:B------:R-:W-:-:S02]  /*17da0*/  MOV R2, 0x17dc0 ;  /* 0x00017dc000027802 */ /* 0x000fc40000000f00 */
[----:B-123--:R-:W-:Y:S05]  /*17db0*/  CALL.REL.NOINC `($__internal_7_$__cuda_sm70_shflsync_idx_p) ;  /* 0x00000a0000007944 */ /* 0x00efea0003c00000 */
[----:B------:R-:W-:Y:S01]  /*17dc0*/  IMAD.MOV.U32 R5, RZ, RZ, R0 ;  /* 0x000000ffff057224 */ /* 0x000fe200078e0000 */
[----:B------:R-:W-:Y:S01]  /*17dd0*/  MOV R3, 0x1 ;  /* 0x0000000100037802 */ /* 0x000fe20000000f00 */
[----:B------:R-:W-:Y:S01]  /*17de0*/  IMAD.MOV.U32 R9, RZ, RZ, R28 ;  /* 0x000000ffff097224 */ /* 0x000fe200078e001c */
[----:B------:R-:W-:-:S02]  /*17df0*/  MOV R0, 0x1c1f ;  /* 0x00001c1f00007802 */ /* 0x000fc40000000f00 */
[----:B------:R-:W-:Y:S02]  /*17e00*/  MOV R2, 0x17e20 ;  /* 0x00017e2000027802 */ /* 0x000fe40000000f00 */
[----:B------:R-:W-:Y:S05]  /*17e10*/  CALL.REL.NOINC `($__internal_7_$__cuda_sm70_shflsync_idx_p) ;  /* 0x000009a000007944 */ /* 0x000fea0003c00000 */
[----:B------:R-:W-:Y:S05]  /*17e20*/  BRA `(.L_x_409) ;  /* 0xffffdb7000007947 */ /* 0x000fea000383ffff */
.L_x_365:
[----:B------:R-:W-:Y:S01]  /*17e30*/  IMAD.MOV.U32 R9, RZ, RZ, R6 ;  /* 0x000000ffff097224 */ /* 0x000fe200078e0006 */
[----:B------:R-:W-:Y:S01]  /*17e40*/  MOV R3, RZ ;  /* 0x000000ff00037202 */ /* 0x000fe20000000f00 */
[----:B------:R-:W-:Y:S01]  /*17e50*/  IMAD.MOV.U32 R0, RZ, RZ, 0x181f ;  /* 0x0000181fff007424 */ /* 0x000fe200078e00ff */
[----:B------:R-:W-:Y:S02]  /*17e60*/  MOV R2, 0x17e80 ;  /* 0x00017e8000027802 */ /* 0x000fe40000000f00 */
[----:B------:R-:W-:Y:S05]  /*17e70*/  CALL.REL.NOINC `($__internal_7_$__cuda_sm70_shflsync_idx_p) ;  /* 0x0000094000007944 */ /* 0x000fea0003c00000 */
[----:B------:R-:W-:Y:S01]  /*17e80*/  MOV R11, R0 ;  /* 0x00000000000b7202 */ /* 0x000fe20000000f00 */
[----:B------:R-:W-:Y:S05]  /*17e90*/  BRA `(.L_x_410) ;  /* 0xffffe66000007947 */ /* 0x000fea000383ffff */
.L_x_366:
[----:B------:R-:W-:Y:S01]  /*17ea0*/  IMAD.MOV.U32 R9, RZ, RZ, R10 ;  /* 0x000000ffff097224 */ /* 0x000fe200078e000a */
[----:B------:R-:W-:Y:S01]  /*17eb0*/  MOV R3, RZ ;  /* 0x000000ff00037202 */ /* 0x000fe20000000f00 */
[----:B------:R-:W-:Y:S01]  /*17ec0*/  IMAD.MOV.U32 R0, RZ, RZ, 0x181f ;  /* 0x0000181fff007424 */ /* 0x000fe200078e00ff */
[----:B------:R-:W-:Y:S02]  /*17ed0*/  MOV R2, 0x17ef0 ;  /* 0x00017ef000027802 */ /* 0x000fe40000000f00 */
[----:B-12---:R-:W-:Y:S05]  /*17ee0*/  CALL.REL.NOINC `($__internal_7_$__cuda_sm70_shflsync_idx_p) ;  /* 0x000008d000007944 */ /* 0x006fea0003c00000 */
[----:B------:R-:W-:Y:S05]  /*17ef0*/  BRA `(.L_x_411) ;  /* 0xffffe62000007947 */ /* 0x000fea000383ffff */
.L_x_369:
[----:B------:R-:W-:Y:S01]  /*17f00*/  IMAD.MOV.U32 R9, RZ, RZ, R6 ;  /* 0x000000ffff097224 */ /* 0x000fe200078e0006 */
[----:B--2---:R-:W-:Y:S01]  /*17f10*/  MOV R3, 0x1 ;  /* 0x0000000100037802 */ /* 0x004fe20000000f00 */
[----:B----4-:R-:W-:Y:S01]  /*17f20*/  IMAD.MOV.U32 R0, RZ, RZ, 0x181f ;  /* 0x0000181fff007424 */ /* 0x010fe200078e00ff */
[----:B------:R-:W-:-:S02]  /*17f30*/  MOV R2, 0x17f50 ;  /* 0x00017f5000027802 */ /* 0x000fc40000000f00 */
[----:B-1-3--:R-:W-:Y:S05]  /*17f40*/  CALL.REL.NOINC `($__internal_7_$__cuda_sm70_shflsync_idx_p) ;  /* 0x0000087000007944 */ /* 0x00afea0003c00000 */
[----:B------:R-:W-:Y:S01]  /*17f50*/  IMAD.MOV.U32 R11, RZ, RZ, R0 ;  /* 0x000000ffff0b7224 */ /* 0x000fe200078e0000 */
[----:B------:R-:W-:Y:S01]  /*17f60*/  MOV R3, 0x1 ;  /* 0x0000000100037802 */ /* 0x000fe20000000f00 */
[----:B------:R-:W-:Y:S01]  /*17f70*/  IMAD.MOV.U32 R9, RZ, RZ, R10 ;  /* 0x000000ffff097224 */ /* 0x000fe200078e000a */
[----:B------:R-:W-:-:S02]  /*17f80*/  MOV R0, 0x181f ;  /* 0x0000181f00007802 */ /* 0x000fc40000000f00 */
[----:B------:R-:W-:Y:S02]  /*17f90*/  MOV R2, 0x17fb0 ;  /* 0x00017fb000027802 */ /* 0x000fe40000000f00 */
[----:B------:R-:W-:Y:S05]  /*17fa0*/  CALL.REL.NOINC `($__internal_7_$__cuda_sm70_shflsync_idx_p) ;  /* 0x0000081000007944 */ /* 0x000fea0003c00000 */
[----:B------:R-:W-:Y:S05]  /*17fb0*/  BRA `(.L_x_412) ;  /* 0xffffe66000007947 */ /* 0x000fea000383ffff */
.L_x_372:
[----:B------:R-:W-:Y:S01]  /*17fc0*/  IMAD.MOV.U32 R9, RZ, RZ, R6 ;  /* 0x000000ffff097224 */ /* 0x000fe200078e0006 */
[----:B-1----:R-:W-:Y:S01]  /*17fd0*/  MOV R3, 0x2 ;  /* 0x0000000200037802 */ /* 0x002fe20000000f00 */
[----:B----4-:R-:W-:Y:S01]  /*17fe0*/  IMAD.MOV.U32 R0, RZ, RZ, 0x181f ;  /* 0x0000181fff007424 */ /* 0x010fe200078e00ff */
[----:B------:R-:W-:Y:S02]  /*17ff0*/  MOV R2, 0x18010 ;  /* 0x0001801000027802 */ /* 0x000fe40000000f00 */
[----:B--23--:R-:W-:Y:S05]  /*18000*/  CALL.REL.NOINC `($__internal_7_$__cuda_sm70_shflsync_idx_p) ;  /* 0x000007b000007944 */ /* 0x00cfea0003c00000 */
[----:B------:R-:W-:Y:S01]  /*18010*/  MOV R11, R0 ;  /* 0x00000000000b7202 */ /* 0x000fe20000000f00 */
[----:B------:R-:W-:Y:S05]  /*18020*/  BRA `(.L_x_413) ;  /* 0xffffe6e000007947 */ /* 0x000fea000383ffff */
.L_x_373:
[----:B------:R-:W-:Y:S01]  /*18030*/  IMAD.MOV.U32 R9, RZ, RZ, R10 ;  /* 0x000000ffff097224 */ /* 0x000fe200078e000a */
[----:B------:R-:W-:Y:S01]  /*18040*/  MOV R3, 0x2 ;  /* 0x0000000200037802 */ /* 0x000fe20000000f00 */
[----:B----4-:R-:W-:Y:S01]  /*18050*/  IMAD.MOV.U32 R0, RZ, RZ, 0x181f ;  /* 0x0000181fff007424 */ /* 0x010fe200078e00ff */
[----:B------:R-:W-:Y:S02]  /*18060*/  MOV R2, 0x18080 ;  /* 0x0001808000027802 */ /* 0x000fe40000000f00 */
[----:B-123--:R-:W-:Y:S05]  /*18070*/  CALL.REL.NOINC `($__internal_7_$__cuda_sm70_shflsync_idx_p) ;  /* 0x0000074000007944 */ /* 0x00efea0003c00000 */
[----:B------:R-:W-:Y:S05]  /*18080*/  BRA `(.L_x_414) ;  /* 0xffffe6a000007947 */ /* 0x000fea000383ffff */
.L_x_376:
[----:B------:R-:W-:Y:S01]  /*18090*/  IMAD.MOV.U32 R9, RZ, RZ, R6 ;  /* 0x000000ffff097224 */ /* 0x000fe200078e0006 */
[----:B-1----:R-:W-:Y:S01]  /*180a0*/  MOV R3, 0x3 ;  /* 0x0000000300037802 */ /* 0x002fe20000000f00 */
[----:B------:R-:W-:Y:S01]  /*180b0*/  IMAD.MOV.U32 R0, RZ, RZ, 0x181f ;  /* 0x0000181fff007424 */ /* 0x000fe200078e00ff */
[----:B------:R-:W-:-:S02]  /*180c0*/  MOV R2, 0x180e0 ;  /* 0x000180e000027802 */ /* 0x000fc40000000f00 */
[----:B--234-:R-:W-:Y:S05]  /*180d0*/  CALL.REL.NOINC `($__internal_7_$__cuda_sm70_shflsync_idx_p) ;  /* 0x000006e000007944 */ /* 0x01cfea0003c00000 */
[----:B------:R-:W-:Y:S01]  /*180e0*/  IMAD.MOV.U32 R6, RZ, RZ, R0 ;  /* 0x000000ffff067224 */ /* 0x000fe200078e0000 */
[----:B------:R-:W-:Y:S01]  /*180f0*/  MOV R3, 0x3 ;  /* 0x0000000300037802 */ /* 0x000fe20000000f00 */
[----:B------:R-:W-:Y:S01]  /*18100*/  IMAD.MOV.U32 R9, RZ, RZ, R10 ;  /* 0x000000ffff097224 */ /* 0x000fe200078e000a */
[----:B------:R-:W-:-:S02]  /*18110*/  MOV R0, 0x181f ;  /* 0x0000181f00007802 */ /* 0x000fc40000000f00 */
[----:B------:R-:W-:Y:S02]  /*18120*/  MOV R2, 0x18140 ;  /* 0x0001814000027802 */ /* 0x000fe40000000f00 */
[----:B------:R-:W-:Y:S05]  /*18130*/  CALL.REL.NOINC `($__internal_7_$__cuda_sm70_shflsync_idx_p) ;  /* 0x0000068000007944 */ /* 0x000fea0003c00000 */
[----:B------:R-:W-:Y:S05]  /*18140*/  BRA `(.L_x_415) ;  /* 0xffffe6e000007947 */ /* 0x000fea000383ffff */
.L_x_378:
[----:B------:R-:W-:Y:S01]  /*18150*/  IMAD.MOV.U32 R9, RZ, RZ, R95 ;  /* 0x000000ffff097224 */ /* 0x000fe200078e005f */
[----:B------:R-:W-:Y:S01]  /*18160*/  MOV R3, RZ ;  /* 0x000000ff00037202 */ /* 0x000fe20000000f00 */
[----:B------:R-:W-:Y:S01]  /*18170*/  IMAD.MOV.U32 R0, RZ, RZ, 0x1f ;  /* 0x0000001fff007424 */ /* 0x000fe200078e00ff */
[----:B------:R-:W-:Y:S02]  /*18180*/  MOV R2, 0x181a0 ;  /* 0x000181a000027802 */ /* 0x000fe40000000f00 */
[----:B-1----:R-:W-:Y:S05]  /*18190*/  CALL.REL.NOINC `($__internal_7_$__cuda_sm70_shflsync_idx_p) ;  /* 0x0000062000007944 */ /* 0x002fea0003c00000 */
[----:B------:R-:W-:Y:S01]  /*181a0*/  MOV R10, R0 ;  /* 0x00000000000a7202 */ /* 0x000fe20000000f00 */
[----:B------:R-:W-:Y:S05]  /*181b0*/  BRA `(.L_x_416) ;  /* 0xffffe80000007947 */ /* 0x000fea000383ffff */
.L_x_379:
[----:B------:R-:W-:Y:S01]  /*181c0*/  IMAD.MOV.U32 R9, RZ, RZ, R95 ;  /* 0x000000ffff097224 */ /* 0x000fe200078e005f */
[----:B------:R-:W-:Y:S01]  /*181d0*/  MOV R3, 0x1 ;  /* 0x0000000100037802 */ /* 0x000fe20000000f00 */
[----:B------:R-:W-:Y:S01]  /*181e0*/  IMAD.MOV.U32 R0, RZ, RZ, 0x1f ;  /* 0x0000001fff007424 */ /* 0x000fe200078e00ff */
[----:B------:R-:W-:Y:S02]  /*181f0*/  MOV R2, 0x18210 ;  /* 0x0001821000027802 */ /* 0x000fe40000000f00 */
[----:B-123--:R-:W-:Y:S05]  /*18200*/  CALL.REL.NOINC `($__internal_7_$__cuda_sm70_shflsync_idx_p) ;  /* 0x000005b000007944 */ /* 0x00efea0003c00000 */
[----:B------:R-:W-:Y:S01]  /*18210*/  MOV R8, R0 ;  /* 0x0000000000087202 */ /* 0x000fe20000000f00 */
[----:B------:R-:W-:Y:S05]  /*18220*/  BRA `(.L_x_417) ;  /* 0xffffe7b000007947 */ /* 0x000fea000383ffff */
.L_x_380:
[----:B------:R-:W-:Y:S02]  /*18230*/  MOV R2, 0x1 ;  /* 0x0000000100027802 */ /* 0x000fe40000000f00 */
[----:B------:R-:W-:-:S02]  /*18240*/  MOV R3, 0x18260 ;  /* 0x0001826000037802 */ /* 0x000fc40000000f00 */
[----:B--234-:R-:W-:Y:S05]  /*18250*/  CALL.REL.NOINC `($__internal_8_$__cuda_sm70_shflsync_up_p) ;  /* 0x000005b000007944 */ /* 0x01cfea0003c00000 */
[----:B------:R-:W-:Y:S05]  /*18260*/  BRA `(.L_x_418) ;  /* 0xffffe89000007947 */ /* 0x000fea000383ffff */
.L_x_381:
[----:B------:R-:W-:Y:S02]  /*18270*/  MOV R2, 0x2 ;  /* 0x0000000200027802 */ /* 0x000fe40000000f00 */
[----:B------:R-:W-:-:S02]  /*18280*/  MOV R3, 0x182a0 ;  /* 0x000182a000037802 */ /* 0x000fc40000000f00 */
[----:B--23--:R-:W-:Y:S05]  /*18290*/  CALL.REL.NOINC `($__internal_8_$__cuda_sm70_shflsync_up_p) ;  /* 0x0000057000007944 */ /* 0x00cfea0003c00000 */
        /* <DEDUP_REMOVED lines=23> */
.L_x_385:
[----:B------:R-:W-:Y:S02]  /*18410*/  MOV R2, 0x1 ;  /* 0x0000000100027802 */ /* 0x000fe40000000f00 */
[----:B------:R-:W-:Y:S02]  /*18420*/  MOV R3, 0x18440 ;  /* 0x0001844000037802 */ /* 0x000fe40000000f00 */
[----:B------:R-:W-:Y:S05]  /*18430*/  CALL.REL.NOINC `($__internal_8_$__cuda_sm70_shflsync_up_p) ;  /* 0x000003d000007944 */ /* 0x000fea0003c00000 */
[----:B------:R-:W-:Y:S01]  /*18440*/  MOV R2, R4 ;  /* 0x0000000400027202 */ /* 0x000fe20000000f00 */
[----:B------:R-:W-:Y:S05]  /*18450*/  BRA `(.L_x_420) ;  /* 0xffffe8f000007947 */ /* 0x000fea000383ffff */
.L_x_386:
[----:B------:R-:W-:Y:S02]  /*18460*/  MOV R2, 0x2 ;  /* 0x0000000200027802 */ /* 0x000fe40000000f00 */
[----:B------:R-:W-:Y:S02]  /*18470*/  MOV R3, 0x18490 ;  /* 0x0001849000037802 */ /* 0x000fe40000000f00 */
        /* <DEDUP_REMOVED lines=24> */
.L_x_388:
[----:B------:R-:W-:Y:S02]  /*18600*/  SEL R0, RZ, 0x1, P0 ;  /* 0x00000001ff007807 */ /* 0x000fe40000000000 */
[----:B------:R-:W-:Y:S02]  /*18610*/  MOV R2, 0x18630 ;  /* 0x0001863000027802 */ /* 0x000fe40000000f00 */
[----:B-1----:R-:W-:Y:S05]  /*18620*/  CALL.REL.NOINC `($__internal_9_$__cuda_sm70_votesync_ballot) ;  /* 0x0000025000007944 */ /* 0x002fea0003c00000 */
[----:B------:R-:W-:Y:S01]  /*18630*/  MOV R5, R0 ;  /* 0x0000000000057202 */ /* 0x000fe20000000f00 */
[----:B------:R-:W-:Y:S05]  /*18640*/  BRA `(.L_x_422) ;  /* 0xffffe89000007947 */ /* 0x000fea000383ffff */
.L_x_389:
[----:B------:R-:W-:Y:S01]  /*18650*/  IMAD.MOV.U32 R9, RZ, RZ, R6 ;  /* 0x000000ffff097224 */ /* 0x000fe200078e0006 */
[----:B---3--:R-:W-:Y:S01]  /*18660*/  MOV R3, R12 ;  /* 0x0000000c00037202 */ /* 0x008fe20000000f00 */
[----:B------:R-:W-:Y:S01]  /*18670*/  IMAD.MOV.U32 R0, RZ, RZ, 0x1f ;  /* 0x0000001fff007424 */ /* 0x000fe200078e00ff */
[----:B------:R-:W-:Y:S02]  /*18680*/  MOV R2, 0x186a0 ;  /* 0x000186a000027802 */ /* 0x000fe40000000f00 */
[----:B-12---:R-:W-:Y:S05]  /*18690*/  CALL.REL.NOINC `($__internal_7_$__cuda_sm70_shflsync_idx_p) ;  /* 0x0000012000007944 */ /* 0x006fea0003c00000 */
[----:B------:R-:W-:Y:S01]  /*186a0*/  IMAD.MOV.U32 R8, RZ, RZ, R0 ;  /* 0x000000ffff087224 */ /* 0x000fe200078e0000 */
[----:B------:R-:W-:Y:S01]  /*186b0*/  MOV R3, R12 ;  /* 0x0000000c00037202 */ /* 0x000fe20000000f00 */
[----:B------:R-:W-:Y:S01]  /*186c0*/  IMAD.MOV.U32 R9, RZ, RZ, R7 ;  /* 0x000000ffff097224 */ /* 0x000fe200078e0007 */
[----:B------:R-:W-:Y:S02]  /*186d0*/  MOV R0, 0x1f ;  /* 0x0000001f00007802 */ /* 0x000fe40000000f00 */
[----:B------:R-:W-:-:S02]  /*186e0*/  MOV R2, 0x18700 ;  /* 0x0001870000027802 */ /* 0x000fc40000000f00 */
[----:B------:R-:W-:Y:S05]  /*186f0*/  CALL.REL.NOINC `($__internal_7_$__cuda_sm70_shflsync_idx_p) ;  /* 0x000000c000007944 */ /* 0x000fea0003c00000 */
[----:B------:R-:W-:Y:S01]  /*18700*/  MOV R7, R0 ;  /* 0x0000000000077202 */ /* 0x000fe20000000f00 */
[----:B------:R-:W-:Y:S05]  /*18710*/  BRA `(.L_x_423) ;  /* 0xffffe80000007947 */ /* 0x000fea000383ffff */
.L_x_392:
[----:B------:R-:W-:Y:S01]  /*18720*/  IMAD.MOV.U32 R9, RZ, RZ, R4 ;  /* 0x000000ffff097224 */ /* 0x000fe200078e0004 */
[----:B------:R-:W-:-:S02]  /*18730*/  MOV R0, 0x1f ;  /* 0x0000001f00007802 */ /* 0x000fc40000000f00 */
[----:B------:R-:W-:Y:S02]  /*18740*/  MOV R2, 0x18760 ;  /* 0x0001876000027802 */ /* 0x000fe40000000f00 */
[----:B-1234-:R-:W-:Y:S05]  /*18750*/  CALL.REL.NOINC `($__internal_7_$__cuda_sm70_shflsync_idx_p) ;  /* 0x0000006000007944 */ /* 0x01efea0003c00000 */
[----:B------:R-:W-:Y:S01]  /*18760*/  MOV R13, R0 ;  /* 0x00000000000d7202 */ /* 0x000fe20000000f00 */
[----:B------:R-:W-:Y:S05]  /*18770*/  BRA `(.L_x_391) ;  /* 0xffffe80000007947 */ /* 0x000fea000383ffff */
        .weak           $__internal_6_$__cuda_sm70_shflsync_bfly_p
        .type           $__internal_6_$__cuda_sm70_shflsync_bfly_p,@function
        .size           $__internal_6_$__cuda_sm70_shflsync_bfly_p,($__internal_7_$__cuda_sm70_shflsync_idx_p - $__internal_6_$__cuda_sm70_shflsync_bfly_p)
$__internal_6_$__cuda_sm70_shflsync_bfly_p:
[----:B------:R-:W-:Y:S04]  /*18780*/  WARPSYNC R6 ;  /* 0x0000000600007348 */ /* 0x000fe80003800000 */
[----:B------:R1:W2:Y:S02]  /*18790*/  SHFL.BFLY PT, R2, R2, R5, R7 ;  /* 0x0c00000502027389 */ /* 0x0002a400000e0007 */
[----:B-1----:R-:W-:-:S04]  /*187a0*/  MOV R5, 0x0 ;  /* 0x0000000000057802 */ /* 0x002fc80000000f00 */
[----:B--2---:R-:W-:Y:S05]  /*187b0*/  RET.REL.NODEC R4 `(_ZN7cutlass13device_kernelIN5flash19enable_sm80_to_sm89INS1_16FlashAttnFwdSm80INS1_25CollectiveMainloopFwdSm80ILi8ELi1ELb1EN4cute5tupleIJNS5_1CILi128EEENS7_ILi112EEES8_EEELi128ENS_6half_tEfNS_4arch4Sm80ELb0ELb0ELb0ELb1ELb0ELb1ELb1ELb1EEENS1_21CollectiveEpilogueFwdINS6_IJS8_S8_S9_EEENS6_IJNS7_ILi1EEESH_SH_EEESB_SD_Li256ELb1ELb1ELb1ELb0EEENS1_36VarlenDynamicPersistentTileSchedulerILi128ELi112ELi256ELi256ELb1ELb1ELb0ELb0ELb1ELb1EEEEEEEEEvNT_6ParamsE) ;  /* 0xfffe784004007950 */ /* 0x004fea0003c3ffff */
        .weak           $__internal_7_$__cuda_sm70_shflsync_idx_p
        .type           $__internal_7_$__cuda_sm70_shflsync_idx_p,@function
        .size           $__internal_7_$__cuda_sm70_shflsync_idx_p,($__internal_8_$__cuda_sm70_shflsync_up_p - $__internal_7_$__cuda_sm70_shflsync_idx_p)
$__internal_7_$__cuda_sm70_shflsync_idx_p:
[----:B------:R-:W-:-:S04]  /*187c0*/  MOV R98, 0xffffffff ;  /* 0xffffffff00627802 */ /* 0x000fc80000000f00 */
[----:B------:R-:W-:Y:S04]  /*187d0*/  WARPSYNC R98 ;  /* 0x0000006200007348 */ /* 0x000fe80003800000 */
[----:B------:R1:W2:Y:S02]  /*187e0*/  SHFL.IDX PT, R0, R9, R3, R0 ;  /* 0x0000000309007389 */ /* 0x0002a400000e0000 */
[----:B-1----:R-:W-:-:S04]  /*187f0*/  MOV R3, 0x0 ;  /* 0x0000000000037802 */ /* 0x002fc80000000f00 */
[----:B--2---:R-:W-:Y:S05]  /*18800*/  RET.REL.NODEC R2 `(_ZN7cutlass13device_kernelIN5flash19enable_sm80_to_sm89INS1_16FlashAttnFwdSm80INS1_25CollectiveMainloopFwdSm80ILi8ELi1ELb1EN4cute5tupleIJNS5_1CILi128EEENS7_ILi112EEES8_EEELi128ENS_6half_tEfNS_4arch4Sm80ELb0ELb0ELb0ELb1ELb0ELb1ELb1ELb1EEENS1_21CollectiveEpilogueFwdINS6_IJS8_S8_S9_EEENS6_IJNS7_ILi1EEESH_SH_EEESB_SD_Li256ELb1ELb1ELb1ELb0EEENS1_36VarlenDynamicPersistentTileSchedulerILi128ELi112ELi256ELi256ELb1ELb1ELb0ELb0ELb1ELb1EEEEEEEEEvNT_6ParamsE) ;  /* 0xfffe77f002007950 */ /* 0x004fea0003c3ffff */
        .weak           $__internal_8_$__cuda_sm70_shflsync_up_p
        .type           $__internal_8_$__cuda_sm70_shflsync_up_p,@function
        .size           $__internal_8_$__cuda_sm70_shflsync_up_p,($__internal_9_$__cuda_sm70_votesync_ballot - $__internal_8_$__cuda_sm70_shflsync_up_p)
$__internal_8_$__cuda_sm70_shflsync_up_p:
[----:B------:R-:W-:Y:S02]  /*18810*/  IMAD.MOV.U32 R4, RZ, RZ, RZ ;  /* 0x000000ffff047224 */ /* 0x000fe400078e00ff */
[----:B------:R-:W-:-:S04]  /*18820*/  IMAD.MOV.U32 R9, RZ, RZ, -0x1 ;  /* 0xffffffffff097424 */ /* 0x000fc800078e00ff */
[----:B------:R-:W-:Y:S04]  /*18830*/  WARPSYNC R9 ;  /* 0x0000000900007348 */ /* 0x000fe80003800000 */
[----:B------:R1:W2:Y:S02]  /*18840*/  SHFL.UP PT, R4, R0, R2, R4 ;  /* 0x0400000200047389 */ /* 0x0002a400000e0004 */
[----:B-1----:R-:W-:Y:S02]  /*18850*/  MOV R2, R3 ;  /* 0x0000000300027202 */ /* 0x002fe40000000f00 */
[----:B------:R-:W-:-:S04]  /*18860*/  MOV R3, 0x0 ;  /* 0x0000000000037802 */ /* 0x000fc80000000f00 */
[----:B--2---:R-:W-:Y:S05]  /*18870*/  RET.REL.NODEC R2 `(_ZN7cutlass13device_kernelIN5flash19enable_sm80_to_sm89INS1_16FlashAttnFwdSm80INS1_25CollectiveMainloopFwdSm80ILi8ELi1ELb1EN4cute5tupleIJNS5_1CILi128EEENS7_ILi112EEES8_EEELi128ENS_6half_tEfNS_4arch4Sm80ELb0ELb0ELb0ELb1ELb0ELb1ELb1ELb1EEENS1_21CollectiveEpilogueFwdINS6_IJS8_S8_S9_EEENS6_IJNS7_ILi1EEESH_SH_EEESB_SD_Li256ELb1ELb1ELb1ELb0EEENS1_36VarlenDynamicPersistentTileSchedulerILi128ELi112ELi256ELi256ELb1ELb1ELb0ELb0ELb1ELb1EEEEEEEEEvNT_6ParamsE) ;  /* 0xfffe778002007950 */ /* 0x004fea0003c3ffff */
        .weak           $__internal_9_$__cuda_sm70_votesync_ballot
        .type           $__internal_9_$__cuda_sm70_votesync_ballot,@function
        .size           $__internal_9_$__cuda_sm70_votesync_ballot,(.L_x_1347 - $__internal_9_$__cuda_sm70_votesync_ballot)
$__internal_9_$__cuda_sm70_votesync_ballot:
[----:B------:R-:W-:Y:S01]  /*18880*/  ISETP.NE.U32.AND P0, PT, R0, 0x1, PT ;  /* 0x000000010000780c */ /* 0x000fe20003f05070 */
[----:B------:R-:W-:-:S04]  /*18890*/  IMAD.MOV.U32 R3, RZ, RZ, -0x1 ;  /* 0xffffffffff037424 */ /* 0x000fc800078e00ff */
[----:B------:R-:W-:Y:S08]  /*188a0*/  WARPSYNC R3 ;  /* 0x0000000300007348 */ /* 0x000ff00003800000 */
[----:B------:R-:W-:-:S04]  /*188b0*/  VOTE.ANY R0, PT, !P0 ;  /* 0x0000000000007806 */ /* 0x000fc800040e0100 */
[----:B------:R-:W-:Y:S01]  /*188c0*/  LOP3.LUT R0, R0, R3, RZ, 0xc0, !PT ;  /* 0x0000000300007212 */ /* 0x000fe200078ec0ff */
[----:B------:R-:W-:-:S04]  /*188d0*/  IMAD.MOV.U32 R3, RZ, RZ, 0x0 ;  /* 0x00000000ff037424 */ /* 0x000fc800078e00ff */
[----:B------:R-:W-:Y:S05]  /*188e0*/  RET.REL.NODEC R2 `(_ZN7cutlass13device_kernelIN5flash19enable_sm80_to_sm89INS1_16FlashAttnFwdSm80INS1_25CollectiveMainloopFwdSm80ILi8ELi1ELb1EN4cute5tupleIJNS5_1CILi128EEENS7_ILi112EEES8_EEELi128ENS_6half_tEfNS_4arch4Sm80ELb0ELb0ELb0ELb1ELb0ELb1ELb1ELb1EEENS1_21CollectiveEpilogueFwdINS6_IJS8_S8_S9_EEENS6_IJNS7_ILi1EEESH_SH_EEESB_SD_Li256ELb1ELb1ELb1ELb0EEENS1_36VarlenDynamicPersistentTileSchedulerILi128ELi112ELi256ELi256ELb1ELb1ELb0ELb0ELb1ELb1EEEEEEEEEvNT_6ParamsE) ;  /* 0xfffe771002007950 */ /* 0x000fea0003c3ffff */
.L_x_424:
        /* <DEDUP_REMOVED lines=9> */
.L_x_1347:


//--------------------- .text._ZN7cutlass13device_kernelIN5flash19enable_sm80_to_sm89INS1_16FlashAttnFwdSm80INS1_25CollectiveMainloopFwdSm80ILi4ELi1ELb0EN4cute5tupleIJNS5_1CILi128EEENS7_ILi48EEES8_EEELi128ENS_6half_tEfNS_4arch4Sm80ELb0ELb1ELb0ELb0ELb0ELb0ELb1ELb1EEENS1_21CollectiveEpilogueFwdINS6_IJS8_S8_S9_EEENS6_IJNS7_ILi1EEESH_SH_EEESB_SD_Li128ELb0ELb1ELb1ELb0EEENS1_19SingleTileSchedulerILb0ELb1ELb1ELi128EEEEEEEEEvNT_6ParamsE --------------------------
	.section	.text._ZN7cutlass13device_kernelIN5flash19enable_sm80_to_sm89INS1_16FlashAttnFwdSm80INS1_25CollectiveMainloopFwdSm80ILi4ELi1ELb0EN4cute5tupleIJNS5_1CILi128EEENS7_ILi48EEES8_EEELi128ENS_6half_tEfNS_4arch4Sm80ELb0ELb1ELb0ELb0ELb0ELb0ELb1ELb1EEENS1_21CollectiveEpilogueFwdINS6_IJS8_S8_S9_EEENS6_IJNS7_ILi1EEESH_SH_EEESB_SD_Li128ELb0ELb1ELb1ELb0EEENS1_19SingleTileSchedulerILb0ELb1ELb1ELi128EEEEEEEEEvNT_6ParamsE,"ax",@progbits
	.sectioninfo	@"SHI_REGISTERS=255"
	.align	128
.text._ZN7cutlass13device_kernelIN5flash19enable_sm80_to_sm89INS1_16FlashAttnFwdSm80INS1_25CollectiveMainloopFwdSm80ILi4ELi1ELb0EN4cute5tupleIJNS5_1CILi128EEENS7_ILi48EEES8_EEELi128ENS_6half_tEfNS_4arch4Sm80ELb0ELb1ELb0ELb0ELb0ELb0ELb1ELb1EEENS1_21CollectiveEpilogueFwdINS6_IJS8_S8_S9_EEENS6_IJNS7_ILi1EEESH_SH_EEESB_SD_Li128ELb0ELb1ELb1ELb0EEENS1_19SingleTileSchedulerILb0ELb1ELb1ELi128EEEEEEEEEvNT_6ParamsE:
        .type           _ZN7cutlass13device_kernelIN5flash19enable_sm80_to_sm89INS1_16FlashAttnFwdSm80INS1_25CollectiveMainloopFwdSm80ILi4ELi1ELb0EN4cute5tupleIJNS5_1CILi128EEENS7_ILi48EEES8_EEELi128ENS_6half_tEfNS_4arch4Sm80ELb0ELb1ELb0ELb0ELb0ELb0ELb1ELb1EEENS1_21CollectiveEpilogueFwdINS6_IJS8_S8_S9_EEENS6_IJNS7_ILi1EEESH_SH_EEESB_SD_Li128ELb0ELb1ELb1ELb0EEENS1_19SingleTileSchedulerILb0ELb1ELb1ELi128EEEEEEEEEvNT_6ParamsE,@function
        .size           _ZN7cutlass13device_kernelIN5flash19enable_sm80_to_sm89INS1_16FlashAttnFwdSm80INS1_25CollectiveMainloopFwdSm80ILi4ELi1ELb0EN4cute5tupleIJNS5_1CILi128EEENS7_ILi48EEES8_EEELi128ENS_6half_tEfNS_4arch4Sm80ELb0ELb1ELb0ELb0ELb0ELb0ELb1ELb1EEENS1_21CollectiveEpilogueFwdINS6_IJS8_S8_S9_EEENS6_IJNS7_ILi1EEESH_SH_EEESB_SD_Li128ELb0ELb1ELb1ELb0EEENS1_19SingleTileSchedulerILb0ELb1ELb1ELi128EEEEEEEEEvNT_6ParamsE,(.L_x_1352 - _ZN7cutlass13device_kernelIN5flash19enable_sm80_to_sm89INS1_16FlashAttnFwdSm80INS1_25CollectiveMainloopFwdSm80ILi4ELi1ELb0EN4cute5tupleIJNS5_1CILi128EEENS7_ILi48EEES8_EEELi128ENS_6half_tEfNS_4arch4Sm80ELb0ELb1ELb0ELb0ELb0ELb0ELb1ELb1EEENS1_21CollectiveEpilogueFwdINS6_IJS8_S8_S9_EEENS6_IJNS7_ILi1EEESH_SH_EEESB_SD_Li128ELb0ELb1ELb1ELb0EEENS1_19SingleTileSchedulerILb0ELb1ELb1ELi128EEEEEEEEEvNT_6ParamsE)
        .other          _ZN7cutlass13device_kernelIN5flash19enable_sm80_to_sm89INS1_16FlashAttnFwdSm80INS1_25CollectiveMainloopFwdSm80ILi4ELi1ELb0EN4cute5tupleIJNS5_1CILi128EEENS7_ILi48EEES8_EEELi128ENS_6half_tEfNS_4arch4Sm80ELb0ELb1ELb0ELb0ELb0ELb0ELb1ELb1EEENS1_21CollectiveEpilogueFwdINS6_IJS8_S8_S9_EEENS6_IJNS7_ILi1EEESH_SH_EEESB_SD_Li128ELb0ELb1ELb1ELb0EEENS1_19SingleTileSchedulerILb0ELb1ELb1ELi128EEEEEEEEEvNT_6ParamsE,@"STO_CUDA_ENTRY STV_DEFAULT"
_ZN7cutlass13device_kernelIN5flash19enable_sm80_to_sm89INS1_16FlashAttnFwdSm80INS1_25CollectiveMainloopFwdSm80ILi4ELi1ELb0EN4cute5tupleIJNS5_1CILi128EEENS7_ILi48EEES8_EEELi128ENS_6half_tEfNS_4arch4Sm80ELb0ELb1ELb0ELb0ELb0ELb0ELb1ELb1EEENS1_21CollectiveEpilogueFwdINS6_IJS8_S8_S9_EEENS6_IJNS7_ILi1EEESH_SH_EEESB_SD_Li128ELb0ELb1ELb1ELb0EEENS1_19SingleTileSchedulerILb0ELb1ELb1ELi128EEEEEEEEEvNT_6ParamsE:
        /* <DEDUP_REMOVED lines=18> */
.L_x_425:
[----:B---3--:R-:W-:Y:S02]  /*0120*/  ULDC.64 UR4, c[0x0][0x550] ;  /* 0x0001540000047ab9 */ /* 0x008fe40000000a00 */
[----:B------:R-:W-:Y:S02]  /*0130*/  UISETP.NE.AND UP0, UPT, UR4, 0x1, UPT ;  /* 0x000000010400788c */ /* 0x000fe4000bf05270 */
[----:B------:R-:W-:-:S02]  /*0140*/  UIMAD.WIDE.U32 UR8, UR6, UR5, URZ ;  /* 0x00000005060872a5 */ /* 0x000fc4000f8e003f */
[----:B------:R-:W-:Y:S02]  /*0150*/  ULDC UR4, c[0x0][0x558] ;  /* 0x0001560000047ab9 */ /* 0x000fe40000000800 */
[----:B------:R-:W-:-:S05]  /*0160*/  UMOV UR10, UR6 ;  /* 0x00000006000a7c82 */ /* 0x000fca0008000000 */
[----:B------:R-:W-:-:S03]  /*0170*/  @UP0 USHF.R.U32.HI UR10, URZ, UR4, UR9 ;  /* 0x000000043f0a0299 */ /* 0x000fc60008011609 */
.L_x_426:
        /* <DEDUP_REMOVED lines=35> */
.L_x_428:
[----:B------:R-:W-:Y:S02]  /*03b0*/  ULDC UR4, c[0x0][0x32c] ;  /* 0x0000cb0000047ab9 */ /* 0x000fe40000000800 */
[----:B------:R-:W-:-:S03]  /*03c0*/  UISETP.NE.AND UP0, UPT, UR9, UR4, UPT ;  /* 0x000000040900728c */ /* 0x000fc6000bf05270 */
[----:B------:R-:W-:Y:S02]  /*03d0*/  ULDC.64 UR4, c[0x0][0x330] ;  /* 0x0000cc0000047ab9 */ /* 0x000fe40000000a00 */
[----:B------:R-:W-:-:S06]  /*03e0*/  UIMAD.WIDE.U32 UR12, UR7, UR4, URZ ;  /* 0x00000004070c72a5 */ /* 0x000fcc000f8e003f */
[----:B------:R-:W-:Y:S02]  /*03f0*/  @UP0 USHF.R.U32.HI UR7, URZ, UR5, UR13 ;  /* 0x000000053f070299 */ /* 0x000fe4000801160d */
.L_x_429:
[----:B------:R-:W-:Y:S02]  /*0400*/  ULDC UR4, c[0x0][0x32c] ;  /* 0x0000cb0000047ab9 */ /* 0x000fe40000000800 */
[----:B------:R-:W-:-:S04]  /*0410*/  UIMAD UR4, UR7, UR4, UR4 ;  /* 0x00000004070472a4 */ /* 0x000fc8000f8e0204 */
[----:B------:R-:W-:-:S04]  /*0420*/  UISETP.LT.AND UP0, UPT, UR6, UR4, UPT ;  /* 0x000000040600728c */ /* 0x000fc8000bf01270 */
[----:B------:R-:W-:Y:S02]  /*0430*/  USEL UR6, UR6, UR4, UP0 ;  /* 0x0000000406067287 */ /* 0x000fe40008000000 */
.L_x_427:
[----:B------:R-:W-:Y:S01]  /*0440*/  UMOV UR14, 0x2f ;  /* 0x0000002f000e7882 */ /* 0x000fe20000000000 */
[----:B------:R-:W-:Y:S01]  /*0450*/  PLOP3.LUT P0, PT, PT, PT, UP2, 0x40, 0x0 ;  /* 0x000000000000781c */ /* 0x000fe20003f0e828 */
[----:B------:R-:W-:Y:S02]  /*0460*/  ULDC UR16, c[0x0][0x1d0] ;  /* 0x0000740000107ab9 */ /* 0x000fe40000000800 */
[----:B------:R-:W-:Y:S02]  /*0470*/  ULDC.64 UR4, c[0x0][0x2c8] ;  /* 0x0000b20000047ab9 */ /* 0x000fe40000000a00 */
[----:B------:R-:W-:Y:S02]  /*0480*/  UIADD3 UR14, UR14, UR16, URZ ;  /* 0x000000100e0e7290 */ /* 0x000fe4000fffe03f */
[----:B------:R-:W-:Y:S02]  /*0490*/  UIMAD.WIDE.U32 UR12, UR17, UR4, URZ ;  /* 0x00000004110c72a5 */ /* 0x000fe4000f8e003f */
[----:B------:R-:W-:-:S02]  /*04a0*/  UIMAD.WIDE UR14, UR14, 0x2aaaaaab, URZ ;  /* 0x2aaaaaab0e0e78a5 */ /* 0x000fc4000f8e023f */
[----:B------:R-:W-:Y:S02]  /*04b0*/  UIADD3 UR6, UR6, 0x2f, URZ ;  /* 0x0000002f06067890 */ /* 0x000fe4000fffe03f */
[----:B------:R-:W-:Y:S02]  /*04c0*/  UMOV UR4, UR17 ;  /* 0x0000001100047c82 */ /* 0x000fe40008000000 */
[----:B------:R-:W-:Y:S02]  /*04d0*/  UIMAD.WIDE UR6, UR6, 0x2aaaaaab, URZ ;  /* 0x2aaaaaab060678a5 */ /* 0x000fe4000f8e023f */
[----:B------:R-:W-:Y:S02]  /*04e0*/  @UP3 UMOV UR9, UR13 ;  /* 0x0000000d00093c82 */ /* 0x000fe40008000000 */
[----:B------:R-:W-:Y:S02]  /*04f0*/  ULDC UR12, c[0x0][0x168] ;  /* 0x00005a00000c7ab9 */ /* 0x000fe40000000800 */
[----:B------:R-:W-:-:S02]  /*0500*/  @UP3 USHF.R.U32.HI UR4, URZ, UR5, UR9 ;  /* 0x000000053f043299 */ /* 0x000fc40008011609 */
[----:B------:R-:W-:Y:S02]  /*0510*/  UMOV UR11, UR15 ;  /* 0x0000000f000b7c82 */ /* 0x000fe40008000000 */
[----:B------:R-:W-:Y:S02]  /*0520*/  UIADD3 UR16, UR16, -UR12, URZ ;  /* 0x8000000c10107290 */ /* 0x000fe4000fffe03f */
[----:B------:R-:W-:Y:S02]  /*0530*/  USHF.R.U32.HI UR6, URZ, 0x1f, UR7 ;  /* 0x0000001f3f067899 */ /* 0x000fe40008011607 */
[----:B------:R-:W-:Y:S02]  /*0540*/  USHF.R.U32.HI UR9, URZ, 0x1f, UR11 ;  /* 0x0000001f3f097899 */ /* 0x000fe4000801160b */
[----:B------:R-:W-:Y:S02]  /*0550*/  UIADD3 UR4, UR16, UR4, URZ ;  /* 0x0000000410047290 */ /* 0x000fe4000fffe03f */
[----:B------:R-:W-:-:S02]  /*0560*/  ULDC UR5, c[0x0][0x324] ;  /* 0x0000c90000057ab9 */ /* 0x000fc40000000800 */
[----:B------:R-:W-:Y:S02]  /*0570*/  ULEA.HI.SX32 UR6, UR7, UR6, 0x1d ;  /* 0x0000000607067291 */ /* 0x000fe4000f8fea3f */
        /* <DEDUP_REMOVED lines=16> */
.L_x_431:
[----:B------:R-:W-:-:S04]  /*0680*/  MOV R2, c[0x0][0x32c] ;  /* 0x0000cb0000027a02 */ /* 0x000fc80000000f00 */
[----:B------:R-:W-:-:S13]  /*0690*/  ISETP.NE.AND P0, PT, R2, 0x1, PT ;  /* 0x000000010200780c */ /* 0x000fda0003f05270 */
[----:B------:R-:W-:-:S05]  /*06a0*/  @P0 IMAD.HI.U32 R2, R0, c[0x0][0x330], RZ ;  /* 0x0000cc0000020a27 */ /* 0x000fca00078e00ff */
[----:B------:R-:W-:-:S05]  /*06b0*/  @P0 SHF.R.U32.HI R0, RZ, c[0x0][0x334], R2 ;  /* 0x0000cd00ff000a19 */ /* 0x000fca0000011602 */
.L_x_432:
[----:B------:R-:W-:-:S05]  /*06c0*/  IMAD R0, R0, c[0x0][0x32c], RZ ;  /* 0x0000cb0000007a24 */ /* 0x000fca00078e02ff */
[----:B------:R-:W-:-:S05]  /*06d0*/  IMNMX R3, R3, R0, !PT ;  /* 0x0000000003037217 */ /* 0x000fca0007800200 */
.L_x_430:
[----:B------:R-:W-:Y:S01]  /*06e0*/  IMAD.HI R0, R3, 0x2aaaaaab, RZ ;  /* 0x2aaaaaab03007827 */ /* 0x000fe200078e02ff */
[----:B------:R-:W-:Y:S02]  /*06f0*/  USHF.R.U32.HI UR5, URZ, 0x10, UR8 ;  /* 0x000000103f057899 */ /* 0x000fe40008011608 */
[----:B------:R-:W-:Y:S02]  /*0700*/  ULDC UR4, c[0x0][0x338] ;  /* 0x0000ce0000047ab9 */ /* 0x000fe40000000800 */
[----:B------:R-:W-:Y:S01]  /*0710*/  SHF.R.U32.HI R2, RZ, 0x1f, R0 ;  /* 0x0000001fff027819 */ /* 0x000fe20000011600 */
[----:B------:R-:W-:-:S03]  /*0720*/  UISETP.NE.AND UP0, UPT, UR5, URZ, UPT ;  /* 0x0000003f0500728c */ /* 0x000fc6000bf05270 */
[----:B------:R-:W-:Y:S01]  /*0730*/  LEA.HI.SX32 R0, R0, R2, 0x1d ;  /* 0x0000000200007211 */ /* 0x000fe200078feaff */
[----:B------:R-:W-:-:S03]  /*0740*/  USEL UR4, UR5, UR4, UP0 ;  /* 0x0000000405047287 */ /* 0x000fc60008000000 */
[----:B------:R-:W-:Y:S01]  /*0750*/  IMNMX R9, RZ, R0, !PT ;  /* 0x00000000ff097217 */ /* 0x000fe20007800200 */
[----:B------:R-:W-:-:S03]  /*0760*/  IMAD.MOV.U32 R0, RZ, RZ, RZ ;  /* 0x000000ffff007224 */ /* 0x000fc600078e00ff */
[----:B------:R-:W-:-:S13]  /*0770*/  ISETP.LT.AND P0, PT, R9, UR6, PT ;  /* 0x0000000609007c0c */ /* 0x000fda000bf01270 */
[----:B------:R-:W-:Y:S05]  /*0780*/  @!P0 BRA `(.L_x_433) ;  /* 0x000001f000008947 */ /* 0x000fea0003800000 */
[----:B------:R-:W-:Y:S01]  /*0790*/  IMAD.U32 R5, RZ, RZ, UR4 ;  /* 0x00000004ff057e24 */ /* 0x000fe2000f8e00ff */
[----:B------:R-:W-:-:S04]  /*07a0*/  UIADD3 UR5, UR4, -0x1, UR6 ;  /* 0xffffffff04057890 */ /* 0x000fc8000fffe006 */
[----:B------:R-:W-:Y:S02]  /*07b0*/  IABS R0, R5 ;  /* 0x0000000500007213 */ /* 0x000fe40000000000 */
[----:B------:R-:W-:-:S03]  /*07c0*/  IADD3 R8, -R9, UR5, RZ ;  /* 0x0000000509087c10 */ /* 0x000fc6000fffe1ff */
        /* <DEDUP_REMOVED lines=9> */
[----:B------:R-:W-:Y:S01]  /*0860*/  IMAD R5, R2, R4, RZ ;  /* 0x0000000402057224 */ /* 0x000fe200078e02ff */
[----:B------:R-:W-:Y:S01]  /*0870*/  MOV R2, RZ ;  /* 0x000000ff00027202 */ /* 0x000fe20000000f00 */
[----:B------:R-:W-:-:S04]  /*0880*/  IMAD.MOV R6, RZ, RZ, -R0 ;  /* 0x000000ffff067224 */ /* 0x000fc800078e0a00 */
[----:B------:R-:W-:-:S04]  /*0890*/  IMAD.HI.U32 R0, R3, R5, R2 ;  /* 0x0000000503007227 */ /* 0x000fc800078e0002 */
[----:B------:R-:W-:Y:S02]  /*08a0*/  IMAD.MOV.U32 R2, RZ, RZ, R7 ;  /* 0x000000ffff027224 */ /* 0x000fe400078e0007 */
[----:B------:R-:W-:Y:S02]  /*08b0*/  IMAD.MOV.U32 R3, RZ, RZ, R6 ;  /* 0x000000ffff037224 */ /* 0x000fe400078e0006 */
[----:B------:R-:W-:-:S04]  /*08c0*/  IMAD.HI.U32 R0, R0, R2, RZ ;  /* 0x0000000200007227 */ /* 0x000fc800078e00ff */
[----:B------:R-:W-:-:S05]  /*08d0*/  IMAD R2, R0, R3, R2 ;  /* 0x0000000300027224 */ /* 0x000fca00078e0202 */
[----:B------:R-:W-:-:S13]  /*08e0*/  ISETP.GT.U32.AND P1, PT, R4, R2, PT ;  /* 0x000000020400720c */ /* 0x000fda0003f24070 */
[-C--:B------:R-:W-:Y:S02]  /*08f0*/  @!P1 IADD3 R2, R2, -R4.reuse, RZ ;  /* 0x8000000402029210 */ /* 0x080fe40007ffe0ff */
[----:B------:R-:W-:Y:S02]  /*0900*/  @!P1 IADD3 R0, R0, 0x1, RZ ;  /* 0x0000000100009810 */ /* 0x000fe40007ffe0ff */
[----:B------:R-:W-:Y:S02]  /*0910*/  ISETP.GE.U32.AND P2, PT, R2, R4, PT ;  /* 0x000000040200720c */ /* 0x000fe40003f46070 */
[----:B------:R-:W-:Y:S02]  /*0920*/  LOP3.LUT R2, R8, UR4, RZ, 0x3c, !PT ;  /* 0x0000000408027c12 */ /* 0x000fe4000f8e3cff */
[----:B------:R-:W-:Y:S02]  /*0930*/  ISETP.NE.AND P1, PT, RZ, UR4, PT ;  /* 0x00000004ff007c0c */ /* 0x000fe4000bf25270 */
[----:B------:R-:W-:-:S07]  /*0940*/  ISETP.GE.AND P0, PT, R2, RZ, PT ;  /* 0x000000ff0200720c */ /* 0x000fce0003f06270 */
[----:B------:R-:W-:-:S06]  /*0950*/  @P2 IADD3 R0, R0, 0x1, RZ ;  /* 0x0000000100002810 */ /* 0x000fcc0007ffe0ff */
[----:B------:R-:W-:Y:S01]  /*0960*/  @!P0 IMAD.MOV R0, RZ, RZ, -R0 ;  /* 0x000000ffff008224 */ /* 0x000fe200078e0a00 */
[----:B------:R-:W-:Y:S02]  /*0970*/  @!P1 LOP3.LUT R0, RZ, UR4, RZ, 0x33, !PT ;  /* 0x00000004ff009c12 */ /* 0x000fe4000f8e33ff */
.L_x_433:
[----:B------:R-:W-:Y:S01]  /*0980*/  ULOP3.LUT UR8, UR8, 0xffff, URZ, 0xc0, !UPT ;  /* 0x0000ffff08087892 */ /* 0x000fe2000f8ec03f */
[----:B------:R-:W-:Y:S01]  /*0990*/  PLOP3.LUT P4, PT, PT, PT, PT, 0x80, 0x0 ;  /* 0x000000000000781c */ /* 0x000fe20003f8f070 */
[----:B------:R-:W-:Y:S01]  /*09a0*/  ULDC.64 UR14, c[0x0][0x118] ;  /* 0x00004600000e7ab9 */ /* 0x000fe20000000a00 */
[----:B------:R-:W-:Y:S01]  /*09b0*/  CS2R R20, SRZ ;  /* 0x0000000000147805 */ /* 0x000fe2000001ff00 */
[----:B------:R-:W-:Y:S01]  /*09c0*/  CS2R R18, SRZ ;  /* 0x0000000000127805 */ /* 0x000fe2000001ff00 */
        /* <DEDUP_REMOVED lines=75> */
[----:B------:R-:W-:-:S05]  /*0e80*/  @P1 IMAD.WIDE R2, R25, R2, c[0x0][0x340] ;  /* 0x0000d00019021625 */ /* 0x000fca00078e0202 */
[----:B------:R1:W2:Y:S01]  /*0e90*/  @P1 LDG.E R18, [R2.64] ;  /* 0x0000000e02121981 */ /* 0x0002a2000c1e1900 */
[----:B------:R-:W-:Y:S01]  /*0ea0*/  PLOP3.LUT P2, PT, PT, PT, UP3, 0x80, 0x0 ;  /* 0x000000000000781c */ /* 0x000fe20003f4f038 */
[----:B------:R-:W-:Y:S01]  /*0eb0*/  UIMAD.WIDE.U32 UR6, UR10, UR4, URZ ;  /* 0x000000040a0672a5 */ /* 0x000fe2000f8e003f */
[----:B------:R-:W-:Y:S01]  /*0ec0*/  PLOP3.LUT P0, PT, PT, PT, UP3, 0x80, 0x0 ;  /* 0x000000000000781c */ /* 0x000fe20003f0f038 */
[----:B------:R-:W-:Y:S01]  /*0ed0*/  UIMAD UR4, UR8, UR4, URZ ;  /* 0x00000004080472a4 */ /* 0x000fe2000f8e023f */
[----:B------:R-:W-:Y:S01]  /*0ee0*/  SHF.R.S32.HI R24, RZ, 0x1f, R25 ;  /* 0x0000001fff187819 */ /* 0x000fe20000011419 */
[----:B------:R-:W-:Y:S01]  /*0ef0*/  BSSY B0, `(.L_x_435) ;  /* 0x0000075000007945 */ /* 0x000fe20003800000 */
[----:B------:R-:W-:Y:S01]  /*0f00*/  LEA.HI R23, R126, R164, RZ, 0x4 ;  /* 0x000000a47e177211 */ /* 0x000fe200078f20ff */
[----:B------:R-:W-:Y:S02]  /*0f10*/  UIMAD UR4, UR10, UR5, UR4 ;  /* 0x000000050a0472a4 */ /* 0x000fe4000f8e0204 */
[----:B------:R-:W-:-:S02]  /*0f20*/  IMAD R12, R24, c[0x0][0x1c0], RZ ;  /* 0x00007000180c7a24 */ /* 0x000fc400078e02ff */
[----:B------:R-:W-:Y:S02]  /*0f30*/  UIADD3 UR4, UR7, UR4, URZ ;  /* 0x0000000407047290 */ /* 0x000fe4000fffe03f */
[C---:B------:R-:W-:Y:S01]  /*0f40*/  IMAD R12, R25.reuse, c[0x0][0x1c4], R12 ;  /* 0x00007100190c7a24 */ /* 0x040fe200078e020c */
[----:B-1----:R-:W-:Y:S02]  /*0f50*/  LEA.HI R2, R126, R164, RZ, 0x3 ;  /* 0x000000a47e027211 */ /* 0x002fe400078f18ff */
[----:B------:R-:W-:Y:S01]  /*0f60*/  MOV R3, UR7 ;  /* 0x0000000700037c02 */ /* 0x000fe20008000f00 */
[----:B------:R-:W-:Y:S01]  /*0f70*/  IMAD.U32 R3, RZ, RZ, UR4 ;  /* 0x00000004ff037e24 */ /* 0x000fe2000f8e00ff */
[----:B------:R-:W-:Y:S01]  /*0f80*/  LOP3.LUT R0, R2, 0xfffffff8, RZ, 0xc0, !PT ;  /* 0xfffffff802007812 */ /* 0x000fe200078ec0ff */
[----:B------:R-:W-:Y:S01]  /*0f90*/  ULDC.64 UR4, c[0x0][0x210] ;  /* 0x0000840000047ab9 */ /* 0x000fe20000000a00 */
[----:B------:R-:W-:Y:S01]  /*0fa0*/  SHF.R.S32.HI R19, RZ, 0x3, R2 ;  /* 0x00000003ff137819 */ /* 0x000fe20000011402 */
[----:B------:R-:W-:Y:S01]  /*0fb0*/  IMAD.U32 R2, RZ, RZ, UR6 ;  /* 0x00000006ff027e24 */ /* 0x000fe2000f8e00ff */
[----:B------:R-:W-:Y:S01]  /*0fc0*/  ULDC.64 UR6, c[0x0][0x1e8] ;  /* 0x00007a0000067ab9 */ /* 0x000fe20000000a00 */
[----:B------:R-:W-:Y:S01]  /*0fd0*/  IMAD.IADD R26, R164, 0x1, -R0 ;  /* 0x00000001a41a7824 */ /* 0x000fe200078e0a00 */
[----:B------:R-:W-:Y:S01]  /*0fe0*/  SHF.R.S32.HI R4, RZ, 0x1f, R19 ;  /* 0x0000001fff047819 */ /* 0x000fe20000011413 */
[----:B------:R-:W-:Y:S01]  /*0ff0*/  IMAD.WIDE.U32 R2, R25, c[0x0][0x1c0], R2 ;  /* 0x0000700019027a25 */ /* 0x000fe200078e0002 */
[----:B------:R-:W-:-:S02]  /*1000*/  UIMAD UR6, UR8, UR6, URZ ;  /* 0x00000006080672a4 */ /* 0x000fc4000f8e023f */
[C---:B------:R-:W-:Y:S01]  /*1010*/  SHF.L.U32 R10, R26.reuse, 0x3, RZ ;  /* 0x000000031a0a7819 */ /* 0x040fe200000006ff */
[----:B------:R-:W-:Y:S01]  /*1020*/  IMAD R0, R26, 0x10, R19 ;  /* 0x000000101a007824 */ /* 0x000fe200078e0213 */
[----:B------:R-:W-:Y:S01]  /*1030*/  UIMAD UR4, UR8, UR4, URZ ;  /* 0x00000004080472a4 */ /* 0x000fe2000f8e023f */
[----:B------:R-:W-:Y:S01]  /*1040*/  IMAD R5, R4, c[0x0][0x1e0], RZ ;  /* 0x0000780004057a24 */ /* 0x000fe200078e02ff */
[----:B------:R-:W-:Y:S01]  /*1050*/  SHF.R.S32.HI R11, RZ, 0x1f, R10 ;  /* 0x0000001fff0b7819 */ /* 0x000fe2000001140a */
[----:B------:R-:W-:Y:S01]  /*1060*/  IMAD.IADD R3, R3, 0x1, R12 ;  /* 0x0000000103037824 */ /* 0x000fe200078e020c */
[----:B------:R-:W-:Y:S01]  /*1070*/  IADD3 R9, R0, UR17, RZ ;  /* 0x0000001100097c10 */ /* 0x000fe2000fffe0ff */
[C---:B------:R-:W-:Y:S01]  /*1080*/  IMAD R14, R19.reuse, c[0x0][0x1e4], R5 ;  /* 0x00007900130e7a24 */ /* 0x040fe200078e0205 */
[----:B------:R-:W-:Y:S01]  /*1090*/  UIMAD UR6, UR10, UR7, UR6 ;  /* 0x000000070a0672a4 */ /* 0x000fe2000f8e0206 */
[----:B------:R-:W-:Y:S01]  /*10a0*/  IMAD.WIDE.U32 R6, R19, c[0x0][0x1e0], R10 ;  /* 0x0000780013067a25 */ /* 0x000fe200078e000a */
[----:B------:R-:W-:Y:S01]  /*10b0*/  UIMAD UR4, UR10, UR5, UR4 ;  /* 0x000000050a0472a4 */ /* 0x000fe2000f8e0204 */
[----:B------:R-:W-:-:S02]  /*10c0*/  ISETP.GE.AND P4, PT, R10, c[0x0][0x1d4], PT ;  /* 0x000075000a007a0c */ /* 0x000fc40003f86270 */
[----:B------:R-:W-:Y:S01]  /*10d0*/  @P2 IMAD.HI.U32 R0, R9, c[0x0][0x2c8], RZ ;  /* 0x0000b20009002a27 */ /* 0x000fe200078e00ff */
[----:B------:R-:W-:-:S03]  /*10e0*/  ULDC UR5, c[0x0][0x2c4] ;  /* 0x0000b10000057ab9 */ /* 0x000fc60000000800 */
[--C-:B------:R-:W-:Y:S01]  /*10f0*/  IMAD.MOV.U32 R8, RZ, RZ, R9.reuse ;  /* 0x000000ffff087224 */ /* 0x100fe200078e0009 */
[----:B------:R-:W-:Y:S01]  /*1100*/  @P0 SHF.R.U32.HI R8, RZ, c[0x0][0x2cc], R0 ;  /* 0x0000b300ff080a19 */ /* 0x000fe20000011600 */
[----:B------:R-:W-:Y:S02]  /*1110*/  IMAD.SHL.U32 R0, R19, 0x40, RZ ;  /* 0x0000004013007824 */ /* 0x000fe400078e00ff */
[----:B------:R-:W-:Y:S02]  /*1120*/  IMAD.IADD R7, R7, 0x1, R14 ;  /* 0x0000000107077824 */ /* 0x000fe400078e020e */
[----:B------:R-:W-:Y:S01]  /*1130*/  IMAD.MOV R12, RZ, RZ, -R8 ;  /* 0x000000ffff0c7224 */ /* 0x000fe200078e0a08 */
[----:B------:R-:W-:Y:S01]  /*1140*/  LOP3.LUT R0, R0, 0x1c0, RZ, 0xc0, !PT ;  /* 0x000001c000007812 */ /* 0x000fe200078ec0ff */
[----:B------:R-:W-:Y:S02]  /*1150*/  IMAD R4, R4, c[0x0][0x208], RZ ;  /* 0x0000820004047a24 */ /* 0x000fe400078e02ff */
[----:B------:R-:W-:Y:S01]  /*1160*/  IMAD R12, R12, c[0x0][0x2c4], R9 ;  /* 0x0000b1000c0c7a24 */ /* 0x000fe200078e0209 */
[----:B------:R-:W-:Y:S01]  /*1170*/  LOP3.LUT R13, R0, 0x38, R10, 0xf8, !PT ;  /* 0x00000038000d7812 */ /* 0x000fe200078ef80a */
[----:B------:R-:W-:Y:S01]  /*1180*/  IMAD.WIDE.U32 R2, R8, c[0x0][0x1b0], R2 ;  /* 0x00006c0008027a25 */ /* 0x000fe200078e0002 */
[----:B------:R-:W-:-:S03]  /*1190*/  SHF.R.U32.HI R0, RZ, 0x3, R0 ;  /* 0x00000003ff007819 */ /* 0x000fc60000011600 */
[----:B------:R-:W-:Y:S01]  /*11a0*/  IMAD R15, R19, c[0x0][0x20c], R4 ;  /* 0x00008300130f7a24 */ /* 0x000fe200078e0204 */
[----:B------:R-:W-:Y:S01]  /*11b0*/  LOP3.LUT R20, R13, R0, RZ, 0x3c, !PT ;  /* 0x000000000d147212 */ /* 0x000fe200078e3cff */
[----:B------:R-:W-:Y:S01]  /*11c0*/  IMAD.U32 R0, RZ, RZ, UR10 ;  /* 0x0000000aff007e24 */ /* 0x000fe2000f8e00ff */
[----:B------:R-:W-:Y:S01]  /*11d0*/  SHF.R.S32.HI R13, RZ, 0x1f, R8 ;  /* 0x0000001fff0d7819 */ /* 0x000fe20000011408 */
[----:B------:R-:W-:-:S04]  /*11e0*/  IMAD.WIDE.U32 R4, R19, c[0x0][0x208], R10 ;  /* 0x0000820013047a25 */ /* 0x000fc800078e000a */
[----:B------:R-:W-:Y:S01]  /*11f0*/  IMAD.WIDE.U32 R6, R0, c[0x0][0x1e8], R6 ;  /* 0x00007a0000067a25 */ /* 0x000fe200078e0006 */
[----:B------:R-:W-:Y:S02]  /*1200*/  LOP3.LUT R0, R23, 0xfffffff0, RZ, 0xc0, !PT ;  /* 0xfffffff017007812 */ /* 0x000fe400078ec0ff */
[----:B------:R-:W-:Y:S01]  /*1210*/  IADD3 R5, R5, R15, RZ ;  /* 0x0000000f05057210 */ /* 0x000fe20007ffe0ff */
[----:B------:R-:W-:Y:S01]  /*1220*/  IMAD R9, R13, c[0x0][0x1b0], RZ ;  /* 0x00006c000d097a24 */ /* 0x000fe200078e02ff */
[----:B------:R-:W-:Y:S01]  /*1230*/  IADD3 R7, R7, UR6, RZ ;  /* 0x0000000607077c10 */ /* 0x000fe2000fffe0ff */
[----:B------:R-:W-:Y:S01]  /*1240*/  IMAD.IADD R0, R164, 0x1, -R0 ;  /* 0x00000001a4007824 */ /* 0x000fe200078e0a00 */
[----:B------:R-:W-:Y:S01]  /*1250*/  IADD3 R15, R19, UR17, RZ ;  /* 0x00000011130f7c10 */ /* 0x000fe2000fffe0ff */
[----:B------:R-:W-:Y:S01]  /*1260*/  IMAD R9, R8, c[0x0][0x1b4], R9 ;  /* 0x00006d0008097a24 */ /* 0x000fe200078e0209 */
[----:B------:R-:W-:Y:S01]  /*1270*/  SHF.R.S32.HI R8, RZ, 0x1f, R12 ;  /* 0x0000001fff087819 */ /* 0x000fe2000001140c */
[----:B------:R-:W-:-:S02]  /*1280*/  IMAD.U32 R13, RZ, RZ, UR10 ;  /* 0x0000000aff0d7e24 */ /* 0x000fc4000f8e00ff */
[----:B------:R-:W-:Y:S01]  /*1290*/  IMAD.SHL.U32 R14, R26, 0x8, RZ ;  /* 0x000000081a0e7824 */ /* 0x000fe200078e00ff */
[----:B------:R-:W-:Y:S01]  /*12a0*/  IADD3 R3, R3, R9, RZ ;  /* 0x0000000903037210 */ /* 0x000fe20007ffe0ff */
[----:B------:R-:W-:Y:S01]  /*12b0*/  IMAD R8, R8, c[0x0][0x1a8], RZ ;  /* 0x00006a0008087a24 */ /* 0x000fe200078e02ff */
[----:B------:R-:W-:Y:S01]  /*12c0*/  SHF.R.S32.HI R9, RZ, 0x1f, R0 ;  /* 0x0000001fff097819 */ /* 0x000fe20000011400 */
[----:B------:R-:W-:Y:S01]  /*12d0*/  IMAD.WIDE.U32 R4, R13, c[0x0][0x210], R4 ;  /* 0x000084000d047a25 */ /* 0x000fe200078e0004 */
[----:B------:R-:W-:Y:S02]  /*12e0*/  ISETP.GE.AND P6, PT, R14, c[0x0][0x198], PT ;  /* 0x000066000e007a0c */ /* 0x000fe40003fc6270 */
        /* <DEDUP_REMOVED lines=13> */
[----:B------:R1:W3:Y:S01]  /*13c0*/  SHFL.IDX PT, R8, R17, RZ, 0x181f ;  /* 0x00181fff11087589 */ /* 0x0002e200000e0000 */
[----:B------:R-:W-:Y:S01]  /*13d0*/  ISETP.GE.AND P5, PT, R15, UR4, PT ;  /* 0x000000040f007c0c */ /* 0x000fe2000bfa6270 */
[----:B------:R-:W-:Y:S01]  /*13e0*/  IMAD.SHL.U32 R13, R13, 0x8, RZ ;  /* 0x000000080d0d7824 */ /* 0x000fe200078e00ff */
[----:B------:R-:W-:-:S04]  /*13f0*/  LEA.HI.X R16, R2, c[0x0][0x164], R0, 0x1, P0 ;  /* 0x0000590002107a11 */ /* 0x000fc800000f0c00 */
[----:B------:R-:W-:Y:S01]  /*1400*/  LOP3.LUT R13, R20, 0xfffffe00, R13, 0xf8, !PT ;  /* 0xfffffe00140d7812 */ /* 0x000fe200078ef80d */
[----:B------:R1:W4:Y:S01]  /*1410*/  SHFL.IDX PT, R9, R16, RZ, 0x181f ;  /* 0x00181fff10097589 */ /* 0x00032200000e0000 */
[----:B--2---:R-:W-:Y:S01]  /*1420*/  @P1 SHF.R.S32.HI R3, RZ, 0x1f, R18 ;  /* 0x0000001fff031819 */ /* 0x004fe20000011412 */
[----:B------:R-:W-:Y:S02]  /*1430*/  @!P1 IMAD.MOV.U32 R3, RZ, RZ, R24 ;  /* 0x000000ffff039224 */ /* 0x000fe400078e0018 */
[----:B------:R-:W-:Y:S01]  /*1440*/  @P1 IMAD.MOV.U32 R2, RZ, RZ, R18 ;  /* 0x000000ffff021224 */ /* 0x000fe200078e0012 */
[----:B------:R-:W-:Y:S01]  /*1450*/  @!P1 MOV R2, R25 ;  /* 0x0000001900029202 */ /* 0x000fe20000000f00 */
[C---:B------:R-:W-:Y:S01]  /*1460*/  IMAD R12, R3.reuse, c[0x0][0x1f0], RZ ;  /* 0x00007c00030c7a24 */ /* 0x040fe200078e02ff */
[----:B------:R-:W-:Y:S01]  /*1470*/  IADD3 R18, R14, 0x40, RZ ;  /* 0x000000400e127810 */ /* 0x000fe20007ffe0ff */
[----:B------:R-:W-:Y:S01]  /*1480*/  IMAD R0, R3, c[0x0][0x218], RZ ;  /* 0x0000860003007a24 */ /* 0x000fe200078e02ff */
[----:B------:R-:W-:Y:S01]  /*1490*/  MOV R25, 0x20 ;  /* 0x0000002000197802 */ /* 0x000fe20000000f00 */
[----:B------:R-:W-:Y:S01]  /*14a0*/  IMAD R12, R2, c[0x0][0x1f4], R12 ;  /* 0x00007d00020c7a24 */ /* 0x000fe200078e020c */
[----:B------:R-:W-:Y:S01]  /*14b0*/  ISETP.GE.AND P0, PT, R18, c[0x0][0x198], PT ;  /* 0x0000660012007a0c */ /* 0x000fe20003f06270 */
[----:B------:R-:W-:-:S02]  /*14c0*/  IMAD R0, R2, c[0x0][0x21c], R0 ;  /* 0x0000870002007a24 */ /* 0x000fc400078e0200 */
[----:B------:R-:W-:Y:S01]  /*14d0*/  IMAD.WIDE.U32 R30, R2, c[0x0][0x1f0], R6 ;  /* 0x00007c00021e7a25 */ /* 0x000fe200078e0006 */
[----:B------:R-:W-:-:S03]  /*14e0*/  R2P PR, R21, 0x6 ;  /* 0x0000000615007804 */ /* 0x000fc60000000000 */
[----:B------:R-:W-:Y:S01]  /*14f0*/  IMAD.WIDE.U32 R78, R2, c[0x0][0x218], R4 ;  /* 0x00008600024e7a25 */ /* 0x000fe200078e0004 */
[----:B------:R-:W-:Y:S01]  /*1500*/  IADD3 R33, R31, R12, RZ ;  /* 0x0000000c1f217210 */ /* 0x000fe20007ffe0ff */
[----:B------:R1:W-:Y:S01]  /*1510*/  STL.64 [R1+0x40], R30 ;  /* 0x0000401e01007387 */ /* 0x0003e20000100a00 */
[----:B------:R-:W-:Y:S01]  /*1520*/  SEL R2, R25, 0xffffffe0, !P2 ;  /* 0xffffffe019027807 */ /* 0x000fe20005000000 */
[----:B------:R-:W-:Y:S02]  /*1530*/  IMAD.IADD R29, R79, 0x1, R0 ;  /* 0x000000014f1d7824 */ /* 0x000fe400078e0200 */
[----:B------:R1:W-:Y:S01]  /*1540*/  STL.64 [R1+0x48], R78 ;  /* 0x0000484e01007387 */ /* 0x0003e20000100a00 */
[----:B------:R-:W-:-:S03]  /*1550*/  IMAD.MOV.U32 R24, RZ, RZ, 0x10 ;  /* 0x00000010ff187424 */ /* 0x000fc600078e00ff */
[----:B------:R1:W-:Y:S02]  /*1560*/  STL [R1+0x3c], R29 ;  /* 0x00003c1d01007387 */ /* 0x0003e40000100800 */
[----:B------:R-:W-:Y:S02]  /*1570*/  SEL R3, R24, 0xfffffff0, !P1 ;  /* 0xfffffff018037807 */ /* 0x000fe40004800000 */
[----:B------:R1:W-:Y:S01]  /*1580*/  STL [R1+0x34], R33 ;  /* 0x0000342101007387 */ /* 0x0003e20000100800 */
[----:B------:R-:W-:Y:S05]  /*1590*/  @P5 BRA `(.L_x_436) ;  /* 0x000000a000005947 */ /* 0x000fea0003800000 */
[----:B---34-:R-:W-:Y:S02]  /*15a0*/  SHF.R.S32.HI R0, RZ, 0x1f, R18 ;  /* 0x0000001fff007819 */ /* 0x018fe40000011412 */
[----:B------:R-:W-:Y:S02]  /*15b0*/  LEA R4, P1, R14, R8, 0x1 ;  /* 0x000000080e047211 */ /* 0x000fe400078208ff */
[----:B------:R-:W-:Y:S02]  /*15c0*/  LEA.HI R0, R0, R18, RZ, 0x3 ;  /* 0x0000001200007211 */ /* 0x000fe400078f18ff */
[----:B------:R-:W-:-:S02]  /*15d0*/  LEA.HI.X R5, R14, R9, R11, 0x1, P1 ;  /* 0x000000090e057211 */ /* 0x000fc400008f0c0b */
[----:B------:R-:W-:Y:S01]  /*15e0*/  LOP3.LUT R6, R0, 0xfffffff8, RZ, 0xc0, !PT ;  /* 0xfffffff800067812 */ /* 0x000fe200078ec0ff */
[----:B------:R-:W-:-:S04]  /*15f0*/  IMAD.SHL.U32 R0, R13, 0x2, RZ ;  /* 0x000000020d007824 */ /* 0x000fc800078e00ff */
[----:B------:R-:W-:Y:S01]  /*1600*/  IMAD.WIDE R8, R6, 0x2, R8 ;  /* 0x0000000206087825 */ /* 0x000fe200078e0208 */
[----:B------:R-:W-:Y:S01]  /*1610*/  @!PT LDS RZ, [RZ] ;  /* 0x00000000fffff984 */ /* 0x000fe20000000800 */
[----:B------:R2:W-:Y:S04]  /*1620*/  LDGSTS.E.BYPASS.LTC128B.128 [R0+0x6100], [R4.64], !P6 ;  /* 0x0610000004007fae */ /* 0x0005e8000f101d4e */
[----:B------:R2:W-:Y:S02]  /*1630*/  LDGSTS.E.BYPASS.LTC128B.128 [R0+0xa100], [R8.64], !P0 ;  /* 0x0a10000008007fae */ /* 0x0005e4000c101d4e */
.L_x_436:
[----:B---34-:R-:W-:Y:S05]  /*1640*/  BSYNC B0 ;  /* 0x0000000000007941 */ /* 0x018fea0003800000 */
.L_x_435:
[----:B--2---:R-:W-:Y:S01]  /*1650*/  IADD3 R0, R15, 0x10, RZ ;  /* 0x000000100f007810 */ /* 0x004fe20007ffe0ff */
[----:B------:R2:W3:Y:S01]  /*1660*/  SHFL.IDX PT, R5, R16, 0x1, 0x181f ;  /* 0x00381f0010057f89 */ /* 0x0004e200000e0000 */
[----:B------:R-:W-:Y:S02]  /*1670*/  BSSY B0, `(.L_x_437) ;  /* 0x000000e000007945 */ /* 0x000fe40003800000 */
[----:B------:R-:W-:Y:S01]  /*1680*/  ISETP.GE.AND P1, PT, R0, UR4, PT ;  /* 0x0000000400007c0c */ /* 0x000fe2000bf26270 */
[----:B------:R2:W4:-:S12]  /*1690*/  SHFL.IDX PT, R4, R17, 0x1, 0x181f ;  /* 0x00381f0011047f89 */ /* 0x00051800000e0000 */
[----:B------:R-:W-:Y:S05]  /*16a0*/  @P1 BRA `(.L_x_438) ;  /* 0x000000a000001947 */ /* 0x000fea0003800000 */
[----:B------:R-:W-:Y:S02]  /*16b0*/  SHF.R.S32.HI R0, RZ, 0x1f, R18 ;  /* 0x0000001fff007819 */ /* 0x000fe40000011412 */
[----:B----4-:R-:W-:Y:S02]  /*16c0*/  LEA R6, P1, R14, R4, 0x1 ;  /* 0x000000040e067211 */ /* 0x010fe400078208ff */
        /* <DEDUP_REMOVED lines=8> */
.L_x_438:
[----:B------:R-:W-:Y:S05]  /*1750*/  BSYNC B0 ;  /* 0x0000000000007941 */ /* 0x000fea0003800000 */
.L_x_437:
[----:B---3--:R-:W-:Y:S01]  /*1760*/  IADD3 R0, R15, 0x20, RZ ;  /* 0x000000200f007810 */ /* 0x008fe20007ffe0ff */
[----:B------:R3:W1:Y:S01]  /*1770*/  SHFL.IDX PT, R5, R16, 0x2, 0x181f ;  /* 0x00581f0010057f89 */ /* 0x00066200000e0000 */
[----:B------:R-:W-:Y:S02]  /*1780*/  BSSY B0, `(.L_x_439) ;  /* 0x000000e000007945 */ /* 0x000fe40003800000 */
[----:B------:R-:W-:Y:S01]  /*1790*/  ISETP.GE.AND P1, PT, R0, UR4, PT ;  /* 0x0000000400007c0c */ /* 0x000fe2000bf26270 */
[----:B----4-:R3:W4:-:S12]  /*17a0*/  SHFL.IDX PT, R4, R17, 0x2, 0x181f ;  /* 0x00581f0011047f89 */ /* 0x01071800000e0000 */
[----:B------:R-:W-:Y:S05]  /*17b0*/  @P1 BRA `(.L_x_440) ;  /* 0x000000a000001947 */ /* 0x000fea0003800000 */
[----:B------:R-:W-:Y:S02]  /*17c0*/  SHF.R.S32.HI R0, RZ, 0x1f, R18 ;  /* 0x0000001fff007819 */ /* 0x000fe40000011412 */
[----:B----4-:R-:W-:Y:S02]  /*17d0*/  LEA R6, P1, R14, R4, 0x1 ;  /* 0x000000040e067211 */ /* 0x010fe400078208ff */
        /* <DEDUP_REMOVED lines=8> */
.L_x_440:
[----:B------:R-:W-:Y:S05]  /*1860*/  BSYNC B0 ;  /* 0x0000000000007941 */ /* 0x000fea0003800000 */
.L_x_439:
[----:B-1----:R-:W-:Y:S01]  /*1870*/  IADD3 R0, R15, 0x30, RZ ;  /* 0x000000300f007810 */ /* 0x002fe20007ffe0ff */
[----:B------:R1:W2:Y:S01]  /*1880*/  SHFL.IDX PT, R5, R16, 0x3, 0x181f ;  /* 0x00781f0010057f89 */ /* 0x0002a200000e0000 */
[----:B------:R-:W-:Y:S02]  /*1890*/  BSSY B0, `(.L_x_441) ;  /* 0x000000e000007945 */ /* 0x000fe40003800000 */
[----:B------:R-:W-:Y:S01]  /*18a0*/  ISETP.GE.AND P1, PT, R0, UR4, PT ;  /* 0x0000000400007c0c */ /* 0x000fe2000bf26270 */
[----:B----4-:R1:W4:-:S12]  /*18b0*/  SHFL.IDX PT, R4, R17, 0x3, 0x181f ;  /* 0x00781f0011047f89 */ /* 0x01031800000e0000 */
[----:B------:R-:W-:Y:S05]  /*18c0*/  @P1 BRA `(.L_x_442) ;  /* 0x000000a000001947 */ /* 0x000fea0003800000 */
[----:B------:R-:W-:Y:S02]  /*18d0*/  SHF.R.S32.HI R0, RZ, 0x1f, R18 ;  /* 0x0000001fff007819 */ /* 0x000fe40000011412 */
[----:B----4-:R-:W-:Y:S02]  /*18e0*/  LEA R6, P1, R14, R4, 0x1 ;  /* 0x000000040e067211 */ /* 0x010fe400078208ff */
        /* <DEDUP_REMOVED lines=8> */
.L_x_442:
[----:B------:R-:W-:Y:S05]  /*1970*/  BSYNC B0 ;  /* 0x0000000000007941 */ /* 0x000fea0003800000 */
.L_x_441:
[----:B--2---:R-:W-:Y:S01]  /*1980*/  IADD3 R0, R15, 0x40, RZ ;  /* 0x000000400f007810 */ /* 0x004fe20007ffe0ff */
        /* <DEDUP_REMOVED lines=15> */
.L_x_444:
[----:B------:R-:W-:Y:S05]  /*1a80*/  BSYNC B0 ;  /* 0x0000000000007941 */ /* 0x000fea0003800000 */
.L_x_443:
        /* <DEDUP_REMOVED lines=16> */
.L_x_446:
[----:B------:R-:W-:Y:S05]  /*1b90*/  BSYNC B0 ;  /* 0x0000000000007941 */ /* 0x000fea0003800000 */
.L_x_445:
        /* <DEDUP_REMOVED lines=16> */
.L_x_448:
[----:B------:R-:W-:Y:S05]  /*1ca0*/  BSYNC B0 ;  /* 0x0000000000007941 */ /* 0x000fea0003800000 */
.L_x_447:
[----:B-1--4-:R-:W1:Y:S01]  /*1cb0*/  SHFL.IDX PT, R4, R17, 0x7, 0x181f ;  /* 0x00f81f0011047f89 */ /* 0x012e6200000e0000 */
[----:B------:R-:W-:Y:S01]  /*1cc0*/  IADD3 R0, R15, 0x70, RZ ;  /* 0x000000700f007810 */ /* 0x000fe20007ffe0ff */
[----:B------:R-:W-:Y:S01]  /*1cd0*/  IMAD.MOV.U32 R8, RZ, RZ, 0x30 ;  /* 0x00000030ff087424 */ /* 0x000fe200078e00ff */
[----:B------:R-:W-:Y:S01]  /*1ce0*/  IADD3 R122, R242, -0x1, RZ ;  /* 0xfffffffff27a7810 */ /* 0x000fe20007ffe0ff */
[----:B------:R-:W4:Y:S01]  /*1cf0*/  SHFL.IDX PT, R5, R16, 0x7, 0x181f ;  /* 0x00f81f0010057f89 */ /* 0x000f2200000e0000 */
[----:B------:R-:W-:Y:S01]  /*1d00*/  ISETP.GE.AND P1, PT, R0, UR4, PT ;  /* 0x0000000400007c0c */ /* 0x000fe2000bf26270 */
[----:B------:R-:W-:Y:S01]  /*1d10*/  IMAD R24, R242, -0x30, R8 ;  /* 0xffffffd0f2187824 */ /* 0x000fe200078e0208 */
[----:B------:R-:W-:Y:S01]  /*1d20*/  SHF.R.S32.HI R27, RZ, 0x1f, R122 ;  /* 0x0000001fff1b7819 */ /* 0x000fe2000001147a */
[----:B------:R-:W-:Y:S01]  /*1d30*/  IMAD.SHL.U32 R243, R13, 0x2, RZ ;  /* 0x000000020df37824 */ /* 0x000fe200078e00ff */
[----:B------:R-:W-:Y:S01]  /*1d40*/  ULDC.64 UR6, c[0x0][0x1e0] ;  /* 0x0000780000067ab9 */ /* 0x000fe20000000a00 */
[----:B------:R-:W-:Y:S01]  /*1d50*/  IMAD R9, R8, c[0x0][0x1e4], RZ ;  /* 0x0000790008097a24 */ /* 0x000fe200078e02ff */
[----:B------:R-:W-:Y:S01]  /*1d60*/  IADD3 R25, R24, c[0x0][0x1d0], -R19 ;  /* 0x0000740018197a10 */ /* 0x000fe20007ffe813 */
[----:B------:R-:W-:Y:S01]  /*1d70*/  IMAD.WIDE.U32 R128, R8, c[0x0][0x1e0], RZ ;  /* 0x0000780008807a25 */ /* 0x000fe200078e00ff */
[----:B------:R-:W-:Y:S01]  /*1d80*/  UIMAD.WIDE.U32 UR12, UR6, 0x20, URZ ;  /* 0x00000020060c78a5 */ /* 0x000fe2000f8e003f */
[----:B------:R-:W-:Y:S01]  /*1d90*/  LEA.HI R124, R126, R164, RZ, 0x5 ;  /* 0x000000a47e7c7211 */ /* 0x000fe200078f28ff */
[----:B------:R-:W-:Y:S01]  /*1da0*/  USHF.L.U32 UR8, UR7, 0x5, URZ ;  /* 0x0000000507087899 */ /* 0x000fe2000800063f */
[----:B------:R-:W-:Y:S01]  /*1db0*/  IMAD.IADD R125, R129, 0x1, R9 ;  /* 0x00000001817d7824 */ /* 0x000fe200078e0209 */
[C---:B------:R-:W-:Y:S01]  /*1dc0*/  ISETP.GE.AND P5, PT, R25.reuse, 0x11, PT ;  /* 0x000000111900780c */ /* 0x040fe20003fa6270 */
[----:B------:R-:W-:Y:S01]  /*1dd0*/  IMAD.MOV.U32 R130, RZ, RZ, R32 ;  /* 0x000000ffff827224 */ /* 0x000fe200078e0020 */
[----:B------:R-:W-:Y:S01]  /*1de0*/  @!P1 SHF.R.S32.HI R0, RZ, 0x1f, R18 ;  /* 0x0000001fff009819 */ /* 0x000fe20000011412 */
[----:B------:R-:W-:Y:S01]  /*1df0*/  IMAD.MOV.U32 R131, RZ, RZ, R33 ;  /* 0x000000ffff837224 */ /* 0x000fe200078e0021 */
[----:B------:R-:W-:Y:S01]  /*1e00*/  UIADD3 UR8, UR13, UR8, URZ ;  /* 0x000000080d087290 */ /* 0x000fe2000fffe03f */
[----:B------:R-:W-:Y:S01]  /*1e10*/  IMAD.MOV.U32 R130, RZ, RZ, R30 ;  /* 0x000000ffff827224 */ /* 0x000fe200078e001e */
[----:B------:R-:W-:Y:S01]  /*1e20*/  @!P1 LEA.HI R0, R0, R18, RZ, 0x3 ;  /* 0x0000001200009211 */ /* 0x000fe200078f18ff */
[----:B------:R-:W-:Y:S01]  /*1e30*/  IMAD.MOV.U32 R10, RZ, RZ, c[0x0][0x1e0] ;  /* 0x00007800ff0a7624 */ /* 0x000fe200078e00ff */
[----:B-1----:R-:W-:Y:S01]  /*1e40*/  @!P1 LEA R6, P2, R14, R4, 0x1 ;  /* 0x000000040e069211 */ /* 0x002fe200078408ff */
[----:B------:R-:W-:Y:S01]  /*1e50*/  IMAD.MOV.U32 R76, RZ, RZ, R28 ;  /* 0x000000ffff4c7224 */ /* 0x000fe200078e001c */
[----:B------:R-:W-:Y:S01]  /*1e60*/  @!P1 LOP3.LUT R0, R0, 0xfffffff8, RZ, 0xc0, !PT ;  /* 0xfffffff800009812 */ /* 0x000fe200078ec0ff */
[----:B------:R-:W-:Y:S01]  /*1e70*/  IMAD.MOV.U32 R77, RZ, RZ, R29 ;  /* 0x000000ffff4d7224 */ /* 0x000fe200078e001d */
[----:B----4-:R-:W-:Y:S01]  /*1e80*/  @!P1 LEA.HI.X R7, R14, R5, R11, 0x1, P2 ;  /* 0x000000050e079211 */ /* 0x010fe200010f0c0b */
[----:B------:R-:W-:Y:S01]  /*1e90*/  IMAD.MOV.U32 R76, RZ, RZ, R78 ;  /* 0x000000ffff4c7224 */ /* 0x000fe200078e004e */
[C---:B------:R-:W-:Y:S01]  /*1ea0*/  ISETP.GE.AND P2, PT, R25.reuse, 0x21, PT ;  /* 0x000000211900780c */ /* 0x040fe20003f46270 */
[----:B------:R-:W-:Y:S01]  /*1eb0*/  @!P1 IMAD.WIDE R4, R0, 0x2, R4 ;  /* 0x0000000200049825 */ /* 0x000fe200078e0204 */
[----:B------:R-:W-:Y:S01]  /*1ec0*/  SHF.R.S32.HI R11, RZ, 0x4, R23 ;  /* 0x00000004ff0b7819 */ /* 0x000fe20000011417 */
[----:B------:R-:W-:Y:S01]  /*1ed0*/  @!PT LDS RZ, [RZ] ;  /* 0x00000000fffff984 */ /* 0x000fe20000000800 */
[----:B------:R1:W-:Y:S01]  /*1ee0*/  @!P1 LDGSTS.E.BYPASS.LTC128B.128 [R243+0x9900], [R6.64], !P6 ;  /* 0x0990000006f39fae */ /* 0x0003e2000f101d4e */
[----:B------:R-:W-:Y:S01]  /*1ef0*/  ISETP.GE.AND P6, PT, R25, 0x1, PT ;  /* 0x000000011900780c */ /* 0x000fe20003fc6270 */
[----:B------:R-:W-:Y:S01]  /*1f00*/  IMAD R0, R125, R122, RZ ;  /* 0x0000007a7d007224 */ /* 0x000fe200078e02ff */
[----:B------:R-:W-:Y:S01]  /*1f10*/  LEA.HI R12, R23, R11, RZ, 0x1 ;  /* 0x0000000b170c7211 */ /* 0x000fe200078f08ff */
[----:B------:R4:W-:Y:S01]  /*1f20*/  @!P1 LDGSTS.E.BYPASS.LTC128B.128 [R243+0xd900], [R4.64], !P0 ;  /* 0x0d90000004f39fae */ /* 0x0009e2000c101d4e */
[----:B------:R-:W-:Y:S01]  /*1f30*/  SHF.R.S32.HI R123, RZ, 0x5, R124 ;  /* 0x00000005ff7b7819 */ /* 0x000fe2000001147c */
[----:B------:R-:W-:Y:S01]  /*1f40*/  IMAD R0, R27, R128, R0 ;  /* 0x000000801b007224 */ /* 0x000fe200078e0200 */
[----:B------:R-:W-:Y:S01]  /*1f50*/  ULDC.64 UR4, c[0x0][0x208] ;  /* 0x0000820000047ab9 */ /* 0x000fe20000000a00 */
[----:B------:R-:W0:Y:S01]  /*1f60*/  LDGDEPBAR ;  /* 0x00000000000079af */ /* 0x000e220000000000 */
[----:B------:R-:W-:-:S02]  /*1f70*/  USHF.L.U32 UR9, UR4, 0x5, URZ ;  /* 0x0000000504097899 */ /* 0x000fc4000800063f */
[----:B------:R-:W-:Y:S01]  /*1f80*/  UMOV UR11, 0x5 ;  /* 0x00000005000b7882 */ /* 0x000fe20000000000 */
[----:B------:R-:W-:Y:S01]  /*1f90*/  STL.64 [R1+0x30], R130 ;  /* 0x0000308201007387 */ /* 0x000fe20000100a00 */
[----:B------:R-:W-:-:S03]  /*1fa0*/  USHF.L.U64.HI UR11, UR4, UR11, UR5 ;  /* 0x0000000b040b7299 */ /* 0x000fc60008010205 */
[----:B------:R-:W-:Y:S01]  /*1fb0*/  STL.64 [R1+0x38], R76 ;  /* 0x0000384c01007387 */ /* 0x000fe20000100a00 */
[----:B-1----:R-:W-:Y:S02]  /*1fc0*/  IMAD.MOV.U32 R6, RZ, RZ, c[0x0][0x1e4] ;  /* 0x00007900ff067624 */ /* 0x002fe400078e00ff */
[----:B----4-:R-:W-:-:S04]  /*1fd0*/  IMAD.WIDE.U32 R4, R122, R128, R130 ;  /* 0x000000807a047225 */ /* 0x010fc800078e0082 */
[----:B------:R-:W-:Y:S01]  /*1fe0*/  IMAD.IADD R0, R5, 0x1, R0 ;  /* 0x0000000105007824 */ /* 0x000fe200078e0200 */
[----:B------:R-:W-:Y:S01]  /*1ff0*/  BAR.SYNC.DEFER_BLOCKING 0x0 ;  /* 0x0000000000007b1d */ /* 0x000fe20000010000 */
[----:B------:R-:W-:Y:S02]  /*2000*/  @P5 LEA R7, P0, R10, R4, 0x4 ;  /* 0x000000040a075211 */ /* 0x000fe400078020ff */
[----:B------:R-:W-:Y:S02]  /*2010*/  @P6 LEA R8, P1, R4, c[0x0][0x1c8], 0x1 ;  /* 0x0000720004086a11 */ /* 0x000fe400078208ff */
[----:B------:R-:W-:Y:S02]  /*2020*/  @P5 LEA.HI.X R10, R10, R0, R6, 0x4, P0 ;  /* 0x000000000a0a5211 */ /* 0x000fe400000f2406 */
[----:B------:R-:W-:Y:S02]  /*2030*/  @P6 LEA.HI.X R9, R4, c[0x0][0x1cc], R0, 0x1, P1 ;  /* 0x0000730004096a11 */ /* 0x000fe400008f0c00 */
[----:B------:R-:W-:-:S02]  /*2040*/  @P5 LEA R6, P0, R7, c[0x0][0x1c8], 0x1 ;  /* 0x0000720007065a11 */ /* 0x000fc400078008ff */
[----:B------:R-:W-:Y:S02]  /*2050*/  @P2 IADD3 R5, P1, R4, UR12, RZ ;  /* 0x0000000c04052c10 */ /* 0x000fe4000ff3e0ff */
[----:B------:R-:W-:Y:S02]  /*2060*/  @P5 LEA.HI.X R7, R7, c[0x0][0x1cc], R10, 0x1, P0 ;  /* 0x0000730007075a11 */ /* 0x000fe400000f0c0a */
[C---:B------:R-:W-:Y:S02]  /*2070*/  @P2 LEA R4, P0, R5.reuse, c[0x0][0x1c8], 0x1 ;  /* 0x0000720005042a11 */ /* 0x040fe400078008ff */
[----:B------:R-:W-:Y:S02]  /*2080*/  @P2 IADD3.X R0, R0, UR8, RZ, P1, !PT ;  /* 0x0000000800002c10 */ /* 0x000fe40008ffe4ff */
[----:B------:R-:W-:Y:S02]  /*2090*/  LOP3.LUT R10, R12, 0xfffffffe, RZ, 0xc0, !PT ;  /* 0xfffffffe0c0a7812 */ /* 0x000fe400078ec0ff */
[----:B------:R-:W-:Y:S01]  /*20a0*/  @P2 LEA.HI.X R5, R5, c[0x0][0x1cc], R0, 0x1, P0 ;  /* 0x0000730005052a11 */ /* 0x000fe200000f0c00 */
[C---:B------:R-:W-:Y:S01]  /*20b0*/  IMAD.SHL.U32 R0, R26.reuse, 0x40, RZ ;  /* 0x000000401a007824 */ /* 0x040fe200078e00ff */
[----:B------:R-:W-:Y:S01]  /*20c0*/  LOP3.LUT P0, RZ, R26, 0x2, RZ, 0xc0, !PT ;  /* 0x000000021aff7812 */ /* 0x000fe2000780c0ff */
[----:B------:R-:W-:Y:S01]  /*20d0*/  @!PT LDS RZ, [RZ] ;  /* 0x00000000fffff984 */ /* 0x000fe20000000800 */
[----:B------:R-:W-:Y:S01]  /*20e0*/  @!PT LDS RZ, [RZ] ;  /* 0x00000000fffff984 */ /* 0x000fe20000000800 */
[----:B------:R-:W-:Y:S01]  /*20f0*/  @!PT LDS RZ, [RZ] ;  /* 0x00000000fffff984 */ /* 0x000fe20000000800 */
[----:B------:R1:W-:Y:S01]  /*2100*/  @P6 LDGSTS.E.BYPASS.LTC128B.128 [R243+0x3100], [R8.64], !P4 ;  /* 0x0310000008f36fae */ /* 0x0003e2000e101d4e */
[----:B------:R-:W-:Y:S01]  /*2110*/  IMAD.IADD R10, R11, 0x1, -R10 ;  /* 0x000000010b0a7824 */ /* 0x000fe200078e0a0a */
[----:B------:R-:W-:-:S02]  /*2120*/  ISETP.LT.OR P1, PT, R25, 0x1, P4 ;  /* 0x000000011900780c */ /* 0x000fc40002721670 */
[----:B------:R1:W-:Y:S01]  /*2130*/  @P6 LDGSTS.E.BYPASS.LTC128B.128 [R243+0x4900], [R8.64+0x80], !P3 ;  /* 0x0490008008f36fae */ /* 0x0003e2000d901d4e */
[----:B------:R-:W-:Y:S02]  /*2140*/  LOP3.LUT R0, R0, 0x1c0, RZ, 0xc0, !PT ;  /* 0x000001c000007812 */ /* 0x000fe400078ec0ff */
[----:B------:R-:W-:Y:S01]  /*2150*/  ISETP.LT.OR P6, PT, R25, 0x1, P3 ;  /* 0x000000011900780c */ /* 0x000fe20001fc1670 */
[----:B------:R4:W-:Y:S04]  /*2160*/  @P5 LDGSTS.E.BYPASS.LTC128B.128 [R243+0x3900], [R6.64], !P4 ;  /* 0x0390000006f35fae */ /* 0x0009e8000e101d4e */
[----:B------:R4:W-:Y:S04]  /*2170*/  @P5 LDGSTS.E.BYPASS.LTC128B.128 [R243+0x5100], [R6.64+0x80], !P3 ;  /* 0x0510008006f35fae */ /* 0x0009e8000d901d4e */
[----:B------:R5:W-:Y:S04]  /*2180*/  @P2 LDGSTS.E.BYPASS.LTC128B.128 [R243+0x4100], [R4.64], !P4 ;  /* 0x0410000004f32fae */ /* 0x000be8000e101d4e */
[----:B------:R5:W-:Y:S04]  /*2190*/  @P2 LDGSTS.E.BYPASS.LTC128B.128 [R243+0x5900], [R4.64+0x80], !P3 ;  /* 0x0590008004f32fae */ /* 0x000be8000d901d4e */
[----:B------:R-:W0:Y:S01]  /*21a0*/  LDGDEPBAR ;  /* 0x00000000000079af */ /* 0x000e220000000000 */
[----:B----4-:R-:W-:-:S02]  /*21b0*/  IMAD.SHL.U32 R6, R21, 0x40, RZ ;  /* 0x0000004015067824 */ /* 0x010fc400078e00ff */
[----:B------:R-:W-:-:S05]  /*21c0*/  IMAD.SHL.U32 R7, R19, 0x8, RZ ;  /* 0x0000000813077824 */ /* 0x000fca00078e00ff */
[----:B------:R-:W-:Y:S01]  /*21d0*/  LOP3.LUT R7, R0, 0x8, R7, 0xf8, !PT ;  /* 0x0000000800077812 */ /* 0x000fe200078ef807 */
[----:B-----5:R-:W-:Y:S01]  /*21e0*/  IMAD.SHL.U32 R5, R22, 0x40, RZ ;  /* 0x0000004016057824 */ /* 0x020fe200078e00ff */
[----:B------:R-:W-:-:S04]  /*21f0*/  DEPBAR.LE SB0, 0x1 ;  /* 0x000080400000791a */ /* 0x000fc80000000000 */
[----:B------:R-:W-:Y:S01]  /*2200*/  LOP3.LUT R4, R6, 0x1c0, RZ, 0xc0, !PT ;  /* 0x000001c006047812 */ /* 0x000fe200078ec0ff */
[----:B------:R-:W-:-:S04]  /*2210*/  DEPBAR.LE SB0, 0x0 ;  /* 0x000080000000791a */ /* 0x000fc80000000000 */
[----:B------:R-:W-:Y:S01]  /*2220*/  IMAD.SHL.U32 R6, R10, 0x8, RZ ;  /* 0x000000080a067824 */ /* 0x000fe200078e00ff */
[----:B------:R-:W-:Y:S02]  /*2230*/  LOP3.LUT R121, R5, 0xfffffe00, RZ, 0xc0, !PT ;  /* 0xfffffe0005797812 */ /* 0x000fe400078ec0ff */
[----:B------:R-:W-:Y:S02]  /*2240*/  SHF.R.U32.HI R0, RZ, 0x3, R0 ;  /* 0x00000003ff007819 */ /* 0x000fe40000011600 */
[----:B------:R-:W-:Y:S02]  /*2250*/  LOP3.LUT R5, R4, 0x8, R6, 0xf8, !PT ;  /* 0x0000000804057812 */ /* 0x000fe400078ef806 */
[----:B------:R-:W-:Y:S02]  /*2260*/  SHF.R.U32.HI R4, RZ, 0x3, R4 ;  /* 0x00000003ff047819 */ /* 0x000fe40000011604 */
[----:B------:R-:W-:Y:S02]  /*2270*/  LOP3.LUT R0, R7, R0, RZ, 0x3c, !PT ;  /* 0x0000000007007212 */ /* 0x000fe400078e3cff */
[----:B------:R-:W-:Y:S01]  /*2280*/  LOP3.LUT R120, R5, R4, RZ, 0x3c, !PT ;  /* 0x0000000405787212 */ /* 0x000fe200078e3cff */
[----:B------:R-:W-:-:S02]  /*2290*/  IMAD R4, R123, 0x400, R121 ;  /* 0x000004007b047824 */ /* 0x000fc400078e0279 */
[----:B------:R-:W-:Y:S02]  /*22a0*/  IMAD R0, R10, 0x200, R0 ;  /* 0x000002000a007824 */ /* 0x000fe400078e0200 */
[----:B------:R-:W-:Y:S02]  /*22b0*/  IMAD.IADD R4, R120, 0x1, R4 ;  /* 0x0000000178047824 */ /* 0x000fe400078e0204 */
[----:B------:R-:W-:Y:S01]  /*22c0*/  IMAD.SHL.U32 R224, R0, 0x2, RZ ;  /* 0x0000000200e07824 */ /* 0x000fe200078e00ff */
[----:B------:R-:W-:Y:S01]  /*22d0*/  BAR.SYNC.DEFER_BLOCKING 0x0 ;  /* 0x0000000000007b1d */ /* 0x000fe20000010000 */
[----:B------:R-:W-:-:S03]  /*22e0*/  IMAD.SHL.U32 R231, R4, 0x2, RZ ;  /* 0x0000000204e77824 */ /* 0x000fc600078e00ff */
[C---:B------:R-:W-:Y:S01]  /*22f0*/  IADD3 R0, R224.reuse, 0x3100, RZ ;  /* 0x00003100e0007810 */ /* 0x040fe20007ffe0ff */
[--C-:B------:R-:W-:Y:S01]  /*2300*/  IMAD R233, R3, 0x2, R231.reuse ;  /* 0x0000000203e97824 */ /* 0x100fe200078e02e7 */
[----:B------:R-:W-:Y:S01]  /*2310*/  IADD3 R235, R224, 0x3120, RZ ;  /* 0x00003120e0eb7810 */ /* 0x000fe20007ffe0ff */
[----:B------:R-:W-:Y:S01]  /*2320*/  IMAD R232, R2, 0x2, R231 ;  /* 0x0000000202e87824 */ /* 0x000fe200078e02e7 */
[----:B------:R-:W-:Y:S01]  /*2330*/  @P0 IADD3 R235, R0, -0x20, RZ ;  /* 0xffffffe000eb0810 */ /* 0x000fe20007ffe0ff */
[----:B------:R-:W-:Y:S02]  /*2340*/  IMAD R0, R27, c[0x0][0x208], RZ ;  /* 0x000082001b007a24 */ /* 0x000fe400078e02ff */
[----:B------:R-:W-:Y:S01]  /*2350*/  IMAD R234, R2, 0x2, R233 ;  /* 0x0000000202ea7824 */ /* 0x000fe200078e02e9 */
[C---:B------:R-:W-:Y:S01]  /*2360*/  IADD3 R241, R235.reuse, 0x800, RZ ;  /* 0x00000800ebf17810 */ /* 0x040fe20007ffe0ff */
[----:B------:R-:W-:Y:S01]  /*2370*/  IMAD R0, R122, c[0x0][0x20c], R0 ;  /* 0x000083007a007a24 */ /* 0x000fe200078e0200 */
[----:B------:R-:W-:Y:S01]  /*2380*/  IADD3 R240, R235, 0x1000, RZ ;  /* 0x00001000ebf07810 */ /* 0x000fe20007ffe0ff */
[----:B------:R-:W-:Y:S01]  /*2390*/  IMAD R236, R3, 0x2, R232 ;  /* 0x0000000203ec7824 */ /* 0x000fe200078e02e8 */
[----:B------:R-:W-:-:S02]  /*23a0*/  IADD3 R239, R235, 0x1800, RZ ;  /* 0x00001800ebef7810 */ /* 0x000fc40007ffe0ff */
[C---:B------:R-:W-:Y:S02]  /*23b0*/  IADD3 R238, R235.reuse, 0x2000, RZ ;  /* 0x00002000ebee7810 */ /* 0x040fe40007ffe0ff */
[----:B------:R-:W-:Y:S01]  /*23c0*/  IADD3 R237, R235, 0x2800, RZ ;  /* 0x00002800ebed7810 */ /* 0x000fe20007ffe0ff */
[----:B-1----:R-:W-:Y:S04]  /*23d0*/  LDSM.16.M88.4 R8, [R231+0x6100] ;  /* 0x00610000e708783b */ /* 0x002fe80000000200 */
[----:B------:R-:W-:Y:S04]  /*23e0*/  LDSM.16.M88.4 R4, [R231+0x8100] ;  /* 0x00810000e704783b */ /* 0x000fe80000000200 */
[----:B--23--:R-:W1:Y:S04]  /*23f0*/  LDSM.16.M88.4 R16, [R224+0x3900] ;  /* 0x00390000e010783b */ /* 0x00ce680000000200 */
[----:B------:R-:W2:Y:S04]  /*2400*/  LDSM.16.M88.4 R12, [R224+0x3100] ;  /* 0x00310000e00c783b */ /* 0x000ea80000000200 */
[----:B------:R-:W3:Y:S04]  /*2410*/  LDSM.16.M88.4 R20, [R224+0x4100] ;  /* 0x00410000e014783b */ /* 0x000ee80000000200 */
[----:B------:R-:W-:Y:S04]  /*2420*/  LDSM.16.M88.4 R40, [R235] ;  /* 0x00000000eb28783b */ /* 0x000fe80000000200 */
[----:B------:R-:W-:Y:S04]  /*2430*/  LDSM.16.M88.4 R44, [R235+0x800] ;  /* 0x00080000eb2c783b */ /* 0x000fe80000000200 */
[----:B------:R-:W-:Y:S01]  /*2440*/  LDSM.16.M88.4 R52, [R235+0x1000] ;  /* 0x00100000eb34783b */ /* 0x000fe20000000200 */
[-C--:B-1----:R-:W-:Y:S08]  /*2450*/  HMMA.16816.F32 R68, R8, R16.reuse, RZ ;  /* 0x000000100844723c */ /* 0x082ff000000018ff */
[----:B------:R-:W-:Y:S07]  /*2460*/  HMMA.16816.F32 R36, R4, R16, RZ ;  /* 0x000000100424723c */ /* 0x000fee00000018ff */
[----:B------:R-:W-:Y:S01]  /*2470*/  IMAD.WIDE.U32 R16, R122, c[0x0][0x208], RZ ;  /* 0x000082007a107a25 */ /* 0x000fe200078e00ff */
[----:B--2---:R-:W-:Y:S03]  /*2480*/  HMMA.16816.F32 R72, R8, R12, RZ ;  /* 0x0000000c0848723c */ /* 0x004fe600000018ff */
[----:B------:R-:W-:-:S04]  /*2490*/  IMAD.IADD R0, R17, 0x1, R0 ;  /* 0x0000000111007824 */ /* 0x000fc800078e0200 */
[----:B------:R-:W-:Y:S01]  /*24a0*/  IMAD R0, R0, 0x30, RZ ;  /* 0x0000003000007824 */ /* 0x000fe200078e02ff */
[C---:B------:R-:W-:Y:S08]  /*24b0*/  HMMA.16816.F32 R32, R4.reuse, R12, RZ ;  /* 0x0000000c0420723c */ /* 0x040ff000000018ff */
[-C--:B------:R-:W-:Y:S08]  /*24c0*/  HMMA.16816.F32 R56, R4, R14.reuse, RZ ;  /* 0x0000000e0438723c */ /* 0x080ff000000018ff */
[----:B------:R-:W-:Y:S01]  /*24d0*/  HMMA.16816.F32 R88, R8, R14, RZ ;  /* 0x0000000e0858723c */ /* 0x000fe200000018ff */
[----:B------:R-:W1:Y:S07]  /*24e0*/  LDSM.16.M88.4 R12, [R233+0x8100] ;  /* 0x00810000e90c783b */ /* 0x000e6e0000000200 */
[C---:B------:R-:W-:Y:S08]  /*24f0*/  HMMA.16816.F32 R48, R4.reuse, R18, RZ ;  /* 0x000000120430723c */ /* 0x040ff000000018ff */
[C---:B---3--:R-:W-:Y:S08]  /*2500*/  HMMA.16816.F32 R28, R4.reuse, R20, RZ ;  /* 0x00000014041c723c */ /* 0x048ff000000018ff */
[----:B------:R-:W-:Y:S07]  /*2510*/  HMMA.16816.F32 R60, R4, R22, RZ ;  /* 0x00000016043c723c */ /* 0x000fee00000018ff */
[----:B------:R-:W-:Y:S01]  /*2520*/  IMAD.WIDE.U32 R6, R16, 0x30, R76 ;  /* 0x0000003010067825 */ /* 0x000fe200078e004c */
[----:B------:R-:W-:Y:S03]  /*2530*/  HMMA.16816.F32 R64, R8, R20, RZ ;  /* 0x000000140840723c */ /* 0x000fe600000018ff */
[----:B------:R-:W-:Y:S01]  /*2540*/  IMAD.IADD R0, R7, 0x1, R0 ;  /* 0x0000000107007824 */ /* 0x000fe200078e0200 */
[----:B------:R-:W-:-:S04]  /*2550*/  LEA R4, P0, R6, c[0x0][0x1f8], 0x1 ;  /* 0x00007e0006047a11 */ /* 0x000fc800078008ff */
[----:B------:R-:W-:Y:S01]  /*2560*/  LEA.HI.X R5, R6, c[0x0][0x1fc], R0, 0x1, P0 ;  /* 0x00007f0006057a11 */ /* 0x000fe200000f0c00 */
[----:B------:R-:W-:Y:S01]  /*2570*/  IMAD.U32 R0, RZ, RZ, UR9 ;  /* 0x00000009ff007e24 */ /* 0x000fe2000f8e00ff */
[----:B------:R-:W-:Y:S01]  /*2580*/  IADD3 R6, P2, R4, UR9, RZ ;  /* 0x0000000904067c10 */ /* 0x000fe2000ff5e0ff */
[----:B------:R-:W-:Y:S01]  /*2590*/  HMMA.16816.F32 R96, R8, R18, RZ ;  /* 0x000000120860723c */ /* 0x000fe200000018ff */
[----:B------:R-:W-:Y:S01]  /*25a0*/  ISETP.LT.OR P0, PT, R25, 0x11, P4 ;  /* 0x000000111900780c */ /* 0x000fe20002701670 */
[----:B------:R-:W2:Y:S01]  /*25b0*/  LDSM.16.M88.4 R16, [R233+0x6100] ;  /* 0x00610000e910783b */ /* 0x000ea20000000200 */
[----:B------:R-:W-:-:S03]  /*25c0*/  IADD3.X R7, R5, UR11, RZ, P2, !PT ;  /* 0x0000000b05077c10 */ /* 0x000fc600097fe4ff */
[----:B------:R-:W-:Y:S01]  /*25d0*/  @!PT LDS RZ, [RZ] ;  /* 0x00000000fffff984 */ /* 0x000fe20000000800 */
[----:B------:R-:W-:Y:S01]  /*25e0*/  @!PT LDS RZ, [RZ] ;  /* 0x00000000fffff984 */ /* 0x000fe20000000800 */
[----:B------:R-:W-:Y:S01]  /*25f0*/  @!PT LDS RZ, [RZ] ;  /* 0x00000000fffff984 */ /* 0x000fe20000000800 */
[----:B------:R3:W-:Y:S01]  /*2600*/  LDGSTS.E.BYPASS.LTC128B.128 [R243+0x100], [R4.64], !P1 ;  /* 0x0010000004f37fae */ /* 0x0007e2000c901d4e */
[----:B------:R-:W-:Y:S01]  /*2610*/  LOP3.LUT P1, RZ, R26, 0x4, RZ, 0xc0, !PT ;  /* 0x000000041aff7812 */ /* 0x000fe2000782c0ff */
[----:B------:R-:W-:Y:S02]  /*2620*/  HMMA.16816.F32 R20, R8, R22, RZ ;  /* 0x000000160814723c */ /* 0x000fe400000018ff */
[----:B------:R3:W-:Y:S01]  /*2630*/  LDGSTS.E.BYPASS.LTC128B.128 [R243+0x1900], [R4.64+0x80], !P6 ;  /* 0x0190008004f37fae */ /* 0x0007e2000f101d4e */
[----:B------:R-:W-:-:S03]  /*2640*/  ISETP.LT.OR P6, PT, R25, 0x11, P3 ;  /* 0x000000111900780c */ /* 0x000fc60001fc1670 */
[----:B------:R4:W-:Y:S01]  /*2650*/  LDGSTS.E.BYPASS.LTC128B.128 [R243+0x900], [R6.64], !P0 ;  /* 0x0090000006f37fae */ /* 0x0009e2000c101d4e */
[----:B------:R-:W-:Y:S01]  /*2660*/  IADD3 R8, P5, P2, R0, 0x80, R4 ;  /* 0x0000008000087810 */ /* 0x000fe20007abe004 */
[----:B------:R-:W-:Y:S01]  /*2670*/  IMAD.MOV.U32 R0, RZ, RZ, 0x40 ;  /* 0x00000040ff007424 */ /* 0x000fe200078e00ff */
[C---:B-1----:R-:W-:Y:S02]  /*2680*/  HMMA.16816.F32 R104, R12.reuse, R40, R32 ;  /* 0x000000280c68723c */ /* 0x042fe40000001820 */
[----:B------:R-:W-:Y:S02]  /*2690*/  IADD3.X R9, RZ, UR11, R5, P5, P2 ;  /* 0x0000000bff097c10 */ /* 0x000fe4000afe4405 */
[C---:B------:R-:W-:Y:S02]  /*26a0*/  ISETP.LT.OR P5, PT, R25.reuse, 0x21, P4 ;  /* 0x000000211900780c */ /* 0x040fe400027a1670 */
[----:B------:R-:W-:Y:S01]  /*26b0*/  ISETP.LT.OR P2, PT, R25, 0x21, P3 ;  /* 0x000000211900780c */ /* 0x000fe20001f41670 */
[----:B------:R1:W-:Y:S01]  /*26c0*/  LDGSTS.E.BYPASS.LTC128B.128 [R243+0x2100], [R8.64], !P6 ;  /* 0x0210000008f37fae */ /* 0x0003e2000f101d4e */
[----:B------:R-:W-:Y:S01]  /*26d0*/  SEL R0, R0, 0xffffffc0, !P1 ;  /* 0xffffffc000007807 */ /* 0x000fe20004800000 */
[----:B------:R-:W-:Y:S04]  /*26e0*/  HMMA.16816.F32 R100, R12, R44, R36 ;  /* 0x0000002c0c64723c */ /* 0x000fe80000001824 */
[----:B------:R-:W-:-:S02]  /*26f0*/  IMAD.IADD R230, R224, 0x1, R0 ;  /* 0x00000001e0e67824 */ /* 0x000fc400078e0200 */
[----:B------:R-:W-:Y:S02]  /*2700*/  IMAD.IADD R229, R0, 0x1, R235 ;  /* 0x0000000100e57824 */ /* 0x000fe400078e02eb */
[----:B------:R-:W-:Y:S01]  /*2710*/  HMMA.16816.F32 R92, R12, R52, R28 ;  /* 0x000000340c5c723c */ /* 0x000fe2000000181c */
[----:B---3--:R-:W-:-:S04]  /*2720*/  IADD3 R4, P0, R6, UR9, RZ ;  /* 0x0000000906047c10 */ /* 0x008fc8000ff1e0ff */
[----:B------:R-:W-:-:S03]  /*2730*/  IADD3.X R5, R7, UR11, RZ, P0, !PT ;  /* 0x0000000b07057c10 */ /* 0x000fc600087fe4ff */
[C---:B------:R-:W-:Y:S01]  /*2740*/  HMMA.16816.F32 R84, R12.reuse, R42, R56 ;  /* 0x0000002a0c54723c */ /* 0x040fe20000001838 */
[----:B------:R-:W-:Y:S01]  /*2750*/  ISETP.GT.AND P0, PT, R122, R249, PT ;  /* 0x000000f97a00720c */ /* 0x000fe20003f04270 */
[----:B------:R4:W-:Y:S04]  /*2760*/  LDGSTS.E.BYPASS.LTC128B.128 [R243+0x1100], [R4.64], !P5 ;  /* 0x0110000004f37fae */ /* 0x0009e8000e901d4e */
[----:B------:R4:W-:Y:S02]  /*2770*/  LDGSTS.E.BYPASS.LTC128B.128 [R243+0x2900], [R4.64+0x80], !P2 ;  /* 0x0290008004f37fae */ /* 0x0009e4000d101d4e */
[C---:B------:R-:W-:Y:S02]  /*2780*/  HMMA.16816.F32 R80, R12.reuse, R46, R48 ;  /* 0x0000002e0c50723c */ /* 0x040fe40000001830 */
[----:B-1----:R-:W-:Y:S04]  /*2790*/  LDSM.16.M88.4 R8, [R232+0x8100] ;  /* 0x00810000e808783b */ /* 0x002fe80000000200 */
[----:B------:R-:W1:Y:S02]  /*27a0*/  LDSM.16.M88.4 R32, [R230+0x3100] ;  /* 0x00310000e620783b */ /* 0x000e640000000200 */
[----:B------:R-:W-:Y:S02]  /*27b0*/  HMMA.16816.F32 R76, R12, R54, R60 ;  /* 0x000000360c4c723c */ /* 0x000fe4000000183c */
[----:B------:R-:W3:Y:S04]  /*27c0*/  LDSM.16.M88.4 R36, [R230+0x4100] ;  /* 0x00410000e624783b */ /* 0x000ee80000000200 */
[----:B------:R-:W5:Y:S02]  /*27d0*/  LDSM.16.M88.4 R28, [R230+0x3900] ;  /* 0x00390000e61c783b */ /* 0x000f640000000200 */
[C---:B--2---:R-:W-:Y:S02]  /*27e0*/  HMMA.16816.F32 R72, R16.reuse, R40, R72 ;  /* 0x000000281048723c */ /* 0x044fe40000001848 */
[----:B------:R-:W2:Y:S04]  /*27f0*/  LDSM.16.M88.4 R12, [R232+0x6100] ;  /* 0x00610000e80c783b */ /* 0x000ea80000000200 */
[----:B------:R-:W0:Y:S02]  /*2800*/  LDGDEPBAR ;  /* 0x00000000000079af */ /* 0x000e240000000000 */
[C---:B------:R-:W-:Y:S02]  /*2810*/  HMMA.16816.F32 R60, R16.reuse, R44, R68 ;  /* 0x0000002c103c723c */ /* 0x040fe40000001844 */
[----:B----4-:R-:W-:Y:S04]  /*2820*/  LDSM.16.M88.4 R4, [R234+0x8100] ;  /* 0x00810000ea04783b */ /* 0x010fe80000000200 */
[----:B------:R-:W-:Y:S02]  /*2830*/  LDSM.16.M88.4 R68, [R229+0x1000] ;  /* 0x00100000e544783b */ /* 0x000fe40000000200 */
[C---:B------:R-:W-:Y:S02]  /*2840*/  HMMA.16816.F32 R56, R16.reuse, R52, R64 ;  /* 0x000000341038723c */ /* 0x040fe40000001840 */
[----:B------:R-:W-:Y:S06]  /*2850*/  LDSM.16.M88.4 R64, [R229+0x800] ;  /* 0x00080000e540783b */ /* 0x000fec0000000200 */
[C---:B------:R-:W-:Y:S01]  /*2860*/  HMMA.16816.F32 R48, R16.reuse, R42, R88 ;  /* 0x0000002a1030723c */ /* 0x040fe20000001858 */
[----:B------:R-:W4:Y:S07]  /*2870*/  LDSM.16.M88.4 R40, [R229] ;  /* 0x00000000e528783b */ /* 0x000f2e0000000200 */
[C---:B------:R-:W-:Y:S08]  /*2880*/  HMMA.16816.F32 R44, R16.reuse, R46, R96 ;  /* 0x0000002e102c723c */ /* 0x040ff00000001860 */
[----:B------:R-:W-:Y:S01]  /*2890*/  HMMA.16816.F32 R52, R16, R54, R20 ;  /* 0x000000361034723c */ /* 0x000fe20000001814 */
[----:B------:R-:W2:Y:S04]  /*28a0*/  LDSM.16.M88.4 R20, [R234+0x6100] ;  /* 0x00610000ea14783b */ /* 0x000ea80000000200 */
[----:B------:R-:W-:Y:S03]  /*28b0*/  LDSM.16.M88.4 R16, [R231+0xc100] ;  /* 0x00c10000e710783b */ /* 0x000fe60000000200 */
[C---:B-1----:R-:W-:Y:S08]  /*28c0*/  HMMA.16816.F32 R88, R8.reuse, R32, R104 ;  /* 0x000000200858723c */ /* 0x042ff00000001868 */
[C---:B---3--:R-:W-:Y:S08]  /*28d0*/  HMMA.16816.F32 R104, R8.reuse, R36, R92 ;  /* 0x000000240868723c */ /* 0x048ff0000000185c */
[C---:B-----5:R-:W-:Y:S08]  /*28e0*/  HMMA.16816.F32 R92, R8.reuse, R30, R80 ;  /* 0x0000001e085c723c */ /* 0x060ff00000001850 */
[C---:B------:R-:W-:Y:S08]  /*28f0*/  HMMA.16816.F32 R96, R8.reuse, R28, R100 ;  /* 0x0000001c0860723c */ /* 0x040ff00000001864 */
[C---:B------:R-:W-:Y:S08]  /*2900*/  HMMA.16816.F32 R84, R8.reuse, R34, R84 ;  /* 0x000000220854723c */ /* 0x040ff00000001854 */
[----:B------:R-:W-:Y:S08]  /*2910*/  HMMA.16816.F32 R80, R8, R38, R76 ;  /* 0x000000260850723c */ /* 0x000ff0000000184c */
[C---:B--2---:R-:W-:Y:S08]  /*2920*/  HMMA.16816.F32 R8, R12.reuse, R32, R72 ;  /* 0x000000200c08723c */ /* 0x044ff00000001848 */
[C---:B------:R-:W-:Y:S01]  /*2930*/  HMMA.16816.F32 R48, R12.reuse, R34, R48 ;  /* 0x000000220c30723c */ /* 0x040fe20000001830 */
[----:B------:R-:W1:Y:S07]  /*2940*/  LDSM.16.M88.4 R32, [R224+0x4900] ;  /* 0x00490000e020783b */ /* 0x000e6e0000000200 */
[C---:B------:R-:W-:Y:S08]  /*2950*/  HMMA.16816.F32 R112, R12.reuse, R36, R56 ;  /* 0x000000240c70723c */ /* 0x040ff00000001838 */
[C---:B------:R-:W-:Y:S08]  /*2960*/  HMMA.16816.F32 R60, R12.reuse, R28, R60 ;  /* 0x0000001c0c3c723c */ /* 0x040ff0000000183c */
[C---:B------:R-:W-:Y:S01]  /*2970*/  HMMA.16816.F32 R108, R12.reuse, R30, R44 ;  /* 0x0000001e0c6c723c */ /* 0x040fe2000000182c */
[----:B------:R-:W2:Y:S07]  /*2980*/  LDSM.16.M88.4 R28, [R224+0x5100] ;  /* 0x00510000e01c783b */ /* 0x000eae0000000200 */
[----:B------:R-:W-:Y:S01]  /*2990*/  HMMA.16816.F32 R56, R12, R38, R52 ;  /* 0x000000260c38723c */ /* 0x000fe20000001834 */
[----:B------:R-:W3:Y:S04]  /*29a0*/  LDSM.16.M88.4 R12, [R224+0x5900] ;  /* 0x00590000e00c783b */ /* 0x000ee80000000200 */
[----:B------:R-:W-:Y:S03]  /*29b0*/  LDSM.16.M88.4 R52, [R235+0x1800] ;  /* 0x00180000eb34783b */ /* 0x000fe60000000200 */
[C---:B----4-:R-:W-:Y:S08]  /*29c0*/  HMMA.16816.F32 R44, R4.reuse, R40, R88 ;  /* 0x00000028042c723c */ /* 0x050ff00000001858 */
[C---:B------:R-:W-:Y:S08]  /*29d0*/  HMMA.16816.F32 R36, R4.reuse, R42, R84 ;  /* 0x0000002a0424723c */ /* 0x040ff00000001854 */
[C---:B------:R-:W-:Y:S08]  /*29e0*/  HMMA.16816.F32 R72, R4.reuse, R64, R96 ;  /* 0x000000400448723c */ /* 0x040ff00000001860 */
[----:B------:R-:W-:Y:S08]  /*29f0*/  HMMA.16816.F32 R104, R4, R68, R104 ;  /* 0x000000440468723c */ /* 0x000ff00000001868 */
[----:B------:R-:W-:Y:S01]  /*2a00*/  HMMA.16816.F32 R96, R20, R40, R8 ;  /* 0x000000281460723c */ /* 0x000fe20000001808 */
[----:B------:R-:W4:Y:S07]  /*2a10*/  LDSM.16.M88.4 R8, [R231+0xa100] ;  /* 0x00a10000e708783b */ /* 0x000f2e0000000200 */
[C---:B------:R-:W-:Y:S08]  /*2a20*/  HMMA.16816.F32 R76, R4.reuse, R66, R92 ;  /* 0x00000042044c723c */ /* 0x040ff0000000185c */
[----:B------:R-:W-:Y:S01]  /*2a30*/  HMMA.16816.F32 R100, R4, R70, R80 ;  /* 0x000000460464723c */ /* 0x000fe20000001850 */
[----:B------:R-:W-:Y:S07]  /*2a40*/  LDSM.16.M88.4 R4, [R233+0xc100] ;  /* 0x00c10000e904783b */ /* 0x000fee0000000200 */
[C---:B------:R-:W-:Y:S01]  /*2a50*/  HMMA.16816.F32 R88, R20.reuse, R42, R48 ;  /* 0x0000002a1458723c */ /* 0x040fe20000001830 */
[----:B------:R-:W5:Y:S07]  /*2a60*/  LDSM.16.M88.4 R48, [R235+0x2000] ;  /* 0x00200000eb30783b */ /* 0x000f6e0000000200 */
[C---:B------:R-:W-:Y:S01]  /*2a70*/  HMMA.16816.F32 R92, R20.reuse, R64, R60 ;  /* 0x00000040145c723c */ /* 0x040fe2000000183c */
[----:B------:R-:W2:Y:S07]  /*2a80*/  LDSM.16.M88.4 R60, [R235+0x2800] ;  /* 0x00280000eb3c783b */ /* 0x000eae0000000200 */
[C---:B------:R-:W-:Y:S08]  /*2a90*/  HMMA.16816.F32 R108, R20.reuse, R66, R108 ;  /* 0x00000042146c723c */ /* 0x040ff0000000186c */
[C---:B------:R-:W-:Y:S08]  /*2aa0*/  HMMA.16816.F32 R112, R20.reuse, R68, R112 ;  /* 0x000000441470723c */ /* 0x040ff00000001870 */
[----:B------:R-:W-:Y:S01]  /*2ab0*/  HMMA.16816.F32 R84, R20, R70, R56 ;  /* 0x000000461454723c */ /* 0x000fe20000001838 */
[----:B------:R-:W4:Y:S07]  /*2ac0*/  LDSM.16.M88.4 R20, [R233+0xa100] ;  /* 0x00a10000e914783b */ /* 0x000f2e0000000200 */
[C---:B-1----:R-:W-:Y:S08]  /*2ad0*/  HMMA.16816.F32 R80, R16.reuse, R32, R44 ;  /* 0x000000201050723c */ /* 0x042ff0000000182c */
[C---:B------:R-:W-:Y:S08]  /*2ae0*/  HMMA.16816.F32 R56, R16.reuse, R34, R36 ;  /* 0x000000221038723c */ /* 0x040ff00000001824 */
[C---:B--2---:R-:W-:Y:S08]  /*2af0*/  HMMA.16816.F32 R44, R16.reuse, R28, R72 ;  /* 0x0000001c102c723c */ /* 0x044ff00000001848 */
[C---:B---3--:R-:W-:Y:S08]  /*2b00*/  HMMA.16816.F32 R36, R16.reuse, R12, R104 ;  /* 0x0000000c1024723c */ /* 0x048ff00000001868 */
[C---:B------:R-:W-:Y:S08]  /*2b10*/  HMMA.16816.F32 R40, R16.reuse, R30, R76 ;  /* 0x0000001e1028723c */ /* 0x040ff0000000184c */
[----:B------:R-:W-:Y:S01]  /*2b20*/  HMMA.16816.F32 R68, R16, R14, R100 ;  /* 0x0000000e1044723c */ /* 0x000fe20000001864 */
[----:B------:R-:W-:Y:S07]  /*2b30*/  LDSM.16.M88.4 R16, [R232+0xc100] ;  /* 0x00c10000e810783b */ /* 0x000fee0000000200 */
[C---:B----4-:R-:W-:Y:S08]  /*2b40*/  HMMA.16816.F32 R76, R8.reuse, R32, R96 ;  /* 0x00000020084c723c */ /* 0x050ff00000001860 */
[C---:B------:R-:W-:Y:S08]  /*2b50*/  HMMA.16816.F32 R72, R8.reuse, R34, R88 ;  /* 0x000000220848723c */ /* 0x040ff00000001858 */
[C---:B------:R-:W-:Y:S08]  /*2b60*/  HMMA.16816.F32 R64, R8.reuse, R28, R92 ;  /* 0x0000001c0840723c */ /* 0x040ff0000000185c */
[C---:B------:R-:W-:Y:S08]  /*2b70*/  HMMA.16816.F32 R32, R8.reuse, R30, R108 ;  /* 0x0000001e0820723c */ /* 0x040ff0000000186c */
[C---:B------:R-:W-:Y:S08]  /*2b80*/  HMMA.16816.F32 R28, R8.reuse, R12, R112 ;  /* 0x0000000c081c723c */ /* 0x040ff00000001870 */
[----:B------:R-:W-:Y:S01]  /*2b90*/  HMMA.16816.F32 R84, R8, R14, R84 ;  /* 0x0000000e0854723c */ /* 0x000fe20000001854 */
[----:B------:R-:W-:Y:S04]  /*2ba0*/  LDSM.16.M88.4 R12, [R232+0xa100] ;  /* 0x00a10000e80c783b */ /* 0x000fe80000000200 */
[----:B------:R-:W-:Y:S03]  /*2bb0*/  LDSM.16.M88.4 R8, [R234+0xa100] ;  /* 0x00a10000ea08783b */ /* 0x000fe60000000200 */
[C---:B-----5:R-:W-:Y:S01]  /*2bc0*/  HMMA.16816.F32 R112, R4.reuse, R48, R44 ;  /* 0x000000300470723c */ /* 0x060fe2000000182c */
[----:B------:R-:W1:Y:S07]  /*2bd0*/  LDSM.16.M88.4 R44, [R230+0x4900] ;  /* 0x00490000e62c783b */ /* 0x000e6e0000000200 */
[C---:B------:R-:W-:Y:S01]  /*2be0*/  HMMA.16816.F32 R104, R4.reuse, R60, R36 ;  /* 0x0000003c0468723c */ /* 0x040fe20000001824 */
[----:B------:R-:W2:Y:S07]  /*2bf0*/  LDSM.16.M88.4 R36, [R230+0x5900] ;  /* 0x00590000e624783b */ /* 0x000eae0000000200 */
[C---:B------:R-:W-:Y:S01]  /*2c00*/  HMMA.16816.F32 R108, R4.reuse, R50, R40 ;  /* 0x00000032046c723c */ /* 0x040fe20000001828 */
[----:B------:R-:W3:Y:S07]  /*2c10*/  LDSM.16.M88.4 R40, [R230+0x5100] ;  /* 0x00510000e628783b */ /* 0x000eee0000000200 */
[C---:B------:R-:W-:Y:S08]  /*2c20*/  HMMA.16816.F32 R116, R4.reuse, R52, R80 ;  /* 0x000000340474723c */ /* 0x040ff00000001850 */
[C---:B------:R-:W-:Y:S08]  /*2c30*/  HMMA.16816.F32 R80, R4.reuse, R54, R56 ;  /* 0x000000360450723c */ /* 0x040ff00000001838 */
[----:B------:R-:W-:Y:S01]  /*2c40*/  HMMA.16816.F32 R56, R4, R62, R68 ;  /* 0x0000003e0438723c */ /* 0x000fe20000001844 */
[----:B------:R-:W-:Y:S07]  /*2c50*/  LDSM.16.M88.4 R4, [R236+0xc100] ;  /* 0x00c10000ec04783b */ /* 0x000fee0000000200 */
[C---:B------:R-:W-:Y:S08]  /*2c60*/  HMMA.16816.F32 R100, R20.reuse, R52, R76 ;  /* 0x000000341464723c */ /* 0x040ff0000000184c */
[C---:B------:R-:W-:Y:S08]  /*2c70*/  HMMA.16816.F32 R96, R20.reuse, R54, R72 ;  /* 0x000000361460723c */ /* 0x040ff00000001848 */
[C---:B------:R-:W-:Y:S08]  /*2c80*/  HMMA.16816.F32 R92, R20.reuse, R48, R64 ;  /* 0x00000030145c723c */ /* 0x040ff00000001840 */
[C---:B------:R-:W-:Y:S01]  /*2c90*/  HMMA.16816.F32 R88, R20.reuse, R50, R32 ;  /* 0x000000321458723c */ /* 0x040fe20000001820 */
[----:B------:R-:W-:Y:S07]  /*2ca0*/  LDSM.16.M88.4 R32, [R229+0x1800] ;  /* 0x00180000e520783b */ /* 0x000fee0000000200 */
[C---:B------:R-:W-:Y:S01]  /*2cb0*/  HMMA.16816.F32 R64, R20.reuse, R60, R28 ;  /* 0x0000003c1440723c */ /* 0x040fe2000000181c */
[----:B------:R-:W-:Y:S07]  /*2cc0*/  LDSM.16.M88.4 R28, [R229+0x2000] ;  /* 0x00200000e51c783b */ /* 0x000fee0000000200 */
[----:B------:R-:W-:Y:S01]  /*2cd0*/  HMMA.16816.F32 R60, R20, R62, R84 ;  /* 0x0000003e143c723c */ /* 0x000fe20000001854 */
[----:B------:R-:W4:Y:S01]  /*2ce0*/  LDSM.16.M88.4 R20, [R229+0x2800] ;  /* 0x00280000e514783b */ /* 0x000f220000000200 */
[----:B------:R-:W-:-:S06]  /*2cf0*/  DEPBAR.LE SB0, 0x0 ;  /* 0x000080000000791a */ /* 0x000fcc0000000000 */
[C---:B-1----:R-:W-:Y:S08]  /*2d00*/  HMMA.16816.F32 R84, R16.reuse, R44, R116 ;  /* 0x0000002c1054723c */ /* 0x042ff00000001874 */
[C---:B------:R-:W-:Y:S08]  /*2d10*/  HMMA.16816.F32 R80, R16.reuse, R46, R80 ;  /* 0x0000002e1050723c */ /* 0x040ff00000001850 */
[----:B--2---:R-:W-:Y:S08]  /*2d20*/  HMMA.16816.F32 R56, R16, R38, R56 ;  /* 0x000000261038723c */ /* 0x004ff00000001838 */
[C---:B------:R-:W-:Y:S08]  /*2d30*/  HMMA.16816.F32 R52, R12.reuse, R44, R100 ;  /* 0x0000002c0c34723c */ /* 0x040ff00000001864 */
[----:B------:R-:W-:Y:S08]  /*2d40*/  HMMA.16816.F32 R48, R12, R46, R96 ;  /* 0x0000002e0c30723c */ /* 0x000ff00000001860 */
[C---:B---3--:R-:W-:Y:S08]  /*2d50*/  HMMA.16816.F32 R76, R16.reuse, R40, R112 ;  /* 0x00000028104c723c */ /* 0x048ff00000001870 */
[C---:B------:R-:W-:Y:S08]  /*2d60*/  HMMA.16816.F32 R72, R16.reuse, R42, R108 ;  /* 0x0000002a1048723c */ /* 0x040ff0000000186c */
[----:B------:R-:W-:Y:S08]  /*2d70*/  HMMA.16816.F32 R68, R16, R36, R104 ;  /* 0x000000241044723c */ /* 0x000ff00000001868 */
[C---:B------:R-:W-:Y:S08]  /*2d80*/  HMMA.16816.F32 R44, R12.reuse, R40, R92 ;  /* 0x000000280c2c723c */ /* 0x040ff0000000185c */
[C---:B------:R-:W-:Y:S08]  /*2d90*/  HMMA.16816.F32 R40, R12.reuse, R42, R88 ;  /* 0x0000002a0c28723c */ /* 0x040ff00000001858 */
[C---:B------:R-:W-:Y:S08]  /*2da0*/  HMMA.16816.F32 R16, R12.reuse, R36, R64 ;  /* 0x000000240c10723c */ /* 0x040ff00000001840 */
[----:B------:R-:W-:Y:S08]  /*2db0*/  HMMA.16816.F32 R12, R12, R38, R60 ;  /* 0x000000260c0c723c */ /* 0x000ff0000000183c */
[----:B----4-:R-:W-:Y:S08]  /*2dc0*/  HMMA.16816.F32 R160, R4, R22, R56 ;  /* 0x0000001604a0723c */ /* 0x010ff00000001838 */
[C---:B------:R-:W-:Y:S08]  /*2dd0*/  HMMA.16816.F32 R56, R8.reuse, R32, R52 ;  /* 0x000000200838723c */ /* 0x040ff00000001834 */
[----:B------:R-:W-:Y:S08]  /*2de0*/  HMMA.16816.F32 R36, R8, R28, R44 ;  /* 0x0000001c0824723c */ /* 0x000ff0000000182c */
[C---:B------:R-:W-:Y:S08]  /*2df0*/  HMMA.16816.F32 R84, R4.reuse, R32, R84 ;  /* 0x000000200454723c */ /* 0x040ff00000001854 */
[-C--:B------:R-:W-:Y:S08]  /*2e00*/  HMMA.16816.F32 R80, R4, R34.reuse, R80 ;  /* 0x000000220450723c */ /* 0x080ff00000001850 */
[C---:B------:R-:W-:Y:S08]  /*2e10*/  HMMA.16816.F32 R52, R8.reuse, R34, R48 ;  /* 0x000000220834723c */ /* 0x040ff00000001830 */
[----:B------:R-:W-:Y:S08]  /*2e20*/  HMMA.16816.F32 R44, R8, R30, R40 ;  /* 0x0000001e082c723c */ /* 0x000ff00000001828 */
[C---:B------:R-:W-:Y:S08]  /*2e30*/  HMMA.16816.F32 R76, R4.reuse, R28, R76 ;  /* 0x0000001c044c723c */ /* 0x040ff0000000184c */
[C---:B------:R-:W-:Y:S08]  /*2e40*/  HMMA.16816.F32 R72, R4.reuse, R30, R72 ;  /* 0x0000001e0448723c */ /* 0x040ff00000001848 */
[-C--:B------:R-:W-:Y:S08]  /*2e50*/  HMMA.16816.F32 R64, R4, R20.reuse, R68 ;  /* 0x000000140440723c */ /* 0x080ff00000001844 */
        /* <DEDUP_REMOVED lines=14> */
[----:B------:R-:W-:Y:S02]  /*2f40*/  IADD3 R6, P5, R4, UR4, RZ ;  /* 0x0000000404067c10 */ /* 0x000fe4000ffbe0ff */
[----:B------:R-:W-:Y:S02]  /*2f50*/  IADD3 R10, P2, P1, R7, 0x80, R4 ;  /* 0x00000080070a7810 */ /* 0x000fe4000795e004 */
[----:B------:R-:W-:Y:S02]  /*2f60*/  LEA.HI.X R5, R8, c[0x0][0x1cc], R0, 0x1, P0 ;  /* 0x0000730008057a11 */ /* 0x000fe400000f0c00 */
[----:B------:R-:W-:-:S02]  /*2f70*/  IADD3 R8, P0, R6, UR4, RZ ;  /* 0x0000000406087c10 */ /* 0x000fc4000ff1e0ff */
[----:B------:R-:W-:Y:S01]  /*2f80*/  IADD3.X R7, R5, UR6, RZ, P5, !PT ;  /* 0x0000000605077c10 */ /* 0x000fe2000affe4ff */
[----:B------:R-:W-:Y:S01]  /*2f90*/  @!PT LDS RZ, [RZ] ;  /* 0x00000000fffff984 */ /* 0x000fe20000000800 */
[----:B------:R-:W-:Y:S01]  /*2fa0*/  @!PT LDS RZ, [RZ] ;  /* 0x00000000fffff984 */ /* 0x000fe20000000800 */
[----:B------:R-:W-:Y:S01]  /*2fb0*/  @!PT LDS RZ, [RZ] ;  /* 0x00000000fffff984 */ /* 0x000fe20000000800 */
[----:B------:R1:W-:Y:S01]  /*2fc0*/  LDGSTS.E.BYPASS.LTC128B.128 [R243+0x3100], [R4.64], !P4 ;  /* 0x0310000004f37fae */ /* 0x0003e2000e101d4e */
[----:B------:R-:W-:Y:S02]  /*2fd0*/  IADD3.X R11, RZ, UR6, R5, P2, P1 ;  /* 0x00000006ff0b7c10 */ /* 0x000fe400097e2405 */
[----:B------:R-:W-:Y:S01]  /*2fe0*/  IADD3.X R9, R7, UR6, RZ, P0, !PT ;  /* 0x0000000607097c10 */ /* 0x000fe200087fe4ff */
[----:B------:R1:W-:Y:S04]  /*2ff0*/  LDGSTS.E.BYPASS.LTC128B.128 [R243+0x4900], [R4.64+0x80], !P3 ;  /* 0x0490008004f37fae */ /* 0x0003e8000d901d4e */
[----:B------:R1:W-:Y:S04]  /*3000*/  LDGSTS.E.BYPASS.LTC128B.128 [R243+0x3900], [R6.64], !P4 ;  /* 0x0390000006f37fae */ /* 0x0003e8000e101d4e */
[----:B------:R1:W-:Y:S04]  /*3010*/  LDGSTS.E.BYPASS.LTC128B.128 [R243+0x5100], [R10.64], !P3 ;  /* 0x051000000af37fae */ /* 0x0003e8000d901d4e */
[----:B------:R1:W-:Y:S04]  /*3020*/  LDGSTS.E.BYPASS.LTC128B.128 [R243+0x4100], [R8.64], !P4 ;  /* 0x0410000008f37fae */ /* 0x0003e8000e101d4e */
[----:B------:R1:W-:Y:S02]  /*3030*/  LDGSTS.E.BYPASS.LTC128B.128 [R243+0x5900], [R8.64+0x80], !P3 ;  /* 0x0590008008f37fae */ /* 0x0003e4000d901d4e */
.L_x_449:
[----:B------:R-:W-:Y:S01]  /*3040*/  LOP3.LUT R0, R124, 0xffffffe0, RZ, 0xc0, !PT ;  /* 0xffffffe07c007812 */ /* 0x000fe200078ec0ff */
[----:B------:R-:W-:Y:S01]  /*3050*/  ULDC UR6, c[0x0][0x324] ;  /* 0x0000c90000067ab9 */ /* 0x000fe20000000800 */
[----:B-1----:R-:W-:Y:S01]  /*3060*/  LEA.HI R5, R126, R164, RZ, 0x2 ;  /* 0x000000a47e057211 */ /* 0x002fe200078f10ff */
[----:B------:R-:W-:Y:S01]  /*3070*/  ULOP3.LUT UR6, URZ, UR6, URZ, 0x33, !UPT ;  /* 0x000000063f067292 */ /* 0x000fe2000f8e333f */
[----:B------:R-:W-:Y:S01]  /*3080*/  SHF.R.S32.HI R4, RZ, 0x1f, R123 ;  /* 0x0000001fff047819 */ /* 0x000fe2000001147b */
[----:B------:R-:W-:Y:S01]  /*3090*/  IMAD.IADD R0, R164, 0x1, -R0 ;  /* 0x00000001a4007824 */ /* 0x000fe200078e0a00 */
[----:B------:R-:W-:Y:S01]  /*30a0*/  LOP3.LUT R5, R5, 0xfffffffc, RZ, 0xc0, !PT ;  /* 0xfffffffc05057812 */ /* 0x000fe200078ec0ff */
[----:B------:R-:W0:Y:S01]  /*30b0*/  LDGDEPBAR ;  /* 0x00000000000079af */ /* 0x000e220000000000 */
[----:B------:R-:W-:-:S02]  /*30c0*/  LEA.HI R4, R4, R123, RZ, 0x2 ;  /* 0x0000007b04047211 */ /* 0x000fc400078f10ff */
[----:B------:R-:W-:Y:S01]  /*30d0*/  SHF.R.S32.HI R7, RZ, 0x1f, R0 ;  /* 0x0000001fff077819 */ /* 0x000fe20000011400 */
[----:B------:R-:W-:Y:S01]  /*30e0*/  IMAD.IADD R5, R164, 0x1, -R5 ;  /* 0x00000001a4057824 */ /* 0x000fe200078e0a05 */
[----:B------:R-:W-:Y:S02]  /*30f0*/  LOP3.LUT R6, R4, 0xffffffc, RZ, 0xc0, !PT ;  /* 0x0ffffffc04067812 */ /* 0x000fe400078ec0ff */
[----:B------:R-:W-:Y:S02]  /*3100*/  LEA.HI R7, R7, R0, RZ, 0x2 ;  /* 0x0000000007077211 */ /* 0x000fe400078f10ff */
[----:B------:R-:W-:Y:S01]  /*3110*/  LEA.HI R4, R5, R5, RZ, 0x1 ;  /* 0x0000000505047211 */ /* 0x000fe200078f08ff */
[----:B------:R-:W-:Y:S01]  /*3120*/  IMAD.IADD R8, R123, 0x1, -R6 ;  /* 0x000000017b087824 */ /* 0x000fe200078e0a06 */
[----:B------:R-:W-:Y:S02]  /*3130*/  LEA.HI.SX32 R6, R7, UR17, 0x1e ;  /* 0x0000001107067c11 */ /* 0x000fe4000f8ff2ff */
[----:B------:R-:W-:Y:S01]  /*3140*/  PLOP3.LUT P1, PT, PT, PT, UP3, 0x80, 0x0 ;  /* 0x000000000000781c */ /* 0x000fe20003f2f038 */
[C---:B------:R-:W-:Y:S01]  /*3150*/  IMAD.SHL.U32 R9, R4.reuse, 0x20, RZ ;  /* 0x0000002004097824 */ /* 0x040fe200078e00ff */
[----:B------:R-:W-:Y:S01]  /*3160*/  LOP3.LUT R4, R4, 0x1ffffffe, RZ, 0xc0, !PT ;  /* 0x1ffffffe04047812 */ /* 0x000fe200078ec0ff */
[----:B------:R-:W-:Y:S01]  /*3170*/  IMAD R8, R8, 0x10, R6 ;  /* 0x0000001008087824 */ /* 0x000fe200078e0206 */
[----:B------:R-:W-:-:S02]  /*3180*/  PLOP3.LUT P0, PT, PT, PT, UP3, 0x80, 0x0 ;  /* 0x000000000000781c */ /* 0x000fc40003f0f038 */
[----:B------:R-:W-:Y:S01]  /*3190*/  LOP3.LUT R6, R9, 0xffffffc0, RZ, 0xc0, !PT ;  /* 0xffffffc009067812 */ /* 0x000fe200078ec0ff */
[----:B------:R-:W-:-:S04]  /*31a0*/  IMAD.IADD R5, R5, 0x1, -R4 ;  /* 0x0000000105057824 */ /* 0x000fc800078e0a04 */
[----:B------:R-:W-:-:S04]  /*31b0*/  IMAD.IADD R4, R6, 0x1, R8 ;  /* 0x0000000106047824 */ /* 0x000fc800078e0208 */
[----:B------:R-:W-:-:S04]  /*31c0*/  IMAD R10, R5, 0x8, R4 ;  /* 0x00000008050a7824 */ /* 0x000fc800078e0204 */
[----:B------:R-:W-:Y:S01]  /*31d0*/  @P1 IMAD.HI.U32 R4, R10, c[0x0][0x2c8], RZ ;  /* 0x0000b2000a041a27 */ /* 0x000fe200078e00ff */
[----:B------:R1:W-:Y:S03]  /*31e0*/  STL [R1+0x28], R10 ;  /* 0x0000280a01007387 */ /* 0x0003e60000100800 */
[----:B------:R-:W-:Y:S01]  /*31f0*/  IMAD.MOV.U32 R9, RZ, RZ, R10 ;  /* 0x000000ffff097224 */ /* 0x000fe200078e000a */
[----:B------:R-:W-:Y:S02]  /*3200*/  @P0 SHF.R.U32.HI R9, RZ, c[0x0][0x2cc], R4 ;  /* 0x0000b300ff090a19 */ /* 0x000fe40000011604 */
[----:B------:R-:W-:Y:S02]  /*3210*/  LOP3.LUT R4, R7, 0x7ffffffc, RZ, 0xc0, !PT ;  /* 0x7ffffffc07047812 */ /* 0x000fe400078ec0ff */
[----:B------:R-:W-:Y:S01]  /*3220*/  PLOP3.LUT P0, PT, PT, PT, UP2, 0x40, 0x0 ;  /* 0x000000000000781c */ /* 0x000fe20003f0e828 */
[----:B------:R-:W2:Y:S02]  /*3230*/  SHFL.IDX PT, R6, R9, RZ, 0x1c1f ;  /* 0x001c1fff09067589 */ /* 0x000ea400000e0000 */
[----:B------:R-:W-:Y:S01]  /*3240*/  IMAD.IADD R4, R0, 0x1, -R4 ;  /* 0x0000000100047824 */ /* 0x000fe200078e0a04 */
[----:B------:R-:W-:-:S03]  /*3250*/  IADD3.X R0, R24, c[0x0][0x1d0], RZ, PT, !PT ;  /* 0x0000740018007a10 */ /* 0x000fc60003ffe4ff */
[----:B------:R-:W-:-:S04]  /*3260*/  IMAD.SHL.U32 R8, R4, 0x2, RZ ;  /* 0x0000000204087824 */ /* 0x000fc800078e00ff */
[--C-:B------:R-:W-:Y:S01]  /*3270*/  IMAD.IADD R13, R24, 0x1, -R8.reuse ;  /* 0x00000001180d7824 */ /* 0x100fe200078e0a08 */
[----:B------:R3:W-:Y:S01]  /*3280*/  STL [R1+0x8], R8 ;  /* 0x0000080801007387 */ /* 0x0007e20000100800 */
[----:B------:R-:W-:Y:S02]  /*3290*/  IADD3 R0, R0, -c[0x0][0x168], -R8 ;  /* 0x80005a0000007a10 */ /* 0x000fe40007ffe808 */
[----:B------:R-:W-:Y:S02]  /*32a0*/  IADD3 R11, -R8, c[0x0][0x1d0], R24 ;  /* 0x00007400080b7a10 */ /* 0x000fe40007ffe118 */
[C---:B-1----:R-:W-:Y:S02]  /*32b0*/  IADD3 R10, R0.reuse, c[0x0][0x328], RZ ;  /* 0x0000ca00000a7a10 */ /* 0x042fe40007ffe0ff */
[----:B------:R-:W-:Y:S01]  /*32c0*/  IADD3 R12, R0, UR6, RZ ;  /* 0x00000006000c7c10 */ /* 0x000fe2000fffe0ff */
[----:B------:R-:W-:Y:S02]  /*32d0*/  IMAD.IADD R0, R121, 0x1, R120 ;  /* 0x0000000179007824 */ /* 0x000fe400078e0278 */
[----:B--2---:R-:W-:-:S02]  /*32e0*/  IMAD.IADD R5, R10, 0x1, R6 ;  /* 0x000000010a057824 */ /* 0x004fc400078e0206 */
        /* <DEDUP_REMOVED lines=15> */
.L_x_452:
[----:B------:R-:W-:-:S04]  /*33e0*/  MOV R7, c[0x0][0x32c] ;  /* 0x0000cb0000077a02 */ /* 0x000fc80000000f00 */
[----:B------:R-:W-:-:S13]  /*33f0*/  ISETP.NE.AND P0, PT, R7, 0x1, PT ;  /* 0x000000010700780c */ /* 0x000fda0003f05270 */
[----:B------:R-:W-:-:S05]  /*3400*/  @P0 IMAD.HI.U32 R7, R6, c[0x0][0x330], RZ ;  /* 0x0000cc0006070a27 */ /* 0x000fca00078e00ff */
[----:B------:R-:W-:Y:S02]  /*3410*/  @P0 SHF.R.U32.HI R6, RZ, c[0x0][0x334], R7 ;  /* 0x0000cd00ff060a19 */ /* 0x000fe40000011607 */
.L_x_453:
[----:B------:R-:W-:Y:S05]  /*3420*/  BSYNC B0 ;  /* 0x0000000000007941 */ /* 0x000fea0003800000 */
.L_x_451:
[----:B------:R-:W-:-:S05]  /*3430*/  IMAD R6, R6, c[0x0][0x32c], R13 ;  /* 0x0000cb0006067a24 */ /* 0x000fca00078e020d */
[----:B------:R-:W-:Y:S02]  /*3440*/  IADD3 R7, R6, c[0x0][0x32c], RZ ;  /* 0x0000cb0006077a10 */ /* 0x000fe40007ffe0ff */
[----:B------:R-:W-:Y:S02]  /*3450*/  IMNMX R4, R4, R6, !PT ;  /* 0x0000000604047217 */ /* 0x000fe40007800200 */
[----:B------:R-:W-:Y:S02]  /*3460*/  IMNMX R5, R5, R7, PT ;  /* 0x0000000705057217 */ /* 0x000fe40003800200 */
.L_x_450:
[----:B---3--:R-:W1:Y:S01]  /*3470*/  SHFL.IDX PT, R8, R9, 0x1, 0x1c1f ;  /* 0x003c1f0009087f89 */ /* 0x008e6200000e0000 */
        /* <DEDUP_REMOVED lines=17> */
.L_x_456:
[----:B------:R-:W-:-:S04]  /*3590*/  MOV R14, c[0x0][0x32c] ;  /* 0x0000cb00000e7a02 */ /* 0x000fc80000000f00 */
[----:B------:R-:W-:-:S13]  /*35a0*/  ISETP.NE.AND P0, PT, R14, 0x1, PT ;  /* 0x000000010e00780c */ /* 0x000fda0003f05270 */
[----:B------:R-:W-:-:S05]  /*35b0*/  @P0 IMAD.HI.U32 R14, R8, c[0x0][0x330], RZ ;  /* 0x0000cc00080e0a27 */ /* 0x000fca00078e00ff */
[----:B------:R-:W-:Y:S02]  /*35c0*/  @P0 SHF.R.U32.HI R8, RZ, c[0x0][0x334], R14 ;  /* 0x0000cd00ff080a19 */ /* 0x000fe4000001160e */
.L_x_457:
[----:B------:R-:W-:Y:S05]  /*35d0*/  BSYNC B0 ;  /* 0x0000000000007941 */ /* 0x000fea0003800000 */
.L_x_455:
[----:B------:R-:W-:-:S05]  /*35e0*/  IMAD R8, R8, c[0x0][0x32c], R13 ;  /* 0x0000cb0008087a24 */ /* 0x000fca00078e020d */
[----:B------:R-:W-:Y:S02]  /*35f0*/  IADD3 R14, R8, c[0x0][0x32c], RZ ;  /* 0x0000cb00080e7a10 */ /* 0x000fe40007ffe0ff */
[----:B------:R-:W-:Y:S02]  /*3600*/  IMNMX R6, R6, R8, !PT ;  /* 0x0000000806067217 */ /* 0x000fe40007800200 */
[----:B------:R-:W-:Y:S02]  /*3610*/  IMNMX R7, R7, R14, PT ;  /* 0x0000000e07077217 */ /* 0x000fe40003800200 */
.L_x_454:
[C---:B------:R-:W-:Y:S01]  /*3620*/  ISETP.GE.AND P0, PT, R24.reuse, 0x2, PT ;  /* 0x000000021800780c */ /* 0x040fe20003f06270 */
[----:B------:R-:W1:Y:S01]  /*3630*/  SHFL.IDX PT, R8, R9, 0x2, 0x1c1f ;  /* 0x005c1f0009087f89 */ /* 0x000e6200000e0000 */
        /* <DEDUP_REMOVED lines=10> */
[----:B------:R-:W-:Y:S02]  /*36e0*/  ISETP.GT.AND P1, PT, R4, 0x8, !P1 ;  /* 0x000000080400780c */ /* 0x000fe40004f24270 */
        /* <DEDUP_REMOVED lines=19> */
[C---:B------:R-:W-:Y:S02]  /*3820*/  ISETP.GE.AND P6, PT, R24.reuse, 0x21, PT ;  /* 0x000000211800780c */ /* 0x040fe40003fc6270 */
        /* <DEDUP_REMOVED lines=8> */
[----:B------:R-:W-:Y:S02]  /*38b0*/  ISETP.GT.AND P0, PT, R4, 0x21, !P5 ;  /* 0x000000210400780c */ /* 0x000fe40006f04270 */
[----:B------:R-:W-:Y:S02]  /*38c0*/  P2R R29, PR, RZ, 0x2 ;  /* 0x00000002ff1d7803 */ /* 0x000fe40000000000 */
[----:B------:R-:W-:Y:S02]  /*38d0*/  ISETP.LT.OR P0, PT, R5, 0x22, P0 ;  /* 0x000000220500780c */ /* 0x000fe40000701670 */
[----:B------:R-:W-:Y:S02]  /*38e0*/  ISETP.GE.AND P1, PT, R24, 0x1, PT ;  /* 0x000000011800780c */ /* 0x000fe40003f26270 */
[----:B------:R-:W-:Y:S02]  /*38f0*/  FSEL R170, R41, -INF , !P0 ;  /* 0xff80000029aa7808 */ /* 0x000fe40004000000 */
[----:B------:R-:W-:-:S02]  /*3900*/  ISETP.GT.AND P0, PT, R4, 0x28, !P2 ;  /* 0x000000280400780c */ /* 0x000fc40005704270 */
[----:B------:R-:W-:Y:S02]  /*3910*/  P2R R22, PR, RZ, 0x2 ;  /* 0x00000002ff167803 */ /* 0x000fe40000000000 */
[----:B------:R-:W-:-:S04]  /*3920*/  ISETP.LT.OR P0, PT, R5, 0x29, P0 ;  /* 0x000000290500780c */ /* 0x000fc80000701670 */
[----:B------:R-:W-:Y:S02]  /*3930*/  FSEL R166, R32, -INF , !P0 ;  /* 0xff80000020a67808 */ /* 0x000fe40004000000 */
[----:B------:R-:W-:Y:S02]  /*3940*/  ISETP.GT.AND P0, PT, R4, RZ, !P1 ;  /* 0x000000ff0400720c */ /* 0x000fe40004f04270 */
[----:B------:R-:W-:Y:S02]  /*3950*/  ISETP.GE.AND P1, PT, R24, 0x2a, PT ;  /* 0x0000002a1800780c */ /* 0x000fe40003f26270 */
[----:B------:R-:W-:-:S04]  /*3960*/  ISETP.LT.OR P0, PT, R5, 0x1, P0 ;  /* 0x000000010500780c */ /* 0x000fc80000701670 */
[----:B------:R-:W-:Y:S02]  /*3970*/  FSEL R25, R56, -INF , !P0 ;  /* 0xff80000038197808 */ /* 0x000fe40004000000 */
[----:B------:R-:W-:Y:S01]  /*3980*/  ISETP.GT.AND P0, PT, R4, 0x29, !P1 ;  /* 0x000000290400780c */ /* 0x000fe20004f04270 */
[----:B-1----:R-:W-:-:S03]  /*3990*/  IMAD.IADD R4, R12, 0x1, R8 ;  /* 0x000000010c047824 */ /* 0x002fc600078e0208 */
[----:B------:R-:W-:Y:S01]  /*39a0*/  ISETP.LT.OR P0, PT, R5, 0x2a, P0 ;  /* 0x0000002a0500780c */ /* 0x000fe20000701670 */
[----:B------:R-:W-:-:S03]  /*39b0*/  IMAD.IADD R5, R10, 0x1, R8 ;  /* 0x000000010a057824 */ /* 0x000fc600078e0208 */
[----:B------:R-:W-:Y:S02]  /*39c0*/  FSEL R158, R33, -INF , !P0 ;  /* 0xff800000219e7808 */ /* 0x000fe40004000000 */
[----:B------:R-:W-:Y:S02]  /*39d0*/  PLOP3.LUT P0, PT, PT, PT, UP2, 0x40, 0x0 ;  /* 0x000000000000781c */ /* 0x000fe40003f0e828 */
[----:B------:R-:W-:-:S11]  /*39e0*/  IMNMX R5, R5, R11, PT ;  /* 0x0000000b05057217 */ /* 0x000fd60003800200 */
        /* <DEDUP_REMOVED lines=13> */
.L_x_460:
[----:B------:R-:W-:-:S04]  /*3ac0*/  MOV R19, c[0x0][0x32c] ;  /* 0x0000cb0000137a02 */ /* 0x000fc80000000f00 */
[----:B------:R-:W-:-:S13]  /*3ad0*/  ISETP.NE.AND P0, PT, R19, 0x1, PT ;  /* 0x000000011300780c */ /* 0x000fda0003f05270 */
[----:B------:R-:W-:-:S05]  /*3ae0*/  @P0 IMAD.HI.U32 R19, R8, c[0x0][0x330], RZ ;  /* 0x0000cc0008130a27 */ /* 0x000fca00078e00ff */
[----:B------:R-:W-:Y:S02]  /*3af0*/  @P0 SHF.R.U32.HI R8, RZ, c[0x0][0x334], R19 ;  /* 0x0000cd00ff080a19 */ /* 0x000fe40000011613 */
.L_x_461:
[----:B------:R-:W-:Y:S05]  /*3b00*/  BSYNC B0 ;  /* 0x0000000000007941 */ /* 0x000fea0003800000 */
.L_x_459:
[----:B------:R-:W-:-:S05]  /*3b10*/  IMAD R8, R8, c[0x0][0x32c], R13 ;  /* 0x0000cb0008087a24 */ /* 0x000fca00078e020d */
[----:B------:R-:W-:Y:S02]  /*3b20*/  IADD3 R19, R8, c[0x0][0x32c], RZ ;  /* 0x0000cb0008137a10 */ /* 0x000fe40007ffe0ff */
[----:B------:R-:W-:Y:S02]  /*3b30*/  IMNMX R4, R4, R8, !PT ;  /* 0x0000000804047217 */ /* 0x000fe40007800200 */
[----:B------:R-:W-:Y:S02]  /*3b40*/  IMNMX R5, R5, R19, PT ;  /* 0x0000001305057217 */ /* 0x000fe40003800200 */
.L_x_458:
[----:B------:R-:W-:Y:S02]  /*3b50*/  ISETP.NE.AND P0, PT, R17, RZ, PT ;  /* 0x000000ff1100720c */ /* 0x000fe40003f05270 */
[----:B------:R-:W-:Y:S02]  /*3b60*/  P2R R19, PR, RZ, 0x10 ;  /* 0x00000010ff137803 */ /* 0x000fe40000000000 */
[----:B------:R-:W-:Y:S02]  /*3b70*/  ISETP.GT.AND P0, PT, R6, 0x8, !P0 ;  /* 0x000000080600780c */ /* 0x000fe40004704270 */
[----:B------:R-:W-:-:S02]  /*3b80*/  ISETP.NE.AND P4, PT, R21, RZ, PT ;  /* 0x000000ff1500720c */ /* 0x000fc40003f85270 */
[----:B------:R-:W-:Y:S02]  /*3b90*/  ISETP.LT.OR P0, PT, R7, 0x9, P0 ;  /* 0x000000090700780c */ /* 0x000fe40000701670 */
[----:B------:R-:W-:Y:S02]  /*3ba0*/  P2R R8, PR, RZ, 0x8 ;  /* 0x00000008ff087803 */ /* 0x000fe40000000000 */
[----:B------:R-:W-:Y:S02]  /*3bb0*/  FSEL R27, R54, -INF , !P0 ;  /* 0xff800000361b7808 */ /* 0x000fe40004000000 */
[----:B------:R-:W-:Y:S02]  /*3bc0*/  ISETP.NE.AND P0, PT, R16, RZ, PT ;  /* 0x000000ff1000720c */ /* 0x000fe40003f05270 */
[----:B------:R-:W-:Y:S02]  /*3bd0*/  ISETP.NE.AND P3, PT, R29, RZ, PT ;  /* 0x000000ff1d00720c */ /* 0x000fe40003f65270 */
[----:B------:R-:W-:-:S02]  /*3be0*/  ISETP.GT.AND P0, PT, R6, 0x9, !P0 ;  /* 0x000000090600780c */ /* 0x000fc40004704270 */
[----:B------:R-:W-:Y:S02]  /*3bf0*/  P2R R20, PR, RZ, 0x10 ;  /* 0x00000010ff147803 */ /* 0x000fe40000000000 */
        /* <DEDUP_REMOVED lines=10> */
[----:B------:R-:W-:Y:S02]  /*3ca0*/  ISETP.GT.AND P0, PT, R6, 0x18, !P4 ;  /* 0x000000180600780c */ /* 0x000fe40006704270 */
[----:B------:R-:W-:Y:S02]  /*3cb0*/  ISETP.NE.AND P4, PT, R22, RZ, PT ;  /* 0x000000ff1600720c */ /* 0x000fe40003f85270 */
[----:B------:R-:W-:-:S04]  /*3cc0*/  ISETP.LT.OR P0, PT, R7, 0x19, P0 ;  /* 0x000000190700780c */ /* 0x000fc80000701670 */
[----:B------:R-:W-:Y:S02]  /*3cd0*/  FSEL R49, R46, -INF , !P0 ;  /* 0xff8000002e317808 */ /* 0x000fe40004000000 */
[----:B------:R-:W-:-:S04]  /*3ce0*/  ISETP.GT.AND P0, PT, R6, 0x19, !P3 ;  /* 0x000000190600780c */ /* 0x000fc80005f04270 */
        /* <DEDUP_REMOVED lines=8> */
[----:B------:R-:W-:-:S04]  /*3d70*/  ISETP.NE.AND P0, PT, R18, RZ, PT ;  /* 0x000000ff1200720c */ /* 0x000fc80003f05270 */
[----:B------:R-:W-:-:S04]  /*3d80*/  ISETP.GT.AND P0, PT, R6, 0x1, !P0 ;  /* 0x000000010600780c */ /* 0x000fc80004704270 */
[----:B------:R-:W-:-:S04]  /*3d90*/  ISETP.LT.OR P0, PT, R7, 0x2, P0 ;  /* 0x000000020700780c */ /* 0x000fc80000701670 */
[----:B------:R-:W-:Y:S02]  /*3da0*/  FSEL R24, R59, -INF , !P0 ;  /* 0xff8000003b187808 */ /* 0x000fe40004000000 */
[----:B------:R-:W-:-:S04]  /*3db0*/  ISETP.GT.AND P0, PT, R6, RZ, !P4 ;  /* 0x000000ff0600720c */ /* 0x000fc80006704270 */
        /* <DEDUP_REMOVED lines=8> */
[----:B------:R-:W-:Y:S02]  /*3e40*/  ISETP.GT.AND P0, PT, R4, RZ, !P4 ;  /* 0x000000ff0400720c */ /* 0x000fe40006704270 */
[----:B------:R-:W-:Y:S02]  /*3e50*/  ISETP.NE.AND P4, PT, R20, RZ, PT ;  /* 0x000000ff1400720c */ /* 0x000fe40003f85270 */
        /* <DEDUP_REMOVED lines=39> */
[----:B------:R-:W-:Y:S02]  /*40d0*/  ISETP.GT.AND P0, PT, R4, 0x29, !P1 ;  /* 0x000000290400780c */ /* 0x000fe40004f04270 */
[----:B------:R-:W1:Y:S02]  /*40e0*/  SHFL.IDX PT, R4, R9, 0x3, 0x1c1f ;  /* 0x007c1f0009047f89 */ /* 0x000e6400000e0000 */
[----:B------:R-:W-:-:S04]  /*40f0*/  ISETP.LT.OR P0, PT, R5, 0x2a, P0 ;  /* 0x0000002a0500780c */ /* 0x000fc80000701670 */
        /* <DEDUP_REMOVED lines=18> */
.L_x_464:
[----:B------:R-:W-:-:S04]  /*4220*/  MOV R5, c[0x0][0x32c] ;  /* 0x0000cb0000057a02 */ /* 0x000fc80000000f00 */
[----:B------:R-:W-:-:S13]  /*4230*/  ISETP.NE.AND P0, PT, R5, 0x1, PT ;  /* 0x000000010500780c */ /* 0x000fda0003f05270 */
[----:B------:R-:W-:-:S05]  /*4240*/  @P0 IMAD.HI.U32 R5, R4, c[0x0][0x330], RZ ;  /* 0x0000cc0004050a27 */ /* 0x000fca00078e00ff */
[----:B------:R-:W-:Y:S02]  /*4250*/  @P0 SHF.R.U32.HI R4, RZ, c[0x0][0x334], R5 ;  /* 0x0000cd00ff040a19 */ /* 0x000fe40000011605 */
.L_x_465:
[----:B------:R-:W-:Y:S05]  /*4260*/  BSYNC B0 ;  /* 0x0000000000007941 */ /* 0x000fea0003800000 */
.L_x_463:
[----:B------:R-:W-:-:S05]  /*4270*/  IMAD R4, R4, c[0x0][0x32c], R13 ;  /* 0x0000cb0004047a24 */ /* 0x000fca00078e020d */
[----:B------:R-:W-:Y:S02]  /*4280*/  IADD3 R5, R4, c[0x0][0x32c], RZ ;  /* 0x0000cb0004057a10 */ /* 0x000fe40007ffe0ff */
[----:B------:R-:W-:Y:S02]  /*4290*/  IMNMX R8, R8, R4, !PT ;  /* 0x0000000408087217 */ /* 0x000fe40007800200 */
[----:B------:R-:W-:Y:S02]  /*42a0*/  IMNMX R9, R9, R5, PT ;  /* 0x0000000509097217 */ /* 0x000fe40003800200 */
.L_x_462:
[----:B------:R-:W-:Y:S01]  /*42b0*/  FMNMX.FTZ R169, R25, R26, !PT ;  /* 0x0000001a19a97209 */ /* 0x000fe20007810000 */
[----:B------:R-:W-:Y:S01]  /*42c0*/  IMAD.SHL.U32 R225, R0, 0x2, RZ ;  /* 0x0000000200e17824 */ /* 0x000fe200078e00ff */
[----:B------:R-:W-:Y:S01]  /*42d0*/  FMNMX.FTZ R168, R23, R24, !PT ;  /* 0x0000001817a87209 */ /* 0x000fe20007810000 */
[----:B------:R-:W-:Y:S01]  /*42e0*/  STL [R1+0x68], R234 ;  /* 0x000068ea01007387 */ /* 0x000fe20000100800 */
[----:B------:R-:W-:Y:S01]  /*42f0*/  FMNMX.FTZ R169, R30, R169, !PT ;  /* 0x000000a91ea97209 */ /* 0x000fe20007810000 */
[----:B------:R-:W-:Y:S01]  /*4300*/  IMAD R226, R3, 0x2, R225 ;  /* 0x0000000203e27824 */ /* 0x000fe200078e02e1 */
[----:B------:R-:W-:Y:S01]  /*4310*/  FMNMX.FTZ R168, R27, R168, !PT ;  /* 0x000000a81ba87209 */ /* 0x000fe20007810000 */
[----:B------:R-:W-:Y:S01]  /*4320*/  STL [R1+0x64], R233 ;  /* 0x000064e901007387 */ /* 0x000fe20000100800 */
[----:B------:R-:W-:Y:S01]  /*4330*/  FMNMX.FTZ R169, R31, R169, !PT ;  /* 0x000000a91fa97209 */ /* 0x000fe20007810000 */
[----:B------:R-:W-:Y:S01]  /*4340*/  IMAD R227, R2, 0x2, R226 ;  /* 0x0000000202e37824 */ /* 0x000fe200078e02e2 */
[----:B------:R-:W-:Y:S01]  /*4350*/  ISETP.NE.AND P0, PT, R17, RZ, PT ;  /* 0x000000ff1100720c */ /* 0x000fe20003f05270 */
[----:B------:R-:W-:Y:S01]  /*4360*/  LDSM.16.MT88.4 R44, [R225+0x100] ;  /* 0x00010000e12c783b */ /* 0x000fe20000004200 */
[----:B------:R-:W-:Y:S01]  /*4370*/  FMNMX.FTZ R169, R36, R169, !PT ;  /* 0x000000a924a97209 */ /* 0x000fe20007810000 */
[----:B------:R-:W-:Y:S01]  /*4380*/  ULDC.64 UR4, c[0x0][0x2c8] ;  /* 0x0000b20000047ab9 */ /* 0x000fe20000000a00 */
[----:B------:R-:W-:Y:S01]  /*4390*/  FMNMX.FTZ R168, R28, R168, !PT ;  /* 0x000000a81ca87209 */ /* 0x000fe20007810000 */
[----:B------:R-:W-:Y:S01]  /*43a0*/  LDSM.16.MT88.4 R60, [R227+0x100] ;  /* 0x00010000e33c783b */ /* 0x000fe20000004200 */
[----:B------:R-:W-:-:S02]  /*43b0*/  FMNMX.FTZ R169, R37, R169, !PT ;  /* 0x000000a925a97209 */ /* 0x000fc40007810000 */
[----:B------:R-:W-:Y:S01]  /*43c0*/  ISETP.GT.AND P0, PT, R8, 0x8, !P0 ;  /* 0x000000080800780c */ /* 0x000fe20004704270 */
[----:B------:R-:W-:Y:S01]  /*43d0*/  STL [R1+0x60], R232 ;  /* 0x000060e801007387 */ /* 0x000fe20000100800 */
[----:B------:R-:W-:Y:S02]  /*43e0*/  FMNMX.FTZ R169, R48, R169, !PT ;  /* 0x000000a930a97209 */ /* 0x000fe40007810000 */
[----:B------:R-:W-:Y:S01]  /*43f0*/  FMNMX.FTZ R168, R38, R168, !PT ;  /* 0x000000a826a87209 */ /* 0x000fe20007810000 */
[----:B------:R-:W-:Y:S01]  /*4400*/  STL [R1+0x5c], R231 ;  /* 0x00005ce701007387 */ /* 0x000fe20000100800 */
[----:B------:R-:W-:Y:S02]  /*4410*/  FMNMX.FTZ R169, R50, R169, !PT ;  /* 0x000000a932a97209 */ /* 0x000fe40007810000 */
[----:B------:R-:W-:Y:S01]  /*4420*/  ISETP.LT.OR P0, PT, R9, 0x9, P0 ;  /* 0x000000090900780c */ /* 0x000fe20000701670 */
[----:B------:R-:W-:Y:S01]  /*4430*/  STL [R1+0x58], R230 ;  /* 0x000058e601007387 */ /* 0x000fe20000100800 */
[----:B------:R-:W-:-:S02]  /*4440*/  FMNMX.FTZ R169, R171, R169, !PT ;  /* 0x000000a9aba97209 */ /* 0x000fc40007810000 */
[----:B------:R-:W-:Y:S01]  /*4450*/  FMNMX.FTZ R168, R39, R168, !PT ;  /* 0x000000a827a87209 */ /* 0x000fe20007810000 */
[----:B------:R-:W-:Y:S01]  /*4460*/  STL [R1+0x54], R229 ;  /* 0x000054e501007387 */ /* 0x000fe20000100800 */
[----:B------:R-:W-:Y:S02]  /*4470*/  FMNMX.FTZ R169, R170, R169, !PT ;  /* 0x000000a9aaa97209 */ /* 0x000fe40007810000 */
[----:B------:R-:W-:Y:S01]  /*4480*/  FSEL R104, R82, -INF , !P0 ;  /* 0xff80000052687808 */ /* 0x000fe20004000000 */
[----:B------:R-:W-:Y:S01]  /*4490*/  STL [R1+0x50], R224 ;  /* 0x000050e001007387 */ /* 0x000fe20000100800 */
[----:B------:R-:W-:Y:S02]  /*44a0*/  FMNMX.FTZ R169, R166, R169, !PT ;  /* 0x000000a9a6a97209 */ /* 0x000fe40007810000 */
[----:B------:R-:W-:Y:S01]  /*44b0*/  FMNMX.FTZ R168, R49, R168, !PT ;  /* 0x000000a831a87209 */ /* 0x000fe20007810000 */
[----:B------:R-:W-:Y:S01]  /*44c0*/  LDSM.16.MT88.4 R32, [R226+0x100] ;  /* 0x00010000e220783b */ /* 0x000fe20000004200 */
[----:B------:R-:W-:-:S02]  /*44d0*/  FMNMX.FTZ R169, R158, R169, !PT ;  /* 0x000000a99ea97209 */ /* 0x000fc40007810000 */
[----:B------:R-:W-:Y:S01]  /*44e0*/  ISETP.NE.AND P0, PT, R16, RZ, PT ;  /* 0x000000ff1000720c */ /* 0x000fe20003f05270 */
[----:B------:R-:W-:Y:S01]  /*44f0*/  LDSM.16.MT88.4 R120, [R227+0x1900] ;  /* 0x00190000e378783b */ /* 0x000fe20000004200 */
[----:B------:R-:W-:Y:S02]  /*4500*/  FMNMX.FTZ R168, R51, R168, !PT ;  /* 0x000000a833a87209 */ /* 0x000fe40007810000 */
[----:B------:R-:W-:Y:S01]  /*4510*/  ISETP.GT.AND P0, PT, R8, 0x9, !P0 ;  /* 0x000000090800780c */ /* 0x000fe20004704270 */
[----:B------:R-:W1:Y:S01]  /*4520*/  SHFL.BFLY PT, R4, R169, 0x2, 0x1f ;  /* 0x0c401f00a9047f89 */ /* 0x000e6200000e0000 */
[----:B------:R-:W-:Y:S02]  /*4530*/  FMNMX.FTZ R168, R156, R168, !PT ;  /* 0x000000a89ca87209 */ /* 0x000fe40007810000 */
[----:B------:R-:W-:Y:S01]  /*4540*/  ISETP.LT.OR P0, PT, R9, 0xa, P0 ;  /* 0x0000000a0900780c */ /* 0x000fe20000701670 */
[----:B------:R-:W-:Y:S01]  /*4550*/  LDSM.16.MT88.4 R52, [R227+0x900] ;  /* 0x00090000e334783b */ /* 0x000fe20000004200 */
[----:B------:R-:W-:-:S02]  /*4560*/  FMNMX.FTZ R168, R157, R168, !PT ;  /* 0x000000a89da87209 */ /* 0x000fc40007810000 */
[----:B------:R-:W-:Y:S02]  /*4570*/  FSEL R71, R83, -INF , !P0 ;  /* 0xff80000053477808 */ /* 0x000fe40004000000 */
[----:B------:R-:W-:Y:S01]  /*4580*/  ISETP.NE.AND P0, PT, R15, RZ, PT ;  /* 0x000000ff0f00720c */ /* 0x000fe20003f05270 */
[----:B------:R-:W-:Y:S01]  /*4590*/  LDSM.16.MT88.4 R80, [R225+0x900] ;  /* 0x00090000e150783b */ /* 0x000fe20000004200 */
[----:B------:R-:W-:Y:S02]  /*45a0*/  FMNMX.FTZ R168, R165, R168, !PT ;  /* 0x000000a8a5a87209 */ /* 0x000fe40007810000 */
[----:B------:R-:W-:Y:S02]  /*45b0*/  ISETP.GT.AND P0, PT, R8, 0x10, !P0 ;  /* 0x000000100800780c */ /* 0x000fe40004704270 */
[----:B------:R-:W-:Y:S02]  /*45c0*/  FMNMX.FTZ R168, R159, R168, !PT ;  /* 0x000000a89fa87209 */ /* 0x000fe40007810000 */
[----:B------:R-:W-:-:S02]  /*45d0*/  ISETP.LT.OR P0, PT, R9, 0x11, P0 ;  /* 0x000000110900780c */ /* 0x000fc40000701670 */
[----:B------:R-:W-:Y:S02]  /*45e0*/  LEA R228, R2, R225, 0x1 ;  /* 0x000000e102e47211 */ /* 0x000fe400078e08ff */
[----:B------:R-:W-:Y:S02]  /*45f0*/  FSEL R117, R78, -INF , !P0 ;  /* 0xff8000004e757808 */ /* 0x000fe40004000000 */
[----:B------:R-:W-:Y:S01]  /*4600*/  ISETP.NE.AND P0, PT, R14, RZ, PT ;  /* 0x000000ff0e00720c */ /* 0x000fe20003f05270 */
[----:B------:R-:W-:Y:S01]  /*4610*/  LDSM.16.MT88.4 R40, [R228+0x100] ;  /* 0x00010000e428783b */ /* 0x000fe20000004200 */
[----:B-1----:R-:W-:Y:S02]  /*4620*/  FMNMX.FTZ R169, R169, R4, !PT ;  /* 0x00000004a9a97209 */ /* 0x002fe40007810000 */
[C---:B------:R-:W-:Y:S01]  /*4630*/  ISETP.GT.AND P0, PT, R8.reuse, 0x11, !P0 ;  /* 0x000000110800780c */ /* 0x040fe20004704270 */
[----:B------:R-:W-:Y:S01]  /*4640*/  LDSM.16.MT88.4 R100, [R228+0x1900] ;  /* 0x00190000e464783b */ /* 0x000fe20000004200 */
[----:B------:R-:W-:-:S02]  /*4650*/  ISETP.GT.AND P6, PT, R8, 0x20, !P6 ;  /* 0x000000200800780c */ /* 0x000fc400077c4270 */
[----:B------:R-:W-:Y:S01]  /*4660*/  ISETP.LT.OR P0, PT, R9, 0x12, P0 ;  /* 0x000000120900780c */ /* 0x000fe20000701670 */
[----:B------:R-:W1:Y:S01]  /*4670*/  SHFL.BFLY PT, R4, R169, 0x1, 0x1f ;  /* 0x0c201f00a9047f89 */ /* 0x000e6200000e0000 */
[----:B------:R-:W-:Y:S02]  /*4680*/  ISETP.GT.AND P5, PT, R8, 0x21, !P5 ;  /* 0x000000210800780c */ /* 0x000fe40006fa4270 */
[----:B------:R-:W-:Y:S01]  /*4690*/  FSEL R119, R79, -INF , !P0 ;  /* 0xff8000004f777808 */ /* 0x000fe20004000000 */
[----:B------:R-:W-:Y:S01]  /*46a0*/  LDSM.16.MT88.4 R56, [R228+0x900] ;  /* 0x00090000e438783b */ /* 0x000fe20000004200 */
[----:B------:R-:W-:Y:S02]  /*46b0*/  ISETP.NE.AND P0, PT, R18, RZ, PT ;  /* 0x000000ff1200720c */ /* 0x000fe40003f05270 */
[C---:B------:R-:W-:Y:S02]  /*46c0*/  ISETP.GT.AND P2, PT, R8.reuse, 0x28, !P2 ;  /* 0x000000280800780c */ /* 0x040fe40005744270 */
[----:B------:R-:W-:-:S02]  /*46d0*/  ISETP.GT.AND P0, PT, R8, 0x1, !P0 ;  /* 0x000000010800780c */ /* 0x000fc40004704270 */
[----:B------:R-:W-:Y:S02]  /*46e0*/  ISETP.GT.AND P1, PT, R8, 0x29, !P1 ;  /* 0x000000290800780c */ /* 0x000fe40004f24270 */
[C---:B------:R-:W-:Y:S02]  /*46f0*/  ISETP.LT.OR P0, PT, R9.reuse, 0x2, P0 ;  /* 0x000000020900780c */ /* 0x040fe40000701670 */
[----:B------:R-:W-:Y:S02]  /*4700*/  ISETP.LT.OR P6, PT, R9, 0x21, P6 ;  /* 0x000000210900780c */ /* 0x000fe400037c1670 */
[----:B------:R-:W-:Y:S02]  /*4710*/  FSEL R70, R87, -INF , !P0 ;  /* 0xff80000057467808 */ /* 0x000fe40004000000 */
[----:B------:R-:W-:Y:S02]  /*4720*/  ISETP.NE.AND P0, PT, R22, RZ, PT ;  /* 0x000000ff1600720c */ /* 0x000fe40003f05270 */
[----:B------:R-:W-:-:S02]  /*4730*/  ISETP.LT.OR P5, PT, R9, 0x22, P5 ;  /* 0x000000220900780c */ /* 0x000fc40002fa1670 */
[----:B------:R-:W-:Y:S02]  /*4740*/  ISETP.GT.AND P0, PT, R8, RZ, !P0 ;  /* 0x000000ff0800720c */ /* 0x000fe40004704270 */
[----:B-1----:R-:W-:Y:S02]  /*4750*/  FMNMX.FTZ R169, R169, R4, !PT ;  /* 0x00000004a9a97209 */ /* 0x002fe40007810000 */
[----:B------:R-:W1:Y:S01]  /*4760*/  SHFL.BFLY PT, R4, R168, 0x2, 0x1f ;  /* 0x0c401f00a8047f89 */ /* 0x000e6200000e0000 */
[----:B------:R-:W-:Y:S02]  /*4770*/  ISETP.LT.OR P0, PT, R9, 0x1, P0 ;  /* 0x000000010900780c */ /* 0x000fe40000701670 */
[----:B------:R-:W-:Y:S01]  /*4780*/  FMUL.FTZ R13, R169, c[0x0][0x2d0] ;  /* 0x0000b400a90d7a20 */ /* 0x000fe20000410000 */
[----:B------:R-:W-:Y:S02]  /*4790*/  FSEL R160, R66, -INF , !P6 ;  /* 0xff80000042a07808 */ /* 0x000fe40007000000 */
[----:B------:R-:W-:-:S02]  /*47a0*/  FSEL R69, R86, -INF , !P0 ;  /* 0xff80000056457808 */ /* 0x000fc40004000000 */
[----:B------:R-:W-:Y:S01]  /*47b0*/  ISETP.NE.AND P0, PT, R21, RZ, PT ;  /* 0x000000ff1500720c */ /* 0x000fe20003f05270 */
[----:B------:R-:W-:Y:S01]  /*47c0*/  LDSM.16.MT88.4 R84, [R226+0x1900] ;  /* 0x00190000e254783b */ /* 0x000fe20000004200 */
[----:B------:R-:W-:Y:S02]  /*47d0*/  FMNMX.FTZ R3, R69, R70, !PT ;  /* 0x0000004645037209 */ /* 0x000fe40007810000 */
[----:B------:R-:W-:Y:S02]  /*47e0*/  ISETP.GT.AND P0, PT, R8, 0x18, !P0 ;  /* 0x000000180800780c */ /* 0x000fe40004704270 */
[C---:B------:R-:W-:Y:S02]  /*47f0*/  ISETP.LT.OR P2, PT, R9.reuse, 0x29, P2 ;  /* 0x000000290900780c */ /* 0x040fe40001741670 */
[----:B------:R-:W-:Y:S02]  /*4800*/  ISETP.LT.OR P0, PT, R9, 0x19, P0 ;  /* 0x000000190900780c */ /* 0x000fe40000701670 */
[----:B------:R-:W-:-:S02]  /*4810*/  FSEL R161, R67, -INF , !P5 ;  /* 0xff80000043a17808 */ /* 0x000fc40006800000 */
[----:B------:R-:W-:Y:S01]  /*4820*/  FSEL R137, R74, -INF , !P0 ;  /* 0xff8000004a897808 */ /* 0x000fe20004000000 */
[----:B------:R-:W-:Y:S01]  /*4830*/  LDSM.16.MT88.4 R64, [R226+0x900] ;  /* 0x00090000e240783b */ /* 0x000fe20000004200 */
[----:B------:R-:W-:Y:S02]  /*4840*/  FSETP.NEU.FTZ.AND P0, PT, R169, -INF , PT ;  /* 0xff800000a900780b */ /* 0x000fe40003f1d000 */
[----:B-1----:R-:W-:Y:S02]  /*4850*/  FMNMX.FTZ R168, R168, R4, !PT ;  /* 0x00000004a8a87209 */ /* 0x002fe40007810000 */
[----:B------:R-:W-:Y:S02]  /*4860*/  FSEL R13, R13, RZ, P0 ;  /* 0x000000ff0d0d7208 */ /* 0x000fe40000000000 */
[----:B------:R-:W-:Y:S01]  /*4870*/  ISETP.LT.OR P1, PT, R9, 0x2a, P1 ;  /* 0x0000002a0900780c */ /* 0x000fe20000f21670 */
[----:B------:R-:W1:Y:S01]  /*4880*/  SHFL.BFLY PT, R4, R168, 0x1, 0x1f ;  /* 0x0c201f00a8047f89 */ /* 0x000e6200000e0000 */
[----:B------:R-:W-:Y:S01]  /*4890*/  FSEL R162, R162, -INF , !P2 ;  /* 0xff800000a2a27808 */ /* 0x000fe20005000000 */
[----:B------:R-:W-:Y:S01]  /*48a0*/  FFMA.FTZ R2, R36, c[0x0][0x2d0], -R13 ;  /* 0x0000b40024027a23 */ /* 0x000fe2000001080d */
[----:B------:R-:W-:-:S03]  /*48b0*/  FSEL R163, R163, -INF , !P1 ;  /* 0xff800000a3a37808 */ /* 0x000fc60004800000 */
[----:B------:R2:W-:Y:S02]  /*48c0*/  MUFU.EX2 R195, R2 ;  /* 0x0000000200c37308 */ /* 0x0005e40000000800 */
[--C-:B--2---:R-:W-:Y:S01]  /*48d0*/  FFMA.FTZ R2, R37, c[0x0][0x2d0], -R13.reuse ;  /* 0x0000b40025027a23 */ /* 0x104fe2000001080d */
[----:B-1----:R-:W-:Y:S01]  /*48e0*/  FMNMX.FTZ R168, R168, R4, !PT ;  /* 0x00000004a8a87209 */ /* 0x002fe20007810000 */
[----:B------:R-:W-:-:S04]  /*48f0*/  FFMA.FTZ R4, R25, c[0x0][0x2d0], -R13 ;  /* 0x0000b40019047a23 */ /* 0x000fc8000001080d */
[----:B------:R1:W-:Y:S01]  /*4900*/  MUFU.EX2 R186, R2 ;  /* 0x0000000200ba7308 */ /* 0x0003e20000000800 */
[C---:B------:R-:W-:Y:S01]  /*4910*/  FSETP.NEU.FTZ.AND P0, PT, R168.reuse, -INF , PT ;  /* 0xff800000a800780b */ /* 0x040fe20003f1d000 */
[----:B------:R-:W-:-:S05]  /*4920*/  FMUL.FTZ R12, R168, c[0x0][0x2d0] ;  /* 0x0000b400a80c7a20 */ /* 0x000fca0000410000 */
[----:B------:R-:W-:Y:S01]  /*4930*/  FSEL R12, R12, RZ, P0 ;  /* 0x000000ff0c0c7208 */ /* 0x000fe20000000000 */
[----:B------:R2:W-:Y:S01]  /*4940*/  MUFU.EX2 R183, R4 ;  /* 0x0000000400b77308 */ /* 0x0005e20000000800 */
[----:B------:R-:W-:-:S03]  /*4950*/  ISETP.NE.AND P0, PT, R29, RZ, PT ;  /* 0x000000ff1d00720c */ /* 0x000fc60003f05270 */
[--C-:B------:R-:W-:Y:S01]  /*4960*/  FFMA.FTZ R0, R24, c[0x0][0x2d0], -R12.reuse ;  /* 0x0000b40018007a23 */ /* 0x100fe2000001080c */
[----:B------:R-:W-:Y:S02]  /*4970*/  ISETP.GT.AND P0, PT, R8, 0x19, !P0 ;  /* 0x000000190800780c */ /* 0x000fe40004704270 */
[----:B-1----:R-:W-:Y:S01]  /*4980*/  FMNMX.FTZ R2, R104, R3, !PT ;  /* 0x0000000368027209 */ /* 0x002fe20007810000 */
[----:B------:R1:W-:Y:S01]  /*4990*/  MUFU.EX2 R233, R0 ;  /* 0x0000000000e97308 */ /* 0x0003e20000000800 */
[--C-:B------:R-:W-:Y:S01]  /*49a0*/  FFMA.FTZ R3, R48, c[0x0][0x2d0], -R13.reuse ;  /* 0x0000b40030037a23 */ /* 0x100fe2000001080d */
[----:B------:R-:W-:Y:S02]  /*49b0*/  ISETP.LT.OR P0, PT, R9, 0x1a, P0 ;  /* 0x0000001a0900780c */ /* 0x000fe40000701670 */
[----:B------:R-:W-:Y:S02]  /*49c0*/  FMNMX.FTZ R2, R71, R2, !PT ;  /* 0x0000000247027209 */ /* 0x000fe40007810000 */
[----:B------:R-:W-:Y:S01]  /*49d0*/  FSEL R68, R75, -INF , !P0 ;  /* 0xff8000004b447808 */ /* 0x000fe20004000000 */
[----:B--2---:R-:W-:Y:S01]  /*49e0*/  FFMA.FTZ R4, R26, c[0x0][0x2d0], -R13 ;  /* 0x0000b4001a047a23 */ /* 0x004fe2000001080d */
[----:B------:R2:W-:Y:S01]  /*49f0*/  MUFU.EX2 R193, R3 ;  /* 0x0000000300c17308 */ /* 0x0005e20000000800 */
[----:B-1----:R-:W-:-:S07]  /*4a00*/  FFMA.FTZ R0, R27, c[0x0][0x2d0], -R12 ;  /* 0x0000b4001b007a23 */ /* 0x002fce000001080c */
[----:B------:R1:W-:Y:S01]  /*4a10*/  MUFU.EX2 R234, R4 ;  /* 0x0000000400ea7308 */ /* 0x0003e20000000800 */
[----:B------:R-:W-:Y:S07]  /*4a20*/  LDSM.16.MT88.4 R24, [R228+0x2100] ;  /* 0x00210000e418783b */ /* 0x000fee0000004200 */
[----:B------:R3:W-:Y:S01]  /*4a30*/  MUFU.EX2 R252, R0 ;  /* 0x0000000000fc7308 */ /* 0x0007e20000000800 */
[----:B--2---:R-:W-:Y:S01]  /*4a40*/  FMNMX.FTZ R3, R117, R2, !PT ;  /* 0x0000000275037209 */ /* 0x004fe20007810000 */
[----:B------:R-:W-:-:S02]  /*4a50*/  FFMA.FTZ R2, R50, c[0x0][0x2d0], -R13 ;  /* 0x0000b40032027a23 */ /* 0x000fc4000001080d */
[----:B-1----:R-:W-:-:S04]  /*4a60*/  FFMA.FTZ R4, R30, c[0x0][0x2d0], -R13 ;  /* 0x0000b4001e047a23 */ /* 0x002fc8000001080d */
[----:B------:R1:W2:Y:S01]  /*4a70*/  MUFU.EX2 R185, R2 ;  /* 0x0000000200b97308 */ /* 0x0002a20000000800 */
[----:B---3--:R-:W-:-:S07]  /*4a80*/  FFMA.FTZ R0, R28, c[0x0][0x2d0], -R12 ;  /* 0x0000b4001c007a23 */ /* 0x008fce000001080c */
[----:B------:R3:W-:Y:S08]  /*4a90*/  MUFU.EX2 R192, R4 ;  /* 0x0000000400c07308 */ /* 0x0007f00000000800 */
[----:B------:R4:W4:Y:S01]  /*4aa0*/  MUFU.EX2 R164, R0 ;  /* 0x0000000000a47308 */ /* 0x0009220000000800 */
[----:B-1----:R-:W-:Y:S01]  /*4ab0*/  FMNMX.FTZ R2, R119, R3, !PT ;  /* 0x0000000377027209 */ /* 0x002fe20007810000 */
[----:B------:R-:W-:Y:S01]  /*4ac0*/  FFMA.FTZ R3, R38, c[0x0][0x2d0], -R12 ;  /* 0x0000b40026037a23 */ /* 0x000fe2000001080c */
[----:B--2---:R-:W-:-:S02]  /*4ad0*/  F2FP.PACK_AB R10, R185, R193 ;  /* 0x000000c1b90a723e */ /* 0x004fc400000000ff */
[----:B------:R-:W-:Y:S01]  /*4ae0*/  FMNMX.FTZ R2, R137, R2, !PT ;  /* 0x0000000289027209 */ /* 0x000fe20007810000 */
[----:B---3--:R-:W-:Y:S02]  /*4af0*/  FFMA.FTZ R4, R31, c[0x0][0x2d0], -R13 ;  /* 0x0000b4001f047a23 */ /* 0x008fe4000001080d */
[----:B------:R1:W-:Y:S01]  /*4b00*/  MUFU.EX2 R224, R3 ;  /* 0x0000000300e07308 */ /* 0x0003e20000000800 */
[----:B------:R-:W-:Y:S01]  /*4b10*/  LDSM.16.MT88.4 R28, [R225+0x1900] ;  /* 0x00190000e11c783b */ /* 0x000fe20000004200 */
[----:B----4-:R-:W-:-:S06]  /*4b20*/  FMNMX.FTZ R0, R105, R106, !PT ;  /* 0x0000006a69007209 */ /* 0x010fcc0007810000 */
[----:B------:R2:W3:Y:S01]  /*4b30*/  MUFU.EX2 R180, R4 ;  /* 0x0000000400b47308 */ /* 0x0004e20000000800 */
[----:B------:R-:W-:Y:S02]  /*4b40*/  F2FP.PACK_AB R7, R164, R252 ;  /* 0x000000fca407723e */ /* 0x000fe400000000ff */
[----:B------:R-:W-:-:S04]  /*4b50*/  FMNMX.FTZ R0, R107, R0, !PT ;  /* 0x000000006b007209 */ /* 0x000fc80007810000 */
[----:B------:R-:W-:Y:S02]  /*4b60*/  FMNMX.FTZ R0, R116, R0, !PT ;  /* 0x0000000074007209 */ /* 0x000fe40007810000 */
[----:B-1----:R-:W-:Y:S01]  /*4b70*/  FMNMX.FTZ R3, R68, R2, !PT ;  /* 0x0000000244037209 */ /* 0x002fe20007810000 */
[--C-:B------:R-:W-:Y:S01]  /*4b80*/  FFMA.FTZ R2, R39, c[0x0][0x2d0], -R12.reuse ;  /* 0x0000b40027027a23 */ /* 0x100fe2000001080c */
[----:B------:R-:W-:Y:S01]  /*4b90*/  FMNMX.FTZ R0, R118, R0, !PT ;  /* 0x0000000076007209 */ /* 0x000fe20007810000 */
[----:B------:R-:W-:Y:S01]  /*4ba0*/  LDSM.16.MT88.4 R36, [R226+0x2100] ;  /* 0x00210000e224783b */ /* 0x000fe20000004200 */
[----:B------:R-:W-:Y:S01]  /*4bb0*/  FMNMX.FTZ R3, R160, R3, !PT ;  /* 0x00000003a0037209 */ /* 0x000fe20007810000 */
[----:B------:R1:W4:Y:S01]  /*4bc0*/  MUFU.EX2 R251, R2 ;  /* 0x0000000200fb7308 */ /* 0x0003220000000800 */
[----:B------:R-:W-:Y:S01]  /*4bd0*/  FMNMX.FTZ R0, R136, R0, !PT ;  /* 0x0000000088007209 */ /* 0x000fe20007810000 */
[----:B--2---:R-:W-:Y:S01]  /*4be0*/  FFMA.FTZ R4, R23, c[0x0][0x2d0], -R12 ;  /* 0x0000b40017047a23 */ /* 0x004fe2000001080c */
[----:B------:R-:W-:-:S02]  /*4bf0*/  FMNMX.FTZ R3, R161, R3, !PT ;  /* 0x00000003a1037209 */ /* 0x000fc40007810000 */
[----:B------:R-:W-:Y:S02]  /*4c00*/  FMNMX.FTZ R0, R138, R0, !PT ;  /* 0x000000008a007209 */ /* 0x000fe40007810000 */
[----:B---3--:R-:W-:Y:S01]  /*4c10*/  F2FP.PACK_AB R6, R180, R192 ;  /* 0x000000c0b406723e */ /* 0x008fe200000000ff */
[----:B------:R2:W3:Y:S01]  /*4c20*/  MUFU.EX2 R182, R4 ;  /* 0x0000000400b67308 */ /* 0x0004e20000000800 */
[----:B------:R-:W-:Y:S02]  /*4c30*/  FMNMX.FTZ R0, R139, R0, !PT ;  /* 0x000000008b007209 */ /* 0x000fe40007810000 */
[----:B------:R-:W-:Y:S02]  /*4c40*/  FMNMX.FTZ R3, R162, R3, !PT ;  /* 0x00000003a2037209 */ /* 0x000fe40007810000 */
[----:B------:R-:W-:Y:S02]  /*4c50*/  FMNMX.FTZ R0, R172, R0, !PT ;  /* 0x00000000ac007209 */ /* 0x000fe40007810000 */
[----:B------:R-:W-:Y:S01]  /*4c60*/  FMNMX.FTZ R3, R163, R3, !PT ;  /* 0x00000003a3037209 */ /* 0x000fe20007810000 */
[----:B-1----:R-:W-:Y:S01]  /*4c70*/  FFMA.FTZ R2, R49, c[0x0][0x2d0], -R12 ;  /* 0x0000b40031027a23 */ /* 0x002fe2000001080c */
[----:B------:R-:W-:-:S02]  /*4c80*/  FMNMX.FTZ R0, R173, R0, !PT ;  /* 0x00000000ad007209 */ /* 0x000fc40007810000 */
[----:B----4-:R-:W-:Y:S01]  /*4c90*/  F2FP.PACK_AB R9, R251, R224 ;  /* 0x000000e0fb09723e */ /* 0x010fe200000000ff */
[----:B------:R1:W-:Y:S01]  /*4ca0*/  MUFU.EX2 R229, R2 ;  /* 0x0000000200e57308 */ /* 0x0003e20000000800 */
[----:B------:R-:W-:Y:S01]  /*4cb0*/  FMNMX.FTZ R0, R174, R0, !PT ;  /* 0x00000000ae007209 */ /* 0x000fe20007810000 */
[----:B------:R-:W4:Y:S01]  /*4cc0*/  SHFL.BFLY PT, R14, R3, 0x2, 0x1f ;  /* 0x0c401f00030e7f89 */ /* 0x000f2200000e0000 */
[----:B--2---:R-:W-:Y:S02]  /*4cd0*/  F2FP.PACK_AB R4, R234, R183 ;  /* 0x000000b7ea04723e */ /* 0x004fe400000000ff */
[----:B------:R-:W-:Y:S02]  /*4ce0*/  FMNMX.FTZ R0, R175, R0, !PT ;  /* 0x00000000af007209 */ /* 0x000fe40007810000 */
[----:B---3--:R-:W-:-:S03]  /*4cf0*/  F2FP.PACK_AB R5, R233, R182 ;  /* 0x000000b6e905723e */ /* 0x008fc600000000ff */
[----:B------:R-:W2:Y:S04]  /*4d00*/  SHFL.BFLY PT, R8, R0, 0x2, 0x1f ;  /* 0x0c401f0000087f89 */ /* 0x000ea800000e0000 */
[C---:B------:R-:W-:Y:S01]  /*4d10*/  HMMA.16816.F32 R20, R4.reuse, R44, RZ ;  /* 0x0000002c0414723c */ /* 0x040fe200000018ff */
[----:B-1----:R-:W-:Y:S02]  /*4d20*/  FFMA.FTZ R2, R51, c[0x0][0x2d0], -R12 ;  /* 0x0000b40033027a23 */ /* 0x002fe4000001080c */
[----:B------:R-:W-:Y:S02]  /*4d30*/  LDSM.16.MT88.4 R48, [R225+0x2100] ;  /* 0x00210000e130783b */ /* 0x000fe40000004200 */
[----:B------:R-:W1:Y:S03]  /*4d40*/  MUFU.EX2 R184, R2 ;  /* 0x0000000200b87308 */ /* 0x000e660000000800 */
[----:B------:R-:W-:Y:S01]  /*4d50*/  HMMA.16816.F32 R148, R4, R60, RZ ;  /* 0x0000003c0494723c */ /* 0x000fe200000018ff */
[----:B----4-:R-:W-:-:S07]  /*4d60*/  FMNMX.FTZ R3, R3, R14, !PT ;  /* 0x0000000e03037209 */ /* 0x010fce0007810000 */
[----:B------:R-:W-:Y:S01]  /*4d70*/  HMMA.16816.F32 R144, R4, R28, RZ ;  /* 0x0000001c0490723c */ /* 0x000fe200000018ff */
[----:B--2---:R-:W-:Y:S02]  /*4d80*/  FMNMX.FTZ R0, R0, R8, !PT ;  /* 0x0000000800007209 */ /* 0x004fe40007810000 */
[----:B------:R-:W-:-:S05]  /*4d90*/  F2FP.PACK_AB R8, R186, R195 ;  /* 0x000000c3ba08723e */ /* 0x000fca00000000ff */
[----:B------:R-:W-:Y:S01]  /*4da0*/  HMMA.16816.F32 R140, R4, R40, RZ ;  /* 0x00000028048c723c */ /* 0x000fe200000018ff */
[----:B------:R-:W2:Y:S01]  /*4db0*/  SHFL.BFLY PT, R15, R0, 0x1, 0x1f ;  /* 0x0c201f00000f7f89 */ /* 0x000ea200000e0000 */
[----:B-1----:R-:W-:-:S06]  /*4dc0*/  F2FP.PACK_AB R11, R184, R229 ;  /* 0x000000e5b80b723e */ /* 0x002fcc00000000ff */
[----:B------:R-:W-:Y:S08]  /*4dd0*/  HMMA.16816.F32 R128, R4, R32, RZ ;  /* 0x000000200480723c */ /* 0x000ff000000018ff */
[----:B------:R-:W-:Y:S01]  /*4de0*/  HMMA.16816.F32 R176, R8, R80, R20 ;  /* 0x0000005008b0723c */ /* 0x000fe20000001814 */
[----:B------:R-:W-:Y:S07]  /*4df0*/  LDSM.16.MT88.4 R20, [R227+0x2100] ;  /* 0x00210000e314783b */ /* 0x000fee0000004200 */
[----:B------:R-:W-:Y:S01]  /*4e00*/  HMMA.16816.F32 R152, R4, R84, RZ ;  /* 0x000000540498723c */ /* 0x000fe200000018ff */
[----:B--2---:R-:W-:-:S04]  /*4e10*/  FMNMX.FTZ R167, R0, R15, !PT ;  /* 0x0000000f00a77209 */ /* 0x004fc80007810000 */
[C---:B------:R-:W-:Y:S01]  /*4e20*/  FSETP.NEU.FTZ.AND P0, PT, R167.reuse, -INF , PT ;  /* 0xff800000a700780b */ /* 0x040fe20003f1d000 */
[----:B------:R-:W-:Y:S02]  /*4e30*/  FMUL.FTZ R0, R167, c[0x0][0x2d0] ;  /* 0x0000b400a7007a20 */ /* 0x000fe40000410000 */
[----:B------:R-:W-:Y:S03]  /*4e40*/  HMMA.16816.F32 R132, R4, R100, RZ ;  /* 0x000000640484723c */ /* 0x000fe600000018ff */
[----:B------:R-:W-:-:S05]  /*4e50*/  FSEL R0, R0, RZ, P0 ;  /* 0x000000ff00007208 */ /* 0x000fca0000000000 */
[----:B------:R-:W-:Y:S01]  /*4e60*/  HMMA.16816.F32 R124, R4, R120, RZ ;  /* 0x00000078047c723c */ /* 0x000fe200000018ff */
[----:B------:R-:W-:-:S04]  /*4e70*/  FFMA.FTZ R2, R105, c[0x0][0x2d0], -R0 ;  /* 0x0000b40069027a23 */ /* 0x000fc80000010800 */
[----:B------:R1:W-:Y:S03]  /*4e80*/  MUFU.EX2 R231, R2 ;  /* 0x0000000200e77308 */ /* 0x0003e60000000800 */
[C---:B------:R-:W-:Y:S08]  /*4e90*/  HMMA.16816.F32 R112, R4.reuse, R46, RZ ;  /* 0x0000002e0470723c */ /* 0x040ff000000018ff */
[----:B------:R-:W-:Y:S01]  /*4ea0*/  HMMA.16816.F32 R108, R4, R34, RZ ;  /* 0x00000022046c723c */ /* 0x000fe200000018ff */
[----:B-1----:R-:W-:-:S07]  /*4eb0*/  FFMA.FTZ R2, R106, c[0x0][0x2d0], -R0 ;  /* 0x0000b4006a027a23 */ /* 0x002fce0000010800 */
[C---:B------:R-:W-:Y:S01]  /*4ec0*/  HMMA.16816.F32 R96, R4.reuse, R42, RZ ;  /* 0x0000002a0460723c */ /* 0x040fe200000018ff */
[----:B------:R1:W-:Y:S07]  /*4ed0*/  MUFU.EX2 R232, R2 ;  /* 0x0000000200e87308 */ /* 0x0003ee0000000800 */
[C---:B------:R-:W-:Y:S08]  /*4ee0*/  HMMA.16816.F32 R92, R4.reuse, R62, RZ ;  /* 0x0000003e045c723c */ /* 0x040ff000000018ff */
[----:B------:R-:W-:Y:S01]  /*4ef0*/  HMMA.16816.F32 R88, R4, R30, RZ ;  /* 0x0000001e0458723c */ /* 0x000fe200000018ff */
[----:B-1----:R-:W-:-:S07]  /*4f00*/  FFMA.FTZ R2, R107, c[0x0][0x2d0], -R0 ;  /* 0x0000b4006b027a23 */ /* 0x002fce0000010800 */
[C---:B------:R-:W-:Y:S08]  /*4f10*/  HMMA.16816.F32 R76, R4.reuse, R86, RZ ;  /* 0x00000056044c723c */ /* 0x040ff000000018ff */
[C---:B------:R-:W-:Y:S08]  /*4f20*/  HMMA.16816.F32 R72, R4.reuse, R102, RZ ;  /* 0x000000660448723c */ /* 0x040ff000000018ff */
[----:B------:R-:W-:Y:S01]  /*4f30*/  HMMA.16816.F32 R16, R4, R122, RZ ;  /* 0x0000007a0410723c */ /* 0x000fe200000018ff */
[----:B------:R-:W1:Y:S01]  /*4f40*/  SHFL.BFLY PT, R4, R3, 0x1, 0x1f ;  /* 0x0c201f0003047f89 */ /* 0x000e6200000e0000 */
[----:B------:R-:W2:Y:S06]  /*4f50*/  MUFU.EX2 R5, R2 ;  /* 0x0000000200057308 */ /* 0x000eac0000000800 */
[C---:B------:R-:W-:Y:S08]  /*4f60*/  HMMA.16816.F32 R148, R8.reuse, R52, R148 ;  /* 0x000000340894723c */ /* 0x040ff00000001894 */
[C---:B------:R-:W-:Y:S08]  /*4f70*/  HMMA.16816.F32 R144, R8.reuse, R48, R144 ;  /* 0x000000300890723c */ /* 0x040ff00000001890 */
[----:B------:R-:W-:Y:S01]  /*4f80*/  HMMA.16816.F32 R196, R8, R56, R140 ;  /* 0x0000003808c4723c */ /* 0x000fe2000000188c */
[----:B-1----:R-:W-:Y:S01]  /*4f90*/  FMNMX.FTZ R3, R3, R4, !PT ;  /* 0x0000000403037209 */ /* 0x002fe20007810000 */
[----:B------:R-:W-:-:S02]  /*4fa0*/  FFMA.FTZ R4, R116, c[0x0][0x2d0], -R0 ;  /* 0x0000b40074047a23 */ /* 0x000fc40000010800 */
[----:B--2---:R-:W-:Y:S01]  /*4fb0*/  IMAD.MOV.U32 R116, RZ, RZ, R5 ;  /* 0x000000ffff747224 */ /* 0x004fe200078e0005 */
[C---:B------:R-:W-:Y:S01]  /*4fc0*/  FSETP.NEU.FTZ.AND P0, PT, R3.reuse, -INF , PT ;  /* 0xff8000000300780b */ /* 0x040fe20003f1d000 */
[----:B------:R-:W-:Y:S01]  /*4fd0*/  FMUL.FTZ R2, R3, c[0x0][0x2d0] ;  /* 0x0000b40003027a20 */ /* 0x000fe20000410000 */
[----:B------:R-:W1:Y:S01]  /*4fe0*/  MUFU.EX2 R181, R4 ;  /* 0x0000000400b57308 */ /* 0x000e620000000800 */
[----:B------:R-:W-:Y:S01]  /*4ff0*/  HMMA.16816.F32 R188, R8, R64, R128 ;  /* 0x0000004008bc723c */ /* 0x000fe20000001880 */
[----:B------:R-:W-:Y:S01]  /*5000*/  MOV R141, R149 ;  /* 0x00000095008d7202 */ /* 0x000fe20000000f00 */
[----:B------:R-:W-:Y:S01]  /*5010*/  IMAD.MOV.U32 R140, RZ, RZ, R150 ;  /* 0x000000ffff8c7224 */ /* 0x000fe200078e0096 */
[----:B------:R-:W-:-:S04]  /*5020*/  FSEL R2, R2, RZ, P0 ;  /* 0x000000ff02027208 */ /* 0x000fc80000000000 */
[----:B------:R-:W-:Y:S01]  /*5030*/  MOV R130, R148 ;  /* 0x0000009400827202 */ /* 0x000fe20000000f00 */
[----:B------:R-:W-:Y:S01]  /*5040*/  IMAD.MOV.U32 R150, RZ, RZ, R145 ;  /* 0x000000ffff967224 */ /* 0x000fe200078e0091 */
[----:B------:R-:W-:Y:S01]  /*5050*/  MOV R148, R147 ;  /* 0x0000009300947202 */ /* 0x000fe20000000f00 */
[----:B------:R-:W-:Y:S01]  /*5060*/  IMAD.MOV.U32 R149, RZ, RZ, R146 ;  /* 0x000000ffff957224 */ /* 0x000fe200078e0092 */
[C---:B------:R-:W-:Y:S01]  /*5070*/  HMMA.16816.F32 R244, R8.reuse, R36, R152 ;  /* 0x0000002408f4723c */ /* 0x040fe20000001898 */
[----:B------:R-:W-:Y:S02]  /*5080*/  IMAD.MOV.U32 R143, RZ, RZ, R144 ;  /* 0x000000ffff8f7224 */ /* 0x000fe400078e0090 */
[----:B------:R-:W-:Y:S01]  /*5090*/  IMAD.MOV.U32 R131, RZ, RZ, R151 ;  /* 0x000000ffff837224 */ /* 0x000fe200078e0097 */
[----:B-1----:R-:W-:Y:S01]  /*50a0*/  F2FP.PACK_AB R6, R181, R116 ;  /* 0x00000074b506723e */ /* 0x002fe200000000ff */
[----:B------:R-:W-:Y:S01]  /*50b0*/  IMAD.MOV.U32 R129, RZ, RZ, R196 ;  /* 0x000000ffff817224 */ /* 0x000fe200078e00c4 */
[----:B------:R-:W-:Y:S01]  /*50c0*/  MOV R128, R197 ;  /* 0x000000c500807202 */ /* 0x000fe20000000f00 */
[----:B------:R-:W-:Y:S01]  /*50d0*/  IMAD.MOV.U32 R15, RZ, RZ, R198 ;  /* 0x000000ffff0f7224 */ /* 0x000fe200078e00c6 */
[----:B------:R-:W-:Y:S01]  /*50e0*/  HMMA.16816.F32 R144, R8, R20, R124 ;  /* 0x000000140890723c */ /* 0x000fe2000000187c */
[----:B------:R-:W-:-:S02]  /*50f0*/  IMAD.MOV.U32 R14, RZ, RZ, R199 ;  /* 0x000000ffff0e7224 */ /* 0x000fc400078e00c7 */
[----:B------:R-:W-:-:S04]  /*5100*/  FFMA.FTZ R4, R69, c[0x0][0x2d0], -R2 ;  /* 0x0000b40045047a23 */ /* 0x000fc80000010802 */
[----:B------:R1:W-:Y:S01]  /*5110*/  MUFU.EX2 R248, R4 ;  /* 0x0000000400f87308 */ /* 0x0003e20000000800 */
[C---:B------:R-:W-:Y:S07]  /*5120*/  HMMA.16816.F32 R212, R8.reuse, R24, R132 ;  /* 0x0000001808d4723c */ /* 0x040fee0000001884 */
[----:B------:R-:W-:Y:S01]  /*5130*/  MOV R135, R180 ;  /* 0x000000b400877202 */ /* 0x000fe20000000f00 */
[----:B------:R-:W-:Y:S01]  /*5140*/  HMMA.16816.F32 R220, R8, R82, R112 ;  /* 0x0000005208dc723c */ /* 0x000fe20000001870 */
[----:B------:R-:W-:-:S02]  /*5150*/  IMAD.MOV.U32 R134, RZ, RZ, R164 ;  /* 0x000000ffff867224 */ /* 0x000fc400078e00a4 */
[----:B-1----:R-:W-:-:S05]  /*5160*/  FFMA.FTZ R4, R70, c[0x0][0x2d0], -R2 ;  /* 0x0000b40046047a23 */ /* 0x002fca0000010802 */
[C---:B------:R-:W-:Y:S01]  /*5170*/  HMMA.16816.F32 R216, R8.reuse, R66, R108 ;  /* 0x0000004208d8723c */ /* 0x040fe2000000186c */
[----:B------:R1:W2:Y:S07]  /*5180*/  MUFU.EX2 R180, R4 ;  /* 0x0000000400b47308 */ /* 0x0002ae0000000800 */
[C---:B------:R-:W-:Y:S08]  /*5190*/  HMMA.16816.F32 R208, R8.reuse, R58, R96 ;  /* 0x0000003a08d0723c */ /* 0x040ff00000001860 */
[----:B------:R-:W-:Y:S01]  /*51a0*/  HMMA.16816.F32 R204, R8, R54, R92 ;  /* 0x0000003608cc723c */ /* 0x000fe2000000185c */
[----:B-1----:R-:W-:Y:S01]  /*51b0*/  FFMA.FTZ R4, R104, c[0x0][0x2d0], -R2 ;  /* 0x0000b40068047a23 */ /* 0x002fe20000010802 */
[----:B--2---:R-:W-:-:S03]  /*51c0*/  F2FP.PACK_AB R5, R180, R248 ;  /* 0x000000f8b405723e */ /* 0x004fc600000000ff */
[----:B------:R1:W-:Y:S03]  /*51d0*/  MUFU.EX2 R142, R4 ;  /* 0x00000004008e7308 */ /* 0x0003e60000000800 */
[C---:B------:R-:W-:Y:S08]  /*51e0*/  HMMA.16816.F32 R200, R8.reuse, R50, R88 ;  /* 0x0000003208c8723c */ /* 0x040ff00000001858 */
[----:B------:R-:W-:Y:S01]  /*51f0*/  HMMA.16816.F32 R196, R8, R38, R76 ;  /* 0x0000002608c4723c */ /* 0x000fe2000000184c */
[----:B-1----:R-:W-:-:S07]  /*5200*/  FFMA.FTZ R4, R71, c[0x0][0x2d0], -R2 ;  /* 0x0000b40047047a23 */ /* 0x002fce0000010802 */
[C---:B------:R-:W-:Y:S01]  /*5210*/  HMMA.16816.F32 R152, R8.reuse, R26, R72 ;  /* 0x0000001a0898723c */ /* 0x040fe20000001848 */
[----:B------:R1:W2:Y:S07]  /*5220*/  MUFU.EX2 R250, R4 ;  /* 0x0000000400fa7308 */ /* 0x0002ae0000000800 */
[----:B------:R-:W-:Y:S07]  /*5230*/  HMMA.16816.F32 R124, R8, R22, R16 ;  /* 0x00000016087c723c */ /* 0x000fee0000001810 */
[----:B------:R-:W-:-:S02]  /*5240*/  FFMA.FTZ R8, R118, c[0x0][0x2d0], -R0 ;  /* 0x0000b40076087a23 */ /* 0x000fc40000010800 */
[----:B------:R-:W-:Y:S02]  /*5250*/  IMAD.MOV.U32 R118, RZ, RZ, R134 ;  /* 0x000000ffff767224 */ /* 0x000fe400078e0086 */
[----:B------:R3:W4:Y:S01]  /*5260*/  MUFU.EX2 R132, R8 ;  /* 0x0000000800847308 */ /* 0x0007220000000800 */
[----:B-1----:R-:W-:Y:S02]  /*5270*/  F2FP.PACK_AB R4, R232, R231 ;  /* 0x000000e7e804723e */ /* 0x002fe400000000ff */
[----:B--2---:R-:W-:-:S07]  /*5280*/  F2FP.PACK_AB R7, R250, R142 ;  /* 0x0000008efa07723e */ /* 0x004fce00000000ff */
[----:B------:R-:W-:Y:S01]  /*5290*/  HMMA.16816.F32 R88, R4, R32, RZ ;  /* 0x000000200458723c */ /* 0x000fe200000018ff */
[----:B---3--:R-:W-:Y:S01]  /*52a0*/  FFMA.FTZ R8, R136, c[0x0][0x2d0], -R0 ;  /* 0x0000b40088087a23 */ /* 0x008fe20000010800 */
[----:B------:R-:W-:-:S06]  /*52b0*/  MOV R136, R135 ;  /* 0x0000008700887202 */ /* 0x000fcc0000000f00 */
[C---:B------:R-:W-:Y:S01]  /*52c0*/  HMMA.16816.F32 R104, R4.reuse, R34, RZ ;  /* 0x000000220468723c */ /* 0x040fe200000018ff */
[----:B------:R1:W-:Y:S07]  /*52d0*/  MUFU.EX2 R194, R8 ;  /* 0x0000000800c27308 */ /* 0x0003ee0000000800 */
[C---:B------:R-:W-:Y:S08]  /*52e0*/  HMMA.16816.F32 R32, R4.reuse, R28, RZ ;  /* 0x0000001c0420723c */ /* 0x040ff000000018ff */
[----:B------:R-:W-:Y:S01]  /*52f0*/  HMMA.16816.F32 R76, R4, R30, RZ ;  /* 0x0000001e044c723c */ /* 0x000fe200000018ff */
[----:B-1----:R-:W-:-:S02]  /*5300*/  FFMA.FTZ R8, R138, c[0x0][0x2d0], -R0 ;  /* 0x0000b4008a087a23 */ /* 0x002fc40000010800 */
[----:B------:R-:W-:Y:S02]  /*5310*/  IMAD.MOV.U32 R138, RZ, RZ, R116 ;  /* 0x000000ffff8a7224 */ /* 0x000fe400078e0074 */
[----:B------:R1:W-:Y:S01]  /*5320*/  MUFU.EX2 R230, R8 ;  /* 0x0000000800e67308 */ /* 0x0003e20000000800 */
[----:B------:R-:W-:Y:S02]  /*5330*/  IMAD.MOV.U32 R116, RZ, RZ, R192 ;  /* 0x000000ffff747224 */ /* 0x000fe400078e00c0 */
[C---:B------:R-:W-:Y:S07]  /*5340*/  HMMA.16816.F32 R28, R4.reuse, R84, RZ ;  /* 0x00000054041c723c */ /* 0x040fee00000018ff */
[----:B------:R-:W-:Y:S01]  /*5350*/  MOV R84, R182 ;  /* 0x000000b600547202 */ /* 0x000fe20000000f00 */
[----:B------:R-:W-:Y:S01]  /*5360*/  HMMA.16816.F32 R108, R4, R44, RZ ;  /* 0x0000002c046c723c */ /* 0x000fe200000018ff */
[----:B-1----:R-:W-:-:S07]  /*5370*/  FFMA.FTZ R8, R139, c[0x0][0x2d0], -R0 ;  /* 0x0000b4008b087a23 */ /* 0x002fce0000010800 */
[C---:B------:R-:W-:Y:S01]  /*5380*/  HMMA.16816.F32 R112, R4.reuse, R46, RZ ;  /* 0x0000002e0470723c */ /* 0x040fe200000018ff */
[----:B------:R-:W-:Y:S01]  /*5390*/  IMAD.MOV.U32 R139, RZ, RZ, R252 ;  /* 0x000000ffff8b7224 */ /* 0x000fe200078e00fc */
[----:B------:R1:W-:Y:S06]  /*53a0*/  MUFU.EX2 R151, R8 ;  /* 0x0000000800977308 */ /* 0x0003ec0000000800 */
[C---:B------:R-:W-:Y:S08]  /*53b0*/  HMMA.16816.F32 R44, R4.reuse, R60, RZ ;  /* 0x0000003c042c723c */ /* 0x040ff000000018ff */
[----:B------:R-:W-:Y:S01]  /*53c0*/  HMMA.16816.F32 R92, R4, R62, RZ ;  /* 0x0000003e045c723c */ /* 0x000fe200000018ff */
[----:B-1----:R-:W-:Y:S01]  /*53d0*/  FFMA.FTZ R8, R117, c[0x0][0x2d0], -R2 ;  /* 0x0000b40075087a23 */ /* 0x002fe20000010802 */
[----:B------:R-:W-:-:S03]  /*53e0*/  MOV R117, R251 ;  /* 0x000000fb00757202 */ /* 0x000fc60000000f00 */
[----:B------:R1:W2:Y:S03]  /*53f0*/  MUFU.EX2 R133, R8 ;  /* 0x0000000800857308 */ /* 0x0002a60000000800 */
[C---:B------:R-:W-:Y:S07]  /*5400*/  HMMA.16816.F32 R60, R4.reuse, R102, RZ ;  /* 0x00000066043c723c */ /* 0x040fee00000018ff */
[----:B----4-:R-:W-:Y:S01]  /*5410*/  IMAD.MOV.U32 R103, RZ, RZ, R132 ;  /* 0x000000ffff677224 */ /* 0x010fe200078e0084 */
[----:B------:R-:W-:Y:S01]  /*5420*/  HMMA.16816.F32 R72, R4, R40, RZ ;  /* 0x000000280448723c */ /* 0x000fe200000018ff */
[----:B-1----:R-:W-:Y:S01]  /*5430*/  FFMA.FTZ R8, R119, c[0x0][0x2d0], -R2 ;  /* 0x0000b40077087a23 */ /* 0x002fe20000010802 */
[----:B--2---:R-:W-:-:S06]  /*5440*/  MOV R102, R133 ;  /* 0x0000008500667202 */ /* 0x004fcc0000000f00 */
[C---:B------:R-:W-:Y:S01]  /*5450*/  HMMA.16816.F32 R96, R4.reuse, R42, RZ ;  /* 0x0000002a0460723c */ /* 0x040fe200000018ff */
[----:B------:R-:W-:Y:S01]  /*5460*/  IMAD.MOV.U32 R119, RZ, RZ, R250 ;  /* 0x000000ffff777224 */ /* 0x000fe200078e00fa */
[----:B------:R1:W-:Y:S06]  /*5470*/  MUFU.EX2 R187, R8 ;  /* 0x0000000800bb7308 */ /* 0x0003ec0000000800 */
[C---:B------:R-:W-:Y:S07]  /*5480*/  HMMA.16816.F32 R16, R4.reuse, R100, RZ ;  /* 0x000000640410723c */ /* 0x040fee00000018ff */
[----:B------:R-:W-:Y:S01]  /*5490*/  IMAD.MOV.U32 R101, RZ, RZ, R142 ;  /* 0x000000ffff657224 */ /* 0x000fe200078e008e */
[----:B------:R-:W-:Y:S01]  /*54a0*/  HMMA.16816.F32 R40, R4, R122, RZ ;  /* 0x0000007a0428723c */ /* 0x000fe200000018ff */
[----:B------:R-:W-:Y:S01]  /*54b0*/  MOV R100, R186 ;  /* 0x000000ba00647202 */ /* 0x000fe20000000f00 */
[----:B-1----:R-:W-:-:S02]  /*54c0*/  FFMA.FTZ R8, R137, c[0x0][0x2d0], -R2 ;  /* 0x0000b40089087a23 */ /* 0x002fc40000010802 */
[----:B------:R-:W-:Y:S02]  /*54d0*/  IMAD.MOV.U32 R137, RZ, RZ, R183 ;  /* 0x000000ffff897224 */ /* 0x000fe400078e00b7 */
[----:B------:R1:W2:Y:S02]  /*54e0*/  MUFU.EX2 R164, R8 ;  /* 0x0000000800a47308 */ /* 0x0002a40000000800 */
[----:B-1----:R-:W-:Y:S02]  /*54f0*/  FFMA.FTZ R8, R68, c[0x0][0x2d0], -R2 ;  /* 0x0000b40044087a23 */ /* 0x002fe40000010802 */
[----:B--2---:R-:W-:Y:S01]  /*5500*/  IMAD.MOV.U32 R85, RZ, RZ, R164 ;  /* 0x000000ffff557224 */ /* 0x004fe200078e00a4 */
[----:B------:R-:W-:Y:S03]  /*5510*/  HMMA.16816.F32 R68, R4, R86, RZ ;  /* 0x000000560444723c */ /* 0x000fe600000018ff */
[----:B------:R1:W2:Y:S04]  /*5520*/  MUFU.EX2 R164, R8 ;  /* 0x0000000800a47308 */ /* 0x0002a80000000800 */
[----:B------:R-:W-:-:S02]  /*5530*/  IMAD.MOV.U32 R87, RZ, RZ, R181 ;  /* 0x000000ffff577224 */ /* 0x000fc400078e00b5 */
[----:B------:R-:W-:Y:S01]  /*5540*/  IMAD.MOV.U32 R86, RZ, RZ, R180 ;  /* 0x000000ffff567224 */ /* 0x000fe200078e00b4 */
[----:B-1----:R-:W-:Y:S07]  /*5550*/  HMMA.16816.F32 R8, R4, R120, RZ ;  /* 0x000000780408723c */ /* 0x002fee00000018ff */
[----:B------:R-:W-:Y:S02]  /*5560*/  F2FP.PACK_AB R4, R194, R103 ;  /* 0x00000067c204723e */ /* 0x000fe400000000ff */
[----:B------:R-:W-:-:S02]  /*5570*/  F2FP.PACK_AB R6, R151, R230 ;  /* 0x000000e69706723e */ /* 0x000fc400000000ff */
[----:B------:R-:W-:Y:S02]  /*5580*/  F2FP.PACK_AB R5, R187, R102 ;  /* 0x00000066bb05723e */ /* 0x000fe400000000ff */
[----:B--2---:R-:W-:-:S07]  /*5590*/  F2FP.PACK_AB R7, R164, R85 ;  /* 0x00000055a407723e */ /* 0x004fce00000000ff */
[C---:B------:R-:W-:Y:S01]  /*55a0*/  HMMA.16816.F32 R180, R4.reuse, R80, R108 ;  /* 0x0000005004b4723c */ /* 0x040fe2000000186c */
[----:B------:R-:W-:Y:S06]  /*55b0*/  LDSM.16.MT88.4 R108, [R228+0x2900] ;  /* 0x00290000e46c783b */ /* 0x000fec0000004200 */
[----:B------:R-:W-:Y:S01]  /*55c0*/  IMAD.MOV.U32 R80, RZ, RZ, R195 ;  /* 0x000000ffff507224 */ /* 0x000fe200078e00c3 */
[----:B------:R-:W-:Y:S01]  /*55d0*/  HMMA.16816.F32 R88, R4, R64, R88 ;  /* 0x000000400458723c */ /* 0x000fe20000001858 */
[----:B------:R-:W-:-:S06]  /*55e0*/  MOV R81, R248 ;  /* 0x000000f800517202 */ /* 0x000fcc0000000f00 */
[----:B------:R-:W-:Y:S01]  /*55f0*/  IMAD.MOV.U32 R65, RZ, RZ, R194 ;  /* 0x000000ffff417224 */ /* 0x000fe200078e00c2 */
[----:B------:R-:W-:Y:S01]  /*5600*/  MOV R64, R193 ;  /* 0x000000c100407202 */ /* 0x000fe20000000f00 */
[C---:B------:R-:W-:Y:S08]  /*5610*/  HMMA.16816.F32 R120, R4.reuse, R24, R16 ;  /* 0x000000180478723c */ /* 0x040ff00000001810 */
[C---:B------:R-:W-:Y:S07]  /*5620*/  HMMA.16816.F32 R192, R4.reuse, R20, R8 ;  /* 0x0000001404c0723c */ /* 0x040fee0000001808 */
[----:B------:R-:W-:Y:S01]  /*5630*/  FFMA.FTZ R8, R171, c[0x0][0x2d0], -R13 ;  /* 0x0000b400ab087a23 */ /* 0x000fe2000001080d */
[C---:B------:R-:W-:Y:S01]  /*5640*/  HMMA.16816.F32 R16, R4.reuse, R82, R112 ;  /* 0x000000520410723c */ /* 0x040fe20000001870 */
[----:B------:R-:W-:Y:S01]  /*5650*/  MOV R21, R185 ;  /* 0x000000b900157202 */ /* 0x000fe20000000f00 */
[----:B------:R-:W-:Y:S01]  /*5660*/  IMAD.MOV.U32 R20, RZ, RZ, R184 ;  /* 0x000000ffff147224 */ /* 0x000fe200078e00b8 */
[----:B------:R1:W-:Y:S04]  /*5670*/  MUFU.EX2 R248, R8 ;  /* 0x0000000800f87308 */ /* 0x0003e80000000800 */
[----:B------:R-:W-:Y:S01]  /*5680*/  MOV R114, R151 ;  /* 0x0000009700727202 */ /* 0x000fe20000000f00 */
[----:B------:R-:W-:Y:S01]  /*5690*/  IMAD.MOV.U32 R83, RZ, RZ, R150 ;  /* 0x000000ffff537224 */ /* 0x000fe200078e0096 */
[----:B------:R-:W-:Y:S01]  /*56a0*/  HMMA.16816.F32 R104, R4, R66, R104 ;  /* 0x000000420468723c */ /* 0x000fe20000001868 */
[----:B------:R-:W-:Y:S01]  /*56b0*/  IMAD.MOV.U32 R150, RZ, RZ, R15 ;  /* 0x000000ffff967224 */ /* 0x000fe200078e000f */
[----:B------:R-:W-:Y:S01]  /*56c0*/  MOV R113, R148 ;  /* 0x0000009400717202 */ /* 0x000fe20000000f00 */
[----:B------:R-:W-:-:S02]  /*56d0*/  IMAD.MOV.U32 R151, RZ, RZ, R14 ;  /* 0x000000ffff977224 */ /* 0x000fc400078e000e */
[----:B------:R-:W-:Y:S01]  /*56e0*/  IMAD.MOV.U32 R112, RZ, RZ, R149 ;  /* 0x000000ffff707224 */ /* 0x000fe200078e0095 */
[----:B------:R-:W-:Y:S01]  /*56f0*/  MOV R149, R128 ;  /* 0x0000008000957202 */ /* 0x000fe20000000f00 */
[----:B------:R-:W-:Y:S01]  /*5700*/  IMAD.MOV.U32 R82, RZ, RZ, R143 ;  /* 0x000000ffff527224 */ /* 0x000fe200078e008f */
[----:B------:R-:W-:Y:S01]  /*5710*/  MOV R67, R131 ;  /* 0x0000008300437202 */ /* 0x000fe20000000f00 */
[----:B------:R-:W-:Y:S01]  /*5720*/  IMAD.MOV.U32 R66, RZ, RZ, R140 ;  /* 0x000000ffff427224 */ /* 0x000fe200078e008c */
[C---:B------:R-:W-:Y:S01]  /*5730*/  HMMA.16816.F32 R72, R4.reuse, R56, R72 ;  /* 0x000000380448723c */ /* 0x040fe20000001848 */
[----:B-1----:R-:W-:Y:S02]  /*5740*/  FFMA.FTZ R8, R170, c[0x0][0x2d0], -R13 ;  /* 0x0000b400aa087a23 */ /* 0x002fe4000001080d */
[----:B------:R-:W-:Y:S02]  /*5750*/  IMAD.MOV.U32 R115, RZ, RZ, R187 ;  /* 0x000000ffff737224 */ /* 0x000fe400078e00bb */
[----:B------:R1:W2:Y:S01]  /*5760*/  MUFU.EX2 R251, R8 ;  /* 0x0000000800fb7308 */ /* 0x0002a20000000800 */
[----:B------:R-:W-:Y:S01]  /*5770*/  IMAD.MOV.U32 R148, RZ, RZ, R129 ;  /* 0x000000ffff947224 */ /* 0x000fe200078e0081 */
[----:B------:R-:W-:Y:S01]  /*5780*/  LDSM.16.MT88.4 R184, [R225+0x1100] ;  /* 0x00110000e1b8783b */ /* 0x000fe20000004200 */
[C---:B------:R-:W-:Y:S08]  /*5790*/  HMMA.16816.F32 R32, R4.reuse, R48, R32 ;  /* 0x000000300420723c */ /* 0x040ff00000001820 */
[----:B------:R-:W-:Y:S01]  /*57a0*/  HMMA.16816.F32 R28, R4, R36, R28 ;  /* 0x00000024041c723c */ /* 0x000fe2000000181c */
[----:B-1----:R-:W-:Y:S01]  /*57b0*/  FFMA.FTZ R8, R166, c[0x0][0x2d0], -R13 ;  /* 0x0000b400a6087a23 */ /* 0x002fe2000001080d */
[----:B--2---:R-:W-:-:S06]  /*57c0*/  F2FP.PACK_AB R128, R251, R248 ;  /* 0x000000f8fb80723e */ /* 0x004fcc00000000ff */
[C---:B------:R-:W-:Y:S01]  /*57d0*/  HMMA.16816.F32 R56, R4.reuse, R58, R96 ;  /* 0x0000003a0438723c */ /* 0x040fe20000001860 */
[----:B------:R1:W-:Y:S06]  /*57e0*/  MUFU.EX2 R252, R8 ;  /* 0x0000000800fc7308 */ /* 0x0003ec0000000800 */
[----:B------:R-:W-:Y:S01]  /*57f0*/  IMAD.MOV.U32 R98, RZ, RZ, R82 ;  /* 0x000000ffff627224 */ /* 0x000fe200078e0052 */
[----:B------:R-:W-:Y:S01]  /*5800*/  HMMA.16816.F32 R44, R4, R52, R44 ;  /* 0x00000034042c723c */ /* 0x000fe2000000182c */
[----:B------:R-:W-:Y:S01]  /*5810*/  IMAD.MOV.U32 R99, RZ, RZ, R83 ;  /* 0x000000ffff637224 */ /* 0x000fe200078e0053 */
[----:B------:R-:W-:Y:S01]  /*5820*/  MOV R83, R115 ;  /* 0x0000007300537202 */ /* 0x000fe20000000f00 */
[----:B------:R-:W-:Y:S01]  /*5830*/  IMAD.MOV.U32 R82, RZ, RZ, R114 ;  /* 0x000000ffff527224 */ /* 0x000fe200078e0072 */
[----:B------:R-:W-:Y:S01]  /*5840*/  MOV R114, R80 ;  /* 0x0000005000727202 */ /* 0x000fe20000000f00 */
[----:B------:R-:W-:-:S02]  /*5850*/  IMAD.MOV.U32 R115, RZ, RZ, R81 ;  /* 0x000000ffff737224 */ /* 0x000fc400078e0051 */
[----:B------:R-:W-:Y:S01]  /*5860*/  IMAD.MOV.U32 R53, RZ, RZ, R141 ;  /* 0x000000ffff357224 */ /* 0x000fe200078e008d */
[C---:B------:R-:W-:Y:S01]  /*5870*/  HMMA.16816.F32 R48, R4.reuse, R50, R76 ;  /* 0x000000320430723c */ /* 0x040fe2000000184c */
[----:B-1----:R-:W-:Y:S01]  /*5880*/  FFMA.FTZ R8, R158, c[0x0][0x2d0], -R13 ;  /* 0x0000b4009e087a23 */ /* 0x002fe2000001080d */
[----:B------:R-:W1:Y:S01]  /*5890*/  LDSM.16.MT88.4 R140, [R226+0x1100] ;  /* 0x00110000e28c783b */ /* 0x000e620000004200 */
[----:B------:R-:W-:Y:S02]  /*58a0*/  IMAD.MOV.U32 R52, RZ, RZ, R130 ;  /* 0x000000ffff347224 */ /* 0x000fe400078e0082 */
[----:B------:R2:W3:Y:S01]  /*58b0*/  MUFU.EX2 R250, R8 ;  /* 0x0000000800fa7308 */ /* 0x0004e20000000800 */
[----:B------:R-:W-:Y:S01]  /*58c0*/  IMAD.MOV.U32 R80, RZ, RZ, R84 ;  /* 0x000000ffff507224 */ /* 0x000fe200078e0054 */
[----:B------:R-:W-:Y:S01]  /*58d0*/  LDSM.16.MT88.4 R76, [R225+0x2900] ;  /* 0x00290000e14c783b */ /* 0x000fe20000004200 */
[----:B------:R-:W-:Y:S01]  /*58e0*/  HMMA.16816.F32 R36, R4, R38, R68 ;  /* 0x000000260424723c */ /* 0x000fe20000001844 */
[----:B------:R-:W-:Y:S01]  /*58f0*/  IMAD.MOV.U32 R81, RZ, RZ, R85 ;  /* 0x000000ffff517224 */ /* 0x000fe200078e0055 */
[----:B------:R-:W-:Y:S01]  /*5900*/  MOV R85, R139 ;  /* 0x0000008b00557202 */ /* 0x000fe20000000f00 */
[----:B------:R-:W-:-:S05]  /*5910*/  IMAD.MOV.U32 R84, RZ, RZ, R117 ;  /* 0x000000ffff547224 */ /* 0x000fca00078e0075 */
[----:B------:R-:W-:Y:S01]  /*5920*/  HMMA.16816.F32 R24, R4, R26, R60 ;  /* 0x0000001a0418723c */ /* 0x000fe2000000183c */
[----:B--2---:R-:W-:-:S07]  /*5930*/  FFMA.FTZ R8, R156, c[0x0][0x2d0], -R12 ;  /* 0x0000b4009c087a23 */ /* 0x004fce000001080c */
[----:B------:R-:W-:Y:S01]  /*5940*/  HMMA.16816.F32 R40, R4, R22, R40 ;  /* 0x000000160428723c */ /* 0x000fe20000001828 */
[----:B------:R2:W-:Y:S01]  /*5950*/  MUFU.EX2 R171, R8 ;  /* 0x0000000800ab7308 */ /* 0x0005e20000000800 */
[----:B------:R-:W-:Y:S01]  /*5960*/  MOV R69, R99 ;  /* 0x0000006300457202 */ /* 0x000fe20000000f00 */
[----:B------:R-:W-:Y:S01]  /*5970*/  LDSM.16.MT88.4 R60, [R227+0x1100] ;  /* 0x00110000e33c783b */ /* 0x000fe20000004200 */
[----:B---3--:R-:W-:Y:S01]  /*5980*/  F2FP.PACK_AB R130, R250, R252 ;  /* 0x000000fcfa82723e */ /* 0x008fe200000000ff */
[----:B------:R-:W-:Y:S01]  /*5990*/  IMAD.MOV.U32 R68, RZ, RZ, R98 ;  /* 0x000000ffff447224 */ /* 0x000fe200078e0062 */
[----:B------:R-:W-:Y:S01]  /*59a0*/  MOV R96, R100 ;  /* 0x0000006400607202 */ /* 0x000fe20000000f00 */
[----:B------:R-:W-:Y:S01]  /*59b0*/  IMAD.MOV.U32 R139, RZ, RZ, R233 ;  /* 0x000000ffff8b7224 */ /* 0x000fe200078e00e9 */
[----:B------:R-:W-:Y:S01]  /*59c0*/  MOV R117, R118 ;  /* 0x0000007600757202 */ /* 0x000fe20000000f00 */
[----:B--2---:R-:W-:-:S04]  /*59d0*/  FFMA.FTZ R8, R157, c[0x0][0x2d0], -R12 ;  /* 0x0000b4009d087a23 */ /* 0x004fc8000001080c */
[----:B------:R2:W3:Y:S02]  /*59e0*/  MUFU.EX2 R166, R8 ;  /* 0x0000000800a67308 */ /* 0x0004e40000000800 */
[----:B--2---:R-:W-:Y:S01]  /*59f0*/  FFMA.FTZ R8, R165, c[0x0][0x2d0], -R12 ;  /* 0x0000b400a5087a23 */ /* 0x004fe2000001080c */
[----:B------:R-:W-:Y:S02]  /*5a00*/  MOV R99, R82 ;  /* 0x0000005200637202 */ /* 0x000fe40000000f00 */
[----:B---3--:R-:W-:-:S03]  /*5a10*/  F2FP.PACK_AB R129, R166, R171 ;  /* 0x000000aba681723e */ /* 0x008fc600000000ff */
[----:B------:R2:W-:Y:S02]  /*5a20*/  MUFU.EX2 R170, R8 ;  /* 0x0000000800aa7308 */ /* 0x0005e40000000800 */
[----:B--2---:R-:W-:Y:S02]  /*5a30*/  FFMA.FTZ R8, R159, c[0x0][0x2d0], -R12 ;  /* 0x0000b4009f087a23 */ /* 0x004fe4000001080c */
[----:B------:R-:W-:Y:S01]  /*5a40*/  HMMA.16816.F32 R12, R4, R54, R92 ;  /* 0x00000036040c723c */ /* 0x000fe2000000185c */
[----:B------:R-:W-:Y:S03]  /*5a50*/  LDSM.16.MT88.4 R92, [R226+0x2900] ;  /* 0x00290000e25c783b */ /* 0x000fe60000004200 */
[----:B------:R2:W3:Y:S01]  /*5a60*/  MUFU.EX2 R165, R8 ;  /* 0x0000000800a57308 */ /* 0x0004e20000000800 */
[----:B------:R-:W-:Y:S01]  /*5a70*/  MOV R82, R230 ;  /* 0x000000e600527202 */ /* 0x000fe20000000f00 */
[----:B------:R-:W4:Y:S01]  /*5a80*/  LDSM.16.MT88.4 R156, [R228+0x1100] ;  /* 0x00110000e49c783b */ /* 0x000f220000004200 */
[----:B------:R-:W-:Y:S01]  /*5a90*/  IMAD.MOV.U32 R54, RZ, RZ, R66 ;  /* 0x000000ffff367224 */ /* 0x000fe200078e0042 */
[----:B------:R-:W-:Y:S01]  /*5aa0*/  MOV R55, R67 ;  /* 0x0000004300377202 */ /* 0x000fe20000000f00 */
[----:B------:R-:W-:Y:S01]  /*5ab0*/  FFMA.FTZ R4, R172, c[0x0][0x2d0], -R0 ;  /* 0x0000b400ac047a23 */ /* 0x000fe20000010800 */
[----:B------:R-:W-:Y:S01]  /*5ac0*/  MOV R66, R112 ;  /* 0x0000007000427202 */ /* 0x000fe20000000f00 */
[----:B------:R-:W-:-:S02]  /*5ad0*/  IMAD.MOV.U32 R67, RZ, RZ, R113 ;  /* 0x000000ffff437224 */ /* 0x000fc400078e0071 */
[----:B------:R1:W-:Y:S01]  /*5ae0*/  MUFU.EX2 R23, R4 ;  /* 0x0000000400177308 */ /* 0x0003e20000000800 */
[----:B------:R-:W-:Y:S02]  /*5af0*/  IMAD.MOV.U32 R112, RZ, RZ, R64 ;  /* 0x000000ffff707224 */ /* 0x000fe400078e0040 */
[----:B------:R-:W-:Y:S01]  /*5b00*/  IMAD.MOV.U32 R70, RZ, RZ, R66 ;  /* 0x000000ffff467224 */ /* 0x000fe200078e0042 */
[----:B--2---:R-:W2:Y:S01]  /*5b10*/  LDSM.16.MT88.4 R8, [R227+0x2900] ;  /* 0x00290000e308783b */ /* 0x004ea20000004200 */
[----:B------:R-:W-:Y:S01]  /*5b20*/  IMAD.MOV.U32 R71, RZ, RZ, R67 ;  /* 0x000000ffff477224 */ /* 0x000fe200078e0043 */
[----:B---3--:R-:W-:Y:S01]  /*5b30*/  F2FP.PACK_AB R131, R165, R170 ;  /* 0x000000aaa583723e */ /* 0x008fe200000000ff */
[----:B------:R-:W-:Y:S02]  /*5b40*/  IMAD.MOV.U32 R66, RZ, RZ, R20 ;  /* 0x000000ffff427224 */ /* 0x000fe400078e0014 */
[----:B------:R-:W-:Y:S02]  /*5b50*/  IMAD.MOV.U32 R67, RZ, RZ, R21 ;  /* 0x000000ffff437224 */ /* 0x000fe400078e0015 */
[----:B------:R-:W-:-:S02]  /*5b60*/  IMAD.MOV.U32 R20, RZ, RZ, R102 ;  /* 0x000000ffff147224 */ /* 0x000fc400078e0066 */
[----:B------:R-:W-:Y:S01]  /*5b70*/  IMAD.MOV.U32 R21, RZ, RZ, R229 ;  /* 0x000000ffff157224 */ /* 0x000fe200078e00e5 */
[----:B------:R-:W-:Y:S01]  /*5b80*/  MOV R98, R82 ;  /* 0x0000005200627202 */ /* 0x000fe20000000f00 */
[----:B-1----:R-:W-:Y:S01]  /*5b90*/  FFMA.FTZ R4, R173, c[0x0][0x2d0], -R0 ;  /* 0x0000b400ad047a23 */ /* 0x002fe20000010800 */
[C---:B------:R-:W-:Y:S01]  /*5ba0*/  HMMA.16816.F32 R132, R128.reuse, R140, R188 ;  /* 0x0000008c8084723c */ /* 0x040fe200000018bc */
[----:B------:R-:W-:Y:S01]  /*5bb0*/  IMAD.MOV.U32 R113, RZ, RZ, R65 ;  /* 0x000000ffff717224 */ /* 0x000fe200078e0041 */
[----:B------:R-:W-:Y:S01]  /*5bc0*/  MOV R65, R87 ;  /* 0x0000005700417202 */ /* 0x000fe20000000f00 */
[----:B------:R-:W-:Y:S01]  /*5bd0*/  IMAD.MOV.U32 R64, RZ, RZ, R86 ;  /* 0x000000ffff407224 */ /* 0x000fe200078e0056 */
[----:B------:R1:W3:Y:S01]  /*5be0*/  MUFU.EX2 R22, R4 ;  /* 0x0000000400167308 */ /* 0x0002e20000000800 */
[----:B------:R-:W-:Y:S01]  /*5bf0*/  IMAD.MOV.U32 R173, RZ, RZ, R99 ;  /* 0x000000ffffad7224 */ /* 0x000fe200078e0063 */
[----:B------:R-:W-:Y:S01]  /*5c00*/  MOV R86, R137 ;  /* 0x0000008900567202 */ /* 0x000fe20000000f00 */
[----:B------:R-:W-:Y:S01]  /*5c10*/  IMAD.MOV.U32 R87, RZ, RZ, R119 ;  /* 0x000000ffff577224 */ /* 0x000fe200078e0077 */
[C---:B------:R-:W-:Y:S01]  /*5c20*/  HMMA.16816.F32 R176, R128.reuse, R184, R176 ;  /* 0x000000b880b0723c */ /* 0x040fe200000018b0 */
[----:B------:R-:W-:Y:S01]  /*5c30*/  IMAD.MOV.U32 R99, RZ, RZ, R20 ;  /* 0x000000ffff637224 */ /* 0x000fe200078e0014 */
[----:B------:R-:W-:Y:S01]  /*5c40*/  MOV R20, R21 ;  /* 0x0000001500147202 */ /* 0x000fe20000000f00 */
[----:B------:R-:W-:Y:S01]  /*5c50*/  IMAD.MOV.U32 R97, RZ, RZ, R67 ;  /* 0x000000ffff617224 */ /* 0x000fe200078e0043 */
[----:B------:R-:W-:Y:S01]  /*5c60*/  MOV R82, R114 ;  /* 0x0000007200527202 */ /* 0x000fe20000000f00 */
[----:B------:R-:W-:Y:S01]  /*5c70*/  IMAD.MOV.U32 R67, RZ, RZ, R113 ;  /* 0x000000ffff437224 */ /* 0x000fe200078e0071 */
[----:B------:R-:W-:Y:S01]  /*5c80*/  MOV R114, R80 ;  /* 0x0000005000727202 */ /* 0x000fe20000000f00 */
[----:B------:R-:W-:Y:S01]  /*5c90*/  IMAD.MOV.U32 R113, RZ, RZ, R65 ;  /* 0x000000ffff717224 */ /* 0x000fe200078e0041 */
[----:B----4-:R-:W-:Y:S01]  /*5ca0*/  HMMA.16816.F32 R148, R128, R156, R148 ;  /* 0x0000009c8094723c */ /* 0x010fe20000001894 */
[--C-:B-1----:R-:W-:Y:S01]  /*5cb0*/  FFMA.FTZ R4, R174, c[0x0][0x2d0], -R0.reuse ;  /* 0x0000b400ae047a23 */ /* 0x102fe20000010800 */
[----:B------:R-:W-:Y:S01]  /*5cc0*/  MOV R174, R66 ;  /* 0x0000004200ae7202 */ /* 0x000fe20000000f00 */
[----:B------:R-:W-:Y:S01]  /*5cd0*/  FFMA.FTZ R0, R175, c[0x0][0x2d0], -R0 ;  /* 0x0000b400af007a23 */ /* 0x000fe20000010800 */
        /* <DEDUP_REMOVED lines=8> */
[----:B------:R-:W-:Y:S02]  /*5d60*/  IMAD.MOV.U32 R81, RZ, RZ, R85 ;  /* 0x000000ffff517224 */ /* 0x000fe400078e0055 */
[----:B------:R-:W-:Y:S01]  /*5d70*/  HMMA.16816.F32 R84, R128, R92, R244 ;  /* 0x0000005c8054723c */ /* 0x000fe200000018f4 */
[----:B------:R-:W-:Y:S01]  /*5d80*/  MOV R102, R224 ;  /* 0x000000e000667202 */ /* 0x000fe20000000f00 */
[----:B------:R-:W-:Y:S02]  /*5d90*/  IMAD.MOV.U32 R137, RZ, RZ, R138 ;  /* 0x000000ffff897224 */ /* 0x000fe400078e008a */
[----:B------:R-:W-:-:S03]  /*5da0*/  IMAD.MOV.U32 R119, RZ, RZ, R136 ;  /* 0x000000ffff777224 */ /* 0x000fc600078e0088 */
[----:B------:R-:W-:Y:S02]  /*5db0*/  IMAD.MOV.U32 R244, RZ, RZ, R20 ;  /* 0x000000fffff47224 */ /* 0x000fe400078e0014 */
[----:B------:R1:W-:Y:S01]  /*5dc0*/  MUFU.EX2 R20, R0 ;  /* 0x0000000000147308 */ /* 0x0003e20000000800 */
[----:B------:R-:W-:-:S07]  /*5dd0*/  MOV R247, R97 ;  /* 0x0000006100f77202 */ /* 0x000fce0000000f00 */
[----:B------:R-:W4:Y:S01]  /*5de0*/  MUFU.EX2 R21, R4 ;  /* 0x0000000400157308 */ /* 0x000f220000000800 */
[----:B------:R-:W-:Y:S01]  /*5df0*/  IMAD.MOV.U32 R246, RZ, RZ, R98 ;  /* 0x000000fffff67224 */ /* 0x000fe200078e0062 */
[----:B------:R-:W-:Y:S01]  /*5e00*/  MOV R245, R99 ;  /* 0x0000006300f57202 */ /* 0x000fe20000000f00 */
[----:B------:R-:W-:Y:S01]  /*5e10*/  IMAD.MOV.U32 R118, RZ, RZ, R231 ;  /* 0x000000ffff767224 */ /* 0x000fe200078e00e7 */
[----:B------:R-:W-:Y:S01]  /*5e20*/  MOV R138, R232 ;  /* 0x000000e8008a7202 */ /* 0x000fe20000000f00 */
[----:B------:R-:W-:Y:S01]  /*5e30*/  HMMA.16816.F32 R188, R128, R186, R220 ;  /* 0x000000ba80bc723c */ /* 0x000fe200000018dc */
[----:B------:R-:W-:Y:S02]  /*5e40*/  IMAD.MOV.U32 R136, RZ, RZ, R234 ;  /* 0x000000ffff887224 */ /* 0x000fe400078e00ea */
[----:B-1----:R-:W-:Y:S01]  /*5e50*/  FFMA.FTZ R0, R160, c[0x0][0x2d0], -R2 ;  /* 0x0000b400a0007a23 */ /* 0x002fe20000010802 */
[----:B------:R-:W-:Y:S01]  /*5e60*/  MOV R99, R102 ;  /* 0x0000006600637202 */ /* 0x000fe20000000f00 */
[----:B------:R-:W-:Y:S01]  /*5e70*/  IMAD.MOV.U32 R98, RZ, RZ, R103 ;  /* 0x000000ffff627224 */ /* 0x000fe200078e0067 */
[----:B------:R1:W5:Y:S01]  /*5e80*/  LDL.LU R234, [R1+0x68] ;  /* 0x0000680001ea7983 */ /* 0x0003620000300800 */
[----:B------:R2:W-:Y:S01]  /*5e90*/  MUFU.EX2 R5, R0 ;  /* 0x0000000000057308 */ /* 0x0005e20000000800 */
[----:B------:R-:W-:-:S02]  /*5ea0*/  IMAD.MOV.U32 R97, RZ, RZ, R101 ;  /* 0x000000ffff617224 */ /* 0x000fc400078e0065 */
[C---:B------:R-:W-:Y:S01]  /*5eb0*/  HMMA.16816.F32 R100, R128.reuse, R108, R212 ;  /* 0x0000006c8064723c */ /* 0x040fe200000018d4 */
[----:B------:R-:W-:Y:S01]  /*5ec0*/  IMAD.MOV.U32 R223, RZ, RZ, R96 ;  /* 0x000000ffffdf7224 */ /* 0x000fe200078e0060 */
[----:B------:R-:W-:Y:S01]  /*5ed0*/  MOV R220, R99 ;  /* 0x0000006300dc7202 */ /* 0x000fe20000000f00 */
[----:B------:R-:W-:Y:S01]  /*5ee0*/  IMAD.MOV.U32 R221, RZ, RZ, R98 ;  /* 0x000000ffffdd7224 */ /* 0x000fe200078e0062 */
[----:B------:R1:W5:Y:S01]  /*5ef0*/  LDL.LU R233, [R1+0x64] ;  /* 0x0000640001e97983 */ /* 0x0003620000300800 */
[--C-:B--2---:R-:W-:Y:S02]  /*5f00*/  FFMA.FTZ R0, R161, c[0x0][0x2d0], -R2.reuse ;  /* 0x0000b400a1007a23 */ /* 0x104fe40000010802 */
[----:B------:R-:W-:Y:S01]  /*5f10*/  MOV R215, R66 ;  /* 0x0000004200d77202 */ /* 0x000fe20000000f00 */
        /* <DEDUP_REMOVED lines=10> */
[----:B------:R-:W-:Y:S01]  /*5fc0*/  HMMA.16816.F32 R52, R128, R60, R52 ;  /* 0x0000003c8034723c */ /* 0x000fe20000001834 */
[----:B------:R1:W5:Y:S01]  /*5fd0*/  LDL.LU R232, [R1+0x60] ;  /* 0x0000600001e87983 */ /* 0x0003620000300800 */
[--C-:B--2---:R-:W-:Y:S01]  /*5fe0*/  FFMA.FTZ R0, R162, c[0x0][0x2d0], -R2.reuse ;  /* 0x0000b400a2007a23 */ /* 0x104fe20000010802 */
[----:B------:R-:W-:Y:S01]  /*5ff0*/  MOV R114, R64 ;  /* 0x0000004000727202 */ /* 0x000fe20000000f00 */
[----:B------:R-:W-:-:S02]  /*6000*/  FFMA.FTZ R2, R163, c[0x0][0x2d0], -R2 ;  /* 0x0000b400a3027a23 */ /* 0x000fc40000010802 */
[----:B------:R-:W-:Y:S02]  /*6010*/  IMAD.MOV.U32 R113, RZ, RZ, R115 ;  /* 0x000000ffff717224 */ /* 0x000fe400078e0073 */
[----:B------:R-:W-:Y:S01]  /*6020*/  IMAD.MOV.U32 R65, RZ, RZ, R119 ;  /* 0x000000ffff417224 */ /* 0x000fe200078e0077 */
[----:B------:R-:W-:Y:S01]  /*6030*/  MUFU.EX2 R0, R0 ;  /* 0x0000000000007308 */ /* 0x000fe20000000800 */
[----:B------:R-:W-:Y:S01]  /*6040*/  IMAD.MOV.U32 R115, RZ, RZ, R81 ;  /* 0x000000ffff737224 */ /* 0x000fe200078e0051 */
[----:B------:R-:W-:Y:S02]  /*6050*/  MOV R64, R137 ;  /* 0x0000008900407202 */ /* 0x000fe40000000f00 */
[----:B------:R-:W-:Y:S01]  /*6060*/  MOV R80, R117 ;  /* 0x0000007500507202 */ /* 0x000fe20000000f00 */
[----:B------:R-:W-:Y:S01]  /*6070*/  IMAD.MOV.U32 R7, RZ, RZ, R112 ;  /* 0x000000ffff077224 */ /* 0x000fe200078e0070 */
[C---:B------:R-:W-:Y:S01]  /*6080*/  HMMA.16816.F32 R68, R128.reuse, R76, R68 ;  /* 0x0000004c8044723c */ /* 0x040fe20000001844 */
[----:B------:R2:W5:Y:S01]  /*6090*/  LDL.LU R231, [R1+0x5c] ;  /* 0x00005c0001e77983 */ /* 0x0005620000300800 */
[----:B------:R-:W1:Y:S01]  /*60a0*/  MUFU.EX2 R2, R2 ;  /* 0x0000000200027308 */ /* 0x000e620000000800 */
[----:B------:R-:W-:Y:S01]  /*60b0*/  IMAD.MOV.U32 R81, RZ, RZ, R139 ;  /* 0x000000ffff517224 */ /* 0x000fe200078e008b */
[----:B------:R-:W-:Y:S01]  /*60c0*/  MOV R137, R138 ;  /* 0x0000008a00897202 */ /* 0x000fe20000000f00 */
[----:B------:R-:W-:Y:S01]  /*60d0*/  IMAD.MOV.U32 R139, RZ, RZ, R118 ;  /* 0x000000ffff8b7224 */ /* 0x000fe200078e0076 */
[----:B------:R-:W-:Y:S01]  /*60e0*/  MOV R138, R116 ;  /* 0x00000074008a7202 */ /* 0x000fe20000000f00 */
[----:B------:R-:W-:Y:S01]  /*60f0*/  IMAD.MOV.U32 R6, RZ, RZ, R114 ;  /* 0x000000ffff067224 */ /* 0x000fe200078e0072 */
[C---:B------:R-:W-:Y:S01]  /*6100*/  HMMA.16816.F32 R116, R128.reuse, R8, R144 ;  /* 0x000000088074723c */ /* 0x040fe20000001890 */
[----:B------:R-:W-:Y:S01]  /*6110*/  MOV R172, R113 ;  /* 0x0000007100ac7202 */ /* 0x000fe20000000f00 */
[----:B------:R2:W5:Y:S04]  /*6120*/  LDL.LU R230, [R1+0x58] ;  /* 0x0000580001e67983 */ /* 0x0005680000300800 */
[----:B------:R2:W5:Y:S02]  /*6130*/  LDL.LU R229, [R1+0x54] ;  /* 0x0000540001e57983 */ /* 0x0005640000300800 */
[----:B------:R-:W-:Y:S02]  /*6140*/  HMMA.16816.F32 R144, R128, R142, R216 ;  /* 0x0000008e8090723c */ /* 0x000fe400000018d8 */
[----:B------:R2:W5:Y:S01]  /*6150*/  LDL.LU R224, [R1+0x50] ;  /* 0x0000500001e07983 */ /* 0x0005620000300800 */
[----:B------:R-:W-:Y:S01]  /*6160*/  UIMAD.WIDE.U32 UR18, UR17, UR4, URZ ;  /* 0x00000004111272a5 */ /* 0x000fe2000f8e003f */
[----:B------:R-:W-:-:S02]  /*6170*/  PLOP3.LUT P0, PT, PT, PT, UP2, 0x40, 0x0 ;  /* 0x000000000000781c */ /* 0x000fc40003f0e828 */
[----:B------:R-:W-:Y:S01]  /*6180*/  IADD3 R242, R242, -0x2, RZ ;  /* 0xfffffffef2f27810 */ /* 0x000fe20007ffe0ff */
[----:B------:R-:W-:Y:S01]  /*6190*/  IMAD.MOV.U32 R219, RZ, RZ, R66 ;  /* 0x000000ffffdb7224 */ /* 0x000fe200078e0042 */
[C---:B------:R-:W-:Y:S01]  /*61a0*/  HMMA.16816.F32 R160, R128.reuse, R158, R208 ;  /* 0x0000009e80a0723c */ /* 0x040fe200000018d0 */
[----:B------:R-:W-:Y:S01]  /*61b0*/  MOV R218, R67 ;  /* 0x0000004300da7202 */ /* 0x000fe20000000f00 */
[----:B------:R-:W-:Y:S01]  /*61c0*/  IMAD.MOV.U32 R217, RZ, RZ, R82 ;  /* 0x000000ffffd97224 */ /* 0x000fe200078e0052 */
[----:B------:R-:W-:Y:S01]  /*61d0*/  MOV R216, R83 ;  /* 0x0000005300d87202 */ /* 0x000fe20000000f00 */
[----:B------:R-:W-:Y:S02]  /*61e0*/  @UP3 UMOV UR7, UR19 ;  /* 0x0000001300073c82 */ /* 0x000fe40008000000 */
[----:B------:R-:W-:Y:S01]  /*61f0*/  @UP3 USHF.R.U32.HI UR17, URZ, UR5, UR7 ;  /* 0x000000053f113299 */ /* 0x000fe20008011607 */
[----:B------:R-:W-:Y:S01]  /*6200*/  IMAD.MOV.U32 R209, RZ, RZ, R64 ;  /* 0x000000ffffd17224 */ /* 0x000fe200078e0040 */
[----:B------:R-:W-:Y:S01]  /*6210*/  MOV R210, R65 ;  /* 0x0000004100d27202 */ /* 0x000fe20000000f00 */
[----:B------:R-:W-:Y:S01]  /*6220*/  IMAD.MOV.U32 R211, RZ, RZ, R80 ;  /* 0x000000ffffd37224 */ /* 0x000fe200078e0050 */
[----:B------:R-:W-:Y:S01]  /*6230*/  HMMA.16816.F32 R64, R128, R62, R204 ;  /* 0x0000003e8040723c */ /* 0x000fe200000018cc */
[----:B------:R-:W-:Y:S01]  /*6240*/  MOV R208, R115 ;  /* 0x0000007300d07202 */ /* 0x000fe20000000f00 */
[----:B------:R-:W-:-:S03]  /*6250*/  UIADD3 UR4, UR16, UR17, URZ ;  /* 0x0000001110047290 */ /* 0x000fc6000fffe03f */
[----:B------:R-:W-:Y:S02]  /*6260*/  ULDC UR16, c[0x0][0x328] ;  /* 0x0000ca0000107ab9 */ /* 0x000fe40000000800 */
[----:B------:R-:W-:Y:S01]  /*6270*/  MOV R204, R81 ;  /* 0x0000005100cc7202 */ /* 0x000fe20000000f00 */
[C---:B------:R-:W-:Y:S01]  /*6280*/  HMMA.16816.F32 R96, R128.reuse, R94, R196 ;  /* 0x0000005e8060723c */ /* 0x040fe200000018c4 */
[----:B------:R-:W-:Y:S01]  /*6290*/  MOV R206, R139 ;  /* 0x0000008b00ce7202 */ /* 0x000fe20000000f00 */
[----:B------:R-:W-:Y:S01]  /*62a0*/  IMAD.MOV.U32 R205, RZ, RZ, R137 ;  /* 0x000000ffffcd7224 */ /* 0x000fe200078e0089 */
[----:B------:R-:W-:Y:S01]  /*62b0*/  UIADD3 UR16, UR4, UR16, URZ ;  /* 0x0000001004107290 */ /* 0x000fe2000fffe03f */
[----:B------:R-:W-:Y:S02]  /*62c0*/  IMAD.MOV.U32 R207, RZ, RZ, R138 ;  /* 0x000000ffffcf7224 */ /* 0x000fe400078e008a */
[----:B------:R-:W-:Y:S02]  /*62d0*/  FADD.FTZ R7, R7, R204 ;  /* 0x000000cc07077221 */ /* 0x000fe40000010000 */
[----:B------:R-:W-:Y:S02]  /*62e0*/  HMMA.16816.F32 R80, R128, R78, R200 ;  /* 0x0000004e8050723c */ /* 0x000fe400000018c8 */
[----:B------:R-:W-:-:S04]  /*62f0*/  FADD.FTZ R7, R208, R7 ;  /* 0x00000007d0077221 */ /* 0x000fc80000010000 */
[----:B------:R-:W-:Y:S01]  /*6300*/  FADD.FTZ R7, R211, R7 ;  /* 0x00000007d3077221 */ /* 0x000fe20000010000 */
[----:B------:R-:W-:Y:S01]  /*6310*/  MOV R203, R136 ;  /* 0x0000008800cb7202 */ /* 0x000fe20000000f00 */
[C---:B------:R-:W-:Y:S02]  /*6320*/  HMMA.16816.F32 R112, R128.reuse, R110, R152 ;  /* 0x0000006e8070723c */ /* 0x040fe40000001898 */
[----:B------:R-:W-:Y:S02]  /*6330*/  FADD.FTZ R7, R220, R7 ;  /* 0x00000007dc077221 */ /* 0x000fe40000010000 */
[----:B------:R-:W-:Y:S02]  /*6340*/  FADD.FTZ R6, R6, R203 ;  /* 0x000000cb06067221 */ /* 0x000fe40000010000 */
[----:B------:R-:W-:Y:S02]  /*6350*/  FADD.FTZ R7, R212, R7 ;  /* 0x00000007d4077221 */ /* 0x000fe40000010000 */
[----:B------:R-:W-:Y:S01]  /*6360*/  HMMA.16816.F32 R128, R128, R10, R124 ;  /* 0x0000000a8080723c */ /* 0x000fe2000000187c */
[----:B------:R-:W-:-:S04]  /*6370*/  FADD.FTZ R6, R207, R6 ;  /* 0x00000006cf067221 */ /* 0x000fc80000010000 */
[----:B------:R-:W-:Y:S02]  /*6380*/  FADD.FTZ R6, R210, R6 ;  /* 0x00000006d2067221 */ /* 0x000fe40000010000 */
[----:B---3--:R-:W-:Y:S02]  /*6390*/  F2FP.PACK_AB R124, R22, R23 ;  /* 0x00000017167c723e */ /* 0x008fe400000000ff */
[----:B----4-:R-:W-:Y:S01]  /*63a0*/  F2FP.PACK_AB R126, R20, R21 ;  /* 0x00000015147e723e */ /* 0x010fe200000000ff */
[----:B------:R-:W-:Y:S01]  /*63b0*/  FADD.FTZ R6, R219, R6 ;  /* 0x00000006db067221 */ /* 0x000fe20000010000 */
[----:B-1----:R-:W-:Y:S02]  /*63c0*/  F2FP.PACK_AB R125, R4, R5 ;  /* 0x00000005047d723e */ /* 0x002fe400000000ff */
[----:B------:R-:W-:-:S07]  /*63d0*/  F2FP.PACK_AB R127, R2, R0 ;  /* 0x00000000027f723e */ /* 0x000fce00000000ff */
[C---:B------:R-:W-:Y:S08]  /*63e0*/  HMMA.16816.F32 R152, R124.reuse, R156, R72 ;  /* 0x0000009c7c98723c */ /* 0x040ff00000001848 */
[C---:B------:R-:W-:Y:S08]  /*63f0*/  HMMA.16816.F32 R156, R124.reuse, R158, R56 ;  /* 0x0000009e7c9c723c */ /* 0x040ff00000001838 */
[C---:B------:R-:W-:Y:S08]  /*6400*/  HMMA.16816.F32 R56, R124.reuse, R60, R44 ;  /* 0x0000003c7c38723c */ /* 0x040ff0000000182c */
[C---:B------:R-:W-:Y:S07]  /*6410*/  HMMA.16816.F32 R60, R124.reuse, R62, R12 ;  /* 0x0000003e7c3c723c */ /* 0x040fee000000180c */
        /* <DEDUP_REMOVED lines=8> */
[----:B------:R-:W-:-:S04]  /*64a0*/  FADD.FTZ R13, R221, R13 ;  /* 0x0000000ddd0d7221 */ /* 0x000fc80000010000 */
[----:B------:R-:W-:Y:S01]  /*64b0*/  FADD.FTZ R6, R214, R13 ;  /* 0x0000000dd6067221 */ /* 0x000fe20000010000 */
        /* <DEDUP_REMOVED lines=11> */
[----:B------:R-:W-:-:S03]  /*6570*/  FADD.FTZ R8, R174, R12 ;  /* 0x0000000cae087221 */ /* 0x000fc60000010000 */
[C---:B------:R-:W-:Y:S08]  /*6580*/  HMMA.16816.F32 R88, R124.reuse, R92, R28 ;  /* 0x0000005c7c58723c */ /* 0x040ff0000000181c */
[C---:B------:R-:W-:Y:S08]  /*6590*/  HMMA.16816.F32 R184, R124.reuse, R186, R16 ;  /* 0x000000ba7cb8723c */ /* 0x040ff00000001810 */
[C---:B------:R-:W-:Y:S08]  /*65a0*/  HMMA.16816.F32 R76, R124.reuse, R78, R48 ;  /* 0x0000004e7c4c723c */ /* 0x040ff00000001830 */
[C---:B------:R-:W-:Y:S08]  /*65b0*/  HMMA.16816.F32 R92, R124.reuse, R94, R36 ;  /* 0x0000005e7c5c723c */ /* 0x040ff00000001824 */
[C---:B------:R-:W-:Y:S08]  /*65c0*/  HMMA.16816.F32 R108, R124.reuse, R110, R24 ;  /* 0x0000006e7c6c723c */ /* 0x040ff00000001818 */
[----:B------:R-:W-:Y:S07]  /*65d0*/  HMMA.16816.F32 R124, R124, R10, R40 ;  /* 0x0000000a7c7c723c */ /* 0x000fee0000001828 */
        /* <DEDUP_REMOVED lines=17> */
[----:B------:R1:W-:Y:S01]  /*66f0*/  STL [R1+0x18], R0 ;  /* 0x0000180001007387 */ /* 0x0003e20000100800 */
[----:B------:R-:W-:-:S03]  /*6700*/  FADD.FTZ R5, R20, R6 ;  /* 0x0000000614057221 */ /* 0x000fc60000010000 */
[----:B------:R2:W-:Y:S04]  /*6710*/  STL [R1+0x1c], R7 ;  /* 0x00001c0701007387 */ /* 0x0005e80000100800 */
[----:B------:R2:W-:Y:S01]  /*6720*/  STL [R1+0x20], R5 ;  /* 0x0000200501007387 */ /* 0x0005e20000100800 */
[----:B-1----:R-:W-:-:S05]  /*6730*/  FADD.FTZ R0, R2, R4 ;  /* 0x0000000402007221 */ /* 0x002fca0000010000 */
[----:B------:R2:W-:Y:S01]  /*6740*/  STL [R1+0x24], R0 ;  /* 0x0000240001007387 */ /* 0x0005e20000100800 */
[----:B------:R-:W-:Y:S05]  /*6750*/  @P0 BRA `(.L_x_466) ;  /* 0x0000013000000947 */ /* 0x000fea0003800000 */
[----:B------:R-:W-:Y:S01]  /*6760*/  ISETP.LT.AND P0, PT, RZ, UR4, PT ;  /* 0x00000004ff007c0c */ /* 0x000fe2000bf01270 */
[----:B------:R-:W-:Y:S02]  /*6770*/  UIADD3 UR17, UR4, -0x1, URZ ;  /* 0xffffffff04117890 */ /* 0x000fe4000fffe03f */
[----:B------:R-:W-:-:S10]  /*6780*/  ULDC UR7, c[0x0][0x32c] ;  /* 0x0000cb0000077ab9 */ /* 0x000fd40000000800 */
[----:B------:R-:W-:Y:S05]  /*6790*/  @P0 BRA `(.L_x_467) ;  /* 0x0000007000000947 */ /* 0x000fea0003800000 */
[----:B------:R-:W-:Y:S02]  /*67a0*/  UISETP.NE.AND UP0, UPT, UR7, 0x1, UPT ;  /* 0x000000010700788c */ /* 0x000fe4000bf05270 */
[----:B------:R-:W-:-:S03]  /*67b0*/  UIADD3 UR17, -UR4, URZ, URZ ;  /* 0x0000003f04117290 */ /* 0x000fc6000fffe13f */
[----:B------:R-:W-:Y:S02]  /*67c0*/  ULDC.64 UR4, c[0x0][0x330] ;  /* 0x0000cc0000047ab9 */ /* 0x000fe40000000a00 */
[----:B------:R-:W-:-:S04]  /*67d0*/  UIMAD.WIDE.U32 UR18, UR17, UR4, URZ ;  /* 0x00000004111272a5 */ /* 0x000fc8000f8e003f */
[----:B------:R-:W-:-:S04]  /*67e0*/  @UP0 USHF.R.U32.HI UR17, URZ, UR5, UR19 ;  /* 0x000000053f110299 */ /* 0x000fc80008011613 */
[----:B------:R-:W-:Y:S01]  /*67f0*/  ULOP3.LUT UR17, URZ, UR17, URZ, 0x33, !UPT ;  /* 0x000000113f117292 */ /* 0x000fe2000f8e333f */
[----:B------:R-:W-:Y:S05]  /*6800*/  BRA `(.L_x_468) ;  /* 0x0000004000007947 */ /* 0x000fea0003800000 */
.L_x_467:
[----:B------:R-:W-:Y:S02]  /*6810*/  UISETP.NE.AND UP0, UPT, UR7, 0x1, UPT ;  /* 0x000000010700788c */ /* 0x000fe4000bf05270 */
[----:B------:R-:W-:Y:S02]  /*6820*/  ULDC.64 UR4, c[0x0][0x330] ;  /* 0x0000cc0000047ab9 */ /* 0x000fe40000000a00 */
[----:B------:R-:W-:-:S07]  /*6830*/  UIMAD.WIDE.U32 UR18, UR17, UR4, URZ ;  /* 0x00000004111272a5 */ /* 0x000fce000f8e003f */
[----:B------:R-:W-:Y:S02]  /*6840*/  @UP0 USHF.R.U32.HI UR17, URZ, UR5, UR19 ;  /* 0x000000053f110299 */ /* 0x000fe40008011613 */
.L_x_468:
[----:B------:R-:W-:Y:S02]  /*6850*/  ULDC UR4, c[0x0][0x32c] ;  /* 0x0000cb0000047ab9 */ /* 0x000fe40000000800 */
[----:B------:R-:W-:-:S04]  /*6860*/  UIMAD UR4, UR17, UR7, UR4 ;  /* 0x00000007110472a4 */ /* 0x000fc8000f8e0204 */
[----:B------:R-:W-:-:S04]  /*6870*/  UISETP.LT.AND UP0, UPT, UR16, UR4, UPT ;  /* 0x000000041000728c */ /* 0x000fc8000bf01270 */
[----:B------:R-:W-:-:S03]  /*6880*/  USEL UR16, UR16, UR4, UP0 ;  /* 0x0000000410107287 */ /* 0x000fc60008000000 */
.L_x_466:
[----:B------:R-:W1:Y:S01]  /*6890*/  R2UR UR4, R249 ;  /* 0x00000000f90473c2 */ /* 0x000e6200000e0000 */
[----:B------:R-:W-:-:S07]  /*68a0*/  UIMAD.WIDE UR16, UR16, 0x2aaaaaab, URZ ;  /* 0x2aaaaaab101078a5 */ /* 0x000fce000f8e023f */
[----:B------:R-:W-:Y:S02]  /*68b0*/  UMOV UR7, UR17 ;  /* 0x0000001100077c82 */ /* 0x000fe40008000000 */
[----:B------:R-:W-:-:S04]  /*68c0*/  USHF.R.U32.HI UR5, URZ, 0x1f, UR7 ;  /* 0x0000001f3f057899 */ /* 0x000fc80008011607 */
[----:B------:R-:W-:-:S04]  /*68d0*/  ULEA.HI.SX32 UR5, UR7, UR5, 0x1d ;  /* 0x0000000507057291 */ /* 0x000fc8000f8fea3f */
[----:B-1----:R-:W-:-:S04]  /*68e0*/  UISETP.LT.AND UP0, UPT, UR4, UR5, UPT ;  /* 0x000000050400728c */ /* 0x002fc8000bf01270 */
[----:B------:R-:W-:-:S06]  /*68f0*/  USEL UR4, UR4, UR5, !UP0 ;  /* 0x0000000504047287 */ /* 0x000fcc000c000000 */
[----:B------:R-:W-:-:S13]  /*6900*/  ISETP.GE.AND P0, PT, R242, UR4, PT ;  /* 0x00000004f2007c0c */ /* 0x000fda000bf06270 */
[----:B------:R-:W-:Y:S05]  /*6910*/  @!P0 BRA `(.L_x_469) ;  /* 0x000045b000008947 */ /* 0x000fea0003800000 */
[----:B--2---:R-:W2:Y:S01]  /*6920*/  LDL R0, [R1+0x28] ;  /* 0x0000280001007983 */ /* 0x004ea20000100800 */
[----:B------:R-:W-:Y:S01]  /*6930*/  PLOP3.LUT P1, PT, PT, PT, UP3, 0x80, 0x0 ;  /* 0x000000000000781c */ /* 0x000fe20003f2f038 */
[----:B------:R-:W-:Y:S01]  /*6940*/  IMAD.MOV.U32 R166, RZ, RZ, R168 ;  /* 0x000000ffffa67224 */ /* 0x000fe200078e00a8 */
[----:B------:R-:W-:Y:S01]  /*6950*/  PLOP3.LUT P0, PT, PT, PT, UP3, 0x80, 0x0 ;  /* 0x000000000000781c */ /* 0x000fe20003f0f038 */
[----:B------:R-:W-:Y:S01]  /*6960*/  IMAD.MOV.U32 R164, RZ, RZ, R169 ;  /* 0x000000ffffa47224 */ /* 0x000fe200078e00a9 */
[----:B------:R-:W-:Y:S01]  /*6970*/  MOV R171, R3 ;  /* 0x0000000300ab7202 */ /* 0x000fe20000000f00 */
[----:B------:R-:W-:-:S08]  /*6980*/  IMAD.MOV.U32 R170, RZ, RZ, R167 ;  /* 0x000000ffffaa7224 */ /* 0x000fd000078e00a7 */
[----:B--2---:R-:W-:-:S05]  /*6990*/  @P1 IMAD.HI.U32 R0, R0, c[0x0][0x2c8], RZ ;  /* 0x0000b20000001a27 */ /* 0x004fca00078e00ff */
[----:B------:R-:W-:-:S05]  /*69a0*/  @P0 SHF.R.U32.HI R0, RZ, c[0x0][0x2cc], R0 ;  /* 0x0000b300ff000a19 */ /* 0x000fca0000011600 */
[----:B------:R1:W-:Y:S02]  /*69b0*/  @P0 STL [R1+0x2c], R0 ;  /* 0x00002c0001000387 */ /* 0x0003e40000100800 */
.L_x_486:
[----:B------:R-:W2:Y:S01]  /*69c0*/  LDL.64 R42, [R1+0x38] ;  /* 0x00003800012a7983 */ /* 0x000ea20000100a00 */
[----:B------:R-:W-:Y:S04]  /*69d0*/  DEPBAR.LE SB0, 0x0 ;  /* 0x000080000000791a */ /* 0x000fe80000000000 */
[----:B-1----:R-:W2:Y:S05]  /*69e0*/  LDL.64 R2, [R1+0x48] ;  /* 0x0000480001027983 */ /* 0x002eaa0000100a00 */
[----:B------:R-:W-:Y:S01]  /*69f0*/  BAR.SYNC.DEFER_BLOCKING 0x0 ;  /* 0x0000000000007b1d */ /* 0x000fe20000010000 */
[----:B------:R-:W-:Y:S11]  /*6a00*/  ISETP.GT.AND P6, PT, R249, R242, PT ;  /* 0x000000f2f900720c */ /* 0x000ff60003fc4270 */
[----:B------:R-:W-:Y:S02]  /*6a10*/  @!UPT UIADD3 URZ, URZ, URZ, URZ ;  /* 0x0000003f3f3ff290 */ /* 0x000fe4000fffe03f */
[----:B-1----:R-:W-:Y:S01]  /*6a20*/  @!P6 SHF.R.S32.HI R0, RZ, 0x1f, R242 ;  /* 0x0000001fff00e819 */ /* 0x002fe200000114f2 */
[----:B------:R-:W-:Y:S04]  /*6a30*/  @!P6 IMAD.WIDE.U32 R40, R242, c[0x0][0x208], RZ ;  /* 0x00008200f228ea25 */ /* 0x000fe800078e00ff */
[----:B------:R-:W-:Y:S04]  /*6a40*/  @!P6 IMAD R0, R0, c[0x0][0x208], RZ ;  /* 0x000082000000ea24 */ /* 0x000fe800078e02ff */
[----:B------:R-:W-:Y:S01]  /*6a50*/  @!P6 IMAD R0, R242, c[0x0][0x20c], R0 ;  /* 0x00008300f200ea24 */ /* 0x000fe200078e0200 */
[----:B-----5:R-:W-:Y:S03]  /*6a60*/  LDSM.16.M88.4 R48, [R231+0x6100] ;  /* 0x00610000e730783b */ /* 0x020fe60000000200 */
[----:B------:R-:W-:Y:S02]  /*6a70*/  @!P6 IMAD.IADD R0, R41, 0x1, R0 ;  /* 0x000000012900e824 */ /* 0x000fe400078e0200 */
[----:B------:R-:W1:Y:S02]  /*6a80*/  LDSM.16.M88.4 R16, [R224+0x3100] ;  /* 0x00310000e010783b */ /* 0x000e640000000200 */
[----:B------:R-:W-:Y:S03]  /*6a90*/  @!P6 IMAD R165, R0, 0x30, RZ ;  /* 0x0000003000a5e824 */ /* 0x000fe600078e02ff */
[----:B------:R-:W3:Y:S05]  /*6aa0*/  LDSM.16.M88.4 R44, [R231+0x8100] ;  /* 0x00810000e72c783b */ /* 0x000eea0000000200 */
[----:B------:R-:W4:Y:S05]  /*6ab0*/  LDSM.16.M88.4 R32, [R224+0x3900] ;  /* 0x00390000e020783b */ /* 0x000f2a0000000200 */
[----:B------:R-:W2:Y:S05]  /*6ac0*/  LDL.64 R222, [R1+0x30] ;  /* 0x0000300001de7983 */ /* 0x000eaa0000100a00 */
[----:B------:R-:W4:Y:S05]  /*6ad0*/  LDSM.16.M88.4 R172, [R224+0x4100] ;  /* 0x00410000e0ac783b */ /* 0x000f2a0000000200 */
[----:B------:R-:W2:Y:S05]  /*6ae0*/  LDL.64 R220, [R1+0x40] ;  /* 0x0000400001dc7983 */ /* 0x000eaa0000100a00 */
[----:B------:R-:W-:Y:S05]  /*6af0*/  LDSM.16.M88.4 R192, [R233+0x6100] ;  /* 0x00610000e9c0783b */ /* 0x000fea0000000200 */
[----:B------:R-:W2:Y:S01]  /*6b00*/  LDL R167, [R1+0x2c] ;  /* 0x00002c0001a77983 */ /* 0x000ea20000100800 */
[-C--:B-1----:R-:W-:Y:S04]  /*6b10*/  HMMA.16816.F32 R4, R48, R16.reuse, RZ ;  /* 0x000000103004723c */ /* 0x082fe800000018ff */
[----:B------:R-:W1:Y:S05]  /*6b20*/  LDSM.16.M88.4 R196, [R235] ;  /* 0x00000000ebc4783b */ /* 0x000e6a0000000200 */
[----:B------:R-:W1:Y:S01]  /*6b30*/  LDSM.16.M88.4 R200, [R233+0x8100] ;  /* 0x00810000e9c8783b */ /* 0x000e620000000200 */
[C---:B---3--:R-:W-:Y:S04]  /*6b40*/  HMMA.16816.F32 R8, R44.reuse, R16, RZ ;  /* 0x000000102c08723c */ /* 0x048fe800000018ff */
[----:B------:R-:W3:Y:S04]  /*6b50*/  LDSM.16.M88.4 R204, [R241] ;  /* 0x00000000f1cc783b */ /* 0x000ee80000000200 */
[-C--:B------:R-:W-:Y:S08]  /*6b60*/  HMMA.16816.F32 R12, R44, R18.reuse, RZ ;  /* 0x000000122c0c723c */ /* 0x080ff000000018ff */
[C---:B------:R-:W-:Y:S08]  /*6b70*/  HMMA.16816.F32 R16, R48.reuse, R18, RZ ;  /* 0x000000123010723c */ /* 0x040ff000000018ff */
[-C--:B----4-:R-:W-:Y:S08]  /*6b80*/  HMMA.16816.F32 R20, R48, R32.reuse, RZ ;  /* 0x000000203014723c */ /* 0x090ff000000018ff */
[C---:B------:R-:W-:Y:S08]  /*6b90*/  HMMA.16816.F32 R24, R44.reuse, R32, RZ ;  /* 0x000000202c18723c */ /* 0x040ff000000018ff */
[-C--:B------:R-:W-:Y:S08]  /*6ba0*/  HMMA.16816.F32 R28, R44, R34.reuse, RZ ;  /* 0x000000222c1c723c */ /* 0x080ff000000018ff */
[C---:B------:R-:W-:Y:S08]  /*6bb0*/  HMMA.16816.F32 R32, R48.reuse, R34, RZ ;  /* 0x000000223020723c */ /* 0x040ff000000018ff */
[-C--:B------:R-:W-:Y:S01]  /*6bc0*/  HMMA.16816.F32 R36, R48, R172.reuse, RZ ;  /* 0x000000ac3024723c */ /* 0x080fe200000018ff */
[----:B--2---:R-:W-:Y:S04]  /*6bd0*/  @!P6 IMAD.MOV.U32 R3, RZ, RZ, R43 ;  /* 0x000000ffff03e224 */ /* 0x004fe800078e002b */
[----:B------:R-:W-:Y:S03]  /*6be0*/  @!P6 IMAD.WIDE.U32 R2, R40, 0x30, R2 ;  /* 0x000000302802e825 */ /* 0x000fe600078e0002 */
[C---:B------:R-:W-:Y:S04]  /*6bf0*/  HMMA.16816.F32 R40, R44.reuse, R172, RZ ;  /* 0x000000ac2c28723c */ /* 0x040fe800000018ff */
[----:B------:R-:W-:Y:S02]  /*6c00*/  @!P6 IMAD.SHL.U32 R0, R2, 0x2, RZ ;  /* 0x000000020200e824 */ /* 0x000fe400078e00ff */
[----:B------:R-:W-:Y:S03]  /*6c10*/  @!P6 IMAD.IADD R3, R3, 0x1, R165 ;  /* 0x000000010303e824 */ /* 0x000fe600078e02a5 */
[----:B------:R-:W-:Y:S01]  /*6c20*/  @!P6 IADD3 R168, P0, R0, c[0x0][0x1f8], RZ ;  /* 0x00007e0000a8ea10 */ /* 0x000fe20007f1e0ff */
[-C--:B------:R-:W-:Y:S02]  /*6c30*/  HMMA.16816.F32 R44, R44, R174.reuse, RZ ;  /* 0x000000ae2c2c723c */ /* 0x080fe400000018ff */
[----:B------:R-:W-:Y:S02]  /*6c40*/  @!P6 SHF.L.U64.HI R3, R2, 0x1, R3 ;  /* 0x000000010203e819 */ /* 0x000fe40000010203 */
[----:B------:R-:W-:Y:S02]  /*6c50*/  @!P6 IADD3 R2, P1, R168, UR9, RZ ;  /* 0x00000009a802ec10 */ /* 0x000fe4000ff3e0ff */
[----:B------:R-:W-:Y:S02]  /*6c60*/  @!P6 IADD3.X R169, R3, c[0x0][0x1fc], RZ, P0, !PT ;  /* 0x00007f0003a9ea10 */ /* 0x000fe400007fe4ff */
[----:B------:R-:W-:Y:S01]  /*6c70*/  HMMA.16816.F32 R48, R48, R174, RZ ;  /* 0x000000ae3030723c */ /* 0x000fe200000018ff */
[----:B------:R-:W2:Y:S03]  /*6c80*/  LDSM.16.M88.4 R172, [R240] ;  /* 0x00000000f0ac783b */ /* 0x000ea60000000200 */
[----:B------:R-:W-:Y:S02]  /*6c90*/  @!P6 IADD3 R0, P5, R0, 0x80, RZ ;  /* 0x000000800000e810 */ /* 0x000fe40007fbe0ff */
[----:B------:R-:W-:Y:S01]  /*6ca0*/  @!PT LDS RZ, [RZ] ;  /* 0x00000000fffff984 */ /* 0x000fe20000000800 */
[----:B------:R-:W-:Y:S01]  /*6cb0*/  @!PT LDS RZ, [RZ] ;  /* 0x00000000fffff984 */ /* 0x000fe20000000800 */
[----:B------:R-:W-:Y:S01]  /*6cc0*/  @!PT LDS RZ, [RZ] ;  /* 0x00000000fffff984 */ /* 0x000fe20000000800 */
[----:B------:R4:W-:Y:S01]  /*6cd0*/  @!P6 LDGSTS.E.BYPASS.LTC128B.128 [R243+0x100], [R168.64], !P4 ;  /* 0x00100000a8f3efae */ /* 0x0009e2000e101d4e */
[----:B------:R-:W-:Y:S01]  /*6ce0*/  @!P6 IADD3 R208, P0, R2, UR9, RZ ;  /* 0x0000000902d0ec10 */ /* 0x000fe2000ff1e0ff */
[-C--:B-1----:R-:W-:Y:S05]  /*6cf0*/  HMMA.16816.F32 R4, R192, R196.reuse, R4 ;  /* 0x000000c4c004723c */ /* 0x082fea0000001804 */
[----:B------:R-:W-:Y:S03]  /*6d00*/  @!P6 IADD3 R210, P2, R0, c[0x0][0x1f8], RZ ;  /* 0x00007e0000d2ea10 */ /* 0x000fe60007f5e0ff */
[C---:B------:R-:W-:Y:S04]  /*6d10*/  HMMA.16816.F32 R8, R200.reuse, R196, R8 ;  /* 0x000000c4c808723c */ /* 0x040fe80000001808 */
[----:B------:R-:W-:Y:S02]  /*6d20*/  @!P6 IADD3.X R211, RZ, c[0x0][0x1fc], R3, P2, P5 ;  /* 0x00007f00ffd3ea10 */ /* 0x000fe400017ea403 */
[----:B------:R-:W-:Y:S02]  /*6d30*/  @!P6 IADD3.X R3, R169, UR11, RZ, P1, !PT ;  /* 0x0000000ba903ec10 */ /* 0x000fe40008ffe4ff */
[-C--:B------:R-:W-:Y:S01]  /*6d40*/  HMMA.16816.F32 R12, R200, R198.reuse, R12 ;  /* 0x000000c6c80c723c */ /* 0x080fe2000000180c */
[----:B------:R1:W-:Y:S03]  /*6d50*/  @!P6 LDGSTS.E.BYPASS.LTC128B.128 [R243+0x1900], [R210.64], !P3 ;  /* 0x01900000d2f3efae */ /* 0x0003e6000d901d4e */
[----:B------:R-:W-:Y:S02]  /*6d60*/  @!P6 IADD3.X R209, R3, UR11, RZ, P0, !PT ;  /* 0x0000000b03d1ec10 */ /* 0x000fe400087fe4ff */
[----:B------:R1:W-:Y:S01]  /*6d70*/  @!P6 LDGSTS.E.BYPASS.LTC128B.128 [R243+0x900], [R2.64], !P4 ;  /* 0x0090000002f3efae */ /* 0x0003e2000e101d4e */
[----:B------:R-:W-:Y:S01]  /*6d80*/  PLOP3.LUT P0, PT, PT, PT, UP3, 0x80, 0x0 ;  /* 0x000000000000781c */ /* 0x000fe20003f0f038 */
[C---:B------:R-:W-:Y:S03]  /*6d90*/  HMMA.16816.F32 R16, R192.reuse, R198, R16 ;  /* 0x000000c6c010723c */ /* 0x040fe60000001810 */
[----:B------:R1:W-:Y:S01]  /*6da0*/  @!P6 LDGSTS.E.BYPASS.LTC128B.128 [R243+0x2100], [R2.64+0x80], !P3 ;  /* 0x0210008002f3efae */ /* 0x0003e2000d901d4e */
[----:B------:R-:W-:Y:S04]  /*6db0*/  IMAD.MOV.U32 R221, RZ, RZ, c[0x0][0x1e4] ;  /* 0x00007900ffdd7624 */ /* 0x000fe800078e00ff */
[-C--:B---3--:R-:W-:Y:S01]  /*6dc0*/  HMMA.16816.F32 R20, R192, R204.reuse, R20 ;  /* 0x000000ccc014723c */ /* 0x088fe20000001814 */
[----:B------:R3:W-:Y:S05]  /*6dd0*/  @!P6 LDGSTS.E.BYPASS.LTC128B.128 [R243+0x1100], [R208.64], !P4 ;  /* 0x01100000d0f3efae */ /* 0x0007ea000e101d4e */
[----:B------:R3:W-:Y:S01]  /*6de0*/  @!P6 LDGSTS.E.BYPASS.LTC128B.128 [R243+0x2900], [R208.64+0x80], !P3 ;  /* 0x02900080d0f3efae */ /* 0x0007e2000d901d4e */
[C---:B------:R-:W-:Y:S01]  /*6df0*/  ISETP.GT.AND P6, PT, R242.reuse, R249, PT ;  /* 0x000000f9f200720c */ /* 0x040fe20003fc4270 */
[C---:B------:R-:W-:Y:S03]  /*6e00*/  HMMA.16816.F32 R24, R200.reuse, R204, R24 ;  /* 0x000000ccc818723c */ /* 0x040fe60000001818 */
[----:B------:R-:W-:Y:S05]  /*6e10*/  LDSM.16.M88.4 R212, [R230+0x3100] ;  /* 0x00310000e6d4783b */ /* 0x000fea0000000200 */
[-C--:B------:R-:W-:Y:S01]  /*6e20*/  HMMA.16816.F32 R28, R200, R206.reuse, R28 ;  /* 0x000000cec81c723c */ /* 0x080fe2000000181c */
[----:B------:R-:W0:Y:S03]  /*6e30*/  LDGDEPBAR ;  /* 0x00000000000079af */ /* 0x000e260000000000 */
[----:B------:R-:W-:Y:S02]  /*6e40*/  @P6 IADD3 R0, R242, -0x1, RZ ;  /* 0xfffffffff2006810 */ /* 0x000fe40007ffe0ff */
[----:B------:R-:W-:Y:S01]  /*6e50*/  LDSM.16.M88.4 R216, [R232+0x8100] ;  /* 0x00810000e8d8783b */ /* 0x000fe20000000200 */
[----:B-1----:R-:W-:Y:S01]  /*6e60*/  @P6 IMAD.MOV.U32 R3, RZ, RZ, R223 ;  /* 0x000000ffff036224 */ /* 0x002fe200078e00df */
[C---:B------:R-:W-:Y:S03]  /*6e70*/  HMMA.16816.F32 R32, R192.reuse, R206, R32 ;  /* 0x000000cec020723c */ /* 0x040fe60000001820 */
[----:B------:R-:W-:Y:S01]  /*6e80*/  LDSM.16.M88.4 R196, [R230+0x3900] ;  /* 0x00390000e6c4783b */ /* 0x000fe20000000200 */
[----:B----4-:R-:W-:Y:S01]  /*6e90*/  @P6 IMAD.WIDE.U32 R168, R0, c[0x0][0x1e0], RZ ;  /* 0x0000780000a86a25 */ /* 0x010fe200078e00ff */
[----:B------:R-:W-:Y:S03]  /*6ea0*/  @P6 SHF.R.S32.HI R2, RZ, 0x1f, R0 ;  /* 0x0000001fff026819 */ /* 0x000fe60000011400 */
[-C--:B--2---:R-:W-:Y:S01]  /*6eb0*/  HMMA.16816.F32 R36, R192, R172.reuse, R36 ;  /* 0x000000acc024723c */ /* 0x084fe20000001824 */
[----:B---3--:R-:W1:Y:S03]  /*6ec0*/  LDSM.16.M88.4 R208, [R232+0x6100] ;  /* 0x00610000e8d0783b */ /* 0x008e660000000200 */
[----:B------:R-:W-:Y:S02]  /*6ed0*/  @P6 IMAD R2, R2, c[0x0][0x1e0], RZ ;  /* 0x0000780002026a24 */ /* 0x000fe400078e02ff */
[----:B------:R-:W2:Y:S02]  /*6ee0*/  LDSM.16.M88.4 R204, [R230+0x4100] ;  /* 0x00410000e6cc783b */ /* 0x000ea40000000200 */
[C---:B------:R-:W-:Y:S04]  /*6ef0*/  HMMA.16816.F32 R40, R200.reuse, R172, R40 ;  /* 0x000000acc828723c */ /* 0x040fe80000001828 */
[----:B------:R-:W-:Y:S04]  /*6f00*/  @P6 IMAD R2, R0, c[0x0][0x1e4], R2 ;  /* 0x0000790000026a24 */ /* 0x000fe800078e0202 */
[-C--:B------:R-:W-:Y:S01]  /*6f10*/  HMMA.16816.F32 R44, R200, R174.reuse, R44 ;  /* 0x000000aec82c723c */ /* 0x080fe2000000182c */
[----:B------:R-:W-:Y:S03]  /*6f20*/  LDSM.16.M88.4 R200, [R234+0x8100] ;  /* 0x00810000eac8783b */ /* 0x000fe60000000200 */
[----:B------:R-:W-:Y:S02]  /*6f30*/  @P6 IMAD.IADD R0, R169, 0x1, R2 ;  /* 0x00000001a9006824 */ /* 0x000fe400078e0202 */
[----:B------:R-:W-:Y:S02]  /*6f40*/  @P6 IMAD.MOV.U32 R2, RZ, RZ, R220 ;  /* 0x000000ffff026224 */ /* 0x000fe400078e00dc */
[----:B------:R-:W-:Y:S01]  /*6f50*/  HMMA.16816.F32 R48, R192, R174, R48 ;  /* 0x000000aec030723c */ /* 0x000fe20000001830 */
[----:B------:R-:W-:Y:S03]  /*6f60*/  LDSM.16.M88.4 R172, [R234+0x6100] ;  /* 0x00610000eaac783b */ /* 0x000fe60000000200 */
[----:B------:R-:W-:Y:S02]  /*6f70*/  @P6 IMAD.WIDE.U32 R2, R168, 0x30, R2 ;  /* 0x00000030a8026825 */ /* 0x000fe400078e0002 */
[----:B------:R-:W3:Y:S02]  /*6f80*/  LDSM.16.M88.4 R192, [R229] ;  /* 0x00000000e5c0783b */ /* 0x000ee40000000200 */
[----:B------:R-:W-:Y:S04]  /*6f90*/  @P6 IMAD.SHL.U32 R168, R2, 0x2, RZ ;  /* 0x0000000202a86824 */ /* 0x000fe800078e00ff */
[----:B------:R-:W-:Y:S02]  /*6fa0*/  IMAD.MOV.U32 R220, RZ, RZ, c[0x0][0x1e0] ;  /* 0x00007800ffdc7624 */ /* 0x000fe400078e00ff */
[----:B------:R-:W-:Y:S02]  /*6fb0*/  @P6 IMAD R0, R0, 0x30, RZ ;  /* 0x0000003000006824 */ /* 0x000fe400078e02ff */
[----:B------:R-:W-:Y:S01]  /*6fc0*/  @P6 IMAD.SHL.U32 R165, R220, 0x20, RZ ;  /* 0x00000020dca56824 */ /* 0x000fe200078e00ff */
[-C--:B-1----:R-:W-:Y:S05]  /*6fd0*/  HMMA.16816.F32 R4, R208, R212.reuse, R4 ;  /* 0x000000d4d004723c */ /* 0x082fea0000001804 */
[----:B------:R-:W-:Y:S03]  /*6fe0*/  @P6 IMAD.IADD R0, R3, 0x1, R0 ;  /* 0x0000000103006824 */ /* 0x000fe600078e0200 */
[C---:B------:R-:W-:Y:S04]  /*6ff0*/  HMMA.16816.F32 R8, R216.reuse, R212, R8 ;  /* 0x000000d4d808723c */ /* 0x040fe80000001808 */
[----:B------:R-:W-:Y:S02]  /*7000*/  @P6 SHF.L.U64.HI R3, R2, 0x1, R0 ;  /* 0x0000000102036819 */ /* 0x000fe40000010200 */
[----:B------:R-:W-:Y:S02]  /*7010*/  @P6 SHF.L.U64.HI R0, R220, 0x5, R221 ;  /* 0x00000005dc006819 */ /* 0x000fe400000102dd */
[-C--:B------:R-:W-:Y:S08]  /*7020*/  HMMA.16816.F32 R12, R216, R214.reuse, R12 ;  /* 0x000000d6d80c723c */ /* 0x080ff0000000180c */
[C---:B------:R-:W-:Y:S01]  /*7030*/  HMMA.16816.F32 R16, R208.reuse, R214, R16 ;  /* 0x000000d6d010723c */ /* 0x040fe20000001810 */
[----:B------:R-:W-:Y:S07]  /*7040*/  LDSM.16.M88.4 R212, [R229+0x1000] ;  /* 0x00100000e5d4783b */ /* 0x000fee0000000200 */
[-C--:B------:R-:W-:Y:S08]  /*7050*/  HMMA.16816.F32 R20, R208, R196.reuse, R20 ;  /* 0x000000c4d014723c */ /* 0x080ff00000001814 */
[C---:B------:R-:W-:Y:S08]  /*7060*/  HMMA.16816.F32 R24, R216.reuse, R196, R24 ;  /* 0x000000c4d818723c */ /* 0x040ff00000001818 */
[-C--:B------:R-:W-:Y:S08]  /*7070*/  HMMA.16816.F32 R28, R216, R198.reuse, R28 ;  /* 0x000000c6d81c723c */ /* 0x080ff0000000181c */
[C---:B------:R-:W-:Y:S01]  /*7080*/  HMMA.16816.F32 R32, R208.reuse, R198, R32 ;  /* 0x000000c6d020723c */ /* 0x040fe20000001820 */
[----:B------:R-:W1:Y:S07]  /*7090*/  LDSM.16.M88.4 R196, [R229+0x800] ;  /* 0x00080000e5c4783b */ /* 0x000e6e0000000200 */
[-C--:B--2---:R-:W-:Y:S08]  /*70a0*/  HMMA.16816.F32 R36, R208, R204.reuse, R36 ;  /* 0x000000ccd024723c */ /* 0x084ff00000001824 */
[C---:B------:R-:W-:Y:S08]  /*70b0*/  HMMA.16816.F32 R40, R216.reuse, R204, R40 ;  /* 0x000000ccd828723c */ /* 0x040ff00000001828 */
[-C--:B------:R-:W-:Y:S01]  /*70c0*/  HMMA.16816.F32 R44, R216, R206.reuse, R44 ;  /* 0x000000ced82c723c */ /* 0x080fe2000000182c */
[----:B------:R-:W-:Y:S07]  /*70d0*/  LDSM.16.M88.4 R216, [R231+0xc100] ;  /* 0x00c10000e7d8783b */ /* 0x000fee0000000200 */
[----:B------:R-:W-:Y:S01]  /*70e0*/  HMMA.16816.F32 R48, R208, R206, R48 ;  /* 0x000000ced030723c */ /* 0x000fe20000001830 */
[----:B------:R-:W-:Y:S05]  /*70f0*/  LDSM.16.M88.4 R204, [R231+0xa100] ;  /* 0x00a10000e7cc783b */ /* 0x000fea0000000200 */
[----:B------:R-:W2:Y:S02]  /*7100*/  LDSM.16.M88.4 R208, [R224+0x4900] ;  /* 0x00490000e0d0783b */ /* 0x000ea40000000200 */
[-C--:B---3--:R-:W-:Y:S08]  /*7110*/  HMMA.16816.F32 R4, R172, R192.reuse, R4 ;  /* 0x000000c0ac04723c */ /* 0x088ff00000001804 */
[C---:B------:R-:W-:Y:S08]  /*7120*/  HMMA.16816.F32 R8, R200.reuse, R192, R8 ;  /* 0x000000c0c808723c */ /* 0x040ff00000001808 */
[-C--:B------:R-:W-:Y:S08]  /*7130*/  HMMA.16816.F32 R12, R200, R194.reuse, R12 ;  /* 0x000000c2c80c723c */ /* 0x080ff0000000180c */
[C---:B------:R-:W-:Y:S01]  /*7140*/  HMMA.16816.F32 R16, R172.reuse, R194, R16 ;  /* 0x000000c2ac10723c */ /* 0x040fe20000001810 */
[----:B------:R-:W3:Y:S07]  /*7150*/  LDSM.16.M88.4 R192, [R224+0x5100] ;  /* 0x00510000e0c0783b */ /* 0x000eee0000000200 */
[-C--:B-1----:R-:W-:Y:S08]  /*7160*/  HMMA.16816.F32 R20, R172, R196.reuse, R20 ;  /* 0x000000c4ac14723c */ /* 0x082ff00000001814 */
[C---:B------:R-:W-:Y:S08]  /*7170*/  HMMA.16816.F32 R24, R200.reuse, R196, R24 ;  /* 0x000000c4c818723c */ /* 0x040ff00000001818 */
[-C--:B------:R-:W-:Y:S08]  /*7180*/  HMMA.16816.F32 R28, R200, R198.reuse, R28 ;  /* 0x000000c6c81c723c */ /* 0x080ff0000000181c */
[C---:B------:R-:W-:Y:S01]  /*7190*/  HMMA.16816.F32 R32, R172.reuse, R198, R32 ;  /* 0x000000c6ac20723c */ /* 0x040fe20000001820 */
[----:B------:R-:W-:Y:S07]  /*71a0*/  LDSM.16.M88.4 R196, [R233+0xa100] ;  /* 0x00a10000e9c4783b */ /* 0x000fee0000000200 */
[-C--:B------:R-:W-:Y:S08]  /*71b0*/  HMMA.16816.F32 R36, R172, R212.reuse, R36 ;  /* 0x000000d4ac24723c */ /* 0x080ff00000001824 */
[C---:B------:R-:W-:Y:S08]  /*71c0*/  HMMA.16816.F32 R40, R200.reuse, R212, R40 ;  /* 0x000000d4c828723c */ /* 0x040ff00000001828 */
[-C--:B------:R-:W-:Y:S01]  /*71d0*/  HMMA.16816.F32 R44, R200, R214.reuse, R44 ;  /* 0x000000d6c82c723c */ /* 0x080fe2000000182c */
[----:B------:R-:W-:Y:S07]  /*71e0*/  LDSM.16.M88.4 R200, [R239] ;  /* 0x00000000efc8783b */ /* 0x000fee0000000200 */
[----:B------:R-:W-:Y:S01]  /*71f0*/  HMMA.16816.F32 R48, R172, R214, R48 ;  /* 0x000000d6ac30723c */ /* 0x000fe20000001830 */
[----:B------:R-:W1:Y:S05]  /*7200*/  LDSM.16.M88.4 R172, [R224+0x5900] ;  /* 0x00590000e0ac783b */ /* 0x000e6a0000000200 */
[----:B------:R-:W4:Y:S02]  /*7210*/  LDSM.16.M88.4 R212, [R233+0xc100] ;  /* 0x00c10000e9d4783b */ /* 0x000f240000000200 */
[-C--:B--2---:R-:W-:Y:S08]  /*7220*/  HMMA.16816.F32 R4, R204, R208.reuse, R4 ;  /* 0x000000d0cc04723c */ /* 0x084ff00000001804 */
[C---:B------:R-:W-:Y:S08]  /*7230*/  HMMA.16816.F32 R8, R216.reuse, R208, R8 ;  /* 0x000000d0d808723c */ /* 0x040ff00000001808 */
[-C--:B------:R-:W-:Y:S08]  /*7240*/  HMMA.16816.F32 R12, R216, R210.reuse, R12 ;  /* 0x000000d2d80c723c */ /* 0x080ff0000000180c */
[C---:B------:R-:W-:Y:S01]  /*7250*/  HMMA.16816.F32 R16, R204.reuse, R210, R16 ;  /* 0x000000d2cc10723c */ /* 0x040fe20000001810 */
[----:B------:R-:W2:Y:S07]  /*7260*/  LDSM.16.M88.4 R208, [R238] ;  /* 0x00000000eed0783b */ /* 0x000eae0000000200 */
[-C--:B---3--:R-:W-:Y:S08]  /*7270*/  HMMA.16816.F32 R20, R204, R192.reuse, R20 ;  /* 0x000000c0cc14723c */ /* 0x088ff00000001814 */
[C---:B------:R-:W-:Y:S08]  /*7280*/  HMMA.16816.F32 R24, R216.reuse, R192, R24 ;  /* 0x000000c0d818723c */ /* 0x040ff00000001818 */
[-C--:B------:R-:W-:Y:S08]  /*7290*/  HMMA.16816.F32 R28, R216, R194.reuse, R28 ;  /* 0x000000c2d81c723c */ /* 0x080ff0000000181c */
[C---:B------:R-:W-:Y:S01]  /*72a0*/  HMMA.16816.F32 R32, R204.reuse, R194, R32 ;  /* 0x000000c2cc20723c */ /* 0x040fe20000001820 */
[----:B------:R-:W3:Y:S07]  /*72b0*/  LDSM.16.M88.4 R192, [R237] ;  /* 0x00000000edc0783b */ /* 0x000eee0000000200 */
[-C--:B-1----:R-:W-:Y:S08]  /*72c0*/  HMMA.16816.F32 R36, R204, R172.reuse, R36 ;  /* 0x000000accc24723c */ /* 0x082ff00000001824 */
[C---:B------:R-:W-:Y:S08]  /*72d0*/  HMMA.16816.F32 R40, R216.reuse, R172, R40 ;  /* 0x000000acd828723c */ /* 0x040ff00000001828 */
[-C--:B------:R-:W-:Y:S01]  /*72e0*/  HMMA.16816.F32 R44, R216, R174.reuse, R44 ;  /* 0x000000aed82c723c */ /* 0x080fe2000000182c */
[----:B------:R-:W-:Y:S07]  /*72f0*/  LDSM.16.M88.4 R216, [R236+0xc100] ;  /* 0x00c10000ecd8783b */ /* 0x000fee0000000200 */
[----:B------:R-:W-:Y:S01]  /*7300*/  HMMA.16816.F32 R48, R204, R174, R48 ;  /* 0x000000aecc30723c */ /* 0x000fe20000001830 */
[----:B------:R-:W-:Y:S05]  /*7310*/  LDSM.16.M88.4 R172, [R232+0xa100] ;  /* 0x00a10000e8ac783b */ /* 0x000fea0000000200 */
[----:B------:R-:W-:Y:S02]  /*7320*/  LDSM.16.M88.4 R204, [R232+0xc100] ;  /* 0x00c10000e8cc783b */ /* 0x000fe40000000200 */
[-C--:B------:R-:W-:Y:S08]  /*7330*/  HMMA.16816.F32 R4, R196, R200.reuse, R4 ;  /* 0x000000c8c404723c */ /* 0x080ff00000001804 */
[C---:B----4-:R-:W-:Y:S08]  /*7340*/  HMMA.16816.F32 R8, R212.reuse, R200, R8 ;  /* 0x000000c8d408723c */ /* 0x050ff00000001808 */
[-C--:B------:R-:W-:Y:S08]  /*7350*/  HMMA.16816.F32 R12, R212, R202.reuse, R12 ;  /* 0x000000cad40c723c */ /* 0x080ff0000000180c */
[C---:B------:R-:W-:Y:S01]  /*7360*/  HMMA.16816.F32 R16, R196.reuse, R202, R16 ;  /* 0x000000cac410723c */ /* 0x040fe20000001810 */
[----:B------:R-:W1:Y:S07]  /*7370*/  LDSM.16.M88.4 R200, [R230+0x4900] ;  /* 0x00490000e6c8783b */ /* 0x000e6e0000000200 */
[-C--:B--2---:R-:W-:Y:S08]  /*7380*/  HMMA.16816.F32 R20, R196, R208.reuse, R20 ;  /* 0x000000d0c414723c */ /* 0x084ff00000001814 */
[C---:B------:R-:W-:Y:S08]  /*7390*/  HMMA.16816.F32 R24, R212.reuse, R208, R24 ;  /* 0x000000d0d418723c */ /* 0x040ff00000001818 */
[-C--:B------:R-:W-:Y:S08]  /*73a0*/  HMMA.16816.F32 R28, R212, R210.reuse, R28 ;  /* 0x000000d2d41c723c */ /* 0x080ff0000000181c */
[C---:B------:R-:W-:Y:S01]  /*73b0*/  HMMA.16816.F32 R32, R196.reuse, R210, R32 ;  /* 0x000000d2c420723c */ /* 0x040fe20000001820 */
[----:B------:R-:W2:Y:S07]  /*73c0*/  LDSM.16.M88.4 R208, [R230+0x5100] ;  /* 0x00510000e6d0783b */ /* 0x000eae0000000200 */
[-C--:B---3--:R-:W-:Y:S08]  /*73d0*/  HMMA.16816.F32 R36, R196, R192.reuse, R36 ;  /* 0x000000c0c424723c */ /* 0x088ff00000001824 */
[C---:B------:R-:W-:Y:S08]  /*73e0*/  HMMA.16816.F32 R40, R212.reuse, R192, R40 ;  /* 0x000000c0d428723c */ /* 0x040ff00000001828 */
[-C--:B------:R-:W-:Y:S01]  /*73f0*/  HMMA.16816.F32 R44, R212, R194.reuse, R44 ;  /* 0x000000c2d42c723c */ /* 0x080fe2000000182c */
[----:B------:R-:W3:Y:S07]  /*7400*/  LDSM.16.M88.4 R212, [R230+0x5900] ;  /* 0x00590000e6d4783b */ /* 0x000eee0000000200 */
[----:B------:R-:W-:Y:S01]  /*7410*/  HMMA.16816.F32 R48, R196, R194, R48 ;  /* 0x000000c2c430723c */ /* 0x000fe20000001830 */
[----:B------:R-:W-:Y:S05]  /*7420*/  LDSM.16.M88.4 R192, [R234+0xa100] ;  /* 0x00a10000eac0783b */ /* 0x000fea0000000200 */
[----:B------:R-:W4:Y:S02]  /*7430*/  LDSM.16.M88.4 R196, [R229+0x1800] ;  /* 0x00180000e5c4783b */ /* 0x000f240000000200 */
[-C--:B-1----:R-:W-:Y:S08]  /*7440*/  HMMA.16816.F32 R4, R172, R200.reuse, R4 ;  /* 0x000000c8ac04723c */ /* 0x082ff00000001804 */
[C---:B------:R-:W-:Y:S08]  /*7450*/  HMMA.16816.F32 R8, R204.reuse, R200, R8 ;  /* 0x000000c8cc08723c */ /* 0x040ff00000001808 */
[-C--:B------:R-:W-:Y:S08]  /*7460*/  HMMA.16816.F32 R12, R204, R202.reuse, R12 ;  /* 0x000000cacc0c723c */ /* 0x080ff0000000180c */
[C---:B------:R-:W-:Y:S01]  /*7470*/  HMMA.16816.F32 R16, R172.reuse, R202, R16 ;  /* 0x000000caac10723c */ /* 0x040fe20000001810 */
[----:B------:R-:W1:Y:S07]  /*7480*/  LDSM.16.M88.4 R200, [R229+0x2000] ;  /* 0x00200000e5c8783b */ /* 0x000e6e0000000200 */
[-C--:B--2---:R-:W-:Y:S08]  /*7490*/  HMMA.16816.F32 R20, R172, R208.reuse, R20 ;  /* 0x000000d0ac14723c */ /* 0x084ff00000001814 */
[C---:B------:R-:W-:Y:S08]  /*74a0*/  HMMA.16816.F32 R24, R204.reuse, R208, R24 ;  /* 0x000000d0cc18723c */ /* 0x040ff00000001818 */
[-C--:B------:R-:W-:Y:S08]  /*74b0*/  HMMA.16816.F32 R28, R204, R210.reuse, R28 ;  /* 0x000000d2cc1c723c */ /* 0x080ff0000000181c */
[C---:B------:R-:W-:Y:S01]  /*74c0*/  HMMA.16816.F32 R32, R172.reuse, R210, R32 ;  /* 0x000000d2ac20723c */ /* 0x040fe20000001820 */
[----:B------:R-:W2:Y:S07]  /*74d0*/  LDL R210, [R1+0x8] ;  /* 0x0000080001d27983 */ /* 0x000eae0000100800 */
[-C--:B---3--:R-:W-:Y:S08]  /*74e0*/  HMMA.16816.F32 R36, R172, R212.reuse, R36 ;  /* 0x000000d4ac24723c */ /* 0x088ff00000001824 */
[C---:B------:R-:W-:Y:S08]  /*74f0*/  HMMA.16816.F32 R40, R204.reuse, R212, R40 ;  /* 0x000000d4cc28723c */ /* 0x040ff00000001828 */
[-C--:B------:R-:W-:Y:S08]  /*7500*/  HMMA.16816.F32 R44, R204, R214.reuse, R44 ;  /* 0x000000d6cc2c723c */ /* 0x080ff0000000182c */
[----:B------:R-:W-:Y:S01]  /*7510*/  HMMA.16816.F32 R48, R172, R214, R48 ;  /* 0x000000d6ac30723c */ /* 0x000fe20000001830 */
[----:B------:R-:W3:Y:S01]  /*7520*/  LDSM.16.M88.4 R172, [R229+0x2800] ;  /* 0x00280000e5ac783b */ /* 0x000ee20000000200 */
[----:B------:R-:W-:Y:S04]  /*7530*/  DEPBAR.LE SB0, 0x0 ;  /* 0x000080000000791a */ /* 0x000fe80000000000 */
[----:B------:R-:W-:Y:S02]  /*7540*/  BAR.SYNC.DEFER_BLOCKING 0x0 ;  /* 0x0000000000007b1d */ /* 0x000fe40000010000 */
[-C--:B----4-:R-:W-:Y:S08]  /*7550*/  HMMA.16816.F32 R4, R192, R196.reuse, R4 ;  /* 0x000000c4c004723c */ /* 0x090ff00000001804 */
[C---:B------:R-:W-:Y:S07]  /*7560*/  HMMA.16816.F32 R8, R216.reuse, R196, R8 ;  /* 0x000000c4d808723c */ /* 0x040fee0000001808 */
[C---:B------:R-:W-:Y:S01]  /*7570*/  @P6 IADD3 R196, P5, R168.reuse, 0x80, RZ ;  /* 0x00000080a8c46810 */ /* 0x040fe20007fbe0ff */
[-C--:B------:R-:W-:Y:S04]  /*7580*/  HMMA.16816.F32 R12, R216, R198.reuse, R12 ;  /* 0x000000c6d80c723c */ /* 0x080fe8000000180c */
[----:B------:R-:W-:Y:S02]  /*7590*/  @P6 IADD3 R168, P1, R168, c[0x0][0x1c8], RZ ;  /* 0x00007200a8a86a10 */ /* 0x000fe40007f3e0ff */
[----:B------:R-:W-:Y:S02]  /*75a0*/  @P6 IADD3 R196, P2, R196, c[0x0][0x1c8], RZ ;  /* 0x00007200c4c46a10 */ /* 0x000fe40007f5e0ff */
[C---:B------:R-:W-:Y:S04]  /*75b0*/  HMMA.16816.F32 R16, R192.reuse, R198, R16 ;  /* 0x000000c6c010723c */ /* 0x040fe80000001810 */
[----:B------:R-:W-:Y:S02]  /*75c0*/  @P6 IADD3.X R169, R3, c[0x0][0x1cc], RZ, P1, !PT ;  /* 0x0000730003a96a10 */ /* 0x000fe40000ffe4ff */
[-C--:B------:R-:W-:Y:S02]  /*75d0*/  @P6 IADD3 R2, P1, R168, R165.reuse, RZ ;  /* 0x000000a5a8026210 */ /* 0x080fe40007f3e0ff */
[-C--:B-1----:R-:W-:Y:S04]  /*75e0*/  HMMA.16816.F32 R20, R192, R200.reuse, R20 ;  /* 0x000000c8c014723c */ /* 0x082fe80000001814 */
[----:B------:R-:W-:Y:S01]  /*75f0*/  @P6 IADD3.X R197, RZ, c[0x0][0x1cc], R3, P2, P5 ;  /* 0x00007300ffc56a10 */ /* 0x000fe200017ea403 */
[--C-:B------:R-:W-:Y:S03]  /*7600*/  @P6 IMAD.X R3, R169, 0x1, R0.reuse, P1 ;  /* 0x00000001a9036824 */ /* 0x100fe600008e0600 */
[C---:B------:R-:W-:Y:S08]  /*7610*/  HMMA.16816.F32 R24, R216.reuse, R200, R24 ;  /* 0x000000c8d818723c */ /* 0x040ff00000001818 */
[-C--:B------:R-:W-:Y:S01]  /*7620*/  HMMA.16816.F32 R28, R216, R202.reuse, R28 ;  /* 0x000000cad81c723c */ /* 0x080fe2000000181c */
[----:B------:R-:W-:Y:S01]  /*7630*/  @!PT LDS RZ, [RZ] ;  /* 0x00000000fffff984 */ /* 0x000fe20000000800 */
[----:B------:R-:W-:Y:S01]  /*7640*/  @!PT LDS RZ, [RZ] ;  /* 0x00000000fffff984 */ /* 0x000fe20000000800 */
[----:B------:R-:W-:Y:S01]  /*7650*/  @!PT LDS RZ, [RZ] ;  /* 0x00000000fffff984 */ /* 0x000fe20000000800 */
[----:B------:R1:W-:Y:S05]  /*7660*/  @P6 LDGSTS.E.BYPASS.LTC128B.128 [R243+0x3100], [R168.64], !P4 ;  /* 0x03100000a8f36fae */ /* 0x0003ea000e101d4e */
[----:B------:R4:W-:Y:S02]  /*7670*/  @P6 LDGSTS.E.BYPASS.LTC128B.128 [R243+0x4900], [R196.64], !P3 ;  /* 0x04900000c4f36fae */ /* 0x0009e4000d901d4e */
[C---:B------:R-:W-:Y:S03]  /*7680*/  HMMA.16816.F32 R32, R192.reuse, R202, R32 ;  /* 0x000000cac020723c */ /* 0x040fe60000001820 */
[----:B------:R1:W-:Y:S05]  /*7690*/  @P6 LDGSTS.E.BYPASS.LTC128B.128 [R243+0x3900], [R2.64], !P4 ;  /* 0x0390000002f36fae */ /* 0x0003ea000e101d4e */
[-C--:B---3--:R-:W-:Y:S01]  /*76a0*/  HMMA.16816.F32 R36, R192, R172.reuse, R36 ;  /* 0x000000acc024723c */ /* 0x088fe20000001824 */
[----:B------:R3:W-:Y:S07]  /*76b0*/  @P6 LDGSTS.E.BYPASS.LTC128B.128 [R243+0x5100], [R2.64+0x80], !P3 ;  /* 0x0510008002f36fae */ /* 0x0007ee000d901d4e */
[C---:B------:R-:W-:Y:S01]  /*76c0*/  HMMA.16816.F32 R40, R216.reuse, R172, R40 ;  /* 0x000000acd828723c */ /* 0x040fe20000001828 */
[----:B------:R4:W2:Y:S07]  /*76d0*/  LDL R173, [R1+0x28] ;  /* 0x0000280001ad7983 */ /* 0x0008ae0000100800 */
[-C--:B------:R-:W-:Y:S08]  /*76e0*/  HMMA.16816.F32 R44, R216, R174.reuse, R44 ;  /* 0x000000aed82c723c */ /* 0x080ff0000000182c */
[----:B------:R-:W-:Y:S04]  /*76f0*/  HMMA.16816.F32 R48, R192, R174, R48 ;  /* 0x000000aec030723c */ /* 0x000fe80000001830 */
[----:B--2---:R-:W-:Y:S01]  /*7700*/  @P0 IMAD.MOV.U32 R173, RZ, RZ, R167 ;  /* 0x000000ffffad0224 */ /* 0x004fe200078e00a7 */
[----:B-1----:R-:W-:Y:S04]  /*7710*/  @P6 IADD3 R168, P0, R2, R165, RZ ;  /* 0x000000a502a86210 */ /* 0x002fe80007f1e0ff */
[----:B------:R-:W1:Y:S03]  /*7720*/  SHFL.IDX PT, R165, R173, RZ, 0x1c1f ;  /* 0x001c1fffada57589 */ /* 0x000e6600000e0000 */
[----:B------:R-:W-:Y:S01]  /*7730*/  @P6 IMAD.X R169, R3, 0x1, R0, P0 ;  /* 0x0000000103a96824 */ /* 0x000fe200000e0600 */
[----:B------:R-:W-:Y:S01]  /*7740*/  PLOP3.LUT P0, PT, PT, PT, UP2, 0x40, 0x0 ;  /* 0x000000000000781c */ /* 0x000fe20003f0e828 */
[----:B---3--:R-:W-:Y:S03]  /*7750*/  IMAD R3, R242, -0x30, RZ ;  /* 0xffffffd0f2037824 */ /* 0x008fe600078e02ff */
[----:B------:R2:W-:Y:S02]  /*7760*/  @P6 LDGSTS.E.BYPASS.LTC128B.128 [R243+0x4100], [R168.64], !P4 ;  /* 0x04100000a8f36fae */ /* 0x0005e4000e101d4e */
[----:B------:R-:W-:Y:S03]  /*7770*/  IADD3 R175, -R210, 0x1, R3 ;  /* 0x00000001d2af7810 */ /* 0x000fe60007ffe103 */
[----:B------:R2:W-:Y:S01]  /*7780*/  @P6 LDGSTS.E.BYPASS.LTC128B.128 [R243+0x5900], [R168.64+0x80], !P3 ;  /* 0x05900080a8f36fae */ /* 0x0005e2000d901d4e */
[----:B------:R-:W-:Y:S04]  /*7790*/  IADD3 R175, R175, c[0x0][0x1d0], RZ ;  /* 0x00007400afaf7a10 */ /* 0x000fe80007ffe0ff */
[----:B------:R-:W-:Y:S01]  /*77a0*/  IADD3 R175, R175, -c[0x0][0x168], RZ ;  /* 0x80005a00afaf7a10 */ /* 0x000fe20007ffe0ff */
[----:B------:R-:W0:Y:S03]  /*77b0*/  LDGDEPBAR ;  /* 0x00000000000079af */ /* 0x000e260000000000 */
[C---:B------:R-:W-:Y:S02]  /*77c0*/  IADD3 R174, R175.reuse, c[0x0][0x328], RZ ;  /* 0x0000ca00afae7a10 */ /* 0x040fe40007ffe0ff */
[----:B------:R-:W-:Y:S05]  /*77d0*/  IADD3 R175, R175, UR6, RZ ;  /* 0x00000006afaf7c10 */ /* 0x000fea000fffe0ff */
[----:B-1----:R-:W-:Y:S02]  /*77e0*/  IMAD.IADD R0, R165, 0x1, R175 ;  /* 0x00000001a5007824 */ /* 0x002fe400078e02af */
[----:B--2---:R-:W-:Y:S01]  /*77f0*/  IMAD.IADD R169, R174, 0x1, R165 ;  /* 0x00000001aea97824 */ /* 0x004fe200078e02a5 */
[----:B------:R-:W-:-:S05]  /*7800*/  @P0 BRA `(.L_x_470) ;  /* 0x0000019000000947 */ /* 0x000fca0003800000 */
[----:B----4-:R-:W-:Y:S01]  /*7810*/  IADD3 R2, R165, c[0x0][0x1d0], RZ ;  /* 0x00007400a5027a10 */ /* 0x010fe20007ffe0ff */
        /* <DEDUP_REMOVED lines=13> */
.L_x_472:
[----:B------:R-:W-:Y:S04]  /*78f0*/  MOV R165, c[0x0][0x32c] ;  /* 0x0000cb0000a57a02 */ /* 0x000fe80000000f00 */
[----:B------:R-:W-:Y:S11]  /*7900*/  ISETP.NE.AND P0, PT, R165, 0x1, PT ;  /* 0x00000001a500780c */ /* 0x000ff60003f05270 */
[----:B------:R-:W-:Y:S02]  /*7910*/  @!UPT UIADD3 URZ, URZ, URZ, URZ ;  /* 0x0000003f3f3ff290 */ /* 0x000fe4000fffe03f */
[----:B------:R-:W-:Y:S05]  /*7920*/  @P0 IMAD.HI.U32 R165, R2, c[0x0][0x330], RZ ;  /* 0x0000cc0002a50a27 */ /* 0x000fea00078e00ff */
[----:B------:R-:W-:Y:S02]  /*7930*/  @P0 SHF.R.U32.HI R2, RZ, c[0x0][0x334], R165 ;  /* 0x0000cd00ff020a19 */ /* 0x000fe400000116a5 */
.L_x_473:
[----:B------:R-:W-:Y:S05]  /*7940*/  BSYNC B0 ;  /* 0x0000000000007941 */ /* 0x000fea0003800000 */
.L_x_471:
[----:B------:R-:W-:Y:S04]  /*7950*/  IMAD.IADD R165, R3, 0x1, -R210 ;  /* 0x0000000103a57824 */ /* 0x000fe800078e0ad2 */
[----:B------:R-:W-:Y:S05]  /*7960*/  IMAD R2, R2, c[0x0][0x32c], R165 ;  /* 0x0000cb0002027a24 */ /* 0x000fea00078e02a5 */
[----:B------:R-:W-:Y:S02]  /*7970*/  IADD3 R165, R2, c[0x0][0x32c], RZ ;  /* 0x0000cb0002a57a10 */ /* 0x000fe40007ffe0ff */
[----:B------:R-:W-:Y:S02]  /*7980*/  IMNMX R0, R0, R2, !PT ;  /* 0x0000000200007217 */ /* 0x000fe40007800200 */
[----:B------:R-:W-:Y:S02]  /*7990*/  IMNMX R169, R169, R165, PT ;  /* 0x000000a5a9a97217 */ /* 0x000fe40003800200 */
.L_x_470:
[----:B----4-:R-:W-:Y:S01]  /*79a0*/  PLOP3.LUT P0, PT, PT, PT, UP2, 0x40, 0x0 ;  /* 0x000000000000781c */ /* 0x010fe20003f0e828 */
[----:B------:R-:W1:Y:S02]  /*79b0*/  SHFL.IDX PT, R165, R173, 0x1, 0x1c1f ;  /* 0x003c1f00ada57f89 */ /* 0x000e6400000e0000 */
[----:B-1----:R-:W-:Y:S01]  /*79c0*/  IADD3 R2, R175, R165, RZ ;  /* 0x000000a5af027210 */ /* 0x002fe20007ffe0ff */
[----:B------:R-:W-:Y:S09]  /*79d0*/  IMAD.IADD R168, R174, 0x1, R165 ;  /* 0x00000001aea87824 */ /* 0x000ff200078e02a5 */
        /* <DEDUP_REMOVED lines=15> */
.L_x_476:
[----:B------:R-:W-:Y:S04]  /*7ad0*/  MOV R167, c[0x0][0x32c] ;  /* 0x0000cb0000a77a02 */ /* 0x000fe80000000f00 */
[----:B------:R-:W-:Y:S11]  /*7ae0*/  ISETP.NE.AND P0, PT, R167, 0x1, PT ;  /* 0x00000001a700780c */ /* 0x000ff60003f05270 */
[----:B------:R-:W-:Y:S02]  /*7af0*/  @!UPT UIADD3 URZ, URZ, URZ, URZ ;  /* 0x0000003f3f3ff290 */ /* 0x000fe4000fffe03f */
[----:B------:R-:W-:Y:S05]  /*7b00*/  @P0 IMAD.HI.U32 R167, R165, c[0x0][0x330], RZ ;  /* 0x0000cc00a5a70a27 */ /* 0x000fea00078e00ff */
[----:B------:R-:W-:Y:S02]  /*7b10*/  @P0 SHF.R.U32.HI R165, RZ, c[0x0][0x334], R167 ;  /* 0x0000cd00ffa50a19 */ /* 0x000fe400000116a7 */
.L_x_477:
[----:B------:R-:W-:Y:S05]  /*7b20*/  BSYNC B0 ;  /* 0x0000000000007941 */ /* 0x000fea0003800000 */
.L_x_475:
[----:B------:R-:W-:Y:S04]  /*7b30*/  IMAD.IADD R167, R3, 0x1, -R210 ;  /* 0x0000000103a77824 */ /* 0x000fe800078e0ad2 */
[----:B------:R-:W-:Y:S05]  /*7b40*/  IMAD R165, R165, c[0x0][0x32c], R167 ;  /* 0x0000cb00a5a57a24 */ /* 0x000fea00078e02a7 */
[----:B------:R-:W-:Y:S02]  /*7b50*/  IADD3 R167, R165, c[0x0][0x32c], RZ ;  /* 0x0000cb00a5a77a10 */ /* 0x000fe40007ffe0ff */
[----:B------:R-:W-:Y:S02]  /*7b60*/  IMNMX R2, R2, R165, !PT ;  /* 0x000000a502027217 */ /* 0x000fe40007800200 */
[----:B------:R-:W-:Y:S02]  /*7b70*/  IMNMX R168, R168, R167, PT ;  /* 0x000000a7a8a87217 */ /* 0x000fe40003800200 */
.L_x_474:
[----:B------:R-:W-:Y:S01]  /*7b80*/  PLOP3.LUT P0, PT, PT, PT, UP2, 0x40, 0x0 ;  /* 0x000000000000781c */ /* 0x000fe20003f0e828 */
        /* <DEDUP_REMOVED lines=18> */
.L_x_480:
[----:B------:R-:W-:Y:S04]  /*7cb0*/  MOV R192, c[0x0][0x32c] ;  /* 0x0000cb0000c07a02 */ /* 0x000fe80000000f00 */
[----:B------:R-:W-:Y:S11]  /*7cc0*/  ISETP.NE.AND P0, PT, R192, 0x1, PT ;  /* 0x00000001c000780c */ /* 0x000ff60003f05270 */
[----:B------:R-:W-:Y:S02]  /*7cd0*/  @!UPT UIADD3 URZ, URZ, URZ, URZ ;  /* 0x0000003f3f3ff290 */ /* 0x000fe4000fffe03f */
[----:B------:R-:W-:Y:S05]  /*7ce0*/  @P0 IMAD.HI.U32 R192, R172, c[0x0][0x330], RZ ;  /* 0x0000cc00acc00a27 */ /* 0x000fea00078e00ff */
[----:B------:R-:W-:Y:S02]  /*7cf0*/  @P0 SHF.R.U32.HI R172, RZ, c[0x0][0x334], R192 ;  /* 0x0000cd00ffac0a19 */ /* 0x000fe400000116c0 */
.L_x_481:
[----:B------:R-:W-:Y:S05]  /*7d00*/  BSYNC B0 ;  /* 0x0000000000007941 */ /* 0x000fea0003800000 */
.L_x_479:
[----:B------:R-:W-:Y:S04]  /*7d10*/  IMAD.IADD R192, R3, 0x1, -R210 ;  /* 0x0000000103c07824 */ /* 0x000fe800078e0ad2 */
[----:B------:R-:W-:Y:S05]  /*7d20*/  IMAD R172, R172, c[0x0][0x32c], R192 ;  /* 0x0000cb00acac7a24 */ /* 0x000fea00078e02c0 */
[----:B------:R-:W-:Y:S02]  /*7d30*/  IADD3 R192, R172, c[0x0][0x32c], RZ ;  /* 0x0000cb00acc07a10 */ /* 0x000fe40007ffe0ff */
[----:B------:R-:W-:Y:S02]  /*7d40*/  IMNMX R165, R165, R172, !PT ;  /* 0x000000aca5a57217 */ /* 0x000fe40007800200 */
[----:B------:R-:W-:Y:S02]  /*7d50*/  IMNMX R167, R167, R192, PT ;  /* 0x000000c0a7a77217 */ /* 0x000fe40003800200 */
.L_x_478:
[C---:B------:R-:W-:Y:S02]  /*7d60*/  ISETP.GE.AND P1, PT, R3.reuse, 0x9, PT ;  /* 0x000000090300780c */ /* 0x040fe40003f26270 */
[----:B------:R-:W-:Y:S02]  /*7d70*/  ISETP.GE.AND P5, PT, R3, 0xa, PT ;  /* 0x0000000a0300780c */ /* 0x000fe40003fa6270 */
[----:B------:R-:W-:Y:S02]  /*7d80*/  ISETP.GT.AND P0, PT, R0, 0x8, !P1 ;  /* 0x000000080000780c */ /* 0x000fe40004f04270 */
[----:B------:R-:W-:Y:S02]  /*7d90*/  P2R R193, PR, RZ, 0x2 ;  /* 0x00000002ffc17803 */ /* 0x000fe40000000000 */
[----:B------:R-:W-:Y:S02]  /*7da0*/  ISETP.LT.OR P0, PT, R169, 0x9, P0 ;  /* 0x00000009a900780c */ /* 0x000fe40000701670 */
[----:B------:R-:W-:Y:S02]  /*7db0*/  ISETP.GT.AND P1, PT, R2, 0x8, !P1 ;  /* 0x000000080200780c */ /* 0x000fe40004f24270 */
[----:B------:R-:W-:Y:S02]  /*7dc0*/  P2R R199, PR, RZ, 0x10 ;  /* 0x00000010ffc77803 */ /* 0x000fe40000000000 */
[----:B------:R-:W-:Y:S02]  /*7dd0*/  FSEL R194, R16, -INF , !P0 ;  /* 0xff80000010c27808 */ /* 0x000fe40004000000 */
[----:B------:R-:W-:Y:S02]  /*7de0*/  ISETP.GT.AND P0, PT, R2, 0x9, !P5 ;  /* 0x000000090200780c */ /* 0x000fe40006f04270 */
[C---:B------:R-:W-:Y:S02]  /*7df0*/  ISETP.LT.OR P1, PT, R168.reuse, 0x9, P1 ;  /* 0x00000009a800780c */ /* 0x040fe40000f21670 */
[----:B------:R-:W-:Y:S02]  /*7e00*/  ISETP.GE.AND P4, PT, R3, 0x11, PT ;  /* 0x000000110300780c */ /* 0x000fe40003f86270 */
[----:B------:R-:W-:Y:S02]  /*7e10*/  ISETP.LT.OR P0, PT, R168, 0xa, P0 ;  /* 0x0000000aa800780c */ /* 0x000fe40000701670 */
[----:B------:R-:W-:Y:S02]  /*7e20*/  FSEL R196, R18, -INF , !P1 ;  /* 0xff80000012c47808 */ /* 0x000fe40004800000 */
[----:B------:R-:W-:Y:S02]  /*7e30*/  ISETP.GT.AND P1, PT, R0, 0x10, !P4 ;  /* 0x000000100000780c */ /* 0x000fe40006724270 */
[----:B------:R-:W-:Y:S02]  /*7e40*/  P2R R198, PR, RZ, 0x8 ;  /* 0x00000008ffc67803 */ /* 0x000fe40000000000 */
[----:B------:R-:W-:Y:S02]  /*7e50*/  FSEL R197, R19, -INF , !P0 ;  /* 0xff80000013c57808 */ /* 0x000fe40004000000 */
[----:B------:R-:W-:Y:S02]  /*7e60*/  ISETP.LT.OR P0, PT, R169, 0x11, P1 ;  /* 0x00000011a900780c */ /* 0x000fe40000f01670 */
[C---:B------:R-:W-:Y:S02]  /*7e70*/  ISETP.GE.AND P3, PT, R3.reuse, 0x12, PT ;  /* 0x000000120300780c */ /* 0x040fe40003f66270 */
[----:B------:R-:W-:Y:S02]  /*7e80*/  FSEL R200, R20, -INF , !P0 ;  /* 0xff80000014c87808 */ /* 0x000fe40004000000 */
[----:B------:R-:W-:Y:S02]  /*7e90*/  ISETP.GT.AND P0, PT, R0, 0x11, !P3 ;  /* 0x000000110000780c */ /* 0x000fe40005f04270 */
[----:B------:R-:W-:Y:S02]  /*7ea0*/  ISETP.GE.AND P1, PT, R3, 0x19, PT ;  /* 0x000000190300780c */ /* 0x000fe40003f26270 */
[----:B------:R-:W-:Y:S02]  /*7eb0*/  ISETP.LT.OR P0, PT, R169, 0x12, P0 ;  /* 0x00000012a900780c */ /* 0x000fe40000701670 */
[----:B------:R-:W-:Y:S02]  /*7ec0*/  P2R R172, PR, RZ, 0x10 ;  /* 0x00000010ffac7803 */ /* 0x000fe40000000000 */
[----:B------:R-:W-:Y:S02]  /*7ed0*/  FSEL R201, R21, -INF , !P0 ;  /* 0xff80000015c97808 */ /* 0x000fe40004000000 */
[----:B------:R-:W-:Y:S02]  /*7ee0*/  ISETP.GT.AND P0, PT, R2, 0x10, !P4 ;  /* 0x000000100200780c */ /* 0x000fe40006704270 */
[----:B------:R-:W-:Y:S02]  /*7ef0*/  ISETP.GE.AND P4, PT, R3, 0x1a, PT ;  /* 0x0000001a0300780c */ /* 0x000fe40003f86270 */
[----:B------:R-:W-:Y:S02]  /*7f00*/  ISETP.LT.OR P0, PT, R168, 0x11, P0 ;  /* 0x00000011a800780c */ /* 0x000fe40000701670 */
[----:B------:R-:W-:Y:S02]  /*7f10*/  ISETP.GT.AND P2, PT, R0, 0x9, !P5 ;  /* 0x000000090000780c */ /* 0x000fe40006f44270 */
[----:B------:R-:W-:Y:S02]  /*7f20*/  FSEL R202, R22, -INF , !P0 ;  /* 0xff80000016ca7808 */ /* 0x000fe40004000000 */
[----:B------:R-:W-:Y:S02]  /*7f30*/  ISETP.GT.AND P0, PT, R2, 0x11, !P3 ;  /* 0x000000110200780c */ /* 0x000fe40005f04270 */
[----:B------:R-:W-:Y:S02]  /*7f40*/  ISETP.LT.OR P2, PT, R169, 0xa, P2 ;  /* 0x0000000aa900780c */ /* 0x000fe40001741670 */
[----:B------:R-:W-:Y:S02]  /*7f50*/  ISETP.LT.OR P0, PT, R168, 0x12, P0 ;  /* 0x00000012a800780c */ /* 0x000fe40000701670 */
[----:B------:R-:W-:Y:S02]  /*7f60*/  FSEL R195, R17, -INF , !P2 ;  /* 0xff80000011c37808 */ /* 0x000fe40005000000 */
[----:B------:R-:W-:Y:S02]  /*7f70*/  FSEL R203, R23, -INF , !P0 ;  /* 0xff80000017cb7808 */ /* 0x000fe40004000000 */
[----:B------:R-:W-:Y:S02]  /*7f80*/  ISETP.GT.AND P0, PT, R0, 0x18, !P1 ;  /* 0x000000180000780c */ /* 0x000fe40004f04270 */
[----:B------:R-:W-:Y:S02]  /*7f90*/  P2R R17, PR, RZ, 0x2 ;  /* 0x00000002ff117803 */ /* 0x000fe40000000000 */
[----:B------:R-:W-:Y:S02]  /*7fa0*/  ISETP.LT.OR P0, PT, R169, 0x19, P0 ;  /* 0x00000019a900780c */ /* 0x000fe40000701670 */
[----:B------:R-:W-:Y:S02]  /*7fb0*/  ISETP.GE.AND P6, PT, R3, 0x22, PT ;  /* 0x000000220300780c */ /* 0x000fe40003fc6270 */
[----:B------:R-:W-:Y:S02]  /*7fc0*/  FSEL R204, R32, -INF , !P0 ;  /* 0xff80000020cc7808 */ /* 0x000fe40004000000 */
[----:B------:R-:W-:Y:S02]  /*7fd0*/  ISETP.GT.AND P0, PT, R0, 0x19, !P4 ;  /* 0x000000190000780c */ /* 0x000fe40006704270 */
[----:B------:R-:W-:Y:S02]  /*7fe0*/  P2R R18, PR, RZ, 0x8 ;  /* 0x00000008ff127803 */ /* 0x000fe40000000000 */
[----:B------:R-:W-:Y:S02]  /*7ff0*/  ISETP.LT.OR P0, PT, R169, 0x1a, P0 ;  /* 0x0000001aa900780c */ /* 0x000fe40000701670 */
[----:B------:R-:W-:Y:S02]  /*8000*/  ISETP.GE.AND P3, PT, R3, 0x1, PT ;  /* 0x000000010300780c */ /* 0x000fe40003f66270 */
[----:B------:R-:W-:Y:S02]  /*8010*/  FSEL R205, R33, -INF , !P0 ;  /* 0xff80000021cd7808 */ /* 0x000fe40004000000 */
[----:B------:R-:W-:Y:S02]  /*8020*/  ISETP.GT.AND P0, PT, R2, 0x18, !P1 ;  /* 0x000000180200780c */ /* 0x000fe40004f04270 */
[C---:B------:R-:W-:Y:S02]  /*8030*/  ISETP.GE.AND P1, PT, R3.reuse, 0x21, PT ;  /* 0x000000210300780c */ /* 0x040fe40003f26270 */
[----:B------:R-:W-:Y:S02]  /*8040*/  ISETP.LT.OR P0, PT, R168, 0x19, P0 ;  /* 0x00000019a800780c */ /* 0x000fe40000701670 */
[----:B------:R-:W-:Y:S02]  /*8050*/  P2R R23, PR, RZ, 0x10 ;  /* 0x00000010ff177803 */ /* 0x000fe40000000000 */
        /* <DEDUP_REMOVED lines=14> */
[----:B------:R-:W-:Y:S02]  /*8140*/  P2R R22, PR, RZ, 0x8 ;  /* 0x00000008ff167803 */ /* 0x000fe40000000000 */
[----:B------:R-:W-:Y:S02]  /*8150*/  FSEL R218, R37, -INF , !P0 ;  /* 0xff80000025da7808 */ /* 0x000fe40004000000 */
[----:B------:R-:W-:Y:S04]  /*8160*/  ISETP.GT.AND P0, PT, R2, 0x20, !P1 ;  /* 0x000000200200780c */ /* 0x000fe80004f04270 */
[----:B------:R-:W-:Y:S04]  /*8170*/  ISETP.LT.OR P0, PT, R168, 0x21, P0 ;  /* 0x00000021a800780c */ /* 0x000fe80000701670 */
[----:B------:R-:W-:Y:S02]  /*8180*/  FSEL R219, R38, -INF , !P0 ;  /* 0xff80000026db7808 */ /* 0x000fe40004000000 */
[----:B------:R-:W-:Y:S04]  /*8190*/  ISETP.GT.AND P0, PT, R2, 0x21, !P6 ;  /* 0x000000210200780c */ /* 0x000fe80007704270 */
[----:B------:R-:W-:Y:S04]  /*81a0*/  ISETP.LT.OR P0, PT, R168, 0x22, P0 ;  /* 0x00000022a800780c */ /* 0x000fe80000701670 */
[----:B------:R-:W-:Y:S02]  /*81b0*/  FSEL R220, R39, -INF , !P0 ;  /* 0xff80000027dc7808 */ /* 0x000fe40004000000 */
[----:B------:R-:W-:Y:S04]  /*81c0*/  ISETP.GT.AND P0, PT, R0, RZ, !P3 ;  /* 0x000000ff0000720c */ /* 0x000fe80005f04270 */
[C---:B------:R-:W-:Y:S04]  /*81d0*/  ISETP.LT.OR P0, PT, R169.reuse, 0x1, P0 ;  /* 0x00000001a900780c */ /* 0x040fe80000701670 */
[----:B------:R-:W-:Y:S02]  /*81e0*/  FSEL R16, R4, -INF , !P0 ;  /* 0xff80000004107808 */ /* 0x000fe40004000000 */
[----:B------:R-:W-:Y:S01]  /*81f0*/  ISETP.GT.AND P0, PT, R0, 0x1, !P4 ;  /* 0x000000010000780c */ /* 0x000fe20006704270 */
[----:B------:R-:W1:Y:S03]  /*8200*/  SHFL.IDX PT, R4, R173, 0x3, 0x1c1f ;  /* 0x007c1f00ad047f89 */ /* 0x000e6600000e0000 */
[----:B------:R-:W-:Y:S04]  /*8210*/  ISETP.LT.OR P0, PT, R169, 0x2, P0 ;  /* 0x00000002a900780c */ /* 0x000fe80000701670 */
[----:B------:R-:W-:Y:S02]  /*8220*/  FSEL R5, R5, -INF , !P0 ;  /* 0xff80000005057808 */ /* 0x000fe40004000000 */
[----:B------:R-:W-:Y:S04]  /*8230*/  ISETP.GT.AND P0, PT, R2, 0x1, !P4 ;  /* 0x000000010200780c */ /* 0x000fe80006704270 */
[----:B------:R-:W-:Y:S04]  /*8240*/  ISETP.LT.OR P0, PT, R168, 0x2, P0 ;  /* 0x00000002a800780c */ /* 0x000fe80000701670 */
[----:B------:R-:W-:Y:S02]  /*8250*/  FSEL R19, R7, -INF , !P0 ;  /* 0xff80000007137808 */ /* 0x000fe40004000000 */
[----:B------:R-:W-:Y:S04]  /*8260*/  ISETP.GT.AND P0, PT, R2, RZ, !P3 ;  /* 0x000000ff0200720c */ /* 0x000fe80005f04270 */
[----:B------:R-:W-:Y:S04]  /*8270*/  ISETP.LT.OR P0, PT, R168, 0x1, P0 ;  /* 0x00000001a800780c */ /* 0x000fe80000701670 */
[----:B------:R-:W-:Y:S02]  /*8280*/  FSEL R6, R6, -INF , !P0 ;  /* 0xff80000006067808 */ /* 0x000fe40004000000 */
[----:B------:R-:W-:Y:S04]  /*8290*/  ISETP.GT.AND P0, PT, R0, 0x28, !P5 ;  /* 0x000000280000780c */ /* 0x000fe80006f04270 */
[----:B------:R-:W-:Y:S04]  /*82a0*/  ISETP.LT.OR P0, PT, R169, 0x29, P0 ;  /* 0x00000029a900780c */ /* 0x000fe80000701670 */
[----:B------:R-:W-:Y:S02]  /*82b0*/  FSEL R221, R48, -INF , !P0 ;  /* 0xff80000030dd7808 */ /* 0x000fe40004000000 */
[----:B------:R-:W-:Y:S04]  /*82c0*/  ISETP.GE.AND P0, PT, R3, 0x2a, PT ;  /* 0x0000002a0300780c */ /* 0x000fe80003f06270 */
[----:B------:R-:W-:Y:S01]  /*82d0*/  ISETP.GT.AND P2, PT, R0, 0x29, !P0 ;  /* 0x000000290000780c */ /* 0x000fe20004744270 */
[--C-:B-1----:R-:W-:Y:S03]  /*82e0*/  IMAD.IADD R0, R175, 0x1, R4.reuse ;  /* 0x00000001af007824 */ /* 0x102fe600078e0204 */
[----:B------:R-:W-:Y:S04]  /*82f0*/  ISETP.LT.OR P2, PT, R169, 0x2a, P2 ;  /* 0x0000002aa900780c */ /* 0x000fe80001741670 */
[----:B------:R-:W-:Y:S02]  /*8300*/  FSEL R222, R49, -INF , !P2 ;  /* 0xff80000031de7808 */ /* 0x000fe40005000000 */
[----:B------:R-:W-:Y:S04]  /*8310*/  ISETP.GT.AND P2, PT, R2, 0x28, !P5 ;  /* 0x000000280200780c */ /* 0x000fe80006f44270 */
[----:B------:R-:W-:Y:S04]  /*8320*/  ISETP.LT.OR P2, PT, R168, 0x29, P2 ;  /* 0x00000029a800780c */ /* 0x000fe80001741670 */
[----:B------:R-:W-:Y:S02]  /*8330*/  FSEL R223, R50, -INF , !P2 ;  /* 0xff80000032df7808 */ /* 0x000fe40005000000 */
[----:B------:R-:W-:Y:S01]  /*8340*/  ISETP.GT.AND P2, PT, R2, 0x29, !P0 ;  /* 0x000000290200780c */ /* 0x000fe20004744270 */
[----:B------:R-:W-:Y:S03]  /*8350*/  IMAD.IADD R2, R174, 0x1, R4 ;  /* 0x00000001ae027824 */ /* 0x000fe600078e0204 */
[----:B------:R-:W-:Y:S04]  /*8360*/  ISETP.LT.OR P2, PT, R168, 0x2a, P2 ;  /* 0x0000002aa800780c */ /* 0x000fe80001741670 */
[----:B------:R-:W-:Y:S02]  /*8370*/  FSEL R246, R51, -INF , !P2 ;  /* 0xff80000033f67808 */ /* 0x000fe40005000000 */
[----:B------:R-:W-:Y:S02]  /*8380*/  ISETP.GT.AND P2, PT, R165, 0x1, !P4 ;  /* 0x00000001a500780c */ /* 0x000fe40006744270 */
[----:B------:R-:W-:Y:S02]  /*8390*/  ISETP.NE.AND P4, PT, R20, RZ, PT ;  /* 0x000000ff1400720c */ /* 0x000fe40003f85270 */
[----:B------:R-:W-:Y:S04]  /*83a0*/  ISETP.LT.OR P2, PT, R167, 0x2, P2 ;  /* 0x00000002a700780c */ /* 0x000fe80001741670 */
[----:B------:R-:W-:Y:S02]  /*83b0*/  FSEL R20, R9, -INF , !P2 ;  /* 0xff80000009147808 */ /* 0x000fe40005000000 */
[----:B------:R-:W-:Y:S04]  /*83c0*/  ISETP.NE.AND P2, PT, R193, RZ, PT ;  /* 0x000000ffc100720c */ /* 0x000fe80003f45270 */
[----:B------:R-:W-:Y:S04]  /*83d0*/  ISETP.GT.AND P2, PT, R165, 0x8, !P2 ;  /* 0x00000008a500780c */ /* 0x000fe80005744270 */
        /* <DEDUP_REMOVED lines=18> */
[----:B------:R-:W-:Y:S02]  /*8500*/  ISETP.GT.AND P2, PT, R165, 0x19, !P4 ;  /* 0x00000019a500780c */ /* 0x000fe40006744270 */
[----:B------:R-:W-:Y:S02]  /*8510*/  ISETP.NE.AND P4, PT, R199, RZ, PT ;  /* 0x000000ffc700720c */ /* 0x000fe40003f85270 */
        /* <DEDUP_REMOVED lines=11> */
[----:B------:R-:W-:Y:S02]  /*85d0*/  ISETP.GT.AND P2, PT, R165, RZ, !P3 ;  /* 0x000000ffa500720c */ /* 0x000fe40005f44270 */
[----:B------:R-:W-:Y:S02]  /*85e0*/  ISETP.NE.AND P3, PT, R198, RZ, PT ;  /* 0x000000ffc600720c */ /* 0x000fe40003f65270 */
        /* <DEDUP_REMOVED lines=22> */
.L_x_484:
[----:B------:R-:W-:Y:S04]  /*8750*/  MOV R7, c[0x0][0x32c] ;  /* 0x0000cb0000077a02 */ /* 0x000fe80000000f00 */
[----:B------:R-:W-:Y:S11]  /*8760*/  ISETP.NE.AND P2, PT, R7, 0x1, PT ;  /* 0x000000010700780c */ /* 0x000ff60003f45270 */
[----:B------:R-:W-:Y:S02]  /*8770*/  @!UPT UIADD3 URZ, URZ, URZ, URZ ;  /* 0x0000003f3f3ff290 */ /* 0x000fe4000fffe03f */
[----:B------:R-:W-:Y:S05]  /*8780*/  @P2 IMAD.HI.U32 R7, R4, c[0x0][0x330], RZ ;  /* 0x0000cc0004072a27 */ /* 0x000fea00078e00ff */
[----:B------:R-:W-:Y:S02]  /*8790*/  @P2 SHF.R.U32.HI R4, RZ, c[0x0][0x334], R7 ;  /* 0x0000cd00ff042a19 */ /* 0x000fe40000011607 */
.L_x_485:
[----:B------:R-:W-:Y:S05]  /*87a0*/  BSYNC B0 ;  /* 0x0000000000007941 */ /* 0x000fea0003800000 */
.L_x_483:
[----:B------:R-:W-:Y:S04]  /*87b0*/  IMAD.IADD R3, R3, 0x1, -R210 ;  /* 0x0000000103037824 */ /* 0x000fe800078e0ad2 */
[----:B------:R-:W-:Y:S05]  /*87c0*/  IMAD R4, R4, c[0x0][0x32c], R3 ;  /* 0x0000cb0004047a24 */ /* 0x000fea00078e0203 */
[----:B------:R-:W-:Y:S02]  /*87d0*/  IADD3 R3, R4, c[0x0][0x32c], RZ ;  /* 0x0000cb0004037a10 */ /* 0x000fe40007ffe0ff */
[----:B------:R-:W-:Y:S02]  /*87e0*/  IMNMX R0, R0, R4, !PT ;  /* 0x0000000400007217 */ /* 0x000fe40007800200 */
[----:B------:R-:W-:Y:S02]  /*87f0*/  IMNMX R2, R2, R3, PT ;  /* 0x0000000302027217 */ /* 0x000fe40003800200 */
.L_x_482:
[----:B------:R-:W-:Y:S01]  /*8800*/  FMNMX.FTZ R169, R16, R164, !PT ;  /* 0x000000a410a97209 */ /* 0x000fe20007810000 */
[----:B------:R-:W-:Y:S01]  /*8810*/  LDSM.16.MT88.4 R36, [R226+0x100] ;  /* 0x00010000e224783b */ /* 0x000fe20000004200 */
[----:B------:R-:W-:Y:S02]  /*8820*/  ISETP.NE.AND P2, PT, R22, RZ, PT ;  /* 0x000000ff1600720c */ /* 0x000fe40003f45270 */
[----:B------:R-:W-:Y:S02]  /*8830*/  FMNMX.FTZ R169, R5, R169, !PT ;  /* 0x000000a905a97209 */ /* 0x000fe40007810000 */
[----:B------:R-:W-:Y:S02]  /*8840*/  ISETP.GT.AND P2, PT, R0, RZ, !P2 ;  /* 0x000000ff0000720c */ /* 0x000fe40005744270 */
[----:B------:R-:W-:Y:S02]  /*8850*/  FMNMX.FTZ R169, R194, R169, !PT ;  /* 0x000000a9c2a97209 */ /* 0x000fe40007810000 */
[----:B------:R-:W-:Y:S02]  /*8860*/  ISETP.LT.OR P2, PT, R2, 0x1, P2 ;  /* 0x000000010200780c */ /* 0x000fe40001741670 */
[----:B------:R-:W-:Y:S02]  /*8870*/  FMNMX.FTZ R169, R195, R169, !PT ;  /* 0x000000a9c3a97209 */ /* 0x000fe40007810000 */
[----:B------:R-:W-:Y:S02]  /*8880*/  FSEL R10, R10, -INF , !P2 ;  /* 0xff8000000a0a7808 */ /* 0x000fe40005000000 */
[----:B------:R-:W-:Y:S02]  /*8890*/  FMNMX.FTZ R169, R200, R169, !PT ;  /* 0x000000a9c8a97209 */ /* 0x000fe40007810000 */
[----:B------:R-:W-:Y:S02]  /*88a0*/  ISETP.NE.AND P2, PT, R21, RZ, PT ;  /* 0x000000ff1500720c */ /* 0x000fe40003f45270 */
[----:B------:R-:W-:Y:S02]  /*88b0*/  FMNMX.FTZ R169, R201, R169, !PT ;  /* 0x000000a9c9a97209 */ /* 0x000fe40007810000 */
[----:B------:R-:W-:Y:S02]  /*88c0*/  ISETP.GT.AND P2, PT, R0, 0x1, !P2 ;  /* 0x000000010000780c */ /* 0x000fe40005744270 */
        /* <DEDUP_REMOVED lines=12> */
[----:B------:R-:W-:Y:S01]  /*8990*/  ISETP.NE.AND P2, PT, R192, RZ, PT ;  /* 0x000000ffc000720c */ /* 0x000fe20003f45270 */
[----:B------:R-:W1:Y:S01]  /*89a0*/  SHFL.BFLY PT, R7, R169, 0x2, 0x1f ;  /* 0x0c401f00a9077f89 */ /* 0x000e6200000e0000 */
[----:B------:R-:W-:Y:S02]  /*89b0*/  FMNMX.FTZ R3, R6, R166, !PT ;  /* 0x000000a606037209 */ /* 0x000fe40007810000 */
[----:B------:R-:W-:Y:S02]  /*89c0*/  ISETP.GT.AND P2, PT, R0, 0x9, !P2 ;  /* 0x000000090000780c */ /* 0x000fe40005744270 */
[----:B------:R-:W-:Y:S02]  /*89d0*/  FMNMX.FTZ R3, R19, R3, !PT ;  /* 0x0000000313037209 */ /* 0x000fe40007810000 */
[----:B------:R-:W-:Y:S02]  /*89e0*/  ISETP.LT.OR P2, PT, R2, 0xa, P2 ;  /* 0x0000000a0200780c */ /* 0x000fe40001741670 */
[----:B------:R-:W-:Y:S02]  /*89f0*/  FMNMX.FTZ R3, R196, R3, !PT ;  /* 0x00000003c4037209 */ /* 0x000fe40007810000 */
[----:B------:R-:W-:Y:S02]  /*8a00*/  FSEL R15, R15, -INF , !P2 ;  /* 0xff8000000f0f7808 */ /* 0x000fe40005000000 */
[----:B------:R-:W-:Y:S02]  /*8a10*/  ISETP.NE.AND P2, PT, R172, RZ, PT ;  /* 0x000000ffac00720c */ /* 0x000fe40003f45270 */
[----:B------:R-:W-:Y:S02]  /*8a20*/  FMNMX.FTZ R3, R197, R3, !PT ;  /* 0x00000003c5037209 */ /* 0x000fe40007810000 */
[----:B------:R-:W-:Y:S02]  /*8a30*/  ISETP.GT.AND P2, PT, R0, 0x10, !P2 ;  /* 0x000000100000780c */ /* 0x000fe40005744270 */
[----:B------:R-:W-:Y:S02]  /*8a40*/  FMNMX.FTZ R3, R202, R3, !PT ;  /* 0x00000003ca037209 */ /* 0x000fe40007810000 */
[----:B------:R-:W-:Y:S02]  /*8a50*/  ISETP.LT.OR P2, PT, R2, 0x11, P2 ;  /* 0x000000110200780c */ /* 0x000fe40001741670 */
[----:B------:R-:W-:Y:S02]  /*8a60*/  FMNMX.FTZ R3, R203, R3, !PT ;  /* 0x00000003cb037209 */ /* 0x000fe40007810000 */
[----:B------:R-:W-:Y:S02]  /*8a70*/  FSEL R199, R26, -INF , !P2 ;  /* 0xff8000001ac77808 */ /* 0x000fe40005000000 */
[----:B------:R-:W-:Y:S02]  /*8a80*/  ISETP.NE.AND P2, PT, R18, RZ, PT ;  /* 0x000000ff1200720c */ /* 0x000fe40003f45270 */
[----:B-1----:R-:W-:Y:S02]  /*8a90*/  FMNMX.FTZ R169, R169, R7, !PT ;  /* 0x00000007a9a97209 */ /* 0x002fe40007810000 */
[----:B------:R-:W-:Y:S02]  /*8aa0*/  ISETP.GT.AND P2, PT, R0, 0x11, !P2 ;  /* 0x000000110000780c */ /* 0x000fe40005744270 */
[----:B------:R-:W-:Y:S01]  /*8ab0*/  FMNMX.FTZ R3, R208, R3, !PT ;  /* 0x00000003d0037209 */ /* 0x000fe20007810000 */
[----:B------:R-:W1:Y:S01]  /*8ac0*/  SHFL.BFLY PT, R7, R169, 0x1, 0x1f ;  /* 0x0c201f00a9077f89 */ /* 0x000e6200000e0000 */
        /* <DEDUP_REMOVED lines=13> */
[----:B-1----:R-:W-:Y:S02]  /*8ba0*/  FMNMX.FTZ R169, R169, R7, !PT ;  /* 0x00000007a9a97209 */ /* 0x002fe40007810000 */
[----:B------:R-:W-:Y:S02]  /*8bb0*/  ISETP.LT.OR P2, PT, R2, 0x1a, P2 ;  /* 0x0000001a0200780c */ /* 0x000fe40001741670 */
[----:B------:R-:W-:Y:S01]  /*8bc0*/  FMNMX.FTZ R3, R246, R3, !PT ;  /* 0x00000003f6037209 */ /* 0x000fe20007810000 */
[----:B------:R-:W-:Y:S01]  /*8bd0*/  FMUL.FTZ R173, R169, c[0x0][0x2d0] ;  /* 0x0000b400a9ad7a20 */ /* 0x000fe20000410000 */
[----:B------:R-:W-:Y:S02]  /*8be0*/  FSEL R198, R31, -INF , !P2 ;  /* 0xff8000001fc67808 */ /* 0x000fe40005000000 */
[----:B------:R-:W-:Y:S01]  /*8bf0*/  FSETP.NEU.FTZ.AND P2, PT, R169, -INF , PT ;  /* 0xff800000a900780b */ /* 0x000fe20003f5d000 */
[----:B------:R-:W1:Y:S01]  /*8c00*/  SHFL.BFLY PT, R168, R3, 0x2, 0x1f ;  /* 0x0c401f0003a87f89 */ /* 0x000e6200000e0000 */
[----:B------:R-:W-:Y:S02]  /*8c10*/  FMNMX.FTZ R4, R20, R4, !PT ;  /* 0x0000000414047209 */ /* 0x000fe40007810000 */
[----:B------:R-:W-:Y:S02]  /*8c20*/  FSEL R173, R173, RZ, P2 ;  /* 0x000000ffadad7208 */ /* 0x000fe40001000000 */
[----:B------:R-:W-:Y:S02]  /*8c30*/  FMNMX.FTZ R4, R12, R4, !PT ;  /* 0x000000040c047209 */ /* 0x000fe40007810000 */
[----:B------:R-:W-:Y:S01]  /*8c40*/  ISETP.GT.AND P1, PT, R0, 0x20, !P1 ;  /* 0x000000200000780c */ /* 0x000fe20004f24270 */
[--C-:B------:R-:W-:Y:S01]  /*8c50*/  FFMA.FTZ R5, R5, c[0x0][0x2d0], -R173.reuse ;  /* 0x0000b40005057a23 */ /* 0x100fe200000108ad */
[----:B------:R-:W-:Y:S01]  /*8c60*/  FMNMX.FTZ R4, R13, R4, !PT ;  /* 0x000000040d047209 */ /* 0x000fe20007810000 */
[--C-:B------:R-:W-:Y:S01]  /*8c70*/  FFMA.FTZ R16, R16, c[0x0][0x2d0], -R173.reuse ;  /* 0x0000b40010107a23 */ /* 0x100fe200000108ad */
[----:B------:R-:W-:Y:S01]  /*8c80*/  ISETP.LT.OR P1, PT, R2, 0x21, P1 ;  /* 0x000000210200780c */ /* 0x000fe20000f21670 */
[----:B------:R2:W-:Y:S01]  /*8c90*/  MUFU.EX2 R24, R5 ;  /* 0x0000000500187308 */ /* 0x0005e20000000800 */
[----:B------:R-:W-:Y:S02]  /*8ca0*/  FMNMX.FTZ R4, R206, R4, !PT ;  /* 0x00000004ce047209 */ /* 0x000fe40007810000 */
[----:B------:R-:W-:Y:S02]  /*8cb0*/  FSEL R216, R42, -INF , !P1 ;  /* 0xff8000002ad87808 */ /* 0x000fe40004800000 */
[----:B------:R-:W-:Y:S02]  /*8cc0*/  FMNMX.FTZ R4, R207, R4, !PT ;  /* 0x00000004cf047209 */ /* 0x000fe40007810000 */
[C---:B------:R-:W-:Y:S02]  /*8cd0*/  ISETP.GT.AND P6, PT, R0.reuse, 0x21, !P6 ;  /* 0x000000210000780c */ /* 0x040fe400077c4270 */
[----:B------:R-:W-:Y:S01]  /*8ce0*/  FMNMX.FTZ R4, R211, R4, !PT ;  /* 0x00000004d3047209 */ /* 0x000fe20007810000 */
[----:B------:R-:W3:Y:S01]  /*8cf0*/  MUFU.EX2 R45, R16 ;  /* 0x00000010002d7308 */ /* 0x000ee20000000800 */
[----:B------:R-:W-:Y:S02]  /*8d00*/  ISETP.GT.AND P5, PT, R0, 0x28, !P5 ;  /* 0x000000280000780c */ /* 0x000fe40006fa4270 */
[----:B------:R-:W-:Y:S02]  /*8d10*/  FMNMX.FTZ R4, R212, R4, !PT ;  /* 0x00000004d4047209 */ /* 0x000fe40007810000 */
[----:B-1----:R-:W-:Y:S02]  /*8d20*/  FMNMX.FTZ R168, R3, R168, !PT ;  /* 0x000000a803a87209 */ /* 0x002fe40007810000 */
[----:B------:R-:W-:Y:S02]  /*8d30*/  FMNMX.FTZ R3, R244, R4, !PT ;  /* 0x00000004f4037209 */ /* 0x000fe40007810000 */
[----:B------:R-:W-:Y:S01]  /*8d40*/  FMNMX.FTZ R4, R10, R171, !PT ;  /* 0x000000ab0a047209 */ /* 0x000fe20007810000 */
[----:B------:R-:W1:Y:S01]  /*8d50*/  SHFL.BFLY PT, R7, R168, 0x1, 0x1f ;  /* 0x0c201f00a8077f89 */ /* 0x000e6200000e0000 */
[----:B------:R-:W-:Y:S02]  /*8d60*/  FMNMX.FTZ R3, R245, R3, !PT ;  /* 0x00000003f5037209 */ /* 0x000fe40007810000 */
[----:B------:R-:W-:Y:S02]  /*8d70*/  FMNMX.FTZ R4, R11, R4, !PT ;  /* 0x000000040b047209 */ /* 0x000fe40007810000 */
[----:B------:R-:W-:Y:S02]  /*8d80*/  FMNMX.FTZ R3, R247, R3, !PT ;  /* 0x00000003f7037209 */ /* 0x000fe40007810000 */
[----:B--2---:R-:W-:Y:S01]  /*8d90*/  FMNMX.FTZ R5, R14, R4, !PT ;  /* 0x000000040e057209 */ /* 0x004fe20007810000 */
[--C-:B------:R-:W-:Y:S01]  /*8da0*/  FFMA.FTZ R4, R194, c[0x0][0x2d0], -R173.reuse ;  /* 0x0000b400c2047a23 */ /* 0x100fe200000108ad */
[----:B------:R-:W-:Y:S02]  /*8db0*/  FMNMX.FTZ R3, R248, R3, !PT ;  /* 0x00000003f8037209 */ /* 0x000fe40007810000 */
[----:B------:R-:W-:Y:S01]  /*8dc0*/  FMNMX.FTZ R5, R15, R5, !PT ;  /* 0x000000050f057209 */ /* 0x000fe20007810000 */
[----:B------:R2:W-:Y:S01]  /*8dd0*/  MUFU.EX2 R25, R4 ;  /* 0x0000000400197308 */ /* 0x0005e20000000800 */
[----:B------:R-:W-:Y:S01]  /*8de0*/  ISETP.GT.AND P0, PT, R0, 0x29, !P0 ;  /* 0x000000290000780c */ /* 0x000fe20004704270 */
[----:B------:R-:W4:Y:S01]  /*8df0*/  SHFL.BFLY PT, R9, R3, 0x2, 0x1f ;  /* 0x0c401f0003097f89 */ /* 0x000f2200000e0000 */
[C---:B------:R-:W-:Y:S02]  /*8e00*/  ISETP.LT.OR P6, PT, R2.reuse, 0x22, P6 ;  /* 0x000000220200780c */ /* 0x040fe400037c1670 */
[----:B------:R-:W-:Y:S02]  /*8e10*/  ISETP.LT.OR P5, PT, R2, 0x29, P5 ;  /* 0x000000290200780c */ /* 0x000fe40002fa1670 */
[----:B------:R-:W-:Y:S02]  /*8e20*/  FSEL R214, R43, -INF , !P6 ;  /* 0xff8000002bd67808 */ /* 0x000fe40007000000 */
[----:B------:R-:W-:Y:S02]  /*8e30*/  FSEL R215, R46, -INF , !P5 ;  /* 0xff8000002ed77808 */ /* 0x000fe40006800000 */
[----:B------:R-:W-:Y:S02]  /*8e40*/  ISETP.LT.OR P0, PT, R2, 0x2a, P0 ;  /* 0x0000002a0200780c */ /* 0x000fe40000701670 */
[----:B-1----:R-:W-:Y:S02]  /*8e50*/  FMNMX.FTZ R168, R168, R7, !PT ;  /* 0x00000007a8a87209 */ /* 0x002fe40007810000 */
[----:B------:R-:W-:Y:S02]  /*8e60*/  FSEL R172, R47, -INF , !P0 ;  /* 0xff8000002fac7808 */ /* 0x000fe40004000000 */
[C---:B------:R-:W-:Y:S01]  /*8e70*/  FSETP.NEU.FTZ.AND P1, PT, R168.reuse, -INF , PT ;  /* 0xff800000a800780b */ /* 0x040fe20003f3d000 */
[----:B------:R-:W-:Y:S01]  /*8e80*/  FMUL.FTZ R174, R168, c[0x0][0x2d0] ;  /* 0x0000b400a8ae7a20 */ /* 0x000fe20000410000 */
[----:B---3--:R-:W-:Y:S04]  /*8e90*/  F2FP.PACK_AB R192, R24, R45 ;  /* 0x0000002d18c0723e */ /* 0x008fe800000000ff */
[----:B------:R-:W-:Y:S02]  /*8ea0*/  FSEL R174, R174, RZ, P1 ;  /* 0x000000ffaeae7208 */ /* 0x000fe40000800000 */
[----:B--2---:R-:W-:Y:S01]  /*8eb0*/  FMNMX.FTZ R4, R199, R5, !PT ;  /* 0x00000005c7047209 */ /* 0x004fe20007810000 */
[----:B------:R-:W-:Y:S01]  /*8ec0*/  FFMA.FTZ R5, R195, c[0x0][0x2d0], -R173 ;  /* 0x0000b400c3057a23 */ /* 0x000fe200000108ad */
[----:B----4-:R-:W-:Y:S01]  /*8ed0*/  FMNMX.FTZ R3, R3, R9, !PT ;  /* 0x0000000903037209 */ /* 0x010fe20007810000 */
[--C-:B------:R-:W-:Y:S01]  /*8ee0*/  FFMA.FTZ R0, R19, c[0x0][0x2d0], -R174.reuse ;  /* 0x0000b40013007a23 */ /* 0x100fe200000108ae */
[----:B------:R-:W-:Y:S01]  /*8ef0*/  FMNMX.FTZ R4, R210, R4, !PT ;  /* 0x00000004d2047209 */ /* 0x000fe20007810000 */
[----:B------:R1:W2:Y:S02]  /*8f00*/  MUFU.EX2 R33, R5 ;  /* 0x0000000500217308 */ /* 0x0002a40000000800 */
[----:B------:R-:W3:Y:S08]  /*8f10*/  SHFL.BFLY PT, R167, R3, 0x1, 0x1f ;  /* 0x0c201f0003a77f89 */ /* 0x000ef000000e0000 */
[----:B------:R-:W4:Y:S01]  /*8f20*/  MUFU.EX2 R28, R0 ;  /* 0x00000000001c7308 */ /* 0x000f220000000800 */
[----:B-1----:R-:W-:Y:S01]  /*8f30*/  FMNMX.FTZ R5, R213, R4, !PT ;  /* 0x00000004d5057209 */ /* 0x002fe20007810000 */
[--C-:B------:R-:W-:Y:S01]  /*8f40*/  FFMA.FTZ R4, R6, c[0x0][0x2d0], -R174.reuse ;  /* 0x0000b40006047a23 */ /* 0x100fe200000108ae */
[----:B---3--:R-:W-:Y:S01]  /*8f50*/  FMNMX.FTZ R167, R3, R167, !PT ;  /* 0x000000a703a77209 */ /* 0x008fe20007810000 */
[--C-:B------:R-:W-:Y:S01]  /*8f60*/  FFMA.FTZ R3, R197, c[0x0][0x2d0], -R174.reuse ;  /* 0x0000b400c5037a23 */ /* 0x100fe200000108ae */
[----:B------:R-:W-:Y:S05]  /*8f70*/  FMNMX.FTZ R5, R198, R5, !PT ;  /* 0x00000005c6057209 */ /* 0x000fea0007810000 */
[----:B------:R1:W3:Y:S01]  /*8f80*/  MUFU.EX2 R44, R4 ;  /* 0x00000004002c7308 */ /* 0x0002e20000000800 */
[C---:B------:R-:W-:Y:S01]  /*8f90*/  FSETP.NEU.FTZ.AND P0, PT, R167.reuse, -INF , PT ;  /* 0xff800000a700780b */ /* 0x040fe20003f1d000 */
[----:B------:R-:W-:Y:S01]  /*8fa0*/  FMUL.FTZ R175, R167, c[0x0][0x2d0] ;  /* 0x0000b400a7af7a20 */ /* 0x000fe20000410000 */
[----:B--2---:R-:W-:Y:S02]  /*8fb0*/  F2FP.PACK_AB R194, R33, R25 ;  /* 0x0000001921c2723e */ /* 0x004fe400000000ff */
[----:B----4-:R-:W-:Y:S02]  /*8fc0*/  MOV R197, R28 ;  /* 0x0000001c00c57202 */ /* 0x010fe40000000f00 */
[----:B------:R-:W-:Y:S05]  /*8fd0*/  FSEL R175, R175, RZ, P0 ;  /* 0x000000ffafaf7208 */ /* 0x000fea0000000000 */
[--C-:B------:R-:W-:Y:S04]  /*8fe0*/  FFMA.FTZ R8, R8, c[0x0][0x2d0], -R175.reuse ;  /* 0x0000b40008087a23 */ /* 0x100fe800000108af */
[----:B------:R-:W-:Y:S01]  /*8ff0*/  MUFU.EX2 R42, R8 ;  /* 0x00000008002a7308 */ /* 0x000fe20000000800 */
[----:B-1----:R-:W-:Y:S09]  /*9000*/  FMNMX.FTZ R4, R216, R5, !PT ;  /* 0x00000005d8047209 */ /* 0x002ff20007810000 */
[----:B------:R1:W-:Y:S01]  /*9010*/  MUFU.EX2 R5, R3 ;  /* 0x0000000300057308 */ /* 0x0003e20000000800 */
[----:B---3--:R-:W-:Y:S02]  /*9020*/  F2FP.PACK_AB R193, R197, R44 ;  /* 0x0000002cc5c1723e */ /* 0x008fe400000000ff */
[----:B------:R-:W-:Y:S01]  /*9030*/  FMNMX.FTZ R2, R214, R4, !PT ;  /* 0x00000004d6027209 */ /* 0x000fe20007810000 */
[--C-:B------:R-:W-:Y:S03]  /*9040*/  FFMA.FTZ R4, R12, c[0x0][0x2d0], -R175.reuse ;  /* 0x0000b4000c047a23 */ /* 0x100fe600000108af */
[----:B------:R-:W-:Y:S01]  /*9050*/  FMNMX.FTZ R0, R215, R2, !PT ;  /* 0x00000002d7007209 */ /* 0x000fe20007810000 */
[----:B------:R-:W-:Y:S02]  /*9060*/  FFMA.FTZ R2, R196, c[0x0][0x2d0], -R174 ;  /* 0x0000b400c4027a23 */ /* 0x000fe400000108ae */
[----:B------:R-:W-:Y:S01]  /*9070*/  MUFU.EX2 R6, R4 ;  /* 0x0000000400067308 */ /* 0x000fe20000000800 */
[----:B------:R-:W-:Y:S09]  /*9080*/  FMNMX.FTZ R0, R172, R0, !PT ;  /* 0x00000000ac007209 */ /* 0x000ff20007810000 */
[----:B------:R2:W-:Y:S01]  /*9090*/  MUFU.EX2 R196, R2 ;  /* 0x0000000200c47308 */ /* 0x0005e20000000800 */
[--C-:B-1----:R-:W-:Y:S02]  /*90a0*/  FFMA.FTZ R3, R20, c[0x0][0x2d0], -R175.reuse ;  /* 0x0000b40014037a23 */ /* 0x102fe400000108af */
[----:B------:R-:W-:Y:S07]  /*90b0*/  LDSM.16.MT88.4 R20, [R225+0x100] ;  /* 0x00010000e114783b */ /* 0x000fee0000004200 */
[----:B------:R1:W-:Y:S01]  /*90c0*/  MUFU.EX2 R34, R3 ;  /* 0x0000000300227308 */ /* 0x0003e20000000800 */
[----:B--2---:R-:W1:Y:S02]  /*90d0*/  SHFL.BFLY PT, R2, R0, 0x2, 0x1f ;  /* 0x0c401f0000027f89 */ /* 0x004e6400000e0000 */
[----:B-1----:R-:W-:Y:S01]  /*90e0*/  FMNMX.FTZ R3, R0, R2, !PT ;  /* 0x0000000200037209 */ /* 0x002fe20007810000 */
[----:B------:R-:W-:Y:S01]  /*90f0*/  FFMA.FTZ R2, R13, c[0x0][0x2d0], -R175 ;  /* 0x0000b4000d027a23 */ /* 0x000fe200000108af */
[----:B------:R-:W-:Y:S05]  /*9100*/  FSEL R0, R169, RZ, P2 ;  /* 0x000000ffa9007208 */ /* 0x000fea0001000000 */
[----:B------:R1:W-:Y:S01]  /*9110*/  MUFU.EX2 R40, R2 ;  /* 0x0000000200287308 */ /* 0x0003e20000000800 */
[----:B------:R-:W2:Y:S01]  /*9120*/  SHFL.BFLY PT, R4, R3, 0x1, 0x1f ;  /* 0x0c201f0003047f89 */ /* 0x000ea200000e0000 */
[----:B------:R-:W-:Y:S04]  /*9130*/  FADD.FTZ R0, -R0, R164 ;  /* 0x000000a400007221 */ /* 0x000fe80000010100 */
[----:B------:R-:W-:Y:S04]  /*9140*/  FMUL.FTZ R0, R0, c[0x0][0x2d0] ;  /* 0x0000b40000007a20 */ /* 0x000fe80000410000 */
[----:B------:R3:W4:Y:S01]  /*9150*/  MUFU.EX2 R165, R0 ;  /* 0x0000000000a57308 */ /* 0x0007220000000800 */
[----:B-1----:R-:W-:Y:S02]  /*9160*/  FSEL R2, R168, RZ, P1 ;  /* 0x000000ffa8027208 */ /* 0x002fe40000800000 */
[----:B--2---:R-:W-:Y:S03]  /*9170*/  FMNMX.FTZ R3, R3, R4, !PT ;  /* 0x0000000403037209 */ /* 0x004fe60007810000 */
[----:B------:R-:W-:Y:S02]  /*9180*/  FADD.FTZ R2, -R2, R166 ;  /* 0x000000a602027221 */ /* 0x000fe40000010100 */
[----:B------:R-:W-:Y:S02]  /*9190*/  FMUL.FTZ R166, R3, c[0x0][0x2d0] ;  /* 0x0000b40003a67a20 */ /* 0x000fe40000410000 */
[----:B------:R-:W-:Y:S01]  /*91a0*/  FMUL.FTZ R2, R2, c[0x0][0x2d0] ;  /* 0x0000b40002027a20 */ /* 0x000fe20000410000 */
[----:B---3--:R-:W-:Y:S01]  /*91b0*/  FSEL R0, R167, RZ, P0 ;  /* 0x000000ffa7007208 */ /* 0x008fe20000000000 */
[----:B----4-:R-:W-:Y:S01]  /*91c0*/  FMUL.FTZ R16, R165, R188 ;  /* 0x000000bca5107220 */ /* 0x010fe20000410000 */
[----:B------:R-:W-:Y:S01]  /*91d0*/  FSETP.NEU.FTZ.AND P0, PT, R3, -INF , PT ;  /* 0xff8000000300780b */ /* 0x000fe20003f1d000 */
[----:B------:R-:W1:Y:S01]  /*91e0*/  MUFU.EX2 R164, R2 ;  /* 0x0000000200a47308 */ /* 0x000e620000000800 */
[C---:B------:R-:W-:Y:S01]  /*91f0*/  FMUL.FTZ R17, R165.reuse, R189 ;  /* 0x000000bda5117220 */ /* 0x040fe20000410000 */
[----:B------:R-:W-:Y:S01]  /*9200*/  MOV R189, R40 ;  /* 0x0000002800bd7202 */ /* 0x000fe20000000f00 */
[----:B------:R-:W-:Y:S01]  /*9210*/  FADD.FTZ R0, -R0, R170 ;  /* 0x000000aa00007221 */ /* 0x000fe20000010100 */
[----:B------:R-:W-:Y:S01]  /*9220*/  FSEL R166, R166, RZ, P0 ;  /* 0x000000ffa6a67208 */ /* 0x000fe20000000000 */
[C---:B------:R-:W-:Y:S01]  /*9230*/  FMUL.FTZ R32, R165.reuse, R144 ;  /* 0x00000090a5207220 */ /* 0x040fe20000410000 */
[----:B------:R-:W-:Y:S01]  /*9240*/  MOV R170, R6 ;  /* 0x0000000600aa7202 */ /* 0x000fe20000000f00 */
[----:B------:R-:W-:Y:S01]  /*9250*/  FMUL.FTZ R0, R0, c[0x0][0x2d0] ;  /* 0x0000b40000007a20 */ /* 0x000fe20000410000 */
[----:B------:R-:W-:Y:S01]  /*9260*/  MOV R144, R33 ;  /* 0x0000002100907202 */ /* 0x000fe20000000f00 */
[--C-:B------:R-:W-:Y:S02]  /*9270*/  FFMA.FTZ R4, R14, c[0x0][0x2d0], -R166.reuse ;  /* 0x0000b4000e047a23 */ /* 0x100fe400000108a6 */
[----:B------:R2:W3:Y:S01]  /*9280*/  MUFU.EX2 R2, R0 ;  /* 0x0000000000027308 */ /* 0x0004e20000000800 */
[C---:B------:R-:W-:Y:S01]  /*9290*/  FMUL.FTZ R33, R165.reuse, R145 ;  /* 0x00000091a5217220 */ /* 0x040fe20000410000 */
[----:B------:R-:W-:Y:S01]  /*92a0*/  MOV R145, R45 ;  /* 0x0000002d00917202 */ /* 0x000fe20000000f00 */
[C---:B------:R-:W-:Y:S02]  /*92b0*/  FMUL.FTZ R48, R165.reuse, R160 ;  /* 0x000000a0a5307220 */ /* 0x040fe40000410000 */
[C---:B------:R-:W-:Y:S02]  /*92c0*/  FMUL.FTZ R49, R165.reuse, R161 ;  /* 0x000000a1a5317220 */ /* 0x040fe40000410000 */
[C---:B------:R-:W-:Y:S02]  /*92d0*/  FMUL.FTZ R52, R165.reuse, R52 ;  /* 0x00000034a5347220 */ /* 0x040fe40000410000 */
[C---:B------:R-:W-:Y:S01]  /*92e0*/  FMUL.FTZ R53, R165.reuse, R53 ;  /* 0x00000035a5357220 */ /* 0x040fe20000410000 */
[----:B------:R4:W-:Y:S01]  /*92f0*/  MUFU.EX2 R12, R4 ;  /* 0x00000004000c7308 */ /* 0x0009e20000000800 */
[----:B------:R-:W-:Y:S02]  /*9300*/  FMUL.FTZ R64, R165, R64 ;  /* 0x00000040a5407220 */ /* 0x000fe40000410000 */
[----:B-1----:R-:W-:Y:S01]  /*9310*/  FMUL.FTZ R6, R164, R178 ;  /* 0x000000b2a4067220 */ /* 0x002fe20000410000 */
[----:B------:R-:W-:Y:S01]  /*9320*/  F2FP.PACK_AB R178, R40, R170 ;  /* 0x000000aa28b2723e */ /* 0x000fe200000000ff */
[C---:B------:R-:W-:Y:S02]  /*9330*/  FMUL.FTZ R7, R164.reuse, R179 ;  /* 0x000000b3a4077220 */ /* 0x040fe40000410000 */
[C---:B------:R-:W-:Y:S02]  /*9340*/  FMUL.FTZ R18, R164.reuse, R190 ;  /* 0x000000bea4127220 */ /* 0x040fe40000410000 */
[C---:B------:R-:W-:Y:S02]  /*9350*/  FMUL.FTZ R19, R164.reuse, R191 ;  /* 0x000000bfa4137220 */ /* 0x040fe40000410000 */
[C---:B------:R-:W-:Y:S02]  /*9360*/  FMUL.FTZ R50, R164.reuse, R162 ;  /* 0x000000a2a4327220 */ /* 0x040fe40000410000 */
[----:B------:R-:W-:Y:S02]  /*9370*/  FMUL.FTZ R51, R164, R163 ;  /* 0x000000a3a4337220 */ /* 0x000fe40000410000 */
[--C-:B--2---:R-:W-:Y:S02]  /*9380*/  FFMA.FTZ R0, R10, c[0x0][0x2d0], -R166.reuse ;  /* 0x0000b4000a007a23 */ /* 0x104fe400000108a6 */
[C---:B---3--:R-:W-:Y:S02]  /*9390*/  FMUL.FTZ R8, R2.reuse, R180 ;  /* 0x000000b402087220 */ /* 0x048fe40000410000 */
[----:B------:R-:W1:Y:S01]  /*93a0*/  MUFU.EX2 R9, R0 ;  /* 0x0000000000097308 */ /* 0x000e620000000800 */
[C---:B------:R-:W-:Y:S01]  /*93b0*/  FMUL.FTZ R13, R2.reuse, R185 ;  /* 0x000000b9020d7220 */ /* 0x040fe20000410000 */
[----:B------:R-:W-:Y:S01]  /*93c0*/  MOV R185, R34 ;  /* 0x0000002200b97202 */ /* 0x000fe20000000f00 */
[C---:B------:R-:W-:Y:S02]  /*93d0*/  FMUL.FTZ R29, R2.reuse, R141 ;  /* 0x0000008d021d7220 */ /* 0x040fe40000410000 */
[--C-:B----4-:R-:W-:Y:S02]  /*93e0*/  FFMA.FTZ R4, R15, c[0x0][0x2d0], -R166.reuse ;  /* 0x0000b4000f047a23 */ /* 0x110fe400000108a6 */
[C---:B------:R-:W-:Y:S02]  /*93f0*/  FMUL.FTZ R28, R2.reuse, R140 ;  /* 0x0000008c021c7220 */ /* 0x040fe40000410000 */
[C---:B------:R-:W-:Y:S01]  /*9400*/  FMUL.FTZ R40, R2.reuse, R152 ;  /* 0x0000009802287220 */ /* 0x040fe20000410000 */
[----:B------:R2:W3:Y:S01]  /*9410*/  MUFU.EX2 R41, R4 ;  /* 0x0000000400297308 */ /* 0x0004e20000000800 */
[----:B------:R-:W-:Y:S01]  /*9420*/  FMUL.FTZ R45, R2, R157 ;  /* 0x0000009d022d7220 */ /* 0x000fe20000410000 */
[----:B------:R-:W-:Y:S01]  /*9430*/  MOV R157, R144 ;  /* 0x00000090009d7202 */ /* 0x000fe20000000f00 */
[C---:B------:R-:W-:Y:S02]  /*9440*/  FMUL.FTZ R54, R164.reuse, R54 ;  /* 0x00000036a4367220 */ /* 0x040fe40000410000 */
[----:B------:R-:W-:Y:S02]  /*9450*/  FMUL.FTZ R55, R164, R55 ;  /* 0x00000037a4377220 */ /* 0x000fe40000410000 */
[C---:B------:R-:W-:Y:S02]  /*9460*/  FMUL.FTZ R56, R2.reuse, R56 ;  /* 0x0000003802387220 */ /* 0x040fe40000410000 */
[C---:B------:R-:W-:Y:S02]  /*9470*/  FMUL.FTZ R57, R2.reuse, R57 ;  /* 0x0000003902397220 */ /* 0x040fe40000410000 */
[C---:B------:R-:W-:Y:S02]  /*9480*/  FMUL.FTZ R60, R2.reuse, R60 ;  /* 0x0000003c023c7220 */ /* 0x040fe40000410000 */
[C---:B------:R-:W-:Y:S01]  /*9490*/  FMUL.FTZ R61, R2.reuse, R61 ;  /* 0x0000003d023d7220 */ /* 0x040fe20000410000 */
[----:B-1----:R-:W-:Y:S01]  /*94a0*/  MOV R180, R9 ;  /* 0x0000000900b47202 */ /* 0x002fe20000000f00 */
[----:B------:R-:W-:Y:S02]  /*94b0*/  FFMA.FTZ R0, R11, c[0x0][0x2d0], -R166 ;  /* 0x0000b4000b007a23 */ /* 0x000fe400000108a6 */
[C---:B------:R-:W-:Y:S01]  /*94c0*/  FMUL.FTZ R9, R2.reuse, R181 ;  /* 0x000000b502097220 */ /* 0x040fe20000410000 */
[----:B------:R-:W-:Y:S01]  /*94d0*/  MOV R181, R25 ;  /* 0x0000001900b57202 */ /* 0x000fe20000000f00 */
[----:B------:R1:W4:Y:S01]  /*94e0*/  MUFU.EX2 R35, R0 ;  /* 0x0000000000237308 */ /* 0x0003220000000800 */
[----:B------:R-:W-:Y:S02]  /*94f0*/  FMUL.FTZ R25, R2, R137 ;  /* 0x0000008902197220 */ /* 0x000fe40000410000 */
[C---:B------:R-:W-:Y:S02]  /*9500*/  FMUL.FTZ R65, R165.reuse, R65 ;  /* 0x00000041a5417220 */ /* 0x040fe40000410000 */
[----:B--2---:R-:W-:Y:S01]  /*9510*/  FMUL.FTZ R4, R165, R176 ;  /* 0x000000b0a5047220 */ /* 0x004fe20000410000 */
[----:B------:R-:W-:Y:S01]  /*9520*/  F2FP.PACK_AB R176, R34, R42 ;  /* 0x0000002a22b0723e */ /* 0x000fe200000000ff */
[C---:B------:R-:W-:Y:S01]  /*9530*/  FMUL.FTZ R34, R164.reuse, R146 ;  /* 0x00000092a4227220 */ /* 0x040fe20000410000 */
[----:B---3--:R-:W-:Y:S01]  /*9540*/  F2FP.PACK_AB R179, R41, R12 ;  /* 0x0000000c29b3723e */ /* 0x008fe200000000ff */
[----:B------:R-:W-:Y:S01]  /*9550*/  FMUL.FTZ R66, R164, R66 ;  /* 0x00000042a4427220 */ /* 0x000fe20000410000 */
[----:B------:R-:W-:Y:S01]  /*9560*/  MOV R146, R41 ;  /* 0x0000002900927202 */ /* 0x000fe20000000f00 */
[----:B------:R-:W-:Y:S02]  /*9570*/  FMUL.FTZ R41, R2, R153 ;  /* 0x0000009902297220 */ /* 0x000fe40000410000 */
[C---:B------:R-:W-:Y:S01]  /*9580*/  FMUL.FTZ R67, R164.reuse, R67 ;  /* 0x00000043a4437220 */ /* 0x040fe20000410000 */
[----:B------:R-:W-:Y:S01]  /*9590*/  MOV R161, R146 ;  /* 0x0000009200a17202 */ /* 0x000fe20000000f00 */
[C---:B------:R-:W-:Y:S02]  /*95a0*/  FMUL.FTZ R68, R165.reuse, R68 ;  /* 0x00000044a5447220 */ /* 0x040fe40000410000 */
[----:B------:R-:W-:Y:S02]  /*95b0*/  FMUL.FTZ R69, R165, R69 ;  /* 0x00000045a5457220 */ /* 0x000fe40000410000 */
[C---:B------:R-:W-:Y:S02]  /*95c0*/  FMUL.FTZ R70, R164.reuse, R70 ;  /* 0x00000046a4467220 */ /* 0x040fe40000410000 */
[----:B------:R-:W-:Y:S02]  /*95d0*/  FMUL.FTZ R71, R164, R71 ;  /* 0x00000047a4477220 */ /* 0x000fe40000410000 */
[C---:B------:R-:W-:Y:S01]  /*95e0*/  FMUL.FTZ R72, R2.reuse, R72 ;  /* 0x0000004802487220 */ /* 0x040fe20000410000 */
[----:B-1----:R-:W-:Y:S01]  /*95f0*/  FSEL R0, R3, RZ, P0 ;  /* 0x000000ff03007208 */ /* 0x002fe20000000000 */
[----:B------:R-:W-:Y:S01]  /*9600*/  FMUL.FTZ R73, R2, R73 ;  /* 0x0000004902497220 */ /* 0x000fe20000410000 */
[----:B----4-:R-:W-:Y:S01]  /*9610*/  MOV R188, R35 ;  /* 0x0000002300bc7202 */ /* 0x010fe20000000f00 */
[----:B------:R-:W-:Y:S01]  /*9620*/  FFMA.FTZ R140, R201, c[0x0][0x2d0], -R173 ;  /* 0x0000b400c98c7a23 */ /* 0x000fe200000108ad */
[----:B------:R-:W-:Y:S01]  /*9630*/  ISETP.GT.AND P0, PT, R242, UR4, PT ;  /* 0x00000004f2007c0c */ /* 0x000fe2000bf04270 */
[----:B------:R-:W-:Y:S01]  /*9640*/  FADD.FTZ R0, -R0, R171 ;  /* 0x000000ab00007221 */ /* 0x000fe20000010100 */
[----:B------:R-:W-:Y:S01]  /*9650*/  MOV R171, R5 ;  /* 0x0000000500ab7202 */ /* 0x000fe20000000f00 */
[----:B------:R-:W-:Y:S01]  /*9660*/  FMUL.FTZ R5, R165, R177 ;  /* 0x000000b1a5057220 */ /* 0x000fe20000410000 */
[----:B------:R-:W-:Y:S01]  /*9670*/  F2FP.PACK_AB R177, R35, R180 ;  /* 0x000000b423b1723e */ /* 0x000fe200000000ff */
[----:B------:R-:W-:Y:S01]  /*9680*/  FMUL.FTZ R0, R0, c[0x0][0x2d0] ;  /* 0x0000b40000007a20 */ /* 0x000fe20000410000 */
[----:B------:R-:W-:Y:S01]  /*9690*/  F2FP.PACK_AB R195, R171, R196 ;  /* 0x000000c4abc3723e */ /* 0x000fe200000000ff */
[----:B------:R1:W-:Y:S01]  /*96a0*/  MUFU.EX2 R160, R140 ;  /* 0x0000008c00a07308 */ /* 0x0003e20000000800 */
[----:B------:R-:W-:Y:S01]  /*96b0*/  FMUL.FTZ R35, R164, R147 ;  /* 0x00000093a4237220 */ /* 0x000fe20000410000 */
[----:B------:R-:W-:Y:S01]  /*96c0*/  IADD3 R242, R242, -0x1, RZ ;  /* 0xfffffffff2f27810 */ /* 0x000fe20007ffe0ff */
[C---:B------:R-:W-:Y:S02]  /*96d0*/  FMUL.FTZ R76, R2.reuse, R76 ;  /* 0x0000004c024c7220 */ /* 0x040fe40000410000 */
[----:B------:R-:W-:Y:S01]  /*96e0*/  FMUL.FTZ R77, R2, R77 ;  /* 0x0000004d024d7220 */ /* 0x000fe20000410000 */
[-C--:B------:R-:W-:Y:S04]  /*96f0*/  HMMA.16816.F32 R4, R192, R20.reuse, R4 ;  /* 0x00000014c004723c */ /* 0x080fe80000001804 */
[----:B------:R-:W2:Y:S01]  /*9700*/  MUFU.EX2 R0, R0 ;  /* 0x0000000000007308 */ /* 0x000ea20000000800 */
[C---:B------:R-:W-:Y:S02]  /*9710*/  FMUL.FTZ R80, R165.reuse, R80 ;  /* 0x00000050a5507220 */ /* 0x040fe40000410000 */
[C---:B------:R-:W-:Y:S02]  /*9720*/  FMUL.FTZ R81, R165.reuse, R81 ;  /* 0x00000051a5517220 */ /* 0x040fe40000410000 */
[C---:B------:R-:W-:Y:S03]  /*9730*/  FMUL.FTZ R82, R164.reuse, R82 ;  /* 0x00000052a4527220 */ /* 0x040fe60000410000 */
[----:B------:R-:W-:Y:S02]  /*9740*/  FMUL.FTZ R83, R164, R83 ;  /* 0x00000053a4537220 */ /* 0x000fe40000410000 */
[C---:B------:R-:W-:Y:S02]  /*9750*/  FMUL.FTZ R84, R165.reuse, R84 ;  /* 0x00000054a5547220 */ /* 0x040fe40000410000 */
[C---:B------:R-:W-:Y:S02]  /*9760*/  FMUL.FTZ R85, R165.reuse, R85 ;  /* 0x00000055a5557220 */ /* 0x040fe40000410000 */
[--C-:B-1----:R-:W-:Y:S02]  /*9770*/  FFMA.FTZ R140, R202, c[0x0][0x2d0], -R174.reuse ;  /* 0x0000b400ca8c7a23 */ /* 0x102fe400000108ae */
[C---:B------:R-:W-:Y:S02]  /*9780*/  FMUL.FTZ R86, R164.reuse, R86 ;  /* 0x00000056a4567220 */ /* 0x040fe40000410000 */
[----:B------:R-:W-:Y:S01]  /*9790*/  FMUL.FTZ R87, R164, R87 ;  /* 0x00000057a4577220 */ /* 0x000fe20000410000 */
[----:B------:R1:W-:Y:S01]  /*97a0*/  MUFU.EX2 R191, R140 ;  /* 0x0000008c00bf7308 */ /* 0x0003e20000000800 */
[C---:B------:R-:W-:Y:S02]  /*97b0*/  FMUL.FTZ R88, R2.reuse, R88 ;  /* 0x0000005802587220 */ /* 0x040fe40000410000 */
[----:B------:R-:W-:Y:S02]  /*97c0*/  FMUL.FTZ R89, R2, R89 ;  /* 0x0000005902597220 */ /* 0x000fe40000410000 */
[C---:B--2---:R-:W-:Y:S01]  /*97d0*/  FMUL.FTZ R10, R0.reuse, R182 ;  /* 0x000000b6000a7220 */ /* 0x044fe20000410000 */
[----:B------:R-:W-:Y:S01]  /*97e0*/  MOV R182, R24 ;  /* 0x0000001800b67202 */ /* 0x000fe20000000f00 */
[----:B------:R-:W-:Y:S01]  /*97f0*/  FMUL.FTZ R11, R0, R183 ;  /* 0x000000b7000b7220 */ /* 0x000fe20000410000 */
[----:B------:R-:W-:Y:S01]  /*9800*/  MOV R183, R12 ;  /* 0x0000000c00b77202 */ /* 0x000fe20000000f00 */
[----:B------:R-:W-:Y:S02]  /*9810*/  FMUL.FTZ R24, R2, R136 ;  /* 0x0000008802187220 */ /* 0x000fe40000410000 */
[C---:B------:R-:W-:Y:S02]  /*9820*/  FMUL.FTZ R26, R0.reuse, R138 ;  /* 0x0000008a001a7220 */ /* 0x040fe40000410000 */
[----:B------:R-:W-:Y:S01]  /*9830*/  FMUL.FTZ R27, R0, R139 ;  /* 0x0000008b001b7220 */ /* 0x000fe20000410000 */
[C---:B------:R-:W-:Y:S01]  /*9840*/  HMMA.16816.F32 R8, R176.reuse, R20, R8 ;  /* 0x00000014b008723c */ /* 0x040fe20000001808 */
[----:B------:R-:W-:Y:S03]  /*9850*/  LDSM.16.MT88.4 R136, [R227+0x100] ;  /* 0x00010000e388783b */ /* 0x000fe60000004200 */
[----:B------:R-:W-:Y:S02]  /*9860*/  FMUL.FTZ R12, R2, R184 ;  /* 0x000000b8020c7220 */ /* 0x000fe40000410000 */
[C---:B------:R-:W-:Y:S01]  /*9870*/  FMUL.FTZ R14, R0.reuse, R186 ;  /* 0x000000ba000e7220 */ /* 0x040fe20000410000 */
[----:B------:R-:W-:Y:S01]  /*9880*/  MOV R186, R44 ;  /* 0x0000002c00ba7202 */ /* 0x000fe20000000f00 */
[C---:B------:R-:W-:Y:S01]  /*9890*/  FMUL.FTZ R15, R0.reuse, R187 ;  /* 0x000000bb000f7220 */ /* 0x040fe20000410000 */
[----:B------:R-:W-:Y:S03]  /*98a0*/  MOV R187, R42 ;  /* 0x0000002a00bb7202 */ /* 0x000fe60000000f00 */
[C---:B------:R-:W-:Y:S02]  /*98b0*/  FMUL.FTZ R20, R165.reuse, R132 ;  /* 0x00000084a5147220 */ /* 0x040fe40000410000 */
[C---:B------:R-:W-:Y:S01]  /*98c0*/  FMUL.FTZ R21, R165.reuse, R133 ;  /* 0x00000085a5157220 */ /* 0x040fe20000410000 */
[-C--:B------:R-:W-:Y:S03]  /*98d0*/  HMMA.16816.F32 R12, R176, R22.reuse, R12 ;  /* 0x00000016b00c723c */ /* 0x080fe6000000180c */
[C---:B------:R-:W-:Y:S02]  /*98e0*/  FMUL.FTZ R30, R0.reuse, R142 ;  /* 0x0000008e001e7220 */ /* 0x040fe40000410000 */
[C---:B------:R-:W-:Y:S02]  /*98f0*/  FMUL.FTZ R31, R0.reuse, R143 ;  /* 0x0000008f001f7220 */ /* 0x040fe40000410000 */
[C---:B------:R-:W-:Y:S01]  /*9900*/  FMUL.FTZ R42, R0.reuse, R154 ;  /* 0x0000009a002a7220 */ /* 0x040fe20000410000 */
[C---:B------:R-:W-:Y:S04]  /*9910*/  HMMA.16816.F32 R16, R192.reuse, R22, R16 ;  /* 0x00000016c010723c */ /* 0x040fe80000001810 */
[----:B------:R-:W-:Y:S02]  /*9920*/  FMUL.FTZ R43, R0, R155 ;  /* 0x0000009b002b7220 */ /* 0x000fe40000410000 */
[----:B------:R-:W-:Y:S01]  /*9930*/  FMUL.FTZ R44, R2, R156 ;  /* 0x0000009c022c7220 */ /* 0x000fe20000410000 */
[----:B------:R-:W-:Y:S01]  /*9940*/  MOV R156, R145 ;  /* 0x00000091009c7202 */ /* 0x000fe20000000f00 */
[C---:B------:R-:W-:Y:S01]  /*9950*/  FMUL.FTZ R22, R164.reuse, R134 ;  /* 0x00000086a4167220 */ /* 0x040fe20000410000 */
[----:B------:R-:W-:Y:S03]  /*9960*/  LDSM.16.MT88.4 R152, [R227+0x900] ;  /* 0x00090000e398783b */ /* 0x000fe60000004200 */
[----:B------:R-:W-:Y:S02]  /*9970*/  FMUL.FTZ R23, R164, R135 ;  /* 0x00000087a4177220 */ /* 0x000fe40000410000 */
[C---:B------:R-:W-:Y:S01]  /*9980*/  FMUL.FTZ R46, R0.reuse, R158 ;  /* 0x0000009e002e7220 */ /* 0x040fe20000410000 */
[----:B------:R-:W-:Y:S01]  /*9990*/  MOV R158, R183 ;  /* 0x000000b7009e7202 */ /* 0x000fe20000000f00 */
[C---:B------:R-:W-:Y:S01]  /*99a0*/  FMUL.FTZ R47, R0.reuse, R159 ;  /* 0x0000009f002f7220 */ /* 0x040fe20000410000 */
[----:B------:R-:W2:Y:S01]  /*99b0*/  LDSM.16.MT88.4 R132, [R228+0x100] ;  /* 0x00010000e484783b */ /* 0x000ea20000004200 */
[C---:B------:R-:W-:Y:S01]  /*99c0*/  FMUL.FTZ R58, R0.reuse, R58 ;  /* 0x0000003a003a7220 */ /* 0x040fe20000410000 */
[-C--:B------:R-:W-:Y:S03]  /*99d0*/  HMMA.16816.F32 R20, R192, R36.reuse, R20 ;  /* 0x00000024c014723c */ /* 0x080fe60000001814 */
[C---:B------:R-:W-:Y:S01]  /*99e0*/  FMUL.FTZ R59, R0.reuse, R59 ;  /* 0x0000003b003b7220 */ /* 0x040fe20000410000 */
[----:B------:R-:W-:Y:S01]  /*99f0*/  MOV R183, R197 ;  /* 0x000000c500b77202 */ /* 0x000fe20000000f00 */
[C---:B------:R-:W-:Y:S02]  /*9a00*/  FMUL.FTZ R62, R0.reuse, R62 ;  /* 0x0000003e003e7220 */ /* 0x040fe40000410000 */
[C---:B------:R-:W-:Y:S01]  /*9a10*/  FMUL.FTZ R63, R0.reuse, R63 ;  /* 0x0000003f003f7220 */ /* 0x040fe20000410000 */
[C---:B------:R-:W-:Y:S04]  /*9a20*/  HMMA.16816.F32 R24, R176.reuse, R36, R24 ;  /* 0x00000024b018723c */ /* 0x040fe80000001818 */
[C---:B------:R-:W-:Y:S02]  /*9a30*/  FMUL.FTZ R74, R0.reuse, R74 ;  /* 0x0000004a004a7220 */ /* 0x040fe40000410000 */
[C---:B------:R-:W-:Y:S02]  /*9a40*/  FMUL.FTZ R75, R0.reuse, R75 ;  /* 0x0000004b004b7220 */ /* 0x040fe40000410000 */
[-C--:B------:R-:W-:Y:S04]  /*9a50*/  HMMA.16816.F32 R28, R176, R38.reuse, R28 ;  /* 0x00000026b01c723c */ /* 0x080fe8000000181c */
[C---:B------:R-:W-:Y:S02]  /*9a60*/  FMUL.FTZ R36, R165.reuse, R148 ;  /* 0x00000094a5247220 */ /* 0x040fe40000410000 */
[C---:B------:R-:W-:Y:S02]  /*9a70*/  FMUL.FTZ R37, R165.reuse, R149 ;  /* 0x00000095a5257220 */ /* 0x040fe40000410000 */
[C---:B------:R-:W-:Y:S04]  /*9a80*/  HMMA.16816.F32 R32, R192.reuse, R38, R32 ;  /* 0x00000026c020723c */ /* 0x040fe80000001820 */
[C---:B------:R-:W-:Y:S02]  /*9a90*/  FMUL.FTZ R78, R0.reuse, R78 ;  /* 0x0000004e004e7220 */ /* 0x040fe40000410000 */
[----:B------:R-:W-:Y:S02]  /*9aa0*/  FMUL.FTZ R79, R0, R79 ;  /* 0x0000004f004f7220 */ /* 0x000fe40000410000 */
[C---:B------:R-:W-:Y:S04]  /*9ab0*/  FMUL.FTZ R38, R164.reuse, R150 ;  /* 0x00000096a4267220 */ /* 0x040fe80000410000 */
[----:B------:R-:W-:Y:S02]  /*9ac0*/  FMUL.FTZ R39, R164, R151 ;  /* 0x00000097a4277220 */ /* 0x000fe40000410000 */
[----:B------:R-:W-:Y:S01]  /*9ad0*/  LDSM.16.MT88.4 R148, [R228+0x900] ;  /* 0x00090000e494783b */ /* 0x000fe20000004200 */
[C---:B------:R-:W-:Y:S02]  /*9ae0*/  FMUL.FTZ R90, R0.reuse, R90 ;  /* 0x0000005a005a7220 */ /* 0x040fe40000410000 */
[----:B------:R-:W-:Y:S02]  /*9af0*/  FMUL.FTZ R91, R0, R91 ;  /* 0x0000005b005b7220 */ /* 0x000fe40000410000 */
[-C--:B--2---:R-:W-:Y:S03]  /*9b00*/  HMMA.16816.F32 R36, R192, R132.reuse, R36 ;  /* 0x00000084c024723c */ /* 0x084fe60000001824 */
[C---:B------:R-:W-:Y:S02]  /*9b10*/  FMUL.FTZ R92, R2.reuse, R92 ;  /* 0x0000005c025c7220 */ /* 0x040fe40000410000 */
[----:B------:R-:W-:Y:S02]  /*9b20*/  FMUL.FTZ R93, R2, R93 ;  /* 0x0000005d025d7220 */ /* 0x000fe40000410000 */
[C---:B------:R-:W-:Y:S01]  /*9b30*/  FMUL.FTZ R94, R0.reuse, R94 ;  /* 0x0000005e005e7220 */ /* 0x040fe20000410000 */
[C---:B------:R-:W-:Y:S04]  /*9b40*/  HMMA.16816.F32 R40, R176.reuse, R132, R40 ;  /* 0x00000084b028723c */ /* 0x040fe80000001828 */
[----:B------:R-:W-:Y:S02]  /*9b50*/  FMUL.FTZ R95, R0, R95 ;  /* 0x0000005f005f7220 */ /* 0x000fe40000410000 */
[C---:B------:R-:W-:Y:S02]  /*9b60*/  FMUL.FTZ R96, R165.reuse, R96 ;  /* 0x00000060a5607220 */ /* 0x040fe40000410000 */
[-C--:B------:R-:W-:Y:S04]  /*9b70*/  HMMA.16816.F32 R44, R176, R134.reuse, R44 ;  /* 0x00000086b02c723c */ /* 0x080fe8000000182c */
[----:B------:R-:W-:Y:S02]  /*9b80*/  FMUL.FTZ R97, R165, R97 ;  /* 0x00000061a5617220 */ /* 0x000fe40000410000 */
[C---:B------:R-:W-:Y:S02]  /*9b90*/  FMUL.FTZ R98, R164.reuse, R98 ;  /* 0x00000062a4627220 */ /* 0x040fe40000410000 */
[C---:B------:R-:W-:Y:S01]  /*9ba0*/  HMMA.16816.F32 R48, R192.reuse, R134, R48 ;  /* 0x00000086c030723c */ /* 0x040fe20000001830 */
[----:B------:R-:W2:Y:S03]  /*9bb0*/  LDSM.16.MT88.4 R132, [R225+0x1900] ;  /* 0x00190000e184783b */ /* 0x000ea60000004200 */
[C---:B------:R-:W-:Y:S02]  /*9bc0*/  FMUL.FTZ R99, R164.reuse, R99 ;  /* 0x00000063a4637220 */ /* 0x040fe40000410000 */
[--C-:B-1----:R-:W-:Y:S02]  /*9bd0*/  FFMA.FTZ R140, R205, c[0x0][0x2d0], -R173.reuse ;  /* 0x0000b400cd8c7a23 */ /* 0x102fe400000108ad */
[-C--:B------:R-:W-:Y:S02]  /*9be0*/  HMMA.16816.F32 R52, R192, R136.reuse, R52 ;  /* 0x00000088c034723c */ /* 0x080fe40000001834 */
[----:B------:R1:W-:Y:S02]  /*9bf0*/  MUFU.EX2 R184, R140 ;  /* 0x0000008c00b87308 */ /* 0x0003e40000000800 */
[C---:B------:R-:W-:Y:S02]  /*9c00*/  FMUL.FTZ R100, R165.reuse, R100 ;  /* 0x00000064a5647220 */ /* 0x040fe40000410000 */
[----:B------:R-:W-:Y:S02]  /*9c10*/  FMUL.FTZ R101, R165, R101 ;  /* 0x00000065a5657220 */ /* 0x000fe40000410000 */
[C---:B------:R-:W-:Y:S04]  /*9c20*/  HMMA.16816.F32 R56, R176.reuse, R136, R56 ;  /* 0x00000088b038723c */ /* 0x040fe80000001838 */
[C---:B------:R-:W-:Y:S02]  /*9c30*/  FMUL.FTZ R102, R164.reuse, R102 ;  /* 0x00000066a4667220 */ /* 0x040fe40000410000 */
[----:B------:R-:W-:Y:S02]  /*9c40*/  FMUL.FTZ R103, R164, R103 ;  /* 0x00000067a4677220 */ /* 0x000fe40000410000 */
[-C--:B------:R-:W-:Y:S04]  /*9c50*/  HMMA.16816.F32 R60, R176, R138.reuse, R60 ;  /* 0x0000008ab03c723c */ /* 0x080fe8000000183c */
[----:B------:R-:W-:Y:S02]  /*9c60*/  FFMA.FTZ R136, R200, c[0x0][0x2d0], -R173 ;  /* 0x0000b400c8887a23 */ /* 0x000fe400000108ad */
[C---:B------:R-:W-:Y:S02]  /*9c70*/  FMUL.FTZ R104, R2.reuse, R104 ;  /* 0x0000006802687220 */ /* 0x040fe40000410000 */
[C---:B------:R-:W-:Y:S01]  /*9c80*/  HMMA.16816.F32 R64, R192.reuse, R138, R64 ;  /* 0x0000008ac040723c */ /* 0x040fe20000001840 */
[----:B------:R3:W-:Y:S03]  /*9c90*/  MUFU.EX2 R190, R136 ;  /* 0x0000008800be7308 */ /* 0x0007e60000000800 */
[----:B------:R-:W-:Y:S02]  /*9ca0*/  FMUL.FTZ R105, R2, R105 ;  /* 0x0000006902697220 */ /* 0x000fe40000410000 */
[C---:B------:R-:W-:Y:S02]  /*9cb0*/  FMUL.FTZ R106, R0.reuse, R106 ;  /* 0x0000006a006a7220 */ /* 0x040fe40000410000 */
[----:B------:R-:W-:Y:S01]  /*9cc0*/  FMUL.FTZ R107, R0, R107 ;  /* 0x0000006b006b7220 */ /* 0x000fe20000410000 */
[-C--:B--2---:R-:W-:Y:S03]  /*9cd0*/  HMMA.16816.F32 R68, R192, R132.reuse, R68 ;  /* 0x00000084c044723c */ /* 0x084fe60000001844 */
[--C-:B-1----:R-:W-:Y:S02]  /*9ce0*/  FFMA.FTZ R140, R208, c[0x0][0x2d0], -R174.reuse ;  /* 0x0000b400d08c7a23 */ /* 0x102fe400000108ae */
[C---:B------:R-:W-:Y:S02]  /*9cf0*/  FMUL.FTZ R108, R2.reuse, R108 ;  /* 0x0000006c026c7220 */ /* 0x040fe40000410000 */
[----:B------:R1:W-:Y:S01]  /*9d00*/  MUFU.EX2 R200, R140 ;  /* 0x0000008c00c87308 */ /* 0x0003e20000000800 */
[C---:B------:R-:W-:Y:S04]  /*9d10*/  HMMA.16816.F32 R72, R176.reuse, R132, R72 ;  /* 0x00000084b048723c */ /* 0x040fe80000001848 */
[----:B------:R-:W-:Y:S02]  /*9d20*/  FMUL.FTZ R109, R2, R109 ;  /* 0x0000006d026d7220 */ /* 0x000fe40000410000 */
[C---:B------:R-:W-:Y:S02]  /*9d30*/  FMUL.FTZ R110, R0.reuse, R110 ;  /* 0x0000006e006e7220 */ /* 0x040fe40000410000 */
[-C--:B------:R-:W-:Y:S01]  /*9d40*/  HMMA.16816.F32 R76, R176, R134.reuse, R76 ;  /* 0x00000086b04c723c */ /* 0x080fe2000000184c */
[----:B---3--:R-:W2:Y:S03]  /*9d50*/  LDSM.16.MT88.4 R136, [R226+0x1900] ;  /* 0x00190000e288783b */ /* 0x008ea60000004200 */
[--C-:B------:R-:W-:Y:S02]  /*9d60*/  FFMA.FTZ R132, R203, c[0x0][0x2d0], -R174.reuse ;  /* 0x0000b400cb847a23 */ /* 0x100fe400000108ae */
[----:B------:R-:W-:Y:S02]  /*9d70*/  FMUL.FTZ R111, R0, R111 ;  /* 0x0000006f006f7220 */ /* 0x000fe40000410000 */
[C---:B------:R-:W-:Y:S01]  /*9d80*/  HMMA.16816.F32 R80, R192.reuse, R134, R80 ;  /* 0x00000086c050723c */ /* 0x040fe20000001850 */
[----:B------:R3:W4:Y:S03]  /*9d90*/  MUFU.EX2 R162, R132 ;  /* 0x0000008400a27308 */ /* 0x0007260000000800 */
[C---:B------:R-:W-:Y:S02]  /*9da0*/  FMUL.FTZ R112, R165.reuse, R112 ;  /* 0x00000070a5707220 */ /* 0x040fe40000410000 */
[----:B------:R-:W-:Y:S02]  /*9db0*/  FMUL.FTZ R113, R165, R113 ;  /* 0x00000071a5717220 */ /* 0x000fe40000410000 */
[----:B-1----:R-:W-:Y:S04]  /*9dc0*/  FFMA.FTZ R140, R207, c[0x0][0x2d0], -R175 ;  /* 0x0000b400cf8c7a23 */ /* 0x002fe800000108af */
[----:B------:R1:W-:Y:S01]  /*9dd0*/  MUFU.EX2 R252, R140 ;  /* 0x0000008c00fc7308 */ /* 0x0003e20000000800 */
[C---:B------:R-:W-:Y:S02]  /*9de0*/  FMUL.FTZ R114, R164.reuse, R114 ;  /* 0x00000072a4727220 */ /* 0x040fe40000410000 */
[----:B------:R-:W-:Y:S02]  /*9df0*/  FMUL.FTZ R115, R164, R115 ;  /* 0x00000073a4737220 */ /* 0x000fe40000410000 */
[C---:B------:R-:W-:Y:S02]  /*9e00*/  FMUL.FTZ R120, R2.reuse, R120 ;  /* 0x0000007802787220 */ /* 0x040fe40000410000 */
[----:B------:R-:W-:Y:S02]  /*9e10*/  FMUL.FTZ R121, R2, R121 ;  /* 0x0000007902797220 */ /* 0x000fe40000410000 */
[C---:B------:R-:W-:Y:S02]  /*9e20*/  FMUL.FTZ R122, R0.reuse, R122 ;  /* 0x0000007a007a7220 */ /* 0x040fe40000410000 */
[----:B------:R-:W-:Y:S02]  /*9e30*/  FMUL.FTZ R123, R0, R123 ;  /* 0x0000007b007b7220 */ /* 0x000fe40000410000 */
[----:B---3--:R-:W-:Y:S02]  /*9e40*/  FFMA.FTZ R132, R204, c[0x0][0x2d0], -R173 ;  /* 0x0000b400cc847a23 */ /* 0x008fe400000108ad */
[C---:B------:R-:W-:Y:S02]  /*9e50*/  FMUL.FTZ R124, R2.reuse, R124 ;  /* 0x0000007c027c7220 */ /* 0x040fe40000410000 */
[----:B------:R3:W5:Y:S01]  /*9e60*/  MUFU.EX2 R163, R132 ;  /* 0x0000008400a37308 */ /* 0x0007620000000800 */
[----:B------:R-:W-:Y:S02]  /*9e70*/  FMUL.FTZ R125, R2, R125 ;  /* 0x0000007d027d7220 */ /* 0x000fe40000410000 */
[C---:B------:R-:W-:Y:S01]  /*9e80*/  FMUL.FTZ R126, R0.reuse, R126 ;  /* 0x0000007e007e7220 */ /* 0x040fe20000410000 */
[-C--:B--2---:R-:W-:Y:S03]  /*9e90*/  HMMA.16816.F32 R84, R192, R136.reuse, R84 ;  /* 0x00000088c054723c */ /* 0x084fe60000001854 */
[--C-:B-1----:R-:W-:Y:S02]  /*9ea0*/  FFMA.FTZ R140, R211, c[0x0][0x2d0], -R175.reuse ;  /* 0x0000b400d38c7a23 */ /* 0x102fe400000108af */
[----:B------:R-:W-:Y:S02]  /*9eb0*/  FMUL.FTZ R127, R0, R127 ;  /* 0x0000007f007f7220 */ /* 0x000fe40000410000 */
[----:B------:R1:W-:Y:S01]  /*9ec0*/  MUFU.EX2 R251, R140 ;  /* 0x0000008c00fb7308 */ /* 0x0003e20000000800 */
[C---:B------:R-:W-:Y:S04]  /*9ed0*/  HMMA.16816.F32 R88, R176.reuse, R136, R88 ;  /* 0x00000088b058723c */ /* 0x040fe80000001858 */
[C---:B------:R-:W-:Y:S02]  /*9ee0*/  FMUL.FTZ R128, R165.reuse, R128 ;  /* 0x00000080a5807220 */ /* 0x040fe40000410000 */
[----:B------:R-:W-:Y:S02]  /*9ef0*/  FMUL.FTZ R129, R165, R129 ;  /* 0x00000081a5817220 */ /* 0x000fe40000410000 */
[-C--:B------:R-:W-:Y:S01]  /*9f00*/  HMMA.16816.F32 R92, R176, R138.reuse, R92 ;  /* 0x0000008ab05c723c */ /* 0x080fe2000000185c */
[----:B---3--:R-:W2:Y:S03]  /*9f10*/  LDSM.16.MT88.4 R132, [R228+0x1900] ;  /* 0x00190000e484783b */ /* 0x008ea60000004200 */
[----:B------:R-:W-:Y:S02]  /*9f20*/  FFMA.FTZ R136, R209, c[0x0][0x2d0], -R174 ;  /* 0x0000b400d1887a23 */ /* 0x000fe400000108ae */
[C---:B------:R-:W-:Y:S02]  /*9f30*/  FMUL.FTZ R130, R164.reuse, R130 ;  /* 0x00000082a4827220 */ /* 0x040fe40000410000 */
[C---:B------:R-:W-:Y:S01]  /*9f40*/  HMMA.16816.F32 R96, R192.reuse, R138, R96 ;  /* 0x0000008ac060723c */ /* 0x040fe20000001860 */
[----:B------:R3:W-:Y:S03]  /*9f50*/  MUFU.EX2 R147, R136 ;  /* 0x0000008800937308 */ /* 0x0007e60000000800 */
[C---:B------:R-:W-:Y:S02]  /*9f60*/  FMUL.FTZ R131, R164.reuse, R131 ;  /* 0x00000083a4837220 */ /* 0x040fe40000410000 */
[C---:B------:R-:W-:Y:S01]  /*9f70*/  FMUL.FTZ R116, R165.reuse, R116 ;  /* 0x00000074a5747220 */ /* 0x040fe20000410000 */
[----:B-1----:R-:W-:Y:S01]  /*9f80*/  LDSM.16.MT88.4 R140, [R225+0x900] ;  /* 0x00090000e18c783b */ /* 0x002fe20000004200 */
[----:B------:R-:W-:Y:S04]  /*9f90*/  FMUL.FTZ R117, R165, R117 ;  /* 0x00000075a5757220 */ /* 0x000fe80000410000 */
[C---:B------:R-:W-:Y:S02]  /*9fa0*/  FMUL.FTZ R118, R164.reuse, R118 ;  /* 0x00000076a4767220 */ /* 0x040fe40000410000 */
[----:B------:R-:W-:Y:S02]  /*9fb0*/  FMUL.FTZ R119, R164, R119 ;  /* 0x00000077a4777220 */ /* 0x000fe40000410000 */
[--C-:B---3--:R-:W-:Y:S04]  /*9fc0*/  FFMA.FTZ R136, R206, c[0x0][0x2d0], -R175.reuse ;  /* 0x0000b400ce887a23 */ /* 0x108fe800000108af */
[----:B------:R1:W3:Y:S01]  /*9fd0*/  MUFU.EX2 R159, R136 ;  /* 0x00000088009f7308 */ /* 0x0002e20000000800 */
[-C--:B--2---:R-:W-:Y:S08]  /*9fe0*/  HMMA.16816.F32 R100, R192, R132.reuse, R100 ;  /* 0x00000084c064723c */ /* 0x084ff00000001864 */
[C---:B------:R-:W-:Y:S07]  /*9ff0*/  HMMA.16816.F32 R104, R176.reuse, R132, R104 ;  /* 0x00000084b068723c */ /* 0x040fee0000001868 */
[----:B------:R-:W-:Y:S01]  /*a000*/  FFMA.FTZ R132, R212, c[0x0][0x2d0], -R175 ;  /* 0x0000b400d4847a23 */ /* 0x000fe200000108af */
[-C--:B------:R-:W-:Y:S01]  /*a010*/  HMMA.16816.F32 R108, R176, R134.reuse, R108 ;  /* 0x00000086b06c723c */ /* 0x080fe2000000186c */
[----:B-1----:R-:W1:Y:S02]  /*a020*/  LDSM.16.MT88.4 R136, [R227+0x1900] ;  /* 0x00190000e388783b */ /* 0x002e640000004200 */
[----:B------:R2:W1:Y:S01]  /*a030*/  MUFU.EX2 R250, R132 ;  /* 0x0000008400fa7308 */ /* 0x0004620000000800 */
[----:B----4-:R-:W-:Y:S04]  /*a040*/  F2FP.PACK_AB R133, R162, R191 ;  /* 0x000000bfa285723e */ /* 0x010fe800000000ff */
[C---:B------:R-:W-:Y:S07]  /*a050*/  HMMA.16816.F32 R112, R192.reuse, R134, R112 ;  /* 0x00000086c070723c */ /* 0x040fee0000001870 */
[----:B-----5:R-:W-:Y:S01]  /*a060*/  F2FP.PACK_AB R134, R184, R163 ;  /* 0x000000a3b886723e */ /* 0x020fe200000000ff */
[--C-:B--2---:R-:W-:Y:S04]  /*a070*/  FFMA.FTZ R132, R199, c[0x0][0x2d0], -R166.reuse ;  /* 0x0000b400c7847a23 */ /* 0x104fe800000108a6 */
[----:B------:R2:W-:Y:S01]  /*a080*/  MUFU.EX2 R212, R132 ;  /* 0x0000008400d47308 */ /* 0x0005e20000000800 */
[-C--:B-1----:R-:W-:Y:S08]  /*a090*/  HMMA.16816.F32 R116, R192, R136.reuse, R116 ;  /* 0x00000088c074723c */ /* 0x082ff00000001874 */
[C---:B------:R-:W-:Y:S04]  /*a0a0*/  HMMA.16816.F32 R120, R176.reuse, R136, R120 ;  /* 0x00000088b078723c */ /* 0x040fe80000001878 */
[--C-:B--2---:R-:W-:Y:S03]  /*a0b0*/  FFMA.FTZ R132, R210, c[0x0][0x2d0], -R166.reuse ;  /* 0x0000b400d2847a23 */ /* 0x104fe600000108a6 */
[----:B---3--:R-:W-:Y:S01]  /*a0c0*/  F2FP.PACK_AB R136, R252, R159 ;  /* 0x0000009ffc88723e */ /* 0x008fe200000000ff */
[-C--:B------:R-:W-:Y:S01]  /*a0d0*/  HMMA.16816.F32 R124, R176, R138.reuse, R124 ;  /* 0x0000008ab07c723c */ /* 0x080fe2000000187c */
[----:B------:R1:W2:Y:S07]  /*a0e0*/  MUFU.EX2 R211, R132 ;  /* 0x0000008400d37308 */ /* 0x0002ae0000000800 */
[----:B------:R-:W-:Y:S07]  /*a0f0*/  HMMA.16816.F32 R128, R192, R138, R128 ;  /* 0x0000008ac080723c */ /* 0x000fee0000001880 */
[----:B------:R-:W-:Y:S01]  /*a100*/  F2FP.PACK_AB R138, R250, R251 ;  /* 0x000000fbfa8a723e */ /* 0x000fe200000000ff */
[--C-:B-1----:R-:W-:Y:S01]  /*a110*/  FFMA.FTZ R132, R213, c[0x0][0x2d0], -R166.reuse ;  /* 0x0000b400d5847a23 */ /* 0x102fe200000108a6 */
[----:B------:R-:W-:Y:S02]  /*a120*/  MOV R213, R147 ;  /* 0x0000009300d57202 */ /* 0x000fe40000000f00 */
[----:B------:R-:W1:Y:S01]  /*a130*/  LDSM.16.MT88.4 R144, [R226+0x900] ;  /* 0x00090000e290783b */ /* 0x000e620000004200 */
[----:B------:R3:W-:Y:S01]  /*a140*/  MUFU.EX2 R210, R132 ;  /* 0x0000008400d27308 */ /* 0x0007e20000000800 */
[----:B------:R-:W-:Y:S02]  /*a150*/  F2FP.PACK_AB R135, R213, R200 ;  /* 0x000000c8d587723e */ /* 0x000fe400000000ff */
[----:B--2---:R-:W-:Y:S01]  /*a160*/  F2FP.PACK_AB R137, R211, R212 ;  /* 0x000000d4d389723e */ /* 0x004fe200000000ff */
[----:B---3--:R-:W-:Y:S06]  /*a170*/  FFMA.FTZ R132, R198, c[0x0][0x2d0], -R166 ;  /* 0x0000b400c6847a23 */ /* 0x008fec00000108a6 */
[----:B------:R2:W3:Y:S02]  /*a180*/  MUFU.EX2 R197, R132 ;  /* 0x0000008400c57308 */ /* 0x0004e40000000800 */
[----:B--2---:R-:W-:Y:S02]  /*a190*/  F2FP.PACK_AB R132, R160, R190 ;  /* 0x000000bea084723e */ /* 0x004fe400000000ff */
[----:B---3--:R-:W-:Y:S05]  /*a1a0*/  F2FP.PACK_AB R139, R197, R210 ;  /* 0x000000d2c58b723e */ /* 0x008fea00000000ff */
[-C--:B------:R-:W-:Y:S08]  /*a1b0*/  HMMA.16816.F32 R4, R132, R140.reuse, R4 ;  /* 0x0000008c8404723c */ /* 0x080ff00000001804 */
[C---:B------:R-:W-:Y:S08]  /*a1c0*/  HMMA.16816.F32 R8, R136.reuse, R140, R8 ;  /* 0x0000008c8808723c */ /* 0x040ff00000001808 */
[-C--:B------:R-:W-:Y:S08]  /*a1d0*/  HMMA.16816.F32 R12, R136, R142.reuse, R12 ;  /* 0x0000008e880c723c */ /* 0x080ff0000000180c */
[C---:B------:R-:W-:Y:S01]  /*a1e0*/  HMMA.16816.F32 R16, R132.reuse, R142, R16 ;  /* 0x0000008e8410723c */ /* 0x040fe20000001810 */
[----:B------:R-:W2:Y:S07]  /*a1f0*/  LDSM.16.MT88.4 R140, [R225+0x2100] ;  /* 0x00210000e18c783b */ /* 0x000eae0000004200 */
[-C--:B-1----:R-:W-:Y:S08]  /*a200*/  HMMA.16816.F32 R20, R132, R144.reuse, R20 ;  /* 0x000000908414723c */ /* 0x082ff00000001814 */
[C---:B------:R-:W-:Y:S07]  /*a210*/  HMMA.16816.F32 R24, R136.reuse, R144, R24 ;  /* 0x000000908818723c */ /* 0x040fee0000001818 */
[--C-:B------:R-:W-:Y:S01]  /*a220*/  FFMA.FTZ R144, R217, c[0x0][0x2d0], -R173.reuse ;  /* 0x0000b400d9907a23 */ /* 0x100fe200000108ad */
[-C--:B------:R-:W-:Y:S03]  /*a230*/  HMMA.16816.F32 R28, R136, R146.reuse, R28 ;  /* 0x00000092881c723c */ /* 0x080fe6000000181c */
[----:B------:R1:W-:Y:S01]  /*a240*/  MUFU.EX2 R208, R144 ;  /* 0x0000009000d07308 */ /* 0x0003e20000000800 */
[----:B------:R-:W-:Y:S04]  /*a250*/  MOV R217, R184 ;  /* 0x000000b800d97202 */ /* 0x000fe80000000f00 */
[C---:B------:R-:W-:Y:S08]  /*a260*/  HMMA.16816.F32 R32, R132.reuse, R146, R32 ;  /* 0x000000928420723c */ /* 0x040ff00000001820 */
[-C--:B------:R-:W-:Y:S08]  /*a270*/  HMMA.16816.F32 R36, R132, R148.reuse, R36 ;  /* 0x000000948424723c */ /* 0x080ff00000001824 */
[C---:B------:R-:W-:Y:S04]  /*a280*/  HMMA.16816.F32 R40, R136.reuse, R148, R40 ;  /* 0x000000948828723c */ /* 0x040fe80000001828 */
[--C-:B-1----:R-:W-:Y:S01]  /*a290*/  FFMA.FTZ R144, R218, c[0x0][0x2d0], -R173.reuse ;  /* 0x0000b400da907a23 */ /* 0x102fe200000108ad */
[----:B------:R-:W-:Y:S02]  /*a2a0*/  MOV R218, R200 ;  /* 0x000000c800da7202 */ /* 0x000fe40000000f00 */
[--C-:B------:R-:W-:Y:S01]  /*a2b0*/  FFMA.FTZ R148, R220, c[0x0][0x2d0], -R174.reuse ;  /* 0x0000b400dc947a23 */ /* 0x100fe200000108ae */
[-C--:B------:R-:W-:Y:S01]  /*a2c0*/  HMMA.16816.F32 R44, R136, R150.reuse, R44 ;  /* 0x00000096882c723c */ /* 0x080fe2000000182c */
[----:B------:R1:W-:Y:S03]  /*a2d0*/  MUFU.EX2 R209, R144 ;  /* 0x0000009000d17308 */ /* 0x0003e60000000800 */
[----:B------:R-:W-:Y:S04]  /*a2e0*/  MOV R220, R162 ;  /* 0x000000a200dc7202 */ /* 0x000fe80000000f00 */
[C---:B------:R-:W-:Y:S03]  /*a2f0*/  HMMA.16816.F32 R48, R132.reuse, R150, R48 ;  /* 0x000000968430723c */ /* 0x040fe60000001830 */
[----:B------:R3:W-:Y:S05]  /*a300*/  MUFU.EX2 R206, R148 ;  /* 0x0000009400ce7308 */ /* 0x0007ea0000000800 */
[-C--:B------:R-:W-:Y:S08]  /*a310*/  HMMA.16816.F32 R52, R132, R152.reuse, R52 ;  /* 0x000000988434723c */ /* 0x080ff00000001834 */
[C---:B------:R-:W-:Y:S04]  /*a320*/  HMMA.16816.F32 R56, R136.reuse, R152, R56 ;  /* 0x000000988838723c */ /* 0x040fe80000001838 */
[--C-:B-1----:R-:W-:Y:S01]  /*a330*/  FFMA.FTZ R144, R219, c[0x0][0x2d0], -R174.reuse ;  /* 0x0000b400db907a23 */ /* 0x102fe200000108ae */
[----:B------:R-:W-:Y:S02]  /*a340*/  MOV R219, R163 ;  /* 0x000000a300db7202 */ /* 0x000fe40000000f00 */
[----:B------:R-:W-:Y:S01]  /*a350*/  MOV R153, R183 ;  /* 0x000000b700997202 */ /* 0x000fe20000000f00 */
[-C--:B------:R-:W-:Y:S01]  /*a360*/  HMMA.16816.F32 R60, R136, R154.reuse, R60 ;  /* 0x0000009a883c723c */ /* 0x080fe2000000183c */
[----:B------:R1:W4:Y:S03]  /*a370*/  MUFU.EX2 R207, R144 ;  /* 0x0000009000cf7308 */ /* 0x0003260000000800 */
[--C-:B---3--:R-:W-:Y:S01]  /*a380*/  FFMA.FTZ R148, R221, c[0x0][0x2d0], -R173.reuse ;  /* 0x0000b400dd947a23 */ /* 0x108fe200000108ad */
[----:B------:R-:W-:Y:S01]  /*a390*/  MOV R221, R161 ;  /* 0x000000a100dd7202 */ /* 0x000fe20000000f00 */
[----:B------:R-:W-:Y:S01]  /*a3a0*/  FFMA.FTZ R173, R222, c[0x0][0x2d0], -R173 ;  /* 0x0000b400dead7a23 */ /* 0x000fe200000108ad */
[----:B------:R-:W-:Y:S01]  /*a3b0*/  MOV R222, R160 ;  /* 0x000000a000de7202 */ /* 0x000fe20000000f00 */
[C---:B------:R-:W-:Y:S01]  /*a3c0*/  HMMA.16816.F32 R64, R132.reuse, R154, R64 ;  /* 0x0000009a8440723c */ /* 0x040fe20000001840 */
[----:B------:R-:W-:Y:S02]  /*a3d0*/  LDSM.16.MT88.4 R160, [R228+0x1100] ;  /* 0x00110000e4a0783b */ /* 0x000fe40000004200 */
[----:B------:R3:W-:Y:S01]  /*a3e0*/  MUFU.EX2 R205, R148 ;  /* 0x0000009400cd7308 */ /* 0x0007e20000000800 */
[----:B------:R-:W-:Y:S03]  /*a3f0*/  MOV R152, R182 ;  /* 0x000000b600987202 */ /* 0x000fe60000000f00 */
[----:B------:R-:W-:Y:S01]  /*a400*/  MOV R155, R181 ;  /* 0x000000b5009b7202 */ /* 0x000fe20000000f00 */
[-C--:B--2---:R-:W-:Y:S04]  /*a410*/  HMMA.16816.F32 R68, R132, R140.reuse, R68 ;  /* 0x0000008c8444723c */ /* 0x084fe80000001844 */
[----:B------:R-:W-:Y:S01]  /*a420*/  MOV R154, R196 ;  /* 0x000000c4009a7202 */ /* 0x000fe20000000f00 */
[----:B------:R4:W2:Y:S03]  /*a430*/  MUFU.EX2 R204, R173 ;  /* 0x000000ad00cc7308 */ /* 0x0008a60000000800 */
[C---:B------:R-:W-:Y:S01]  /*a440*/  HMMA.16816.F32 R72, R136.reuse, R140, R72 ;  /* 0x0000008c8848723c */ /* 0x040fe20000001848 */
[----:B-1----:R-:W1:Y:S06]  /*a450*/  LDSM.16.MT88.4 R144, [R226+0x2100] ;  /* 0x00210000e290783b */ /* 0x002e6c0000004200 */
[--C-:B------:R-:W-:Y:S01]  /*a460*/  FFMA.FTZ R140, R223, c[0x0][0x2d0], -R174.reuse ;  /* 0x0000b400df8c7a23 */ /* 0x100fe200000108ae */
[-C--:B------:R-:W-:Y:S03]  /*a470*/  HMMA.16816.F32 R76, R136, R142.reuse, R76 ;  /* 0x0000008e884c723c */ /* 0x080fe6000000184c */
[----:B------:R5:W-:Y:S01]  /*a480*/  MUFU.EX2 R203, R140 ;  /* 0x0000008c00cb7308 */ /* 0x000be20000000800 */
[----:B---3--:R-:W3:Y:S01]  /*a490*/  LDSM.16.MT88.4 R148, [R228+0x2100] ;  /* 0x00210000e494783b */ /* 0x008ee20000004200 */
[----:B------:R-:W-:Y:S01]  /*a4a0*/  FFMA.FTZ R174, R246, c[0x0][0x2d0], -R174 ;  /* 0x0000b400f6ae7a23 */ /* 0x000fe200000108ae */
[----:B------:R-:W-:Y:S02]  /*a4b0*/  MOV R223, R159 ;  /* 0x0000009f00df7202 */ /* 0x000fe40000000f00 */
[C---:B------:R-:W-:Y:S04]  /*a4c0*/  HMMA.16816.F32 R80, R132.reuse, R142, R80 ;  /* 0x0000008e8450723c */ /* 0x040fe80000001850 */
[----:B------:R-:W-:Y:S01]  /*a4d0*/  MOV R159, R185 ;  /* 0x000000b9009f7202 */ /* 0x000fe20000000f00 */
[----:B------:R2:W-:Y:S01]  /*a4e0*/  MUFU.EX2 R202, R174 ;  /* 0x000000ae00ca7308 */ /* 0x0005e20000000800 */
[----:B----4-:R-:W-:Y:S02]  /*a4f0*/  F2FP.PACK_AB R173, R206, R207 ;  /* 0x000000cfcead723e */ /* 0x010fe400000000ff */
[----:B------:R-:W-:Y:S04]  /*a500*/  MOV R246, R158 ;  /* 0x0000009e00f67202 */ /* 0x000fe80000000f00 */
[----:B------:R-:W-:Y:S01]  /*a510*/  MOV R158, R186 ;  /* 0x000000ba009e7202 */ /* 0x000fe20000000f00 */
[--C-:B-----5:R-:W-:Y:S01]  /*a520*/  FFMA.FTZ R140, R244, c[0x0][0x2d0], -R175.reuse ;  /* 0x0000b400f48c7a23 */ /* 0x120fe200000108af */
[----:B------:R-:W-:Y:S03]  /*a530*/  MOV R244, R191 ;  /* 0x000000bf00f47202 */ /* 0x000fe60000000f00 */
[----:B------:R4:W-:Y:S01]  /*a540*/  MUFU.EX2 R201, R140 ;  /* 0x0000008c00c97308 */ /* 0x0009e20000000800 */
[-C--:B-1----:R-:W-:Y:S03]  /*a550*/  HMMA.16816.F32 R84, R132, R144.reuse, R84 ;  /* 0x000000908454723c */ /* 0x082fe60000001854 */
[----:B--2---:R-:W-:Y:S05]  /*a560*/  F2FP.PACK_AB R174, R204, R205 ;  /* 0x000000cdccae723e */ /* 0x004fea00000000ff */
[C---:B------:R-:W-:Y:S07]  /*a570*/  HMMA.16816.F32 R88, R136.reuse, R144, R88 ;  /* 0x000000908858723c */ /* 0x040fee0000001858 */
[--C-:B------:R-:W-:Y:S01]  /*a580*/  FFMA.FTZ R144, R216, c[0x0][0x2d0], -R166.reuse ;  /* 0x0000b400d8907a23 */ /* 0x100fe200000108a6 */
[-C--:B------:R-:W-:Y:S04]  /*a590*/  HMMA.16816.F32 R92, R136, R146.reuse, R92 ;  /* 0x00000092885c723c */ /* 0x080fe8000000185c */
[----:B------:R-:W-:Y:S01]  /*a5a0*/  MOV R216, R171 ;  /* 0x000000ab00d87202 */ /* 0x000fe20000000f00 */
[--C-:B----4-:R-:W-:Y:S01]  /*a5b0*/  FFMA.FTZ R140, R245, c[0x0][0x2d0], -R175.reuse ;  /* 0x0000b400f58c7a23 */ /* 0x110fe200000108af */
[----:B------:R1:W-:Y:S02]  /*a5c0*/  MUFU.EX2 R171, R144 ;  /* 0x0000009000ab7308 */ /* 0x0003e40000000800 */
[C---:B------:R-:W-:Y:S04]  /*a5d0*/  HMMA.16816.F32 R96, R132.reuse, R146, R96 ;  /* 0x000000928460723c */ /* 0x040fe80000001860 */
[----:B------:R-:W-:Y:S04]  /*a5e0*/  MOV R245, R190 ;  /* 0x000000be00f57202 */ /* 0x000fe80000000f00 */
[-C--:B---3--:R-:W-:Y:S01]  /*a5f0*/  HMMA.16816.F32 R100, R132, R148.reuse, R100 ;  /* 0x000000948464723c */ /* 0x088fe20000001864 */
[----:B------:R2:W3:Y:S07]  /*a600*/  MUFU.EX2 R200, R140 ;  /* 0x0000008c00c87308 */ /* 0x0004ee0000000800 */
[C---:B------:R-:W-:Y:S04]  /*a610*/  HMMA.16816.F32 R104, R136.reuse, R148, R104 ;  /* 0x000000948868723c */ /* 0x040fe80000001868 */
[--C-:B-1----:R-:W-:Y:S04]  /*a620*/  FFMA.FTZ R144, R214, c[0x0][0x2d0], -R166.reuse ;  /* 0x0000b400d6907a23 */ /* 0x102fe800000108a6 */
[-C--:B------:R-:W-:Y:S01]  /*a630*/  HMMA.16816.F32 R108, R136, R150.reuse, R108 ;  /* 0x00000096886c723c */ /* 0x080fe2000000186c */
[----:B------:R1:W4:Y:S03]  /*a640*/  MUFU.EX2 R196, R144 ;  /* 0x0000009000c47308 */ /* 0x0003260000000800 */
[----:B------:R-:W-:Y:S02]  /*a650*/  MOV R149, R170 ;  /* 0x000000aa00957202 */ /* 0x000fe40000000f00 */
[----:B------:R-:W-:Y:S02]  /*a660*/  MOV R148, R180 ;  /* 0x000000b400947202 */ /* 0x000fe40000000f00 */
[C---:B------:R-:W-:Y:S04]  /*a670*/  HMMA.16816.F32 R112, R132.reuse, R150, R112 ;  /* 0x000000968470723c */ /* 0x040fe80000001870 */
[--C-:B--2---:R-:W-:Y:S01]  /*a680*/  FFMA.FTZ R140, R247, c[0x0][0x2d0], -R175.reuse ;  /* 0x0000b400f78c7a23 */ /* 0x104fe200000108af */
[----:B------:R-:W-:Y:S01]  /*a690*/  MOV R247, R189 ;  /* 0x000000bd00f77202 */ /* 0x000fe20000000f00 */
[----:B------:R-:W-:Y:S01]  /*a6a0*/  FFMA.FTZ R175, R248, c[0x0][0x2d0], -R175 ;  /* 0x0000b400f8af7a23 */ /* 0x000fe200000108af */
[----:B------:R-:W-:Y:S01]  /*a6b0*/  MOV R248, R188 ;  /* 0x000000bc00f87202 */ /* 0x000fe20000000f00 */
[----:B------:R2:W-:Y:S01]  /*a6c0*/  MUFU.EX2 R199, R140 ;  /* 0x0000008c00c77308 */ /* 0x0005e20000000800 */
[----:B------:R-:W-:Y:S03]  /*a6d0*/  LDSM.16.MT88.4 R188, [R225+0x1100] ;  /* 0x00110000e1bc783b */ /* 0x000fe60000004200 */
[----:B---3--:R-:W-:Y:S02]  /*a6e0*/  F2FP.PACK_AB R192, R200, R201 ;  /* 0x000000c9c8c0723e */ /* 0x008fe400000000ff */
[----:B------:R-:W-:Y:S02]  /*a6f0*/  MOV R214, R157 ;  /* 0x0000009d00d67202 */ /* 0x000fe40000000f00 */
[----:B------:R-:W-:Y:S02]  /*a700*/  MOV R157, R187 ;  /* 0x000000bb009d7202 */ /* 0x000fe40000000f00 */
[----:B------:R3:W5:Y:S01]  /*a710*/  MUFU.EX2 R198, R175 ;  /* 0x000000af00c67308 */ /* 0x0007620000000800 */
[--C-:B-1----:R-:W-:Y:S01]  /*a720*/  FFMA.FTZ R144, R215, c[0x0][0x2d0], -R166.reuse ;  /* 0x0000b400d7907a23 */ /* 0x102fe200000108a6 */
[----:B----4-:R-:W-:Y:S01]  /*a730*/  F2FP.PACK_AB R193, R196, R171 ;  /* 0x000000abc4c1723e */ /* 0x010fe200000000ff */
[----:B------:R-:W-:Y:S01]  /*a740*/  FFMA.FTZ R166, R172, c[0x0][0x2d0], -R166 ;  /* 0x0000b400aca67a23 */ /* 0x000fe200000108a6 */
[----:B------:R-:W-:Y:S01]  /*a750*/  F2FP.PACK_AB R172, R209, R208 ;  /* 0x000000d0d1ac723e */ /* 0x000fe200000000ff */
[----:B------:R-:W4:Y:S05]  /*a760*/  LDL.LU R215, [R1+0x24] ;  /* 0x0000240001d77983 */ /* 0x000f2a0000300800 */
[----:B------:R1:W-:Y:S01]  /*a770*/  MUFU.EX2 R170, R144 ;  /* 0x0000009000aa7308 */ /* 0x0003e20000000800 */
[----:B--2---:R-:W2:Y:S09]  /*a780*/  LDSM.16.MT88.4 R140, [R227+0x2100] ;  /* 0x00210000e38c783b */ /* 0x004eb20000004200 */
[----:B------:R-:W1:Y:S01]  /*a790*/  MUFU.EX2 R166, R166 ;  /* 0x000000a600a67308 */ /* 0x000e620000000800 */
[----:B---3--:R-:W-:Y:S02]  /*a7a0*/  F2FP.PACK_AB R175, R202, R203 ;  /* 0x000000cbcaaf723e */ /* 0x008fe400000000ff */
[----:B-----5:R-:W-:Y:S01]  /*a7b0*/  F2FP.PACK_AB R194, R198, R199 ;  /* 0x000000c7c6c2723e */ /* 0x020fe200000000ff */
[----:B-1----:R-:W1:Y:S01]  /*a7c0*/  LDSM.16.MT88.4 R144, [R226+0x1100] ;  /* 0x00110000e290783b */ /* 0x002e620000004200 */
[----:B------:R-:W-:Y:S01]  /*a7d0*/  F2FP.PACK_AB R195, R166, R170 ;  /* 0x000000aaa6c3723e */ /* 0x000fe200000000ff */
[-C--:B--2---:R-:W-:Y:S08]  /*a7e0*/  HMMA.16816.F32 R116, R132, R140.reuse, R116 ;  /* 0x0000008c8474723c */ /* 0x084ff00000001874 */
[C---:B------:R-:W-:Y:S08]  /*a7f0*/  HMMA.16816.F32 R120, R136.reuse, R140, R120 ;  /* 0x0000008c8878723c */ /* 0x040ff00000001878 */
[-C--:B------:R-:W-:Y:S08]  /*a800*/  HMMA.16816.F32 R124, R136, R142.reuse, R124 ;  /* 0x0000008e887c723c */ /* 0x080ff0000000187c */
[----:B------:R-:W-:Y:S08]  /*a810*/  HMMA.16816.F32 R128, R132, R142, R128 ;  /* 0x0000008e8480723c */ /* 0x000ff00000001880 */
[-C--:B------:R-:W-:Y:S01]  /*a820*/  HMMA.16816.F32 R176, R172, R188.reuse, R4 ;  /* 0x000000bcacb0723c */ /* 0x080fe20000001804 */
[----:B------:R-:W2:Y:S07]  /*a830*/  LDSM.16.MT88.4 R4, [R227+0x1100] ;  /* 0x00110000e304783b */ /* 0x000eae0000004200 */
[C---:B------:R-:W-:Y:S01]  /*a840*/  HMMA.16816.F32 R180, R192.reuse, R188, R8 ;  /* 0x000000bcc0b4723c */ /* 0x040fe20000001808 */
[----:B------:R-:W3:Y:S07]  /*a850*/  LDSM.16.MT88.4 R8, [R225+0x2900] ;  /* 0x00290000e108783b */ /* 0x000eee0000004200 */
[-C--:B------:R-:W-:Y:S01]  /*a860*/  HMMA.16816.F32 R184, R192, R190.reuse, R12 ;  /* 0x000000bec0b8723c */ /* 0x080fe2000000180c */
[----:B------:R-:W5:Y:S07]  /*a870*/  LDSM.16.MT88.4 R12, [R226+0x2900] ;  /* 0x00290000e20c783b */ /* 0x000f6e0000004200 */
[C---:B------:R-:W-:Y:S01]  /*a880*/  HMMA.16816.F32 R188, R172.reuse, R190, R16 ;  /* 0x000000beacbc723c */ /* 0x040fe20000001810 */
[----:B------:R-:W2:Y:S07]  /*a890*/  LDSM.16.MT88.4 R16, [R228+0x2900] ;  /* 0x00290000e410783b */ /* 0x000eae0000004200 */
[-C--:B-1----:R-:W-:Y:S07]  /*a8a0*/  HMMA.16816.F32 R132, R172, R144.reuse, R20 ;  /* 0x00000090ac84723c */ /* 0x082fee0000001814 */
[----:B------:R-:W-:Y:S01]  /*a8b0*/  MOV R23, R148 ;  /* 0x0000009400177202 */ /* 0x000fe20000000f00 */
[C---:B------:R-:W-:Y:S01]  /*a8c0*/  HMMA.16816.F32 R136, R192.reuse, R144, R24 ;  /* 0x00000090c088723c */ /* 0x040fe20000001818 */
[----:B------:R-:W4:Y:S03]  /*a8d0*/  LDL.LU R24, [R1+0x20] ;  /* 0x0000200001187983 */ /* 0x000f260000300800 */
[----:B------:R-:W-:Y:S02]  /*a8e0*/  MOV R22, R149 ;  /* 0x0000009500167202 */ /* 0x000fe40000000f00 */
[----:B------:R-:W-:Y:S02]  /*a8f0*/  MOV R21, R154 ;  /* 0x0000009a00157202 */ /* 0x000fe40000000f00 */
[-C--:B------:R-:W-:Y:S01]  /*a900*/  HMMA.16816.F32 R140, R192, R146.reuse, R28 ;  /* 0x00000092c08c723c */ /* 0x080fe2000000181c */
[----:B------:R-:W4:Y:S03]  /*a910*/  LDL.LU R29, [R1+0x18] ;  /* 0x00001800011d7983 */ /* 0x000f260000300800 */
[----:B------:R-:W-:Y:S01]  /*a920*/  MOV R20, R155 ;  /* 0x0000009b00147202 */ /* 0x000fe20000000f00 */
[----:B------:R-:W4:Y:S01]  /*a930*/  LDL.LU R28, [R1+0x1c] ;  /* 0x00001c00011c7983 */ /* 0x000f220000300800 */
[----:B------:R-:W-:Y:S02]  /*a940*/  MOV R25, R152 ;  /* 0x0000009800197202 */ /* 0x000fe40000000f00 */
[C---:B------:R-:W-:Y:S04]  /*a950*/  HMMA.16816.F32 R144, R172.reuse, R146, R32 ;  /* 0x00000092ac90723c */ /* 0x040fe80000001820 */
[----:B------:R-:W-:Y:S02]  /*a960*/  MOV R26, R153 ;  /* 0x00000099001a7202 */ /* 0x000fe40000000f00 */
[----:B------:R-:W-:Y:S02]  /*a970*/  MOV R27, R159 ;  /* 0x0000009f001b7202 */ /* 0x000fe40000000f00 */
[-C--:B------:R-:W-:Y:S04]  /*a980*/  HMMA.16816.F32 R148, R172, R160.reuse, R36 ;  /* 0x000000a0ac94723c */ /* 0x080fe80000001824 */
[----:B------:R-:W-:Y:S02]  /*a990*/  MOV R30, R158 ;  /* 0x0000009e001e7202 */ /* 0x000fe40000000f00 */
[----:B------:R-:W-:Y:S02]  /*a9a0*/  MOV R31, R157 ;  /* 0x0000009d001f7202 */ /* 0x000fe40000000f00 */
[C---:B------:R-:W-:Y:S04]  /*a9b0*/  HMMA.16816.F32 R152, R192.reuse, R160, R40 ;  /* 0x000000a0c098723c */ /* 0x040fe80000001828 */
[----:B------:R-:W-:Y:S04]  /*a9c0*/  MOV R35, R156 ;  /* 0x0000009c00237202 */ /* 0x000fe80000000f00 */
[-C--:B------:R-:W-:Y:S08]  /*a9d0*/  HMMA.16816.F32 R156, R192, R162.reuse, R44 ;  /* 0x000000a2c09c723c */ /* 0x080ff0000000182c */
[C---:B------:R-:W-:Y:S08]  /*a9e0*/  HMMA.16816.F32 R160, R172.reuse, R162, R48 ;  /* 0x000000a2aca0723c */ /* 0x040ff00000001830 */
[-C--:B--2---:R-:W-:Y:S08]  /*a9f0*/  HMMA.16816.F32 R52, R172, R4.reuse, R52 ;  /* 0x00000004ac34723c */ /* 0x084ff00000001834 */
[C---:B------:R-:W-:Y:S08]  /*aa00*/  HMMA.16816.F32 R56, R192.reuse, R4, R56 ;  /* 0x00000004c038723c */ /* 0x040ff00000001838 */
[-C--:B------:R-:W-:Y:S08]  /*aa10*/  HMMA.16816.F32 R60, R192, R6.reuse, R60 ;  /* 0x00000006c03c723c */ /* 0x080ff0000000183c */
[C---:B------:R-:W-:Y:S01]  /*aa20*/  HMMA.16816.F32 R64, R172.reuse, R6, R64 ;  /* 0x00000006ac40723c */ /* 0x040fe20000001840 */
[----:B------:R-:W1:Y:S07]  /*aa30*/  LDSM.16.MT88.4 R4, [R227+0x2900] ;  /* 0x00290000e304783b */ /* 0x000e6e0000004200 */
[-C--:B---3--:R-:W-:Y:S08]  /*aa40*/  HMMA.16816.F32 R68, R172, R8.reuse, R68 ;  /* 0x00000008ac44723c */ /* 0x088ff00000001844 */
[C---:B------:R-:W-:Y:S08]  /*aa50*/  HMMA.16816.F32 R72, R192.reuse, R8, R72 ;  /* 0x00000008c048723c */ /* 0x040ff00000001848 */
[-C--:B------:R-:W-:Y:S08]  /*aa60*/  HMMA.16816.F32 R76, R192, R10.reuse, R76 ;  /* 0x0000000ac04c723c */ /* 0x080ff0000000184c */
[C---:B------:R-:W-:Y:S08]  /*aa70*/  HMMA.16816.F32 R80, R172.reuse, R10, R80 ;  /* 0x0000000aac50723c */ /* 0x040ff00000001850 */
[-C--:B-----5:R-:W-:Y:S08]  /*aa80*/  HMMA.16816.F32 R84, R172, R12.reuse, R84 ;  /* 0x0000000cac54723c */ /* 0x0a0ff00000001854 */
        /* <DEDUP_REMOVED lines=8> */
[C---:B------:R-:W-:Y:S08]  /*ab10*/  HMMA.16816.F32 R120, R192.reuse, R4, R120 ;  /* 0x00000004c078723c */ /* 0x040ff00000001878 */
[-C--:B------:R-:W-:Y:S08]  /*ab20*/  HMMA.16816.F32 R124, R192, R6.reuse, R124 ;  /* 0x00000006c07c723c */ /* 0x080ff0000000187c */
[----:B------:R-:W-:Y:S04]  /*ab30*/  HMMA.16816.F32 R128, R172, R6, R128 ;  /* 0x00000006ac80723c */ /* 0x000fe80000001880 */
[----:B----4-:R-:W-:Y:S04]  /*ab40*/  FFMA.FTZ R8, R2, R24, R31 ;  /* 0x0000001802087223 */ /* 0x010fe8000001001f */
[----:B------:R-:W-:Y:S04]  /*ab50*/  FADD.FTZ R8, R27, R8 ;  /* 0x000000081b087221 */ /* 0x000fe80000010000 */
[----:B------:R-:W-:Y:S02]  /*ab60*/  FFMA.FTZ R165, R165, R29, R35 ;  /* 0x0000001da5a57223 */ /* 0x000fe40000010023 */
[----:B------:R-:W-:Y:S02]  /*ab70*/  FADD.FTZ R9, R22, R8 ;  /* 0x0000000816097221 */ /* 0x000fe40000010000 */
[----:B------:R-:W-:Y:S02]  /*ab80*/  FFMA.FTZ R164, R164, R28, R30 ;  /* 0x0000001ca4a47223 */ /* 0x000fe4000001001e */
[----:B------:R-:W-:Y:S02]  /*ab90*/  FADD.FTZ R2, R25, R165 ;  /* 0x000000a519027221 */ /* 0x000fe40000010000 */
[----:B------:R-:W-:Y:S02]  /*aba0*/  FADD.FTZ R164, R26, R164 ;  /* 0x000000a41aa47221 */ /* 0x000fe40000010000 */
[----:B------:R-:W-:Y:S02]  /*abb0*/  FADD.FTZ R2, R20, R2 ;  /* 0x0000000214027221 */ /* 0x000fe40000010000 */
[----:B------:R-:W-:Y:S02]  /*abc0*/  FFMA.FTZ R8, R0, R215, R23 ;  /* 0x000000d700087223 */ /* 0x000fe40000010017 */
[----:B------:R-:W-:Y:S02]  /*abd0*/  FADD.FTZ R164, R21, R164 ;  /* 0x000000a415a47221 */ /* 0x000fe40000010000 */
[----:B------:R-:W-:Y:S02]  /*abe0*/  FADD.FTZ R10, R214, R2 ;  /* 0x00000002d60a7221 */ /* 0x000fe40000010000 */
[----:B------:R-:W-:Y:S02]  /*abf0*/  FADD.FTZ R8, R248, R8 ;  /* 0x00000008f8087221 */ /* 0x000fe40000010000 */
[----:B------:R-:W-:Y:S01]  /*ac00*/  FADD.FTZ R2, R216, R164 ;  /* 0x000000a4d8027221 */ /* 0x000fe20000010000 */
[----:B------:R-:W-:Y:S01]  /*ac10*/  MOV R164, R169 ;  /* 0x000000a900a47202 */ /* 0x000fe20000000f00 */
        /* <DEDUP_REMOVED lines=31> */
[----:B------:R-:W-:Y:S01]  /*ae10*/  FADD.FTZ R2, R196, R2 ;  /* 0x00000002c4027221 */ /* 0x000fe20000010000 */
[----:B------:R1:W-:Y:S01]  /*ae20*/  STL [R1+0x18], R6 ;  /* 0x0000180601007387 */ /* 0x0003e20000100800 */
[----:B------:R-:W-:Y:S02]  /*ae30*/  FADD.FTZ R4, R199, R4 ;  /* 0x00000004c7047221 */ /* 0x000fe40000010000 */
[----:B------:R-:W-:Y:S01]  /*ae40*/  FADD.FTZ R0, R170, R2 ;  /* 0x00000002aa007221 */ /* 0x000fe20000010000 */
[----:B------:R1:W-:Y:S01]  /*ae50*/  STL [R1+0x1c], R5 ;  /* 0x00001c0501007387 */ /* 0x0003e20000100800 */
[----:B------:R-:W-:Y:S01]  /*ae60*/  FADD.FTZ R2, R198, R4 ;  /* 0x00000004c6027221 */ /* 0x000fe20000010000 */
[----:B------:R-:W-:Y:S01]  /*ae70*/  MOV R170, R167 ;  /* 0x000000a700aa7202 */ /* 0x000fe20000000f00 */
[----:B------:R-:W-:Y:S01]  /*ae80*/  FADD.FTZ R0, R166, R0 ;  /* 0x00000000a6007221 */ /* 0x000fe20000010000 */
[----:B------:R-:W-:Y:S02]  /*ae90*/  MOV R166, R168 ;  /* 0x000000a800a67202 */ /* 0x000fe40000000f00 */
[----:B------:R1:W-:Y:S04]  /*aea0*/  STL [R1+0x20], R2 ;  /* 0x0000200201007387 */ /* 0x0003e80000100800 */
[----:B------:R1:W-:Y:S01]  /*aeb0*/  STL [R1+0x24], R0 ;  /* 0x0000240001007387 */ /* 0x0003e20000100800 */
[----:B------:R-:W-:-:S05]  /*aec0*/  @P0 BRA `(.L_x_486) ;  /* 0xffffbaf000000947 */ /* 0x000fca000383ffff */
.L_x_469:
[----:B------:R-:W3:Y:S01]  /*aed0*/  S2UR UR7, SR_CTAID.X ;  /* 0x00000000000779c3 */ /* 0x000ee20000002500 */
[----:B------:R-:W-:Y:S01]  /*aee0*/  ULDC.64 UR4, c[0x0][0x2c8] ;  /* 0x0000b20000047ab9 */ /* 0x000fe20000000a00 */
[----:B------:R-:W-:Y:S01]  /*aef0*/  PLOP3.LUT P0, PT, PT, PT, UP2, 0x40, 0x0 ;  /* 0x000000000000781c */ /* 0x000fe20003f0e828 */
[----:B---3--:R-:W-:-:S04]  /*af00*/  ULEA UR7, UR7, 0x7f, 0x7 ;  /* 0x0000007f07077891 */ /* 0x008fc8000f8e383f */
        /* <DEDUP_REMOVED lines=8> */
[----:B-1----:R-:W-:Y:S01]  /*af90*/  MOV R2, UR4 ;  /* 0x0000000400027c02 */ /* 0x002fe20008000f00 */
[----:B------:R-:W-:Y:S05]  /*afa0*/  @P0 BRA `(.L_x_487) ;  /* 0x0000010000000947 */ /* 0x000fea0003800000 */
[----:B--2---:R-:W-:-:S04]  /*afb0*/  MOV R0, UR5 ;  /* 0x0000000500007c02 */ /* 0x004fc80008000f00 */
        /* <DEDUP_REMOVED lines=9> */
.L_x_488:
[----:B------:R-:W-:-:S04]  /*b050*/  MOV R4, c[0x0][0x32c] ;  /* 0x0000cb0000047a02 */ /* 0x000fc80000000f00 */
[----:B------:R-:W-:-:S13]  /*b060*/  ISETP.NE.AND P0, PT, R4, 0x1, PT ;  /* 0x000000010400780c */ /* 0x000fda0003f05270 */
[----:B------:R-:W-:-:S05]  /*b070*/  @P0 IMAD.HI.U32 R4, R0, c[0x0][0x330], RZ ;  /* 0x0000cc0000040a27 */ /* 0x000fca00078e00ff */
[----:B------:R-:W-:-:S05]  /*b080*/  @P0 SHF.R.U32.HI R0, RZ, c[0x0][0x334], R4 ;  /* 0x0000cd00ff000a19 */ /* 0x000fca0000011604 */
.L_x_489:
[----:B------:R-:W-:-:S05]  /*b090*/  IMAD R0, R0, c[0x0][0x32c], RZ ;  /* 0x0000cb0000007a24 */ /* 0x000fca00078e02ff */
[----:B------:R-:W-:-:S04]  /*b0a0*/  IMNMX R2, R2, R0, !PT ;  /* 0x0000000002027217 */ /* 0x000fc80007800200 */
.L_x_487:
[----:B------:R-:W-:-:S05]  /*b0b0*/  IADD3 R2, R2, 0x2f, RZ ;  /* 0x0000002f02027810 */ /* 0x000fca0007ffe0ff */
[----:B------:R-:W-:-:S05]  /*b0c0*/  IMAD.HI R2, R2, 0x2aaaaaab, RZ ;  /* 0x2aaaaaab02027827 */ /* 0x000fca00078e02ff */
[----:B------:R-:W-:-:S04]  /*b0d0*/  SHF.R.U32.HI R251, RZ, 0x1f, R2 ;  /* 0x0000001ffffb7819 */ /* 0x000fc80000011602 */
[----:B------:R-:W-:-:S04]  /*b0e0*/  LEA.HI.SX32 R251, R2, R251, 0x1d ;  /* 0x000000fb02fb7211 */ /* 0x000fc800078feaff */
[----:B------:R-:W-:-:S04]  /*b0f0*/  IMNMX R251, R249, R251, !PT ;  /* 0x000000fbf9fb7217 */ /* 0x000fc80007800200 */
[----:B------:R-:W-:-:S13]  /*b100*/  ISETP.GE.AND P0, PT, R242, R251, PT ;  /* 0x000000fbf200720c */ /* 0x000fda0003f06270 */
[----:B------:R-:W-:Y:S05]  /*b110*/  @!P0 BRA `(.L_x_490) ;  /* 0x00002d5000008947 */ /* 0x000fea0003800000 */
[----:B------:R-:W-:Y:S01]  /*b120*/  IMAD.MOV.U32 R2, RZ, RZ, R168 ;  /* 0x000000ffff027224 */ /* 0x000fe200078e00a8 */
[----:B------:R-:W-:Y:S01]  /*b130*/  MOV R170, R3 ;  /* 0x0000000300aa7202 */ /* 0x000fe20000000f00 */
[----:B--2---:R-:W-:Y:S01]  /*b140*/  IMAD.MOV.U32 R0, RZ, RZ, R169 ;  /* 0x000000ffff007224 */ /* 0x004fe200078e00a9 */
[----:B------:R-:W-:Y:S01]  /*b150*/  MOV R220, R242 ;  /* 0x000000f200dc7202 */ /* 0x000fe20000000f00 */
[----:B------:R-:W-:Y:S01]  /*b160*/  IMAD.MOV.U32 R164, RZ, RZ, R167 ;  /* 0x000000ffffa47224 */ /* 0x000fe200078e00a7 */
[----:B------:R-:W-:Y:S02]  /*b170*/  MOV R252, c[0x0][0x1e0] ;  /* 0x0000780000fc7a02 */ /* 0x000fe40000000f00 */
.L_x_491:
[----:B------:R-:W2:Y:S01]  /*b180*/  LDL.64 R166, [R1+0x38] ;  /* 0x0000380001a67983 */ /* 0x000ea20000100a00 */
[----:B------:R-:W-:Y:S05]  /*b190*/  DEPBAR.LE SB0, 0x0 ;  /* 0x000080000000791a */ /* 0x000fea0000000000 */
[----:B------:R-:W-:Y:S01]  /*b1a0*/  BAR.SYNC.DEFER_BLOCKING 0x0 ;  /* 0x0000000000007b1d */ /* 0x000fe20000010000 */
[----:B------:R-:W-:Y:S02]  /*b1b0*/  ISETP.GT.AND P6, PT, R249, R220, PT ;  /* 0x000000dcf900720c */ /* 0x000fe40003fc4270 */
[C---:B------:R-:W-:Y:S11]  /*b1c0*/  IADD3 R242, R220.reuse, -0x1, RZ ;  /* 0xffffffffdcf27810 */ /* 0x040ff60007ffe0ff */
[----:B------:R-:W-:Y:S01]  /*b1d0*/  @!P6 SHF.R.S32.HI R3, RZ, 0x1f, R220 ;  /* 0x0000001fff03e819 */ /* 0x000fe200000114dc */
[C---:B------:R-:W-:Y:S04]  /*b1e0*/  @!P6 IMAD.WIDE.U32 R40, R220.reuse, c[0x0][0x208], RZ ;  /* 0x00008200dc28ea25 */ /* 0x040fe800078e00ff */
[----:B------:R-:W-:Y:S04]  /*b1f0*/  @!P6 IMAD R3, R3, c[0x0][0x208], RZ ;  /* 0x000082000303ea24 */ /* 0x000fe800078e02ff */
[----:B------:R-:W-:Y:S01]  /*b200*/  @!P6 IMAD R3, R220, c[0x0][0x20c], R3 ;  /* 0x00008300dc03ea24 */ /* 0x000fe200078e0203 */
[----:B------:R-:W2:Y:S04]  /*b210*/  LDL.64 R42, [R1+0x48] ;  /* 0x00004800012a7983 */ /* 0x000ea80000100a00 */
[----:B------:R-:W-:Y:S02]  /*b220*/  @!P6 IADD3 R3, R41, R3, RZ ;  /* 0x000000032903e210 */ /* 0x000fe40007ffe0ff */
[----:B-----5:R-:W-:Y:S03]  /*b230*/  LDSM.16.M88.4 R48, [R231+0x6100] ;  /* 0x00610000e730783b */ /* 0x020fe60000000200 */
[----:B------:R-:W-:Y:S05]  /*b240*/  @!P6 IMAD R165, R3, 0x30, RZ ;  /* 0x0000003003a5e824 */ /* 0x000fea00078e02ff */
[----:B------:R-:W1:Y:S08]  /*b250*/  LDSM.16.M88.4 R16, [R224+0x3100] ;  /* 0x00310000e010783b */ /* 0x000e700000000200 */
[----:B------:R-:W3:Y:S08]  /*b260*/  LDSM.16.M88.4 R44, [R231+0x8100] ;  /* 0x00810000e72c783b */ /* 0x000ef00000000200 */
[----:B------:R-:W4:Y:S08]  /*b270*/  LDSM.16.M88.4 R32, [R224+0x3900] ;  /* 0x00390000e020783b */ /* 0x000f300000000200 */
[----:B------:R-:W4:Y:S08]  /*b280*/  LDSM.16.M88.4 R172, [R224+0x4100] ;  /* 0x00410000e0ac783b */ /* 0x000f300000000200 */
[----:B------:R-:W-:Y:S01]  /*b290*/  LDSM.16.M88.4 R192, [R233+0x6100] ;  /* 0x00610000e9c0783b */ /* 0x000fe20000000200 */
[-C--:B-1----:R-:W-:Y:S07]  /*b2a0*/  HMMA.16816.F32 R4, R48, R16.reuse, RZ ;  /* 0x000000103004723c */ /* 0x082fee00000018ff */
[----:B------:R-:W1:Y:S01]  /*b2b0*/  LDSM.16.M88.4 R196, [R235] ;  /* 0x00000000ebc4783b */ /* 0x000e620000000200 */
[C---:B---3--:R-:W-:Y:S07]  /*b2c0*/  HMMA.16816.F32 R8, R44.reuse, R16, RZ ;  /* 0x000000102c08723c */ /* 0x048fee00000018ff */
[----:B------:R-:W3:Y:S01]  /*b2d0*/  LDSM.16.M88.4 R200, [R233+0x8100] ;  /* 0x00810000e9c8783b */ /* 0x000ee20000000200 */
[-C--:B------:R-:W-:Y:S07]  /*b2e0*/  HMMA.16816.F32 R12, R44, R18.reuse, RZ ;  /* 0x000000122c0c723c */ /* 0x080fee00000018ff */
[----:B------:R-:W1:Y:S01]  /*b2f0*/  LDSM.16.M88.4 R204, [R241] ;  /* 0x00000000f1cc783b */ /* 0x000e620000000200 */
[C---:B------:R-:W-:Y:S07]  /*b300*/  HMMA.16816.F32 R16, R48.reuse, R18, RZ ;  /* 0x000000123010723c */ /* 0x040fee00000018ff */
[----:B------:R-:W1:Y:S01]  /*b310*/  LDSM.16.M88.4 R208, [R240] ;  /* 0x00000000f0d0783b */ /* 0x000e620000000200 */
[-C--:B----4-:R-:W-:Y:S08]  /*b320*/  HMMA.16816.F32 R20, R48, R32.reuse, RZ ;  /* 0x000000203014723c */ /* 0x090ff000000018ff */
[C---:B------:R-:W-:Y:S08]  /*b330*/  HMMA.16816.F32 R24, R44.reuse, R32, RZ ;  /* 0x000000202c18723c */ /* 0x040ff000000018ff */
[-C--:B------:R-:W-:Y:S08]  /*b340*/  HMMA.16816.F32 R28, R44, R34.reuse, RZ ;  /* 0x000000222c1c723c */ /* 0x080ff000000018ff */
[C---:B------:R-:W-:Y:S08]  /*b350*/  HMMA.16816.F32 R32, R48.reuse, R34, RZ ;  /* 0x000000223020723c */ /* 0x040ff000000018ff */
[-C--:B------:R-:W-:Y:S01]  /*b360*/  HMMA.16816.F32 R36, R48, R172.reuse, RZ ;  /* 0x000000ac3024723c */ /* 0x080fe200000018ff */
[----:B--2---:R-:W-:Y:S05]  /*b370*/  @!P6 MOV R166, R42 ;  /* 0x0000002a00a6e202 */ /* 0x004fea0000000f00 */
[----:B------:R-:W-:Y:S02]  /*b380*/  @!P6 IMAD.WIDE.U32 R166, R40, 0x30, R166 ;  /* 0x0000003028a6e825 */ /* 0x000fe400078e00a6 */
[C---:B------:R-:W-:Y:S04]  /*b390*/  HMMA.16816.F32 R40, R44.reuse, R172, RZ ;  /* 0x000000ac2c28723c */ /* 0x040fe800000018ff */
[C---:B------:R-:W-:Y:S02]  /*b3a0*/  @!P6 SHF.L.U32 R3, R166.reuse, 0x1, RZ ;  /* 0x00000001a603e819 */ /* 0x040fe400000006ff */
[----:B------:R-:W-:Y:S02]  /*b3b0*/  @!P6 IADD3 R165, R167, R165, RZ ;  /* 0x000000a5a7a5e210 */ /* 0x000fe40007ffe0ff */
[C---:B------:R-:W-:Y:S01]  /*b3c0*/  @!P6 IADD3 R168, P0, R3.reuse, c[0x0][0x1f8], RZ ;  /* 0x00007e0003a8ea10 */ /* 0x040fe20007f1e0ff */
[-C--:B------:R-:W-:Y:S03]  /*b3d0*/  HMMA.16816.F32 R44, R44, R174.reuse, RZ ;  /* 0x000000ae2c2c723c */ /* 0x080fe600000018ff */
[----:B------:R-:W-:Y:S02]  /*b3e0*/  @!P6 SHF.L.U64.HI R167, R166, 0x1, R165 ;  /* 0x00000001a6a7e819 */ /* 0x000fe400000102a5 */
[----:B------:R-:W-:Y:S02]  /*b3f0*/  @!P6 IADD3 R3, P5, R3, 0x80, RZ ;  /* 0x000000800303e810 */ /* 0x000fe40007fbe0ff */
[----:B------:R-:W-:Y:S01]  /*b400*/  @!P6 IADD3.X R169, R167, c[0x0][0x1fc], RZ, P0, !PT ;  /* 0x00007f00a7a9ea10 */ /* 0x000fe200007fe4ff */
[----:B------:R-:W-:Y:S04]  /*b410*/  HMMA.16816.F32 R48, R48, R174, RZ ;  /* 0x000000ae3030723c */ /* 0x000fe800000018ff */
[----:B------:R-:W-:Y:S01]  /*b420*/  @!PT LDS RZ, [RZ] ;  /* 0x00000000fffff984 */ /* 0x000fe20000000800 */
[----:B------:R-:W-:Y:S01]  /*b430*/  @!PT LDS RZ, [RZ] ;  /* 0x00000000fffff984 */ /* 0x000fe20000000800 */
[----:B------:R-:W-:Y:S01]  /*b440*/  @!PT LDS RZ, [RZ] ;  /* 0x00000000fffff984 */ /* 0x000fe20000000800 */
[----:B------:R2:W-:Y:S01]  /*b450*/  @!P6 LDGSTS.E.BYPASS.LTC128B.128 [R243+0x100], [R168.64], !P4 ;  /* 0x00100000a8f3efae */ /* 0x0005e2000e101d4e */
[----:B------:R-:W-:Y:S02]  /*b460*/  @!P6 IADD3 R212, P2, R3, c[0x0][0x1f8], RZ ;  /* 0x00007e0003d4ea10 */ /* 0x000fe40007f5e0ff */
[----:B------:R-:W-:Y:S01]  /*b470*/  @!P6 IADD3 R166, P1, R168, UR9, RZ ;  /* 0x00000009a8a6ec10 */ /* 0x000fe2000ff3e0ff */
[-C--:B-1----:R-:W-:Y:S05]  /*b480*/  HMMA.16816.F32 R4, R192, R196.reuse, R4 ;  /* 0x000000c4c004723c */ /* 0x082fea0000001804 */
[----:B------:R-:W-:Y:S02]  /*b490*/  @!P6 IADD3.X R213, RZ, c[0x0][0x1fc], R167, P2, P5 ;  /* 0x00007f00ffd5ea10 */ /* 0x000fe400017ea4a7 */
[----:B------:R-:W-:Y:S01]  /*b4a0*/  @!P6 IADD3.X R167, R169, UR11, RZ, P1, !PT ;  /* 0x0000000ba9a7ec10 */ /* 0x000fe20008ffe4ff */
[C---:B---3--:R-:W-:Y:S02]  /*b4b0*/  HMMA.16816.F32 R8, R200.reuse, R196, R8 ;  /* 0x000000c4c808723c */ /* 0x048fe40000001808 */
[----:B------:R1:W-:Y:S02]  /*b4c0*/  @!P6 LDGSTS.E.BYPASS.LTC128B.128 [R243+0x1900], [R212.64], !P3 ;  /* 0x01900000d4f3efae */ /* 0x0003e4000d901d4e */
[----:B------:R-:W-:Y:S02]  /*b4d0*/  @!P6 IADD3 R172, P0, R166, UR9, RZ ;  /* 0x00000009a6acec10 */ /* 0x000fe4000ff1e0ff */
[----:B------:R-:W-:Y:S02]  /*b4e0*/  ISETP.GT.AND P5, PT, R220, R249, PT ;  /* 0x000000f9dc00720c */ /* 0x000fe40003fa4270 */
[-C--:B------:R-:W-:Y:S02]  /*b4f0*/  HMMA.16816.F32 R12, R200, R198.reuse, R12 ;  /* 0x000000c6c80c723c */ /* 0x080fe4000000180c */
[----:B------:R4:W-:Y:S02]  /*b500*/  @!P6 LDGSTS.E.BYPASS.LTC128B.128 [R243+0x900], [R166.64], !P4 ;  /* 0x00900000a6f3efae */ /* 0x0009e4000e101d4e */
[----:B------:R-:W-:Y:S04]  /*b510*/  @!P6 IADD3.X R173, R167, UR11, RZ, P0, !PT ;  /* 0x0000000ba7adec10 */ /* 0x000fe800087fe4ff */
[C---:B------:R-:W-:Y:S02]  /*b520*/  HMMA.16816.F32 R16, R192.reuse, R198, R16 ;  /* 0x000000c6c010723c */ /* 0x040fe40000001810 */
[----:B------:R4:W-:Y:S06]  /*b530*/  @!P6 LDGSTS.E.BYPASS.LTC128B.128 [R243+0x2100], [R166.64+0x80], !P3 ;  /* 0x02100080a6f3efae */ /* 0x0009ec000d901d4e */
[-C--:B------:R-:W-:Y:S02]  /*b540*/  HMMA.16816.F32 R20, R192, R204.reuse, R20 ;  /* 0x000000ccc014723c */ /* 0x080fe40000001814 */
[----:B------:R4:W-:Y:S06]  /*b550*/  @!P6 LDGSTS.E.BYPASS.LTC128B.128 [R243+0x1100], [R172.64], !P4 ;  /* 0x01100000acf3efae */ /* 0x0009ec000e101d4e */
[C---:B------:R-:W-:Y:S02]  /*b560*/  HMMA.16816.F32 R24, R200.reuse, R204, R24 ;  /* 0x000000ccc818723c */ /* 0x040fe40000001818 */
[----:B------:R4:W-:Y:S06]  /*b570*/  @!P6 LDGSTS.E.BYPASS.LTC128B.128 [R243+0x2900], [R172.64+0x80], !P3 ;  /* 0x02900080acf3efae */ /* 0x0009ec000d901d4e */
[-C--:B------:R-:W-:Y:S02]  /*b580*/  HMMA.16816.F32 R28, R200, R206.reuse, R28 ;  /* 0x000000cec81c723c */ /* 0x080fe4000000181c */
[----:B-1----:R-:W-:Y:S06]  /*b590*/  LDSM.16.M88.4 R212, [R230+0x3100] ;  /* 0x00310000e6d4783b */ /* 0x002fec0000000200 */
[C---:B------:R-:W-:Y:S02]  /*b5a0*/  HMMA.16816.F32 R32, R192.reuse, R206, R32 ;  /* 0x000000cec020723c */ /* 0x040fe40000001820 */
[----:B------:R-:W0:Y:S06]  /*b5b0*/  LDGDEPBAR ;  /* 0x00000000000079af */ /* 0x000e2c0000000000 */
[-C--:B------:R-:W-:Y:S02]  /*b5c0*/  HMMA.16816.F32 R36, R192, R208.reuse, R36 ;  /* 0x000000d0c024723c */ /* 0x080fe40000001824 */
[----:B------:R-:W-:Y:S06]  /*b5d0*/  LDSM.16.M88.4 R216, [R232+0x8100] ;  /* 0x00810000e8d8783b */ /* 0x000fec0000000200 */
[C---:B------:R-:W-:Y:S02]  /*b5e0*/  HMMA.16816.F32 R40, R200.reuse, R208, R40 ;  /* 0x000000d0c828723c */ /* 0x040fe40000001828 */
[----:B----4-:R-:W1:Y:S06]  /*b5f0*/  LDSM.16.M88.4 R172, [R232+0x6100] ;  /* 0x00610000e8ac783b */ /* 0x010e6c0000000200 */
[-C--:B------:R-:W-:Y:S02]  /*b600*/  HMMA.16816.F32 R44, R200, R210.reuse, R44 ;  /* 0x000000d2c82c723c */ /* 0x080fe4000000182c */
[----:B------:R-:W4:Y:S06]  /*b610*/  LDSM.16.M88.4 R196, [R230+0x3900] ;  /* 0x00390000e6c4783b */ /* 0x000f2c0000000200 */
[----:B------:R-:W-:Y:S02]  /*b620*/  HMMA.16816.F32 R48, R192, R210, R48 ;  /* 0x000000d2c030723c */ /* 0x000fe40000001830 */
[----:B------:R-:W2:Y:S08]  /*b630*/  LDSM.16.M88.4 R200, [R230+0x4100] ;  /* 0x00410000e6c8783b */ /* 0x000eb00000000200 */
[----:B------:R-:W-:Y:S08]  /*b640*/  LDSM.16.M88.4 R192, [R234+0x6100] ;  /* 0x00610000eac0783b */ /* 0x000ff00000000200 */
[----:B------:R-:W2:Y:S01]  /*b650*/  LDSM.16.M88.4 R204, [R229] ;  /* 0x00000000e5cc783b */ /* 0x000ea20000000200 */
[-C--:B-1----:R-:W-:Y:S07]  /*b660*/  HMMA.16816.F32 R4, R172, R212.reuse, R4 ;  /* 0x000000d4ac04723c */ /* 0x082fee0000001804 */
[----:B------:R-:W1:Y:S01]  /*b670*/  LDSM.16.M88.4 R208, [R234+0x8100] ;  /* 0x00810000ead0783b */ /* 0x000e620000000200 */
[C---:B------:R-:W-:Y:S08]  /*b680*/  HMMA.16816.F32 R8, R216.reuse, R212, R8 ;  /* 0x000000d4d808723c */ /* 0x040ff00000001808 */
[-C--:B------:R-:W-:Y:S08]  /*b690*/  HMMA.16816.F32 R12, R216, R214.reuse, R12 ;  /* 0x000000d6d80c723c */ /* 0x080ff0000000180c */
[C---:B------:R-:W-:Y:S01]  /*b6a0*/  HMMA.16816.F32 R16, R172.reuse, R214, R16 ;  /* 0x000000d6ac10723c */ /* 0x040fe20000001810 */
[----:B------:R-:W1:Y:S07]  /*b6b0*/  LDSM.16.M88.4 R212, [R229+0x800] ;  /* 0x00080000e5d4783b */ /* 0x000e6e0000000200 */
[-C--:B----4-:R-:W-:Y:S08]  /*b6c0*/  HMMA.16816.F32 R20, R172, R196.reuse, R20 ;  /* 0x000000c4ac14723c */ /* 0x090ff00000001814 */
[C---:B------:R-:W-:Y:S08]  /*b6d0*/  HMMA.16816.F32 R24, R216.reuse, R196, R24 ;  /* 0x000000c4d818723c */ /* 0x040ff00000001818 */
[-C--:B------:R-:W-:Y:S08]  /*b6e0*/  HMMA.16816.F32 R28, R216, R198.reuse, R28 ;  /* 0x000000c6d81c723c */ /* 0x080ff0000000181c */
[C---:B------:R-:W-:Y:S01]  /*b6f0*/  HMMA.16816.F32 R32, R172.reuse, R198, R32 ;  /* 0x000000c6ac20723c */ /* 0x040fe20000001820 */
[----:B------:R-:W-:Y:S07]  /*b700*/  LDSM.16.M88.4 R196, [R231+0xa100] ;  /* 0x00a10000e7c4783b */ /* 0x000fee0000000200 */
[-C--:B--2---:R-:W-:Y:S08]  /*b710*/  HMMA.16816.F32 R36, R172, R200.reuse, R36 ;  /* 0x000000c8ac24723c */ /* 0x084ff00000001824 */
[C---:B------:R-:W-:Y:S08]  /*b720*/  HMMA.16816.F32 R40, R216.reuse, R200, R40 ;  /* 0x000000c8d828723c */ /* 0x040ff00000001828 */
[-C--:B------:R-:W-:Y:S01]  /*b730*/  HMMA.16816.F32 R44, R216, R202.reuse, R44 ;  /* 0x000000cad82c723c */ /* 0x080fe2000000182c */
[----:B------:R-:W-:Y:S07]  /*b740*/  LDSM.16.M88.4 R216, [R231+0xc100] ;  /* 0x00c10000e7d8783b */ /* 0x000fee0000000200 */
[----:B------:R-:W-:Y:S01]  /*b750*/  HMMA.16816.F32 R48, R172, R202, R48 ;  /* 0x000000caac30723c */ /* 0x000fe20000001830 */
[----:B------:R-:W2:Y:S07]  /*b760*/  LDSM.16.M88.4 R172, [R229+0x1000] ;  /* 0x00100000e5ac783b */ /* 0x000eae0000000200 */
[-C--:B------:R-:W-:Y:S01]  /*b770*/  HMMA.16816.F32 R4, R192, R204.reuse, R4 ;  /* 0x000000ccc004723c */ /* 0x080fe20000001804 */
[----:B------:R-:W4:Y:S07]  /*b780*/  LDSM.16.M88.4 R200, [R224+0x4900] ;  /* 0x00490000e0c8783b */ /* 0x000f2e0000000200 */
[C---:B-1----:R-:W-:Y:S08]  /*b790*/  HMMA.16816.F32 R8, R208.reuse, R204, R8 ;  /* 0x000000ccd008723c */ /* 0x042ff00000001808 */
[-C--:B------:R-:W-:Y:S08]  /*b7a0*/  HMMA.16816.F32 R12, R208, R206.reuse, R12 ;  /* 0x000000ced00c723c */ /* 0x080ff0000000180c */
[C---:B------:R-:W-:Y:S01]  /*b7b0*/  HMMA.16816.F32 R16, R192.reuse, R206, R16 ;  /* 0x000000cec010723c */ /* 0x040fe20000001810 */
[----:B------:R-:W1:Y:S07]  /*b7c0*/  LDSM.16.M88.4 R204, [R224+0x5100] ;  /* 0x00510000e0cc783b */ /* 0x000e6e0000000200 */
        /* <DEDUP_REMOVED lines=10> */
[----:B------:R-:W-:Y:S07]  /*b870*/  LDSM.16.M88.4 R172, [R233+0xa100] ;  /* 0x00a10000e9ac783b */ /* 0x000fee0000000200 */
[-C--:B----4-:R-:W-:Y:S01]  /*b880*/  HMMA.16816.F32 R4, R196, R200.reuse, R4 ;  /* 0x000000c8c404723c */ /* 0x090fe20000001804 */
[----:B------:R-:W2:Y:S07]  /*b890*/  LDSM.16.M88.4 R192, [R239] ;  /* 0x00000000efc0783b */ /* 0x000eae0000000200 */
[C---:B------:R-:W-:Y:S08]  /*b8a0*/  HMMA.16816.F32 R8, R216.reuse, R200, R8 ;  /* 0x000000c8d808723c */ /* 0x040ff00000001808 */
[-C--:B------:R-:W-:Y:S08]  /*b8b0*/  HMMA.16816.F32 R12, R216, R202.reuse, R12 ;  /* 0x000000cad80c723c */ /* 0x080ff0000000180c */
[C---:B------:R-:W-:Y:S01]  /*b8c0*/  HMMA.16816.F32 R16, R196.reuse, R202, R16 ;  /* 0x000000cac410723c */ /* 0x040fe20000001810 */
[----:B------:R-:W4:Y:S07]  /*b8d0*/  LDSM.16.M88.4 R200, [R238] ;  /* 0x00000000eec8783b */ /* 0x000f2e0000000200 */
        /* <DEDUP_REMOVED lines=8> */
[----:B------:R-:W-:Y:S07]  /*b960*/  LDSM.16.M88.4 R216, [R232+0xc100] ;  /* 0x00c10000e8d8783b */ /* 0x000fee0000000200 */
[----:B------:R-:W-:Y:S01]  /*b970*/  HMMA.16816.F32 R48, R196, R214, R48 ;  /* 0x000000d6c430723c */ /* 0x000fe20000001830 */
[----:B------:R-:W-:Y:S07]  /*b980*/  LDSM.16.M88.4 R196, [R232+0xa100] ;  /* 0x00a10000e8c4783b */ /* 0x000fee0000000200 */
[-C--:B--2---:R-:W-:Y:S01]  /*b990*/  HMMA.16816.F32 R4, R172, R192.reuse, R4 ;  /* 0x000000c0ac04723c */ /* 0x084fe20000001804 */
[----:B------:R-:W2:Y:S07]  /*b9a0*/  LDSM.16.M88.4 R212, [R230+0x4900] ;  /* 0x00490000e6d4783b */ /* 0x000eae0000000200 */
[C---:B------:R-:W-:Y:S08]  /*b9b0*/  HMMA.16816.F32 R8, R208.reuse, R192, R8 ;  /* 0x000000c0d008723c */ /* 0x040ff00000001808 */
[-C--:B------:R-:W-:Y:S08]  /*b9c0*/  HMMA.16816.F32 R12, R208, R194.reuse, R12 ;  /* 0x000000c2d00c723c */ /* 0x080ff0000000180c */
[C---:B------:R-:W-:Y:S01]  /*b9d0*/  HMMA.16816.F32 R16, R172.reuse, R194, R16 ;  /* 0x000000c2ac10723c */ /* 0x040fe20000001810 */
[----:B------:R-:W2:Y:S07]  /*b9e0*/  LDSM.16.M88.4 R192, [R230+0x5100] ;  /* 0x00510000e6c0783b */ /* 0x000eae0000000200 */
[-C--:B----4-:R-:W-:Y:S08]  /*b9f0*/  HMMA.16816.F32 R20, R172, R200.reuse, R20 ;  /* 0x000000c8ac14723c */ /* 0x090ff00000001814 */
[C---:B------:R-:W-:Y:S08]  /*ba00*/  HMMA.16816.F32 R24, R208.reuse, R200, R24 ;  /* 0x000000c8d018723c */ /* 0x040ff00000001818 */
[-C--:B------:R-:W-:Y:S08]  /*ba10*/  HMMA.16816.F32 R28, R208, R202.reuse, R28 ;  /* 0x000000cad01c723c */ /* 0x080ff0000000181c */
[C---:B------:R-:W-:Y:S01]  /*ba20*/  HMMA.16816.F32 R32, R172.reuse, R202, R32 ;  /* 0x000000caac20723c */ /* 0x040fe20000001820 */
[----:B------:R-:W-:Y:S07]  /*ba30*/  LDSM.16.M88.4 R200, [R234+0xa100] ;  /* 0x00a10000eac8783b */ /* 0x000fee0000000200 */
[-C--:B-1----:R-:W-:Y:S08]  /*ba40*/  HMMA.16816.F32 R36, R172, R204.reuse, R36 ;  /* 0x000000ccac24723c */ /* 0x082ff00000001824 */
[C---:B------:R-:W-:Y:S08]  /*ba50*/  HMMA.16816.F32 R40, R208.reuse, R204, R40 ;  /* 0x000000ccd028723c */ /* 0x040ff00000001828 */
[-C--:B------:R-:W-:Y:S01]  /*ba60*/  HMMA.16816.F32 R44, R208, R206.reuse, R44 ;  /* 0x000000ced02c723c */ /* 0x080fe2000000182c */
[----:B------:R-:W-:Y:S07]  /*ba70*/  LDSM.16.M88.4 R208, [R236+0xc100] ;  /* 0x00c10000ecd0783b */ /* 0x000fee0000000200 */
[----:B------:R-:W-:Y:S01]  /*ba80*/  HMMA.16816.F32 R48, R172, R206, R48 ;  /* 0x000000ceac30723c */ /* 0x000fe20000001830 */
[----:B------:R-:W1:Y:S07]  /*ba90*/  LDSM.16.M88.4 R172, [R230+0x5900] ;  /* 0x00590000e6ac783b */ /* 0x000e6e0000000200 */
[-C--:B--2---:R-:W-:Y:S01]  /*baa0*/  HMMA.16816.F32 R4, R196, R212.reuse, R4 ;  /* 0x000000d4c404723c */ /* 0x084fe20000001804 */
[----:B------:R-:W2:Y:S07]  /*bab0*/  LDSM.16.M88.4 R204, [R229+0x1800] ;  /* 0x00180000e5cc783b */ /* 0x000eae0000000200 */
[C---:B------:R-:W-:Y:S08]  /*bac0*/  HMMA.16816.F32 R8, R216.reuse, R212, R8 ;  /* 0x000000d4d808723c */ /* 0x040ff00000001808 */
[-C--:B------:R-:W-:Y:S08]  /*bad0*/  HMMA.16816.F32 R12, R216, R214.reuse, R12 ;  /* 0x000000d6d80c723c */ /* 0x080ff0000000180c */
[C---:B------:R-:W-:Y:S01]  /*bae0*/  HMMA.16816.F32 R16, R196.reuse, R214, R16 ;  /* 0x000000d6c410723c */ /* 0x040fe20000001810 */
[----:B------:R-:W4:Y:S07]  /*baf0*/  LDSM.16.M88.4 R212, [R229+0x2000] ;  /* 0x00200000e5d4783b */ /* 0x000f2e0000000200 */
[-C--:B------:R-:W-:Y:S08]  /*bb00*/  HMMA.16816.F32 R20, R196, R192.reuse, R20 ;  /* 0x000000c0c414723c */ /* 0x080ff00000001814 */
[C---:B------:R-:W-:Y:S08]  /*bb10*/  HMMA.16816.F32 R24, R216.reuse, R192, R24 ;  /* 0x000000c0d818723c */ /* 0x040ff00000001818 */
[-C--:B------:R-:W-:Y:S08]  /*bb20*/  HMMA.16816.F32 R28, R216, R194.reuse, R28 ;  /* 0x000000c2d81c723c */ /* 0x080ff0000000181c */
[C---:B------:R-:W-:Y:S01]  /*bb30*/  HMMA.16816.F32 R32, R196.reuse, R194, R32 ;  /* 0x000000c2c420723c */ /* 0x040fe20000001820 */
[----:B------:R-:W4:Y:S01]  /*bb40*/  LDSM.16.M88.4 R192, [R229+0x2800] ;  /* 0x00280000e5c0783b */ /* 0x000f220000000200 */
[----:B------:R-:W-:Y:S06]  /*bb50*/  DEPBAR.LE SB0, 0x0 ;  /* 0x000080000000791a */ /* 0x000fec0000000000 */
[-C--:B-1----:R-:W-:Y:S01]  /*bb60*/  HMMA.16816.F32 R36, R196, R172.reuse, R36 ;  /* 0x000000acc424723c */ /* 0x082fe20000001824 */
[----:B------:R-:W-:Y:S07]  /*bb70*/  BAR.SYNC.DEFER_BLOCKING 0x0 ;  /* 0x0000000000007b1d */ /* 0x000fee0000010000 */
[C---:B------:R-:W-:Y:S07]  /*bb80*/  HMMA.16816.F32 R40, R216.reuse, R172, R40 ;  /* 0x000000acd828723c */ /* 0x040fee0000001828 */
[----:B------:R-:W-:Y:S01]  /*bb90*/  MOV R173, c[0x0][0x1e4] ;  /* 0x0000790000ad7a02 */ /* 0x000fe20000000f00 */
[-C--:B------:R-:W-:Y:S08]  /*bba0*/  HMMA.16816.F32 R44, R216, R174.reuse, R44 ;  /* 0x000000aed82c723c */ /* 0x080ff0000000182c */
[----:B------:R-:W-:Y:S01]  /*bbb0*/  HMMA.16816.F32 R48, R196, R174, R48 ;  /* 0x000000aec430723c */ /* 0x000fe20000001830 */
[----:B------:R-:W3:Y:S06]  /*bbc0*/  LDL.64 R216, [R1+0x30] ;  /* 0x0000300001d87983 */ /* 0x000eec0000100a00 */
[----:B------:R-:W3:Y:S01]  /*bbd0*/  LDL.64 R218, [R1+0x40] ;  /* 0x0000400001da7983 */ /* 0x000ee20000100a00 */
[-C--:B--2---:R-:W-:Y:S08]  /*bbe0*/  HMMA.16816.F32 R4, R200, R204.reuse, R4 ;  /* 0x000000ccc804723c */ /* 0x084ff00000001804 */
[C---:B------:R-:W-:Y:S08]  /*bbf0*/  HMMA.16816.F32 R8, R208.reuse, R204, R8 ;  /* 0x000000ccd008723c */ /* 0x040ff00000001808 */
[-C--:B------:R-:W-:Y:S08]  /*bc00*/  HMMA.16816.F32 R12, R208, R206.reuse, R12 ;  /* 0x000000ced00c723c */ /* 0x080ff0000000180c */
[C---:B------:R-:W-:Y:S04]  /*bc10*/  HMMA.16816.F32 R16, R200.reuse, R206, R16 ;  /* 0x000000cec810723c */ /* 0x040fe80000001810 */
[----:B------:R-:W-:Y:S02]  /*bc20*/  FMNMX.FTZ R165, R6, R2, !PT ;  /* 0x0000000206a57209 */ /* 0x000fe40007810000 */
[----:B------:R-:W-:Y:S02]  /*bc30*/  FMNMX.FTZ R3, R4, R0, !PT ;  /* 0x0000000004037209 */ /* 0x000fe40007810000 */
[-C--:B----4-:R-:W-:Y:S04]  /*bc40*/  HMMA.16816.F32 R20, R200, R212.reuse, R20 ;  /* 0x000000d4c814723c */ /* 0x090fe80000001814 */
        /* <DEDUP_REMOVED lines=39> */
[----:B------:R-:W-:Y:S03]  /*bec0*/  FMNMX.FTZ R165, R41, R165, !PT ;  /* 0x000000a529a57209 */ /* 0x000fe60007810000 */
[----:B------:R-:W2:Y:S01]  /*bed0*/  SHFL.BFLY PT, R167, R3, 0x2, 0x1f ;  /* 0x0c401f0003a77f89 */ /* 0x000ea200000e0000 */
[----:B------:R-:W-:Y:S04]  /*bee0*/  FMNMX.FTZ R165, R44, R165, !PT ;  /* 0x000000a52ca57209 */ /* 0x000fe80007810000 */
[----:B------:R-:W-:Y:S05]  /*bef0*/  FMNMX.FTZ R165, R45, R165, !PT ;  /* 0x000000a52da57209 */ /* 0x000fea0007810000 */
[----:B------:R-:W4:Y:S01]  /*bf00*/  SHFL.BFLY PT, R168, R165, 0x2, 0x1f ;  /* 0x0c401f00a5a87f89 */ /* 0x000f2200000e0000 */
[----:B-1----:R-:W-:Y:S02]  /*bf10*/  FMNMX.FTZ R169, R169, R166, !PT ;  /* 0x000000a6a9a97209 */ /* 0x002fe40007810000 */
[----:B------:R-:W-:Y:S05]  /*bf20*/  FMNMX.FTZ R166, R10, R170, !PT ;  /* 0x000000aa0aa67209 */ /* 0x000fea0007810000 */
[----:B------:R-:W1:Y:S01]  /*bf30*/  SHFL.BFLY PT, R171, R169, 0x1, 0x1f ;  /* 0x0c201f00a9ab7f89 */ /* 0x000e6200000e0000 */
[----:B------:R-:W-:Y:S02]  /*bf40*/  FMNMX.FTZ R166, R11, R166, !PT ;  /* 0x000000a60ba67209 */ /* 0x000fe40007810000 */
[----:B--2---:R-:W-:Y:S02]  /*bf50*/  FMNMX.FTZ R3, R3, R167, !PT ;  /* 0x000000a703037209 */ /* 0x004fe40007810000 */
[----:B------:R-:W-:Y:S03]  /*bf60*/  FMNMX.FTZ R166, R14, R166, !PT ;  /* 0x000000a60ea67209 */ /* 0x000fe60007810000 */
[----:B------:R-:W2:Y:S01]  /*bf70*/  SHFL.BFLY PT, R167, R3, 0x1, 0x1f ;  /* 0x0c201f0003a77f89 */ /* 0x000ea200000e0000 */
[----:B------:R-:W-:Y:S02]  /*bf80*/  FMNMX.FTZ R166, R15, R166, !PT ;  /* 0x000000a60fa67209 */ /* 0x000fe40007810000 */
[----:B----4-:R-:W-:Y:S02]  /*bf90*/  FMNMX.FTZ R165, R165, R168, !PT ;  /* 0x000000a8a5a57209 */ /* 0x010fe40007810000 */
[----:B------:R-:W-:Y:S03]  /*bfa0*/  FMNMX.FTZ R166, R26, R166, !PT ;  /* 0x000000a61aa67209 */ /* 0x000fe60007810000 */
[----:B------:R-:W4:Y:S01]  /*bfb0*/  SHFL.BFLY PT, R172, R165, 0x1, 0x1f ;  /* 0x0c201f00a5ac7f89 */ /* 0x000f2200000e0000 */
[----:B------:R-:W-:Y:S02]  /*bfc0*/  FMNMX.FTZ R166, R27, R166, !PT ;  /* 0x000000a61ba67209 */ /* 0x000fe40007810000 */
[----:B-1----:R-:W-:Y:S02]  /*bfd0*/  FMNMX.FTZ R169, R169, R171, !PT ;  /* 0x000000aba9a97209 */ /* 0x002fe40007810000 */
[----:B------:R-:W-:Y:S03]  /*bfe0*/  FMNMX.FTZ R166, R30, R166, !PT ;  /* 0x000000a61ea67209 */ /* 0x000fe60007810000 */
[----:B------:R-:W-:Y:S01]  /*bff0*/  FADD.FTZ R0, -R169, R0 ;  /* 0x00000000a9007221 */ /* 0x000fe20000010100 */
[----:B------:R-:W-:Y:S01]  /*c000*/  FMNMX.FTZ R166, R31, R166, !PT ;  /* 0x000000a61fa67209 */ /* 0x000fe20007810000 */
[----:B------:R-:W-:Y:S02]  /*c010*/  FMUL.FTZ R204, R169, c[0x0][0x2d0] ;  /* 0x0000b400a9cc7a20 */ /* 0x000fe40000410000 */
[----:B------:R-:W-:Y:S01]  /*c020*/  FMUL.FTZ R0, R0, c[0x0][0x2d0] ;  /* 0x0000b40000007a20 */ /* 0x000fe20000410000 */
[----:B--2---:R-:W-:Y:S01]  /*c030*/  FMNMX.FTZ R168, R3, R167, !PT ;  /* 0x000000a703a87209 */ /* 0x004fe20007810000 */
[--C-:B------:R-:W-:Y:S01]  /*c040*/  FFMA.FTZ R4, R4, c[0x0][0x2d0], -R204.reuse ;  /* 0x0000b40004047a23 */ /* 0x100fe200000108cc */
[----:B------:R-:W-:Y:S01]  /*c050*/  FMNMX.FTZ R3, R42, R166, !PT ;  /* 0x000000a62a037209 */ /* 0x000fe20007810000 */
[----:B------:R-:W-:Y:S01]  /*c060*/  FFMA.FTZ R5, R5, c[0x0][0x2d0], -R204 ;  /* 0x0000b40005057a23 */ /* 0x000fe200000108cc */
[----:B------:R1:W2:Y:S01]  /*c070*/  MUFU.EX2 R166, R0 ;  /* 0x0000000000a67308 */ /* 0x0002a20000000800 */
[C---:B------:R-:W-:Y:S02]  /*c080*/  FADD.FTZ R2, -R168.reuse, R2 ;  /* 0x00000002a8027221 */ /* 0x040fe40000010100 */
[----:B------:R-:W-:Y:S02]  /*c090*/  FMUL.FTZ R205, R168, c[0x0][0x2d0] ;  /* 0x0000b400a8cd7a20 */ /* 0x000fe40000410000 */
[----:B------:R-:W-:Y:S01]  /*c0a0*/  FMUL.FTZ R2, R2, c[0x0][0x2d0] ;  /* 0x0000b40002027a20 */ /* 0x000fe20000410000 */
[----:B----4-:R-:W-:Y:S01]  /*c0b0*/  FMNMX.FTZ R167, R165, R172, !PT ;  /* 0x000000aca5a77209 */ /* 0x010fe20007810000 */
[--C-:B------:R-:W-:Y:S02]  /*c0c0*/  FFMA.FTZ R6, R6, c[0x0][0x2d0], -R205.reuse ;  /* 0x0000b40006067a23 */ /* 0x100fe400000108cd */
[--C-:B------:R-:W-:Y:S01]  /*c0d0*/  FFMA.FTZ R7, R7, c[0x0][0x2d0], -R205.reuse ;  /* 0x0000b40007077a23 */ /* 0x100fe200000108cd */
[----:B------:R4:W4:Y:S01]  /*c0e0*/  MUFU.EX2 R165, R2 ;  /* 0x0000000200a57308 */ /* 0x0009220000000800 */
[----:B------:R-:W-:Y:S02]  /*c0f0*/  FMUL.FTZ R206, R167, c[0x0][0x2d0] ;  /* 0x0000b400a7ce7a20 */ /* 0x000fe40000410000 */
[----:B------:R-:W-:Y:S02]  /*c100*/  FFMA.FTZ R16, R16, c[0x0][0x2d0], -R204 ;  /* 0x0000b40010107a23 */ /* 0x000fe400000108cc */
[--C-:B------:R-:W-:Y:S02]  /*c110*/  FFMA.FTZ R8, R8, c[0x0][0x2d0], -R206.reuse ;  /* 0x0000b40008087a23 */ /* 0x100fe400000108ce */
[----:B------:R-:W-:Y:S02]  /*c120*/  FFMA.FTZ R9, R9, c[0x0][0x2d0], -R206 ;  /* 0x0000b40009097a23 */ /* 0x000fe400000108ce */
[----:B------:R-:W-:Y:S01]  /*c130*/  FFMA.FTZ R17, R17, c[0x0][0x2d0], -R204 ;  /* 0x0000b40011117a23 */ /* 0x000fe200000108cc */
[----:B------:R4:W-:Y:S01]  /*c140*/  MUFU.EX2 R222, R4 ;  /* 0x0000000400de7308 */ /* 0x0009e20000000800 */
[--C-:B------:R-:W-:Y:S02]  /*c150*/  FFMA.FTZ R18, R18, c[0x0][0x2d0], -R205.reuse ;  /* 0x0000b40012127a23 */ /* 0x100fe400000108cd */
[----:B------:R-:W-:Y:S01]  /*c160*/  FFMA.FTZ R19, R19, c[0x0][0x2d0], -R205 ;  /* 0x0000b40013137a23 */ /* 0x000fe200000108cd */
[----:B-1----:R-:W-:Y:S01]  /*c170*/  FMNMX.FTZ R0, R43, R3, !PT ;  /* 0x000000032b007209 */ /* 0x002fe20007810000 */
[--C-:B------:R-:W-:Y:S02]  /*c180*/  FFMA.FTZ R12, R12, c[0x0][0x2d0], -R206.reuse ;  /* 0x0000b4000c0c7a23 */ /* 0x100fe400000108ce */
[----:B------:R-:W-:Y:S01]  /*c190*/  FFMA.FTZ R13, R13, c[0x0][0x2d0], -R206 ;  /* 0x0000b4000d0d7a23 */ /* 0x000fe200000108ce */
[----:B------:R-:W-:Y:S01]  /*c1a0*/  FMNMX.FTZ R0, R46, R0, !PT ;  /* 0x000000002e007209 */ /* 0x000fe20007810000 */
[C---:B--2---:R-:W-:Y:S01]  /*c1b0*/  FMUL.FTZ R132, R166.reuse, R132 ;  /* 0x00000084a6847220 */ /* 0x044fe20000410000 */
[----:B------:R-:W-:Y:S01]  /*c1c0*/  MUFU.EX2 R223, R6 ;  /* 0x0000000600df7308 */ /* 0x000fe20000000800 */
[C---:B------:R-:W-:Y:S01]  /*c1d0*/  FMUL.FTZ R133, R166.reuse, R133 ;  /* 0x00000085a6857220 */ /* 0x040fe20000410000 */
[----:B------:R-:W-:Y:S01]  /*c1e0*/  FMNMX.FTZ R0, R47, R0, !PT ;  /* 0x000000002f007209 */ /* 0x000fe20007810000 */
[----:B------:R-:W-:Y:S02]  /*c1f0*/  FMUL.FTZ R144, R166, R144 ;  /* 0x00000090a6907220 */ /* 0x000fe40000410000 */
[----:B----4-:R-:W-:Y:S02]  /*c200*/  FADD.FTZ R2, -R167, R164 ;  /* 0x000000a4a7027221 */ /* 0x010fe40000010100 */
[----:B------:R-:W1:Y:S01]  /*c210*/  SHFL.BFLY PT, R3, R0, 0x2, 0x1f ;  /* 0x0c401f0000037f89 */ /* 0x000e6200000e0000 */
[C---:B------:R-:W-:Y:S02]  /*c220*/  FMUL.FTZ R134, R165.reuse, R134 ;  /* 0x00000086a5867220 */ /* 0x040fe40000410000 */
[----:B------:R-:W-:Y:S01]  /*c230*/  FMUL.FTZ R2, R2, c[0x0][0x2d0] ;  /* 0x0000b40002027a20 */ /* 0x000fe20000410000 */
[----:B------:R2:W-:Y:S01]  /*c240*/  MUFU.EX2 R244, R7 ;  /* 0x0000000700f47308 */ /* 0x0005e20000000800 */
[C---:B------:R-:W-:Y:S01]  /*c250*/  FMUL.FTZ R135, R165.reuse, R135 ;  /* 0x00000087a5877220 */ /* 0x040fe20000410000 */
[----:B------:R-:W-:Y:S01]  /*c260*/  @P5 SHF.R.S32.HI R4, RZ, 0x1f, R242 ;  /* 0x0000001fff045819 */ /* 0x000fe200000114f2 */
[C---:B------:R-:W-:Y:S02]  /*c270*/  FMUL.FTZ R145, R166.reuse, R145 ;  /* 0x00000091a6917220 */ /* 0x040fe40000410000 */
[C---:B------:R-:W-:Y:S02]  /*c280*/  FMUL.FTZ R146, R165.reuse, R146 ;  /* 0x00000092a5927220 */ /* 0x040fe40000410000 */
[C---:B------:R-:W-:Y:S03]  /*c290*/  FMUL.FTZ R147, R165.reuse, R147 ;  /* 0x00000093a5937220 */ /* 0x040fe60000410000 */
[----:B------:R4:W4:Y:S01]  /*c2a0*/  MUFU.EX2 R164, R2 ;  /* 0x0000000200a47308 */ /* 0x0009220000000800 */
[C---:B------:R-:W-:Y:S02]  /*c2b0*/  FMUL.FTZ R148, R166.reuse, R148 ;  /* 0x00000094a6947220 */ /* 0x040fe40000410000 */
[C---:B------:R-:W-:Y:S02]  /*c2c0*/  FMUL.FTZ R149, R166.reuse, R149 ;  /* 0x00000095a6957220 */ /* 0x040fe40000410000 */
[C---:B------:R-:W-:Y:S02]  /*c2d0*/  FMUL.FTZ R150, R165.reuse, R150 ;  /* 0x00000096a5967220 */ /* 0x040fe40000410000 */
[C---:B------:R-:W-:Y:S02]  /*c2e0*/  FMUL.FTZ R151, R165.reuse, R151 ;  /* 0x00000097a5977220 */ /* 0x040fe40000410000 */
[----:B------:R-:W-:Y:S01]  /*c2f0*/  FMUL.FTZ R160, R166, R160 ;  /* 0x000000a0a6a07220 */ /* 0x000fe20000410000 */
[----:B-1----:R-:W-:Y:S01]  /*c300*/  FMNMX.FTZ R0, R0, R3, !PT ;  /* 0x0000000300007209 */ /* 0x002fe20007810000 */
[----:B------:R-:W1:Y:S01]  /*c310*/  MUFU.EX2 R247, R5 ;  /* 0x0000000500f77308 */ /* 0x000e620000000800 */
[----:B------:R-:W-:Y:S02]  /*c320*/  FMUL.FTZ R161, R166, R161 ;  /* 0x000000a1a6a17220 */ /* 0x000fe40000410000 */
[----:B--2---:R-:W-:Y:S04]  /*c330*/  @P5 IMAD.WIDE.U32 R6, R242, c[0x0][0x1e0], RZ ;  /* 0x00007800f2065a25 */ /* 0x004fe800078e00ff */
[C---:B------:R-:W-:Y:S02]  /*c340*/  FMUL.FTZ R162, R165.reuse, R162 ;  /* 0x000000a2a5a27220 */ /* 0x040fe40000410000 */
[----:B------:R-:W-:Y:S01]  /*c350*/  FMUL.FTZ R163, R165, R163 ;  /* 0x000000a3a5a37220 */ /* 0x000fe20000410000 */
[----:B------:R-:W-:Y:S01]  /*c360*/  MUFU.EX2 R221, R8 ;  /* 0x0000000800dd7308 */ /* 0x000fe20000000800 */
[----:B------:R-:W-:Y:S01]  /*c370*/  FMUL.FTZ R52, R166, R52 ;  /* 0x00000034a6347220 */ /* 0x000fe20000410000 */
[----:B----4-:R-:W2:Y:S01]  /*c380*/  SHFL.BFLY PT, R2, R0, 0x1, 0x1f ;  /* 0x0c201f0000027f89 */ /* 0x010ea200000e0000 */
[C---:B------:R-:W-:Y:S02]  /*c390*/  FMUL.FTZ R136, R164.reuse, R136 ;  /* 0x00000088a4887220 */ /* 0x040fe40000410000 */
[C---:B------:R-:W-:Y:S02]  /*c3a0*/  FMUL.FTZ R137, R164.reuse, R137 ;  /* 0x00000089a4897220 */ /* 0x040fe40000410000 */
[C---:B------:R-:W-:Y:S03]  /*c3b0*/  FMUL.FTZ R140, R164.reuse, R140 ;  /* 0x0000008ca48c7220 */ /* 0x040fe60000410000 */
[----:B------:R4:W-:Y:S01]  /*c3c0*/  MUFU.EX2 R250, R16 ;  /* 0x0000001000fa7308 */ /* 0x0009e20000000800 */
[C---:B------:R-:W-:Y:S02]  /*c3d0*/  FMUL.FTZ R141, R164.reuse, R141 ;  /* 0x0000008da48d7220 */ /* 0x040fe40000410000 */
[C---:B------:R-:W-:Y:S01]  /*c3e0*/  FMUL.FTZ R152, R164.reuse, R152 ;  /* 0x00000098a4987220 */ /* 0x040fe20000410000 */
[----:B-1----:R-:W-:Y:S01]  /*c3f0*/  F2FP.PACK_AB R172, R247, R222 ;  /* 0x000000def7ac723e */ /* 0x002fe200000000ff */
[C---:B------:R-:W-:Y:S02]  /*c400*/  FMUL.FTZ R153, R164.reuse, R153 ;  /* 0x00000099a4997220 */ /* 0x040fe40000410000 */
[C---:B------:R-:W-:Y:S02]  /*c410*/  FMUL.FTZ R156, R164.reuse, R156 ;  /* 0x0000009ca49c7220 */ /* 0x040fe40000410000 */
[----:B------:R-:W-:Y:S01]  /*c420*/  FMUL.FTZ R157, R164, R157 ;  /* 0x0000009da49d7220 */ /* 0x000fe20000410000 */
[----:B------:R-:W1:Y:S01]  /*c430*/  MUFU.EX2 R248, R17 ;  /* 0x0000001100f87308 */ /* 0x000e620000000800 */
[----:B------:R-:W-:Y:S02]  /*c440*/  FMUL.FTZ R53, R166, R53 ;  /* 0x00000035a6357220 */ /* 0x000fe40000410000 */
[C---:B------:R-:W-:Y:S02]  /*c450*/  FMUL.FTZ R54, R165.reuse, R54 ;  /* 0x00000036a5367220 */ /* 0x040fe40000410000 */
[----:B------:R-:W-:Y:S01]  /*c460*/  FMUL.FTZ R55, R165, R55 ;  /* 0x00000037a5377220 */ /* 0x000fe20000410000 */
[----:B--2---:R-:W-:Y:S01]  /*c470*/  FMNMX.FTZ R3, R0, R2, !PT ;  /* 0x0000000200037209 */ /* 0x004fe20007810000 */
[----:B------:R-:W-:Y:S03]  /*c480*/  @P5 IMAD R2, R4, c[0x0][0x1e0], RZ ;  /* 0x0000780004025a24 */ /* 0x000fe600078e02ff */
[----:B------:R2:W-:Y:S01]  /*c490*/  MUFU.EX2 R246, R18 ;  /* 0x0000001200f67308 */ /* 0x0005e20000000800 */
[----:B------:R-:W-:Y:S02]  /*c4a0*/  FMUL.FTZ R56, R164, R56 ;  /* 0x00000038a4387220 */ /* 0x000fe40000410000 */
[----:B------:R-:W-:Y:S01]  /*c4b0*/  @P5 IMAD R2, R242, c[0x0][0x1e4], R2 ;  /* 0x00007900f2025a24 */ /* 0x000fe200078e0202 */
[----:B---3--:R-:W-:Y:S01]  /*c4c0*/  @P5 MOV R5, R217 ;  /* 0x000000d900055202 */ /* 0x008fe20000000f00 */
[----:B------:R-:W-:Y:S01]  /*c4d0*/  FADD.FTZ R0, -R3, R170 ;  /* 0x000000aa03007221 */ /* 0x000fe20000010100 */
[----:B----4-:R-:W-:Y:S01]  /*c4e0*/  @P5 SHF.L.U64.HI R16, R252, 0x5, R173 ;  /* 0x00000005fc105819 */ /* 0x010fe200000102ad */
[----:B------:R-:W-:Y:S01]  /*c4f0*/  FMUL.FTZ R57, R164, R57 ;  /* 0x00000039a4397220 */ /* 0x000fe20000410000 */
[----:B------:R-:W-:Y:S01]  /*c500*/  @P5 IADD3 R2, R7, R2, RZ ;  /* 0x0000000207025210 */ /* 0x000fe20007ffe0ff */
[----:B------:R-:W-:Y:S01]  /*c510*/  FMUL.FTZ R0, R0, c[0x0][0x2d0] ;  /* 0x0000b40000007a20 */ /* 0x000fe20000410000 */
[----:B------:R-:W-:Y:S01]  /*c520*/  @P5 MOV R4, R218 ;  /* 0x000000da00045202 */ /* 0x000fe20000000f00 */
[----:B------:R3:W-:Y:S01]  /*c530*/  MUFU.EX2 R219, R9 ;  /* 0x0000000900db7308 */ /* 0x0007e20000000800 */
[----:B------:R-:W-:Y:S01]  /*c540*/  F2FP.PACK_AB R173, R244, R223 ;  /* 0x000000dff4ad723e */ /* 0x000fe200000000ff */
[----:B------:R-:W-:Y:S01]  /*c550*/  @P5 IMAD R2, R2, 0x30, RZ ;  /* 0x0000003002025824 */ /* 0x000fe200078e02ff */
[----:B-1----:R-:W-:Y:S01]  /*c560*/  F2FP.PACK_AB R174, R248, R250 ;  /* 0x000000faf8ae723e */ /* 0x002fe200000000ff */
[----:B------:R-:W-:Y:S04]  /*c570*/  @P5 IMAD.WIDE.U32 R4, R6, 0x30, R4 ;  /* 0x0000003006045825 */ /* 0x000fe800078e0004 */
[----:B------:R-:W-:Y:S01]  /*c580*/  FMUL.FTZ R17, R166, R189 ;  /* 0x000000bda6117220 */ /* 0x000fe20000410000 */
[----:B------:R-:W-:Y:S01]  /*c590*/  @P5 SHF.L.U32 R6, R4, 0x1, RZ ;  /* 0x0000000104065819 */ /* 0x000fe200000006ff */
[----:B------:R-:W1:Y:S01]  /*c5a0*/  MUFU.EX2 R245, R19 ;  /* 0x0000001300f57308 */ /* 0x000e620000000800 */
[----:B------:R-:W-:Y:S01]  /*c5b0*/  @P5 IADD3 R2, R5, R2, RZ ;  /* 0x0000000205025210 */ /* 0x000fe20007ffe0ff */
[--C-:B------:R-:W-:Y:S01]  /*c5c0*/  FFMA.FTZ R20, R20, c[0x0][0x2d0], -R204.reuse ;  /* 0x0000b40014147a23 */ /* 0x100fe200000108cc */
[C---:B------:R-:W-:Y:S01]  /*c5d0*/  @P5 IADD3 R8, P2, R6.reuse, 0x80, RZ ;  /* 0x0000008006085810 */ /* 0x040fe20007f5e0ff */
[----:B--2---:R-:W-:Y:S01]  /*c5e0*/  FMUL.FTZ R18, R165, R190 ;  /* 0x000000bea5127220 */ /* 0x004fe20000410000 */
[----:B------:R-:W-:Y:S01]  /*c5f0*/  @P5 IADD3 R6, P0, R6, c[0x0][0x1c8], RZ ;  /* 0x0000720006065a10 */ /* 0x000fe20007f1e0ff */
[----:B------:R-:W-:Y:S01]  /*c600*/  FFMA.FTZ R21, R21, c[0x0][0x2d0], -R204 ;  /* 0x0000b40015157a23 */ /* 0x000fe200000108cc */
[----:B------:R-:W-:Y:S01]  /*c610*/  @P5 SHF.L.U64.HI R5, R4, 0x1, R2 ;  /* 0x0000000104055819 */ /* 0x000fe20000010202 */
[--C-:B------:R-:W-:Y:S01]  /*c620*/  FFMA.FTZ R22, R22, c[0x0][0x2d0], -R205.reuse ;  /* 0x0000b40016167a23 */ /* 0x100fe200000108cd */
[----:B------:R-:W-:Y:S01]  /*c630*/  @P5 IADD3 R8, P1, R8, c[0x0][0x1c8], RZ ;  /* 0x0000720008085a10 */ /* 0x000fe20007f3e0ff */
[----:B------:R-:W2:Y:S01]  /*c640*/  MUFU.EX2 R0, R0 ;  /* 0x0000000000007308 */ /* 0x000ea20000000800 */
[----:B------:R-:W-:Y:S01]  /*c650*/  @P5 IADD3.X R7, R5, c[0x0][0x1cc], RZ, P0, !PT ;  /* 0x0000730005075a10 */ /* 0x000fe200007fe4ff */
[----:B------:R-:W-:Y:S01]  /*c660*/  FFMA.FTZ R33, R33, c[0x0][0x2d0], -R204 ;  /* 0x0000b40021217a23 */ /* 0x000fe200000108cc */
[----:B------:R-:W-:Y:S01]  /*c670*/  @P5 SHF.L.U32 R2, R252, 0x5, RZ ;  /* 0x00000005fc025819 */ /* 0x000fe200000006ff */
[----:B------:R-:W-:Y:S01]  /*c680*/  FFMA.FTZ R34, R34, c[0x0][0x2d0], -R205 ;  /* 0x0000b40022227a23 */ /* 0x000fe200000108cd */
[----:B---3--:R-:W-:Y:S01]  /*c690*/  @P5 IADD3.X R9, RZ, c[0x0][0x1cc], R5, P1, P2 ;  /* 0x00007300ff095a10 */ /* 0x008fe20000fe4405 */
[----:B------:R3:W-:Y:S01]  /*c6a0*/  @P5 LDGSTS.E.BYPASS.LTC128B.128 [R243+0x3100], [R6.64], !P4 ;  /* 0x0310000006f35fae */ /* 0x0007e2000e101d4e */
[----:B------:R-:W-:Y:S01]  /*c6b0*/  @P5 IADD3 R4, P0, R6, R2, RZ ;  /* 0x0000000206045210 */ /* 0x000fe20007f1e0ff */
[--C-:B------:R-:W-:Y:S02]  /*c6c0*/  FFMA.FTZ R35, R35, c[0x0][0x2d0], -R205.reuse ;  /* 0x0000b40023237a23 */ /* 0x100fe400000108cd */
[----:B------:R4:W-:Y:S01]  /*c6d0*/  MUFU.EX2 R218, R12 ;  /* 0x0000000c00da7308 */ /* 0x0009e20000000800 */
[----:B------:R-:W-:Y:S01]  /*c6e0*/  @P5 IADD3.X R5, R7, R16, RZ, P0, !PT ;  /* 0x0000001007055210 */ /* 0x000fe200007fe4ff */
[--C-:B------:R-:W-:Y:S01]  /*c6f0*/  FFMA.FTZ R24, R24, c[0x0][0x2d0], -R206.reuse ;  /* 0x0000b40018187a23 */ /* 0x100fe200000108ce */
[----:B------:R-:W-:Y:S01]  /*c700*/  ISETP.GT.AND P0, PT, R220, R251, PT ;  /* 0x000000fbdc00720c */ /* 0x000fe20003f04270 */
[----:B------:R4:W-:Y:S01]  /*c710*/  @P5 LDGSTS.E.BYPASS.LTC128B.128 [R243+0x4900], [R8.64], !P3 ;  /* 0x0490000008f35fae */ /* 0x0009e2000d901d4e */
[----:B-1----:R-:W-:Y:S01]  /*c720*/  F2FP.PACK_AB R175, R245, R246 ;  /* 0x000000f6f5af723e */ /* 0x002fe200000000ff */
[----:B------:R-:W-:Y:S01]  /*c730*/  FMUL.FTZ R19, R165, R191 ;  /* 0x000000bfa5137220 */ /* 0x000fe20000410000 */
[----:B------:R-:W-:Y:S01]  /*c740*/  MOV R220, R242 ;  /* 0x000000f200dc7202 */ /* 0x000fe20000000f00 */
[----:B------:R-:W-:Y:S02]  /*c750*/  FFMA.FTZ R25, R25, c[0x0][0x2d0], -R206 ;  /* 0x0000b40019197a23 */ /* 0x000fe400000108ce */
[----:B------:R1:W1:Y:S01]  /*c760*/  MUFU.EX2 R217, R13 ;  /* 0x0000000d00d97308 */ /* 0x0002620000000800 */
[--C-:B------:R-:W-:Y:S01]  /*c770*/  FFMA.FTZ R36, R36, c[0x0][0x2d0], -R204.reuse ;  /* 0x0000b40024247a23 */ /* 0x100fe200000108cc */
[----:B------:R1:W-:Y:S01]  /*c780*/  @P5 LDGSTS.E.BYPASS.LTC128B.128 [R243+0x3900], [R4.64], !P4 ;  /* 0x0390000004f35fae */ /* 0x0003e2000e101d4e */
[----:B------:R-:W-:Y:S02]  /*c790*/  FFMA.FTZ R37, R37, c[0x0][0x2d0], -R204 ;  /* 0x0000b40025257a23 */ /* 0x000fe400000108cc */
[C---:B--2---:R-:W-:Y:S02]  /*c7a0*/  FMUL.FTZ R138, R0.reuse, R138 ;  /* 0x0000008a008a7220 */ /* 0x044fe40000410000 */
[C---:B------:R-:W-:Y:S02]  /*c7b0*/  FMUL.FTZ R139, R0.reuse, R139 ;  /* 0x0000008b008b7220 */ /* 0x040fe40000410000 */
[C---:B------:R-:W-:Y:S01]  /*c7c0*/  FMUL.FTZ R142, R0.reuse, R142 ;  /* 0x0000008e008e7220 */ /* 0x040fe20000410000 */
[----:B------:R2:W-:Y:S01]  /*c7d0*/  @P5 LDGSTS.E.BYPASS.LTC128B.128 [R243+0x5100], [R4.64+0x80], !P3 ;  /* 0x0510008004f35fae */ /* 0x0005e2000d901d4e */
[----:B------:R-:W-:Y:S01]  /*c7e0*/  FMUL.FTZ R143, R0, R143 ;  /* 0x0000008f008f7220 */ /* 0x000fe20000410000 */
[----:B------:R-:W-:Y:S01]  /*c7f0*/  MUFU.EX2 R216, R20 ;  /* 0x0000001400d87308 */ /* 0x000fe20000000800 */
[----:B---3--:R-:W-:Y:S01]  /*c800*/  @P5 IADD3 R6, P1, R4, R2, RZ ;  /* 0x0000000204065210 */ /* 0x008fe20007f3e0ff */
[----:B------:R-:W-:Y:S02]  /*c810*/  FMUL.FTZ R2, R3, c[0x0][0x2d0] ;  /* 0x0000b40003027a20 */ /* 0x000fe40000410000 */
[----:B----4-:R-:W-:Y:S01]  /*c820*/  FMUL.FTZ R12, R164, R184 ;  /* 0x000000b8a40c7220 */ /* 0x010fe20000410000 */
[----:B------:R-:W-:Y:S01]  /*c830*/  @P5 IADD3.X R7, R5, R16, RZ, P1, !PT ;  /* 0x0000001005075210 */ /* 0x000fe20000ffe4ff */
[--C-:B------:R-:W-:Y:S02]  /*c840*/  FFMA.FTZ R10, R10, c[0x0][0x2d0], -R2.reuse ;  /* 0x0000b4000a0a7a23 */ /* 0x100fe40000010802 */
[--C-:B------:R-:W-:Y:S02]  /*c850*/  FFMA.FTZ R11, R11, c[0x0][0x2d0], -R2.reuse ;  /* 0x0000b4000b0b7a23 */ /* 0x100fe40000010802 */
[----:B------:R3:W-:Y:S01]  /*c860*/  @P5 LDGSTS.E.BYPASS.LTC128B.128 [R243+0x4100], [R6.64], !P4 ;  /* 0x0410000006f35fae */ /* 0x0007e2000e101d4e */
[--C-:B------:R-:W-:Y:S01]  /*c870*/  FFMA.FTZ R14, R14, c[0x0][0x2d0], -R2.reuse ;  /* 0x0000b4000e0e7a23 */ /* 0x100fe20000010802 */
[----:B------:R4:W-:Y:S01]  /*c880*/  MUFU.EX2 R201, R10 ;  /* 0x0000000a00c97308 */ /* 0x0009e20000000800 */
[--C-:B------:R-:W-:Y:S02]  /*c890*/  FFMA.FTZ R15, R15, c[0x0][0x2d0], -R2.reuse ;  /* 0x0000b4000f0f7a23 */ /* 0x100fe40000010802 */
[C---:B------:R-:W-:Y:S02]  /*c8a0*/  FMUL.FTZ R8, R164.reuse, R180 ;  /* 0x000000b4a4087220 */ /* 0x040fe40000410000 */
[C---:B------:R-:W-:Y:S01]  /*c8b0*/  FMUL.FTZ R9, R164.reuse, R181 ;  /* 0x000000b5a4097220 */ /* 0x040fe20000410000 */
[----:B------:R3:W-:Y:S01]  /*c8c0*/  @P5 LDGSTS.E.BYPASS.LTC128B.128 [R243+0x5900], [R6.64+0x80], !P3 ;  /* 0x0590008006f35fae */ /* 0x0007e2000d901d4e */
[----:B-1----:R-:W-:Y:S02]  /*c8d0*/  FMUL.FTZ R13, R164, R185 ;  /* 0x000000b9a40d7220 */ /* 0x002fe40000410000 */
[----:B------:R-:W-:Y:S01]  /*c8e0*/  FMUL.FTZ R16, R166, R188 ;  /* 0x000000bca6107220 */ /* 0x000fe20000410000 */
[----:B------:R-:W1:Y:S01]  /*c8f0*/  MUFU.EX2 R200, R11 ;  /* 0x0000000b00c87308 */ /* 0x000e620000000800 */
[----:B------:R-:W-:Y:S02]  /*c900*/  FMUL.FTZ R154, R0, R154 ;  /* 0x0000009a009a7220 */ /* 0x000fe40000410000 */
[C---:B--2---:R-:W-:Y:S01]  /*c910*/  FMUL.FTZ R4, R166.reuse, R176 ;  /* 0x000000b0a6047220 */ /* 0x044fe20000410000 */
[----:B------:R-:W2:Y:S01]  /*c920*/  LDSM.16.MT88.4 R192, [R225+0x100] ;  /* 0x00010000e1c0783b */ /* 0x000ea20000004200 */
[----:B------:R-:W-:Y:S01]  /*c930*/  FMUL.FTZ R5, R166, R177 ;  /* 0x000000b1a6057220 */ /* 0x000fe20000410000 */
[----:B------:R-:W-:Y:S01]  /*c940*/  F2FP.PACK_AB R176, R219, R221 ;  /* 0x000000dddbb0723e */ /* 0x000fe200000000ff */
[C---:B------:R-:W-:Y:S02]  /*c950*/  FMUL.FTZ R155, R0.reuse, R155 ;  /* 0x0000009b009b7220 */ /* 0x040fe40000410000 */
[C---:B------:R-:W-:Y:S01]  /*c960*/  FMUL.FTZ R158, R0.reuse, R158 ;  /* 0x0000009e009e7220 */ /* 0x040fe20000410000 */
[----:B------:R1:W-:Y:S01]  /*c970*/  MUFU.EX2 R202, R14 ;  /* 0x0000000e00ca7308 */ /* 0x0003e20000000800 */
[C---:B------:R-:W-:Y:S01]  /*c980*/  FMUL.FTZ R159, R0.reuse, R159 ;  /* 0x0000009f009f7220 */ /* 0x040fe20000410000 */
[----:B------:R-:W2:Y:S01]  /*c990*/  LDSM.16.MT88.4 R196, [R226+0x100] ;  /* 0x00010000e2c4783b */ /* 0x000ea20000004200 */
[C---:B------:R-:W-:Y:S02]  /*c9a0*/  FMUL.FTZ R58, R0.reuse, R58 ;  /* 0x0000003a003a7220 */ /* 0x040fe40000410000 */
[C---:B----4-:R-:W-:Y:S02]  /*c9b0*/  FMUL.FTZ R10, R0.reuse, R182 ;  /* 0x000000b6000a7220 */ /* 0x050fe40000410000 */
[----:B------:R-:W-:Y:S02]  /*c9c0*/  FMUL.FTZ R59, R0, R59 ;  /* 0x0000003b003b7220 */ /* 0x000fe40000410000 */
[--C-:B------:R-:W-:Y:S01]  /*c9d0*/  FFMA.FTZ R26, R26, c[0x0][0x2d0], -R2.reuse ;  /* 0x0000b4001a1a7a23 */ /* 0x100fe20000010802 */
[----:B------:R-:W4:Y:S01]  /*c9e0*/  MUFU.EX2 R203, R15 ;  /* 0x0000000f00cb7308 */ /* 0x000f220000000800 */
[----:B------:R-:W-:Y:S01]  /*c9f0*/  LDSM.16.MT88.4 R188, [R225+0x1100] ;  /* 0x00110000e1bc783b */ /* 0x000fe20000004200 */
[----:B------:R-:W-:Y:S02]  /*ca00*/  FFMA.FTZ R27, R27, c[0x0][0x2d0], -R2 ;  /* 0x0000b4001b1b7a23 */ /* 0x000fe40000010802 */
[----:B---3--:R-:W-:Y:S01]  /*ca10*/  FMUL.FTZ R6, R165, R178 ;  /* 0x000000b2a5067220 */ /* 0x008fe20000410000 */
[----:B------:R-:W-:Y:S01]  /*ca20*/  F2FP.PACK_AB R178, R217, R218 ;  /* 0x000000dad9b2723e */ /* 0x000fe200000000ff */
[----:B------:R-:W-:Y:S01]  /*ca30*/  FMUL.FTZ R7, R165, R179 ;  /* 0x000000b3a5077220 */ /* 0x000fe20000410000 */
[----:B-1----:R-:W-:Y:S01]  /*ca40*/  F2FP.PACK_AB R177, R200, R201 ;  /* 0x000000c9c8b1723e */ /* 0x002fe200000000ff */
[----:B------:R-:W-:Y:S01]  /*ca50*/  FMUL.FTZ R11, R0, R183 ;  /* 0x000000b7000b7220 */ /* 0x000fe20000410000 */
[----:B------:R-:W0:Y:S01]  /*ca60*/  LDGDEPBAR ;  /* 0x00000000000079af */ /* 0x000e220000000000 */
[----:B------:R-:W1:Y:S01]  /*ca70*/  MUFU.EX2 R215, R21 ;  /* 0x0000001500d77308 */ /* 0x000e620000000800 */
[--C-:B------:R-:W-:Y:S02]  /*ca80*/  FFMA.FTZ R38, R38, c[0x0][0x2d0], -R205.reuse ;  /* 0x0000b40026267a23 */ /* 0x100fe400000108cd */
[--C-:B------:R-:W-:Y:S02]  /*ca90*/  FFMA.FTZ R39, R39, c[0x0][0x2d0], -R205.reuse ;  /* 0x0000b40027277a23 */ /* 0x100fe400000108cd */
[----:B------:R-:W-:Y:S02]  /*caa0*/  FMUL.FTZ R14, R0, R186 ;  /* 0x000000ba000e7220 */ /* 0x000fe40000410000 */
[----:B------:R-:W3:Y:S01]  /*cab0*/  LDSM.16.MT88.4 R180, [R228+0x100] ;  /* 0x00010000e4b4783b */ /* 0x000ee20000004200 */
[C---:B------:R-:W-:Y:S02]  /*cac0*/  FMUL.FTZ R60, R164.reuse, R60 ;  /* 0x0000003ca43c7220 */ /* 0x040fe40000410000 */
[----:B------:R-:W-:Y:S01]  /*cad0*/  MUFU.EX2 R212, R22 ;  /* 0x0000001600d47308 */ /* 0x000fe20000000800 */
[----:B------:R-:W-:Y:S02]  /*cae0*/  FMUL.FTZ R61, R164, R61 ;  /* 0x0000003da43d7220 */ /* 0x000fe40000410000 */
[C---:B------:R-:W-:Y:S01]  /*caf0*/  FMUL.FTZ R62, R0.reuse, R62 ;  /* 0x0000003e003e7220 */ /* 0x040fe20000410000 */
[-C--:B--2---:R-:W-:Y:S05]  /*cb00*/  HMMA.16816.F32 R4, R172, R192.reuse, R4 ;  /* 0x000000c0ac04723c */ /* 0x084fea0000001804 */
[----:B----4-:R-:W-:Y:S01]  /*cb10*/  F2FP.PACK_AB R179, R203, R202 ;  /* 0x000000cacbb3723e */ /* 0x010fe200000000ff */
[C---:B------:R-:W-:Y:S01]  /*cb20*/  FMUL.FTZ R15, R0.reuse, R187 ;  /* 0x000000bb000f7220 */ /* 0x040fe20000410000 */
[----:B------:R-:W-:Y:S01]  /*cb30*/  MUFU.EX2 R213, R33 ;  /* 0x0000002100d57308 */ /* 0x000fe20000000800 */
[----:B------:R-:W2:Y:S01]  /*cb40*/  LDSM.16.MT88.4 R184, [R227+0x100] ;  /* 0x00010000e3b8783b */ /* 0x000ea20000004200 */
[----:B------:R-:W-:Y:S03]  /*cb50*/  FMUL.FTZ R63, R0, R63 ;  /* 0x0000003f003f7220 */ /* 0x000fe60000410000 */
[C---:B------:R-:W-:Y:S04]  /*cb60*/  HMMA.16816.F32 R8, R176.reuse, R192, R8 ;  /* 0x000000c0b008723c */ /* 0x040fe80000001808 */
[C---:B------:R-:W-:Y:S01]  /*cb70*/  FMUL.FTZ R64, R166.reuse, R64 ;  /* 0x00000040a6407220 */ /* 0x040fe20000410000 */
[----:B------:R-:W-:Y:S01]  /*cb80*/  MUFU.EX2 R210, R34 ;  /* 0x0000002200d27308 */ /* 0x000fe20000000800 */
[C---:B------:R-:W-:Y:S02]  /*cb90*/  FMUL.FTZ R65, R166.reuse, R65 ;  /* 0x00000041a6417220 */ /* 0x040fe40000410000 */
[-C--:B------:R-:W-:Y:S04]  /*cba0*/  HMMA.16816.F32 R12, R176, R194.reuse, R12 ;  /* 0x000000c2b00c723c */ /* 0x080fe8000000180c */
[C---:B------:R-:W-:Y:S02]  /*cbb0*/  FMUL.FTZ R66, R165.reuse, R66 ;  /* 0x00000042a5427220 */ /* 0x040fe40000410000 */
[C---:B------:R-:W-:Y:S01]  /*cbc0*/  FMUL.FTZ R67, R165.reuse, R67 ;  /* 0x00000043a5437220 */ /* 0x040fe20000410000 */
[----:B------:R-:W-:Y:S01]  /*cbd0*/  MUFU.EX2 R209, R35 ;  /* 0x0000002300d17308 */ /* 0x000fe20000000800 */
[C---:B------:R-:W-:Y:S04]  /*cbe0*/  HMMA.16816.F32 R16, R172.reuse, R194, R16 ;  /* 0x000000c2ac10723c */ /* 0x040fe80000001810 */
[C---:B------:R-:W-:Y:S02]  /*cbf0*/  FMUL.FTZ R68, R166.reuse, R68 ;  /* 0x00000044a6447220 */ /* 0x040fe40000410000 */
[----:B------:R-:W-:Y:S02]  /*cc00*/  FMUL.FTZ R69, R166, R69 ;  /* 0x00000045a6457220 */ /* 0x000fe40000410000 */
[-C--:B------:R-:W-:Y:S01]  /*cc10*/  HMMA.16816.F32 R132, R172, R196.reuse, R132 ;  /* 0x000000c4ac84723c */ /* 0x080fe20000001884 */
[----:B------:R-:W-:Y:S03]  /*cc20*/  MUFU.EX2 R208, R24 ;  /* 0x0000001800d07308 */ /* 0x000fe60000000800 */
[C---:B------:R-:W-:Y:S02]  /*cc30*/  FMUL.FTZ R70, R165.reuse, R70 ;  /* 0x00000046a5467220 */ /* 0x040fe40000410000 */
[C---:B------:R-:W-:Y:S02]  /*cc40*/  FMUL.FTZ R71, R165.reuse, R71 ;  /* 0x00000047a5477220 */ /* 0x040fe40000410000 */
[C---:B------:R-:W-:Y:S03]  /*cc50*/  HMMA.16816.F32 R136, R176.reuse, R196, R136 ;  /* 0x000000c4b088723c */ /* 0x040fe60000001888 */
[----:B------:R-:W-:Y:S01]  /*cc60*/  MUFU.EX2 R207, R25 ;  /* 0x0000001900cf7308 */ /* 0x000fe20000000800 */
[----:B------:R-:W-:Y:S02]  /*cc70*/  FFMA.FTZ R32, R32, c[0x0][0x2d0], -R204 ;  /* 0x0000b40020207a23 */ /* 0x000fe400000108cc */
[C---:B------:R-:W-:Y:S02]  /*cc80*/  FMUL.FTZ R72, R164.reuse, R72 ;  /* 0x00000048a4487220 */ /* 0x040fe40000410000 */
[-C--:B------:R-:W-:Y:S04]  /*cc90*/  HMMA.16816.F32 R140, R176, R198.reuse, R140 ;  /* 0x000000c6b08c723c */ /* 0x080fe8000000188c */
[----:B------:R-:W-:Y:S01]  /*cca0*/  FMUL.FTZ R73, R164, R73 ;  /* 0x00000049a4497220 */ /* 0x000fe20000410000 */
[----:B------:R-:W-:Y:S01]  /*ccb0*/  MUFU.EX2 R193, R26 ;  /* 0x0000001a00c17308 */ /* 0x000fe20000000800 */
[C---:B------:R-:W-:Y:S02]  /*ccc0*/  FMUL.FTZ R74, R0.reuse, R74 ;  /* 0x0000004a004a7220 */ /* 0x040fe40000410000 */
[C---:B------:R-:W-:Y:S04]  /*ccd0*/  HMMA.16816.F32 R144, R172.reuse, R198, R144 ;  /* 0x000000c6ac90723c */ /* 0x040fe80000001890 */
[----:B------:R-:W-:Y:S02]  /*cce0*/  FMUL.FTZ R75, R0, R75 ;  /* 0x0000004b004b7220 */ /* 0x000fe40000410000 */
[C---:B------:R-:W-:Y:S01]  /*ccf0*/  FMUL.FTZ R76, R164.reuse, R76 ;  /* 0x0000004ca44c7220 */ /* 0x040fe20000410000 */
[----:B------:R4:W-:Y:S01]  /*cd00*/  MUFU.EX2 R192, R27 ;  /* 0x0000001b00c07308 */ /* 0x0009e20000000800 */
[-C--:B---3--:R-:W-:Y:S04]  /*cd10*/  HMMA.16816.F32 R148, R172, R180.reuse, R148 ;  /* 0x000000b4ac94723c */ /* 0x088fe80000001894 */
[----:B------:R-:W-:Y:S02]  /*cd20*/  FMUL.FTZ R77, R164, R77 ;  /* 0x0000004da44d7220 */ /* 0x000fe40000410000 */
[C---:B------:R-:W-:Y:S02]  /*cd30*/  FMUL.FTZ R78, R0.reuse, R78 ;  /* 0x0000004e004e7220 */ /* 0x040fe40000410000 */
[C---:B------:R-:W-:Y:S01]  /*cd40*/  HMMA.16816.F32 R152, R176.reuse, R180, R152 ;  /* 0x000000b4b098723c */ /* 0x040fe20000001898 */
[----:B------:R-:W-:Y:S03]  /*cd50*/  MUFU.EX2 R197, R36 ;  /* 0x0000002400c57308 */ /* 0x000fe60000000800 */
[----:B------:R-:W-:Y:S02]  /*cd60*/  FMUL.FTZ R79, R0, R79 ;  /* 0x0000004f004f7220 */ /* 0x000fe40000410000 */
[C---:B------:R-:W-:Y:S02]  /*cd70*/  FMUL.FTZ R80, R166.reuse, R80 ;  /* 0x00000050a6507220 */ /* 0x040fe40000410000 */
[-C--:B------:R-:W-:Y:S03]  /*cd80*/  HMMA.16816.F32 R156, R176, R182.reuse, R156 ;  /* 0x000000b6b09c723c */ /* 0x080fe6000000189c */
[----:B------:R-:W-:Y:S01]  /*cd90*/  MUFU.EX2 R196, R37 ;  /* 0x0000002500c47308 */ /* 0x000fe20000000800 */
[C---:B------:R-:W-:Y:S02]  /*cda0*/  FMUL.FTZ R81, R166.reuse, R81 ;  /* 0x00000051a6517220 */ /* 0x040fe40000410000 */
[C---:B------:R-:W-:Y:S01]  /*cdb0*/  FMUL.FTZ R82, R165.reuse, R82 ;  /* 0x00000052a5527220 */ /* 0x040fe20000410000 */
[----:B----4-:R-:W-:Y:S01]  /*cdc0*/  LDSM.16.MT88.4 R24, [R225+0x900] ;  /* 0x00090000e118783b */ /* 0x010fe20000004200 */
[C---:B------:R-:W-:Y:S04]  /*cdd0*/  HMMA.16816.F32 R160, R172.reuse, R182, R160 ;  /* 0x000000b6aca0723c */ /* 0x040fe800000018a0 */
[C---:B------:R-:W-:Y:S01]  /*cde0*/  FMUL.FTZ R83, R165.reuse, R83 ;  /* 0x00000053a5537220 */ /* 0x040fe20000410000 */
[----:B------:R3:W-:Y:S01]  /*cdf0*/  MUFU.EX2 R214, R32 ;  /* 0x0000002000d67308 */ /* 0x0007e20000000800 */
[C---:B------:R-:W-:Y:S01]  /*ce00*/  FMUL.FTZ R84, R166.reuse, R84 ;  /* 0x00000054a6547220 */ /* 0x040fe20000410000 */
[----:B------:R-:W4:Y:S01]  /*ce10*/  LDSM.16.MT88.4 R180, [R225+0x1900] ;  /* 0x00190000e1b4783b */ /* 0x000f220000004200 */
[-C--:B--2---:R-:W-:Y:S04]  /*ce20*/  HMMA.16816.F32 R52, R172, R184.reuse, R52 ;  /* 0x000000b8ac34723c */ /* 0x084fe80000001834 */
[----:B------:R-:W-:Y:S02]  /*ce30*/  FMUL.FTZ R85, R166, R85 ;  /* 0x00000055a6557220 */ /* 0x000fe40000410000 */
[C---:B------:R-:W-:Y:S02]  /*ce40*/  FMUL.FTZ R86, R165.reuse, R86 ;  /* 0x00000056a5567220 */ /* 0x040fe40000410000 */
[C---:B------:R-:W-:Y:S04]  /*ce50*/  HMMA.16816.F32 R56, R176.reuse, R184, R56 ;  /* 0x000000b8b038723c */ /* 0x040fe80000001838 */
[----:B------:R-:W-:Y:S02]  /*ce60*/  FMUL.FTZ R87, R165, R87 ;  /* 0x00000057a5577220 */ /* 0x000fe40000410000 */
[C---:B------:R-:W-:Y:S02]  /*ce70*/  FMUL.FTZ R88, R164.reuse, R88 ;  /* 0x00000058a4587220 */ /* 0x040fe40000410000 */
[-C--:B------:R-:W-:Y:S04]  /*ce80*/  HMMA.16816.F32 R60, R176, R186.reuse, R60 ;  /* 0x000000bab03c723c */ /* 0x080fe8000000183c */
[----:B------:R-:W-:Y:S02]  /*ce90*/  FMUL.FTZ R89, R164, R89 ;  /* 0x00000059a4597220 */ /* 0x000fe40000410000 */
[--C-:B---3--:R-:W-:Y:S02]  /*cea0*/  FFMA.FTZ R32, R23, c[0x0][0x2d0], -R205.reuse ;  /* 0x0000b40017207a23 */ /* 0x108fe400000108cd */
[C---:B------:R-:W-:Y:S01]  /*ceb0*/  HMMA.16816.F32 R64, R172.reuse, R186, R64 ;  /* 0x000000baac40723c */ /* 0x040fe20000001840 */
[----:B------:R-:W2:Y:S01]  /*cec0*/  LDSM.16.MT88.4 R184, [R226+0x1900] ;  /* 0x00190000e2b8783b */ /* 0x000ea20000004200 */
[----:B------:R3:W1:Y:S02]  /*ced0*/  MUFU.EX2 R211, R32 ;  /* 0x0000002000d37308 */ /* 0x0006640000000800 */
[C---:B------:R-:W-:Y:S02]  /*cee0*/  FMUL.FTZ R90, R0.reuse, R90 ;  /* 0x0000005a005a7220 */ /* 0x040fe40000410000 */
[----:B------:R-:W-:Y:S02]  /*cef0*/  FMUL.FTZ R91, R0, R91 ;  /* 0x0000005b005b7220 */ /* 0x000fe40000410000 */
[C---:B------:R-:W-:Y:S01]  /*cf00*/  FMUL.FTZ R92, R164.reuse, R92 ;  /* 0x0000005ca45c7220 */ /* 0x040fe20000410000 */
[----:B------:R-:W1:Y:S03]  /*cf10*/  LDSM.16.MT88.4 R20, [R228+0x1900] ;  /* 0x00190000e414783b */ /* 0x000e660000004200 */
[----:B------:R-:W-:Y:S02]  /*cf20*/  FMUL.FTZ R93, R164, R93 ;  /* 0x0000005da45d7220 */ /* 0x000fe40000410000 */
[C---:B------:R-:W-:Y:S01]  /*cf30*/  FMUL.FTZ R94, R0.reuse, R94 ;  /* 0x0000005e005e7220 */ /* 0x040fe20000410000 */
[-C--:B----4-:R-:W-:Y:S03]  /*cf40*/  HMMA.16816.F32 R68, R172, R180.reuse, R68 ;  /* 0x000000b4ac44723c */ /* 0x090fe60000001844 */
[----:B------:R-:W-:Y:S02]  /*cf50*/  FMUL.FTZ R95, R0, R95 ;  /* 0x0000005f005f7220 */ /* 0x000fe40000410000 */
[C---:B------:R-:W-:Y:S02]  /*cf60*/  FMUL.FTZ R96, R166.reuse, R96 ;  /* 0x00000060a6607220 */ /* 0x040fe40000410000 */
[C---:B------:R-:W-:Y:S01]  /*cf70*/  FMUL.FTZ R97, R166.reuse, R97 ;  /* 0x00000061a6617220 */ /* 0x040fe20000410000 */
[C---:B------:R-:W-:Y:S01]  /*cf80*/  HMMA.16816.F32 R72, R176.reuse, R180, R72 ;  /* 0x000000b4b048723c */ /* 0x040fe20000001848 */
[----:B---3--:R-:W3:Y:S03]  /*cf90*/  LDSM.16.MT88.4 R32, [R227+0x1900] ;  /* 0x00190000e320783b */ /* 0x008ee60000004200 */
[C---:B------:R-:W-:Y:S02]  /*cfa0*/  FMUL.FTZ R98, R165.reuse, R98 ;  /* 0x00000062a5627220 */ /* 0x040fe40000410000 */
[C---:B------:R-:W-:Y:S02]  /*cfb0*/  FMUL.FTZ R99, R165.reuse, R99 ;  /* 0x00000063a5637220 */ /* 0x040fe40000410000 */
[-C--:B------:R-:W-:Y:S04]  /*cfc0*/  HMMA.16816.F32 R76, R176, R182.reuse, R76 ;  /* 0x000000b6b04c723c */ /* 0x080fe8000000184c */
[C---:B------:R-:W-:Y:S02]  /*cfd0*/  FMUL.FTZ R100, R166.reuse, R100 ;  /* 0x00000064a6647220 */ /* 0x040fe40000410000 */
[----:B------:R-:W-:Y:S02]  /*cfe0*/  FMUL.FTZ R101, R166, R101 ;  /* 0x00000065a6657220 */ /* 0x000fe40000410000 */
[C---:B------:R-:W-:Y:S01]  /*cff0*/  HMMA.16816.F32 R80, R172.reuse, R182, R80 ;  /* 0x000000b6ac50723c */ /* 0x040fe20000001850 */
[----:B------:R-:W2:Y:S03]  /*d000*/  LDSM.16.MT88.4 R180, [R226+0x900] ;  /* 0x00090000e2b4783b */ /* 0x000ea60000004200 */
[C---:B------:R-:W-:Y:S02]  /*d010*/  FMUL.FTZ R102, R165.reuse, R102 ;  /* 0x00000066a5667220 */ /* 0x040fe40000410000 */
[C---:B------:R-:W-:Y:S02]  /*d020*/  FMUL.FTZ R103, R165.reuse, R103 ;  /* 0x00000067a5677220 */ /* 0x040fe40000410000 */
[-C--:B--2---:R-:W-:Y:S04]  /*d030*/  HMMA.16816.F32 R84, R172, R184.reuse, R84 ;  /* 0x000000b8ac54723c */ /* 0x084fe80000001854 */
[C---:B------:R-:W-:Y:S02]  /*d040*/  FMUL.FTZ R104, R164.reuse, R104 ;  /* 0x00000068a4687220 */ /* 0x040fe40000410000 */
[----:B------:R-:W-:Y:S02]  /*d050*/  FMUL.FTZ R105, R164, R105 ;  /* 0x00000069a4697220 */ /* 0x000fe40000410000 */
[C---:B------:R-:W-:Y:S04]  /*d060*/  HMMA.16816.F32 R88, R176.reuse, R184, R88 ;  /* 0x000000b8b058723c */ /* 0x040fe80000001858 */
[C---:B------:R-:W-:Y:S02]  /*d070*/  FMUL.FTZ R106, R0.reuse, R106 ;  /* 0x0000006a006a7220 */ /* 0x040fe40000410000 */
[----:B------:R-:W-:Y:S02]  /*d080*/  FMUL.FTZ R107, R0, R107 ;  /* 0x0000006b006b7220 */ /* 0x000fe40000410000 */
[-C--:B------:R-:W-:Y:S04]  /*d090*/  HMMA.16816.F32 R92, R176, R186.reuse, R92 ;  /* 0x000000bab05c723c */ /* 0x080fe8000000185c */
[C---:B------:R-:W-:Y:S02]  /*d0a0*/  FMUL.FTZ R108, R164.reuse, R108 ;  /* 0x0000006ca46c7220 */ /* 0x040fe40000410000 */
[----:B------:R-:W-:Y:S02]  /*d0b0*/  FMUL.FTZ R109, R164, R109 ;  /* 0x0000006da46d7220 */ /* 0x000fe40000410000 */
[C---:B------:R-:W-:Y:S01]  /*d0c0*/  HMMA.16816.F32 R96, R172.reuse, R186, R96 ;  /* 0x000000baac60723c */ /* 0x040fe20000001860 */
[----:B------:R-:W2:Y:S03]  /*d0d0*/  LDSM.16.MT88.4 R184, [R228+0x900] ;  /* 0x00090000e4b8783b */ /* 0x000ea60000004200 */
[C---:B------:R-:W-:Y:S02]  /*d0e0*/  FMUL.FTZ R110, R0.reuse, R110 ;  /* 0x0000006e006e7220 */ /* 0x040fe40000410000 */
[----:B------:R-:W-:Y:S02]  /*d0f0*/  FMUL.FTZ R111, R0, R111 ;  /* 0x0000006f006f7220 */ /* 0x000fe40000410000 */
[-C--:B-1----:R-:W-:Y:S04]  /*d100*/  HMMA.16816.F32 R100, R172, R20.reuse, R100 ;  /* 0x00000014ac64723c */ /* 0x082fe80000001864 */
[C---:B------:R-:W-:Y:S02]  /*d110*/  FMUL.FTZ R112, R166.reuse, R112 ;  /* 0x00000070a6707220 */ /* 0x040fe40000410000 */
[C---:B------:R-:W-:Y:S02]  /*d120*/  FMUL.FTZ R113, R166.reuse, R113 ;  /* 0x00000071a6717220 */ /* 0x040fe40000410000 */
[C---:B------:R-:W-:Y:S04]  /*d130*/  HMMA.16816.F32 R104, R176.reuse, R20, R104 ;  /* 0x00000014b068723c */ /* 0x040fe80000001868 */
[C---:B------:R-:W-:Y:S02]  /*d140*/  FMUL.FTZ R114, R165.reuse, R114 ;  /* 0x00000072a5727220 */ /* 0x040fe40000410000 */
[----:B------:R-:W-:Y:S01]  /*d150*/  FMUL.FTZ R115, R165, R115 ;  /* 0x00000073a5737220 */ /* 0x000fe20000410000 */
[----:B------:R-:W-:Y:S01]  /*d160*/  F2FP.PACK_AB R20, R215, R216 ;  /* 0x000000d8d714723e */ /* 0x000fe200000000ff */
[-C--:B------:R-:W-:Y:S04]  /*d170*/  HMMA.16816.F32 R108, R176, R22.reuse, R108 ;  /* 0x00000016b06c723c */ /* 0x080fe8000000186c */
[C---:B------:R-:W-:Y:S01]  /*d180*/  FMUL.FTZ R116, R166.reuse, R116 ;  /* 0x00000074a6747220 */ /* 0x040fe20000410000 */
[----:B------:R-:W-:Y:S01]  /*d190*/  F2FP.PACK_AB R21, R211, R212 ;  /* 0x000000d4d315723e */ /* 0x000fe200000000ff */
[----:B------:R-:W-:Y:S02]  /*d1a0*/  FMUL.FTZ R117, R166, R117 ;  /* 0x00000075a6757220 */ /* 0x000fe40000410000 */
[C---:B------:R-:W-:Y:S04]  /*d1b0*/  HMMA.16816.F32 R112, R172.reuse, R22, R112 ;  /* 0x00000016ac70723c */ /* 0x040fe80000001870 */
[C---:B------:R-:W-:Y:S02]  /*d1c0*/  FMUL.FTZ R118, R165.reuse, R118 ;  /* 0x00000076a5767220 */ /* 0x040fe40000410000 */
[----:B------:R-:W-:Y:S01]  /*d1d0*/  FMUL.FTZ R119, R165, R119 ;  /* 0x00000077a5777220 */ /* 0x000fe20000410000 */
[----:B------:R-:W-:Y:S01]  /*d1e0*/  F2FP.PACK_AB R22, R213, R214 ;  /* 0x000000d6d516723e */ /* 0x000fe200000000ff */
[C---:B------:R-:W-:Y:S01]  /*d1f0*/  FMUL.FTZ R120, R164.reuse, R120 ;  /* 0x00000078a4787220 */ /* 0x040fe20000410000 */
[----:B------:R-:W-:Y:S03]  /*d200*/  F2FP.PACK_AB R23, R209, R210 ;  /* 0x000000d2d117723e */ /* 0x000fe600000000ff */
[----:B------:R-:W-:Y:S01]  /*d210*/  FMUL.FTZ R121, R164, R121 ;  /* 0x00000079a4797220 */ /* 0x000fe20000410000 */
[-C--:B---3--:R-:W-:Y:S03]  /*d220*/  HMMA.16816.F32 R116, R172, R32.reuse, R116 ;  /* 0x00000020ac74723c */ /* 0x088fe60000001874 */
[C---:B------:R-:W-:Y:S02]  /*d230*/  FMUL.FTZ R122, R0.reuse, R122 ;  /* 0x0000007a007a7220 */ /* 0x040fe40000410000 */
[----:B------:R-:W-:Y:S02]  /*d240*/  FMUL.FTZ R123, R0, R123 ;  /* 0x0000007b007b7220 */ /* 0x000fe40000410000 */
[--C-:B------:R-:W-:Y:S02]  /*d250*/  FFMA.FTZ R28, R28, c[0x0][0x2d0], -R206.reuse ;  /* 0x0000b4001c1c7a23 */ /* 0x100fe400000108ce */
[----:B------:R-:W-:Y:S02]  /*d260*/  FFMA.FTZ R29, R29, c[0x0][0x2d0], -R206 ;  /* 0x0000b4001d1d7a23 */ /* 0x000fe400000108ce */
[----:B------:R1:W-:Y:S01]  /*d270*/  MUFU.EX2 R199, R28 ;  /* 0x0000001c00c77308 */ /* 0x0003e20000000800 */
[C---:B------:R-:W-:Y:S04]  /*d280*/  HMMA.16816.F32 R120, R176.reuse, R32, R120 ;  /* 0x00000020b078723c */ /* 0x040fe80000001878 */
[--C-:B------:R-:W-:Y:S02]  /*d290*/  FFMA.FTZ R30, R30, c[0x0][0x2d0], -R2.reuse ;  /* 0x0000b4001e1e7a23 */ /* 0x100fe40000010802 */
[--C-:B------:R-:W-:Y:S02]  /*d2a0*/  FFMA.FTZ R31, R31, c[0x0][0x2d0], -R2.reuse ;  /* 0x0000b4001f1f7a23 */ /* 0x100fe40000010802 */
[C---:B------:R-:W-:Y:S01]  /*d2b0*/  FMUL.FTZ R124, R164.reuse, R124 ;  /* 0x0000007ca47c7220 */ /* 0x040fe20000410000 */
[----:B------:R3:W2:Y:S03]  /*d2c0*/  MUFU.EX2 R198, R29 ;  /* 0x0000001d00c67308 */ /* 0x0006a60000000800 */
[----:B------:R-:W-:Y:S02]  /*d2d0*/  FMUL.FTZ R125, R164, R125 ;  /* 0x0000007da47d7220 */ /* 0x000fe40000410000 */
[C---:B------:R-:W-:Y:S02]  /*d2e0*/  FMUL.FTZ R126, R0.reuse, R126 ;  /* 0x0000007e007e7220 */ /* 0x040fe40000410000 */
[----:B------:R-:W-:Y:S02]  /*d2f0*/  FMUL.FTZ R127, R0, R127 ;  /* 0x0000007f007f7220 */ /* 0x000fe40000410000 */
[C---:B------:R-:W-:Y:S01]  /*d300*/  FMUL.FTZ R128, R166.reuse, R128 ;  /* 0x00000080a6807220 */ /* 0x040fe20000410000 */
[----:B------:R2:W-:Y:S01]  /*d310*/  MUFU.EX2 R170, R30 ;  /* 0x0000001e00aa7308 */ /* 0x0005e20000000800 */
[----:B------:R-:W-:Y:S02]  /*d320*/  FMUL.FTZ R129, R166, R129 ;  /* 0x00000081a6817220 */ /* 0x000fe40000410000 */
[C---:B------:R-:W-:Y:S01]  /*d330*/  FMUL.FTZ R130, R165.reuse, R130 ;  /* 0x00000082a5827220 */ /* 0x040fe20000410000 */
[-C--:B------:R-:W-:Y:S01]  /*d340*/  HMMA.16816.F32 R124, R176, R34.reuse, R124 ;  /* 0x00000022b07c723c */ /* 0x080fe2000000187c */
[----:B------:R-:W3:Y:S02]  /*d350*/  LDL.LU R179, [R1+0x18] ;  /* 0x0000180001b37983 */ /* 0x000ee40000300800 */
[----:B------:R-:W-:Y:S01]  /*d360*/  FMUL.FTZ R131, R165, R131 ;  /* 0x00000083a5837220 */ /* 0x000fe20000410000 */
[----:B-1----:R-:W-:Y:S01]  /*d370*/  F2FP.PACK_AB R28, R207, R208 ;  /* 0x000000d0cf1c723e */ /* 0x002fe200000000ff */
[--C-:B------:R-:W-:Y:S01]  /*d380*/  FFMA.FTZ R42, R42, c[0x0][0x2d0], -R2.reuse ;  /* 0x0000b4002a2a7a23 */ /* 0x100fe20000010802 */
[----:B------:R-:W1:Y:S01]  /*d390*/  MUFU.EX2 R171, R31 ;  /* 0x0000001f00ab7308 */ /* 0x000e620000000800 */
[--C-:B------:R-:W-:Y:S02]  /*d3a0*/  FFMA.FTZ R43, R43, c[0x0][0x2d0], -R2.reuse ;  /* 0x0000b4002b2b7a23 */ /* 0x100fe40000010802 */
[--C-:B------:R-:W-:Y:S01]  /*d3b0*/  FFMA.FTZ R46, R46, c[0x0][0x2d0], -R2.reuse ;  /* 0x0000b4002e2e7a23 */ /* 0x100fe20000010802 */
[----:B------:R-:W-:Y:S01]  /*d3c0*/  HMMA.16816.F32 R128, R172, R34, R128 ;  /* 0x00000022ac80723c */ /* 0x000fe20000001880 */
[----:B------:R-:W1:Y:S03]  /*d3d0*/  LDSM.16.MT88.4 R32, [R227+0x900] ;  /* 0x00090000e320783b */ /* 0x000e660000004200 */
[----:B---3--:R-:W-:Y:S01]  /*d3e0*/  F2FP.PACK_AB R29, R192, R193 ;  /* 0x000000c1c01d723e */ /* 0x008fe200000000ff */
[----:B------:R-:W-:Y:S01]  /*d3f0*/  FFMA.FTZ R2, R47, c[0x0][0x2d0], -R2 ;  /* 0x0000b4002f027a23 */ /* 0x000fe20000010802 */
[----:B------:R-:W-:Y:S01]  /*d400*/  MUFU.EX2 R42, R42 ;  /* 0x0000002a002a7308 */ /* 0x000fe20000000800 */
[--C-:B------:R-:W-:Y:S01]  /*d410*/  FFMA.FTZ R48, R48, c[0x0][0x2d0], -R204.reuse ;  /* 0x0000b40030307a23 */ /* 0x100fe200000108cc */
[-C--:B------:R-:W-:Y:S01]  /*d420*/  HMMA.16816.F32 R4, R20, R24.reuse, R4 ;  /* 0x000000181404723c */ /* 0x080fe20000001804 */
[----:B------:R-:W-:Y:S04]  /*d430*/  LDSM.16.MT88.4 R172, [R226+0x2100] ;  /* 0x00210000e2ac783b */ /* 0x000fe80000004200 */
[----:B--2---:R-:W-:Y:S01]  /*d440*/  F2FP.PACK_AB R30, R198, R199 ;  /* 0x000000c7c61e723e */ /* 0x004fe200000000ff */
[----:B------:R-:W-:Y:S02]  /*d450*/  FFMA.FTZ R49, R49, c[0x0][0x2d0], -R204 ;  /* 0x0000b40031317a23 */ /* 0x000fe400000108cc */
[----:B------:R-:W-:Y:S01]  /*d460*/  MUFU.EX2 R195, R48 ;  /* 0x0000003000c37308 */ /* 0x000fe20000000800 */
[--C-:B------:R-:W-:Y:S03]  /*d470*/  FFMA.FTZ R51, R51, c[0x0][0x2d0], -R205.reuse ;  /* 0x0000b40033337a23 */ /* 0x100fe600000108cd */
[----:B-1----:R-:W-:Y:S01]  /*d480*/  F2FP.PACK_AB R31, R171, R170 ;  /* 0x000000aaab1f723e */ /* 0x002fe200000000ff */
[--C-:B------:R-:W-:Y:S02]  /*d490*/  FFMA.FTZ R45, R45, c[0x0][0x2d0], -R206.reuse ;  /* 0x0000b4002d2d7a23 */ /* 0x100fe400000108ce */
[----:B------:R-:W-:Y:S02]  /*d4a0*/  FFMA.FTZ R50, R50, c[0x0][0x2d0], -R205 ;  /* 0x0000b40032327a23 */ /* 0x000fe400000108cd */
[--C-:B------:R-:W-:Y:S01]  /*d4b0*/  FFMA.FTZ R40, R40, c[0x0][0x2d0], -R206.reuse ;  /* 0x0000b40028287a23 */ /* 0x100fe200000108ce */
[----:B------:R-:W-:Y:S01]  /*d4c0*/  MUFU.EX2 R48, R39 ;  /* 0x0000002700307308 */ /* 0x000fe20000000800 */
[C---:B------:R-:W-:Y:S04]  /*d4d0*/  HMMA.16816.F32 R8, R28.reuse, R24, R8 ;  /* 0x000000181c08723c */ /* 0x040fe80000001808 */
[--C-:B------:R-:W-:Y:S02]  /*d4e0*/  FFMA.FTZ R41, R41, c[0x0][0x2d0], -R206.reuse ;  /* 0x0000b40029297a23 */ /* 0x100fe400000108ce */
[----:B------:R-:W-:Y:S02]  /*d4f0*/  FFMA.FTZ R44, R44, c[0x0][0x2d0], -R206 ;  /* 0x0000b4002c2c7a23 */ /* 0x000fe400000108ce */
[-C--:B------:R-:W-:Y:S01]  /*d500*/  HMMA.16816.F32 R12, R28, R26.reuse, R12 ;  /* 0x0000001a1c0c723c */ /* 0x080fe2000000180c */
[----:B------:R-:W-:Y:S07]  /*d510*/  MUFU.EX2 R194, R49 ;  /* 0x0000003100c27308 */ /* 0x000fee0000000800 */
[C---:B------:R-:W-:Y:S01]  /*d520*/  HMMA.16816.F32 R16, R20.reuse, R26, R16 ;  /* 0x0000001a1410723c */ /* 0x040fe20000001810 */
[----:B------:R-:W1:Y:S02]  /*d530*/  LDSM.16.MT88.4 R24, [R225+0x2100] ;  /* 0x00210000e118783b */ /* 0x000e640000004200 */
[----:B------:R2:W-:Y:S05]  /*d540*/  MUFU.EX2 R49, R38 ;  /* 0x0000002600317308 */ /* 0x0005ea0000000800 */
[-C--:B------:R-:W-:Y:S05]  /*d550*/  HMMA.16816.F32 R132, R20, R180.reuse, R132 ;  /* 0x000000b41484723c */ /* 0x080fea0000001884 */
[----:B------:R-:W-:Y:S03]  /*d560*/  MUFU.EX2 R51, R51 ;  /* 0x0000003300337308 */ /* 0x000fe60000000800 */
[C---:B------:R-:W-:Y:S07]  /*d570*/  HMMA.16816.F32 R136, R28.reuse, R180, R136 ;  /* 0x000000b41c88723c */ /* 0x040fee0000001888 */
[----:B------:R-:W-:Y:S01]  /*d580*/  MUFU.EX2 R45, R45 ;  /* 0x0000002d002d7308 */ /* 0x000fe20000000800 */
[-C--:B------:R-:W-:Y:S01]  /*d590*/  HMMA.16816.F32 R140, R28, R182.reuse, R140 ;  /* 0x000000b61c8c723c */ /* 0x080fe2000000188c */
[----:B--2---:R-:W-:Y:S07]  /*d5a0*/  LDSM.16.MT88.4 R36, [R226+0x1100] ;  /* 0x00110000e224783b */ /* 0x004fee0000004200 */
[C---:B------:R-:W-:Y:S01]  /*d5b0*/  HMMA.16816.F32 R144, R20.reuse, R182, R144 ;  /* 0x000000b61490723c */ /* 0x040fe20000001890 */
[----:B------:R-:W-:Y:S07]  /*d5c0*/  MUFU.EX2 R50, R50 ;  /* 0x0000003200327308 */ /* 0x000fee0000000800 */
[-C--:B------:R-:W-:Y:S03]  /*d5d0*/  HMMA.16816.F32 R148, R20, R184.reuse, R148 ;  /* 0x000000b81494723c */ /* 0x080fe60000001894 */
[----:B------:R-:W-:Y:S05]  /*d5e0*/  MUFU.EX2 R40, R40 ;  /* 0x0000002800287308 */ /* 0x000fea0000000800 */
[C---:B------:R-:W-:Y:S05]  /*d5f0*/  HMMA.16816.F32 R152, R28.reuse, R184, R152 ;  /* 0x000000b81c98723c */ /* 0x040fea0000001898 */
[----:B------:R-:W2:Y:S03]  /*d600*/  MUFU.EX2 R41, R41 ;  /* 0x0000002900297308 */ /* 0x000ea60000000800 */
[-C--:B------:R-:W-:Y:S07]  /*d610*/  HMMA.16816.F32 R156, R28, R186.reuse, R156 ;  /* 0x000000ba1c9c723c */ /* 0x080fee000000189c */
[----:B------:R-:W-:Y:S01]  /*d620*/  MUFU.EX2 R44, R44 ;  /* 0x0000002c002c7308 */ /* 0x000fe20000000800 */
[C---:B------:R-:W-:Y:S08]  /*d630*/  HMMA.16816.F32 R160, R20.reuse, R186, R160 ;  /* 0x000000ba14a0723c */ /* 0x040ff000000018a0 */
[-C--:B------:R-:W-:Y:S01]  /*d640*/  HMMA.16816.F32 R52, R20, R32.reuse, R52 ;  /* 0x000000201434723c */ /* 0x080fe20000001834 */
[----:B------:R-:W3:Y:S07]  /*d650*/  MUFU.EX2 R43, R43 ;  /* 0x0000002b002b7308 */ /* 0x000eee0000000800 */
[C---:B------:R-:W-:Y:S03]  /*d660*/  HMMA.16816.F32 R56, R28.reuse, R32, R56 ;  /* 0x000000201c38723c */ /* 0x040fe60000001838 */
[----:B------:R-:W-:Y:S05]  /*d670*/  MUFU.EX2 R46, R46 ;  /* 0x0000002e002e7308 */ /* 0x000fea0000000800 */
[-C--:B------:R-:W-:Y:S08]  /*d680*/  HMMA.16816.F32 R60, R28, R34.reuse, R60 ;  /* 0x000000221c3c723c */ /* 0x080ff0000000183c */
[C---:B------:R-:W-:Y:S01]  /*d690*/  HMMA.16816.F32 R64, R20.reuse, R34, R64 ;  /* 0x000000221440723c */ /* 0x040fe20000001840 */
[----:B------:R-:W2:Y:S07]  /*d6a0*/  LDSM.16.MT88.4 R32, [R228+0x2100] ;  /* 0x00210000e420783b */ /* 0x000eae0000004200 */
[-C--:B-1----:R-:W-:Y:S08]  /*d6b0*/  HMMA.16816.F32 R68, R20, R24.reuse, R68 ;  /* 0x000000181444723c */ /* 0x082ff00000001844 */
[C---:B------:R-:W-:Y:S08]  /*d6c0*/  HMMA.16816.F32 R72, R28.reuse, R24, R72 ;  /* 0x000000181c48723c */ /* 0x040ff00000001848 */
[-C--:B------:R-:W-:Y:S08]  /*d6d0*/  HMMA.16816.F32 R76, R28, R26.reuse, R76 ;  /* 0x0000001a1c4c723c */ /* 0x080ff0000000184c */
[C---:B------:R-:W-:Y:S01]  /*d6e0*/  HMMA.16816.F32 R80, R20.reuse, R26, R80 ;  /* 0x0000001a1450723c */ /* 0x040fe20000001850 */
[----:B------:R-:W1:Y:S07]  /*d6f0*/  LDSM.16.MT88.4 R24, [R227+0x2100] ;  /* 0x00210000e318783b */ /* 0x000e6e0000004200 */
[-C--:B------:R-:W-:Y:S08]  /*d700*/  HMMA.16816.F32 R84, R20, R172.reuse, R84 ;  /* 0x000000ac1454723c */ /* 0x080ff00000001854 */
[C---:B------:R-:W-:Y:S08]  /*d710*/  HMMA.16816.F32 R88, R28.reuse, R172, R88 ;  /* 0x000000ac1c58723c */ /* 0x040ff00000001858 */
[-C--:B------:R-:W-:Y:S08]  /*d720*/  HMMA.16816.F32 R92, R28, R174.reuse, R92 ;  /* 0x000000ae1c5c723c */ /* 0x080ff0000000185c */
[C---:B------:R-:W-:Y:S08]  /*d730*/  HMMA.16816.F32 R96, R20.reuse, R174, R96 ;  /* 0x000000ae1460723c */ /* 0x040ff00000001860 */
[-C--:B--2---:R-:W-:Y:S08]  /*d740*/  HMMA.16816.F32 R100, R20, R32.reuse, R100 ;  /* 0x000000201464723c */ /* 0x084ff00000001864 */
[C---:B------:R-:W-:Y:S01]  /*d750*/  HMMA.16816.F32 R104, R28.reuse, R32, R104 ;  /* 0x000000201c68723c */ /* 0x040fe20000001868 */
[----:B------:R2:W2:Y:S07]  /*d760*/  MUFU.EX2 R32, R2 ;  /* 0x0000000200207308 */ /* 0x0004ae0000000800 */
[-C--:B------:R-:W-:Y:S08]  /*d770*/  HMMA.16816.F32 R108, R28, R34.reuse, R108 ;  /* 0x000000221c6c723c */ /* 0x080ff0000000186c */
[C---:B------:R-:W-:Y:S01]  /*d780*/  HMMA.16816.F32 R112, R20.reuse, R34, R112 ;  /* 0x000000221470723c */ /* 0x040fe20000001870 */
[----:B------:R-:W4:Y:S04]  /*d790*/  LDL.LU R34, [R1+0x1c] ;  /* 0x00001c0001227983 */ /* 0x000f280000300800 */
[----:B------:R-:W4:Y:S03]  /*d7a0*/  LDL.LU R33, [R1+0x20] ;  /* 0x0000200001217983 */ /* 0x000f260000300800 */
[-C--:B-1----:R-:W-:Y:S01]  /*d7b0*/  HMMA.16816.F32 R116, R20, R24.reuse, R116 ;  /* 0x000000181474723c */ /* 0x082fe20000001874 */
[----:B--2---:R-:W2:Y:S07]  /*d7c0*/  LDL.LU R2, [R1+0x24] ;  /* 0x0000240001027983 */ /* 0x004eae0000300800 */
[C---:B------:R-:W-:Y:S07]  /*d7d0*/  HMMA.16816.F32 R120, R28.reuse, R24, R120 ;  /* 0x000000181c78723c */ /* 0x040fee0000001878 */
[----:B------:R-:W-:Y:S01]  /*d7e0*/  F2FP.PACK_AB R24, R41, R40 ;  /* 0x000000282918723e */ /* 0x000fe200000000ff */
[-C--:B------:R-:W-:Y:S01]  /*d7f0*/  HMMA.16816.F32 R124, R28, R26.reuse, R124 ;  /* 0x0000001a1c7c723c */ /* 0x080fe2000000187c */
[----:B------:R-:W1:Y:S03]  /*d800*/  LDSM.16.MT88.4 R28, [R228+0x1100] ;  /* 0x00110000e41c783b */ /* 0x000e660000004200 */
[----:B---3--:R-:W-:Y:S04]  /*d810*/  F2FP.PACK_AB R25, R43, R42 ;  /* 0x0000002a2b19723e */ /* 0x008fe800000000ff */
[----:B------:R-:W-:Y:S07]  /*d820*/  HMMA.16816.F32 R128, R20, R26, R128 ;  /* 0x0000001a1480723c */ /* 0x000fee0000001880 */
[----:B------:R-:W-:Y:S02]  /*d830*/  F2FP.PACK_AB R20, R196, R197 ;  /* 0x000000c5c414723e */ /* 0x000fe400000000ff */
[----:B------:R-:W-:Y:S03]  /*d840*/  F2FP.PACK_AB R22, R194, R195 ;  /* 0x000000c3c216723e */ /* 0x000fe600000000ff */
[----:B------:R-:W-:Y:S02]  /*d850*/  F2FP.PACK_AB R21, R48, R49 ;  /* 0x000000313015723e */ /* 0x000fe400000000ff */
[----:B------:R-:W-:Y:S02]  /*d860*/  F2FP.PACK_AB R23, R51, R50 ;  /* 0x000000323317723e */ /* 0x000fe400000000ff */
[----:B------:R-:W-:Y:S02]  /*d870*/  F2FP.PACK_AB R26, R45, R44 ;  /* 0x0000002c2d1a723e */ /* 0x000fe400000000ff */
[----:B------:R-:W-:Y:S01]  /*d880*/  F2FP.PACK_AB R27, R32, R46 ;  /* 0x0000002e201b723e */ /* 0x000fe200000000ff */
[----:B------:R-:W-:Y:S02]  /*d890*/  FFMA.FTZ R166, R166, R179, R222 ;  /* 0x000000b3a6a67223 */ /* 0x000fe400000100de */
[-C--:B------:R-:W-:Y:S01]  /*d8a0*/  HMMA.16816.F32 R176, R20, R188.reuse, R4 ;  /* 0x000000bc14b0723c */ /* 0x080fe20000001804 */
[----:B------:R-:W3:Y:S07]  /*d8b0*/  LDSM.16.MT88.4 R4, [R227+0x1100] ;  /* 0x00110000e304783b */ /* 0x000eee0000004200 */
[C---:B------:R-:W-:Y:S01]  /*d8c0*/  HMMA.16816.F32 R180, R24.reuse, R188, R8 ;  /* 0x000000bc18b4723c */ /* 0x040fe20000001808 */
[----:B------:R-:W1:Y:S07]  /*d8d0*/  LDSM.16.MT88.4 R8, [R225+0x2900] ;  /* 0x00290000e108783b */ /* 0x000e6e0000004200 */
[-C--:B------:R-:W-:Y:S01]  /*d8e0*/  HMMA.16816.F32 R184, R24, R190.reuse, R12 ;  /* 0x000000be18b8723c */ /* 0x080fe2000000180c */
[----:B------:R-:W1:Y:S07]  /*d8f0*/  LDSM.16.MT88.4 R12, [R226+0x2900] ;  /* 0x00290000e20c783b */ /* 0x000e6e0000004200 */
[C---:B------:R-:W-:Y:S01]  /*d900*/  HMMA.16816.F32 R188, R20.reuse, R190, R16 ;  /* 0x000000be14bc723c */ /* 0x040fe20000001810 */
[----:B------:R-:W3:Y:S07]  /*d910*/  LDSM.16.MT88.4 R16, [R228+0x2900] ;  /* 0x00290000e410783b */ /* 0x000eee0000004200 */
[-C--:B------:R-:W-:Y:S08]  /*d920*/  HMMA.16816.F32 R132, R20, R36.reuse, R132 ;  /* 0x000000241484723c */ /* 0x080ff00000001884 */
[C---:B------:R-:W-:Y:S08]  /*d930*/  HMMA.16816.F32 R136, R24.reuse, R36, R136 ;  /* 0x000000241888723c */ /* 0x040ff00000001888 */
[-C--:B------:R-:W-:Y:S08]  /*d940*/  HMMA.16816.F32 R140, R24, R38.reuse, R140 ;  /* 0x00000026188c723c */ /* 0x080ff0000000188c */
[C---:B------:R-:W-:Y:S08]  /*d950*/  HMMA.16816.F32 R144, R20.reuse, R38, R144 ;  /* 0x000000261490723c */ /* 0x040ff00000001890 */
[-C--:B-1----:R-:W-:Y:S08]  /*d960*/  HMMA.16816.F32 R148, R20, R28.reuse, R148 ;  /* 0x0000001c1494723c */ /* 0x082ff00000001894 */
[C---:B------:R-:W-:Y:S08]  /*d970*/  HMMA.16816.F32 R152, R24.reuse, R28, R152 ;  /* 0x0000001c1898723c */ /* 0x040ff00000001898 */
[-C--:B------:R-:W-:Y:S08]  /*d980*/  HMMA.16816.F32 R156, R24, R30.reuse, R156 ;  /* 0x0000001e189c723c */ /* 0x080ff0000000189c */
[C---:B------:R-:W-:Y:S01]  /*d990*/  HMMA.16816.F32 R160, R20.reuse, R30, R160 ;  /* 0x0000001e14a0723c */ /* 0x040fe200000018a0 */
[----:B------:R-:W1:Y:S07]  /*d9a0*/  LDSM.16.MT88.4 R28, [R227+0x2900] ;  /* 0x00290000e31c783b */ /* 0x000e6e0000004200 */
[-C--:B---3--:R-:W-:Y:S08]  /*d9b0*/  HMMA.16816.F32 R52, R20, R4.reuse, R52 ;  /* 0x000000041434723c */ /* 0x088ff00000001834 */
[C---:B------:R-:W-:Y:S07]  /*d9c0*/  HMMA.16816.F32 R56, R24.reuse, R4, R56 ;  /* 0x000000041838723c */ /* 0x040fee0000001838 */
[----:B------:R-:W-:Y:S01]  /*d9d0*/  FADD.FTZ R5, R247, R166 ;  /* 0x000000a6f7057221 */ /* 0x000fe20000010000 */
[-C--:B------:R-:W-:Y:S04]  /*d9e0*/  HMMA.16816.F32 R60, R24, R6.reuse, R60 ;  /* 0x00000006183c723c */ /* 0x080fe8000000183c */
[----:B------:R-:W-:Y:S04]  /*d9f0*/  FADD.FTZ R5, R250, R5 ;  /* 0x00000005fa057221 */ /* 0x000fe80000010000 */
[C---:B------:R-:W-:Y:S08]  /*da00*/  HMMA.16816.F32 R64, R20.reuse, R6, R64 ;  /* 0x000000061440723c */ /* 0x040ff00000001840 */
        /* <DEDUP_REMOVED lines=14> */
[-C--:B------:R-:W-:Y:S04]  /*daf0*/  HMMA.16816.F32 R124, R24, R30.reuse, R124 ;  /* 0x0000001e187c723c */ /* 0x080fe8000000187c */
[----:B----4-:R-:W-:Y:S02]  /*db00*/  FFMA.FTZ R165, R165, R34, R223 ;  /* 0x00000022a5a57223 */ /* 0x010fe400000100df */
[----:B------:R-:W-:Y:S02]  /*db10*/  FFMA.FTZ R164, R164, R33, R221 ;  /* 0x00000021a4a47223 */ /* 0x000fe400000100dd */
[----:B------:R-:W-:Y:S04]  /*db20*/  HMMA.16816.F32 R128, R20, R30, R128 ;  /* 0x0000001e1480723c */ /* 0x000fe80000001880 */
[----:B--2---:R-:W-:Y:S02]  /*db30*/  FFMA.FTZ R0, R0, R2, R201 ;  /* 0x0000000200007223 */ /* 0x004fe400000100c9 */
[----:B------:R-:W-:Y:S02]  /*db40*/  FADD.FTZ R8, R244, R165 ;  /* 0x000000a5f4087221 */ /* 0x000fe40000010000 */
[----:B------:R-:W-:Y:S01]  /*db50*/  FADD.FTZ R4, R219, R164 ;  /* 0x000000a4db047221 */ /* 0x000fe20000010000 */
[----:B------:R-:W-:Y:S03]  /*db60*/  MOV R164, R167 ;  /* 0x000000a700a47202 */ /* 0x000fe60000000f00 */
        /* <DEDUP_REMOVED lines=37> */
[----:B------:R-:W-:Y:S01]  /*ddc0*/  STL [R1+0x18], R6 ;  /* 0x0000180601007387 */ /* 0x000fe20000100800 */
[----:B------:R-:W-:Y:S02]  /*ddd0*/  FADD.FTZ R0, R46, R4 ;  /* 0x000000042e007221 */ /* 0x000fe40000010000 */
[----:B------:R-:W-:Y:S02]  /*dde0*/  FADD.FTZ R4, R51, R5 ;  /* 0x0000000533047221 */ /* 0x000fe40000010000 */
[----:B------:R-:W-:Y:S02]  /*ddf0*/  FADD.FTZ R2, R45, R2 ;  /* 0x000000022d027221 */ /* 0x000fe40000010000 */
[----:B------:R-:W-:Y:S01]  /*de00*/  FADD.FTZ R0, R32, R0 ;  /* 0x0000000020007221 */ /* 0x000fe20000010000 */
[----:B------:R-:W-:Y:S04]  /*de10*/  STL [R1+0x1c], R4 ;  /* 0x00001c0401007387 */ /* 0x000fe80000100800 */
[----:B------:R1:W-:Y:S04]  /*de20*/  STL [R1+0x20], R2 ;  /* 0x0000200201007387 */ /* 0x0003e80000100800 */
[----:B------:R2:W-:Y:S01]  /*de30*/  STL [R1+0x24], R0 ;  /* 0x0000240001007387 */ /* 0x0005e20000100800 */
[----:B-1----:R-:W-:Y:S02]  /*de40*/  MOV R2, R168 ;  /* 0x000000a800027202 */ /* 0x002fe40000000f00 */
[----:B--2---:R-:W-:Y:S01]  /*de50*/  MOV R0, R169 ;  /* 0x000000a900007202 */ /* 0x004fe20000000f00 */
[----:B------:R-:W-:-:S05]  /*de60*/  @P0 BRA `(.L_x_491) ;  /* 0xffffd31000000947 */ /* 0x000fca000383ffff */
.L_x_490:
[----:B------:R-:W-:-:S13]  /*de70*/  ISETP.GE.AND P0, PT, R242, R249, PT ;  /* 0x000000f9f200720c */ /* 0x000fda0003f06270 */
[----:B------:R-:W-:Y:S05]  /*de80*/  @!P0 BRA `(.L_x_492) ;  /* 0x0000440000008947 */ /* 0x000fea0003800000 */
[----:B--2---:R-:W2:Y:S04]  /*de90*/  LDL.64 R4, [R1+0x48] ;  /* 0x0000480001047983 */ /* 0x004ea80000100a00 */
[----:B------:R-:W3:Y:S01]  /*dea0*/  LDL.64 R6, [R1+0x38] ;  /* 0x0000380001067983 */ /* 0x000ee20000100a00 */
[----:B------:R-:W-:Y:S01]  /*deb0*/  IMAD.MOV.U32 R170, RZ, RZ, R3 ;  /* 0x000000ffffaa7224 */ /* 0x000fe200078e0003 */
[----:B------:R-:W-:Y:S02]  /*dec0*/  ULDC.64 UR4, c[0x0][0x1e0] ;  /* 0x0000780000047ab9 */ /* 0x000fe40000000a00 */
[----:B------:R-:W-:Y:S02]  /*ded0*/  USHF.L.U64.HI UR7, UR4, 0x5, UR5 ;  /* 0x0000000504077899 */ /* 0x000fe40008010205 */
[----:B------:R-:W-:-:S02]  /*dee0*/  USHF.L.U32 UR16, UR4, 0x5, URZ ;  /* 0x0000000504107899 */ /* 0x000fc4000800063f */
[----:B------:R-:W-:Y:S02]  /*def0*/  UMOV UR13, 0x30 ;  /* 0x00000030000d7882 */ /* 0x000fe40000000000 */
[----:B------:R-:W-:Y:S01]  /*df00*/  ULDC.64 UR4, c[0x0][0x208] ;  /* 0x0000820000047ab9 */ /* 0x000fe20000000a00 */
[----:B------:R-:W-:Y:S01]  /*df10*/  IMAD.MOV.U32 R165, RZ, RZ, R168 ;  /* 0x000000ffffa57224 */ /* 0x000fe200078e00a8 */
[----:B------:R-:W-:Y:S01]  /*df20*/  UIADD3 UR12, UP1, UR12, 0x80, URZ ;  /* 0x000000800c0c7890 */ /* 0x000fe2000ff3e03f */
[----:B------:R-:W-:Y:S01]  /*df30*/  MOV R164, R169 ;  /* 0x000000a900a47202 */ /* 0x000fe20000000f00 */
[----:B------:R-:W-:Y:S01]  /*df40*/  UIADD3 UR17, UP0, UR9, 0x80, URZ ;  /* 0x0000008009117890 */ /* 0x000fe2000ff1e03f */
[----:B------:R-:W-:Y:S01]  /*df50*/  MOV R166, R167 ;  /* 0x000000a700a67202 */ /* 0x000fe20000000f00 */
[----:B------:R-:W-:Y:S02]  /*df60*/  UIMAD.WIDE.U32 UR18, UR13, UR4, URZ ;  /* 0x000000040d1272a5 */ /* 0x000fe4000f8e003f */
[----:B------:R-:W-:-:S02]  /*df70*/  UIMAD UR5, UR13, UR5, URZ ;  /* 0x000000050d0572a4 */ /* 0x000fc4000f8e023f */
[----:B------:R-:W-:Y:S02]  /*df80*/  UIADD3.X UR8, URZ, UR8, URZ, UP1, !UPT ;  /* 0x000000083f087290 */ /* 0x000fe40008ffe43f */
[----:B------:R-:W-:Y:S02]  /*df90*/  UIADD3.X UR4, URZ, UR11, URZ, UP0, !UPT ;  /* 0x0000000b3f047290 */ /* 0x000fe400087fe43f */
[----:B------:R-:W-:Y:S01]  /*dfa0*/  UIADD3 UR5, UR19, UR5, URZ ;  /* 0x0000000513057290 */ /* 0x000fe2000fffe03f */
[----:B--2---:R-:W-:Y:S02]  /*dfb0*/  IADD3 R8, P0, R4, 0x40, RZ ;  /* 0x0000004004087810 */ /* 0x004fe40007f1e0ff */
[----:B------:R-:W-:Y:S01]  /*dfc0*/  MOV R2, R4 ;  /* 0x0000000400027202 */ /* 0x000fe20000000f00 */
[--C-:B---3--:R-:W-:Y:S02]  /*dfd0*/  IMAD.MOV.U32 R3, RZ, RZ, R7.reuse ;  /* 0x000000ffff037224 */ /* 0x108fe400078e0007 */
[----:B------:R-:W-:-:S05]  /*dfe0*/  IMAD.X R9, RZ, RZ, R7, P0 ;  /* 0x000000ffff097224 */ /* 0x000fca00000e0607 */
[----:B------:R1:W-:Y:S04]  /*dff0*/  STL.64 [R1], R8 ;  /* 0x0000000801007387 */ /* 0x0003e80000100a00 */
[----:B------:R1:W-:Y:S02]  /*e000*/  STL.64 [R1+0x10], R2 ;  /* 0x0000100201007387 */ /* 0x0003e40000100a00 */
.L_x_509:
[----:B--2---:R-:W2:Y:S01]  /*e010*/  LDL.64 R204, [R1+0x10] ;  /* 0x0000100001cc7983 */ /* 0x004ea20000100a00 */
[----:B------:R-:W-:Y:S04]  /*e020*/  DEPBAR.LE SB0, 0x0 ;  /* 0x000080000000791a */ /* 0x000fe80000000000 */
[----:B------:R-:W3:Y:S05]  /*e030*/  LDL.64 R168, [R1] ;  /* 0x0000000001a87983 */ /* 0x000eea0000100a00 */
[----:B------:R-:W-:Y:S01]  /*e040*/  BAR.SYNC.DEFER_BLOCKING 0x0 ;  /* 0x0000000000007b1d */ /* 0x000fe20000010000 */
[C---:B------:R-:W-:Y:S01]  /*e050*/  ISETP.GT.AND P6, PT, R242.reuse, R249, PT ;  /* 0x000000f9f200720c */ /* 0x040fe20003fc4270 */
[----:B------:R-:W-:Y:S01]  /*e060*/  IMAD R0, R242, UR5, RZ ;  /* 0x00000005f2007c24 */ /* 0x000fe2000f8e02ff */
[----:B-1----:R-:W-:Y:S05]  /*e070*/  SHF.R.S32.HI R2, RZ, 0x1f, R242 ;  /* 0x0000001fff027819 */ /* 0x002fea00000114f2 */
[----:B------:R-:W-:Y:S01]  /*e080*/  IMAD R0, R2, UR18, R0 ;  /* 0x0000001202007c24 */ /* 0x000fe2000f8e0200 */
[----:B-----5:R-:W-:Y:S05]  /*e090*/  LDSM.16.M88.4 R48, [R231+0x6100] ;  /* 0x00610000e730783b */ /* 0x020fea0000000200 */
[----:B------:R-:W1:Y:S05]  /*e0a0*/  LDSM.16.M88.4 R16, [R224+0x3100] ;  /* 0x00310000e010783b */ /* 0x000e6a0000000200 */
[----:B------:R-:W4:Y:S05]  /*e0b0*/  LDSM.16.M88.4 R44, [R231+0x8100] ;  /* 0x00810000e72c783b */ /* 0x000f2a0000000200 */
[----:B------:R-:W4:Y:S05]  /*e0c0*/  LDSM.16.M88.4 R32, [R224+0x3900] ;  /* 0x00390000e020783b */ /* 0x000f2a0000000200 */
[----:B------:R-:W3:Y:S05]  /*e0d0*/  LDL.64 R246, [R1+0x30] ;  /* 0x0000300001f67983 */ /* 0x000eea0000100a00 */
[----:B------:R-:W4:Y:S05]  /*e0e0*/  LDSM.16.M88.4 R172, [R224+0x4100] ;  /* 0x00410000e0ac783b */ /* 0x000f2a0000000200 */
[----:B------:R-:W3:Y:S05]  /*e0f0*/  LDL.64 R244, [R1+0x40] ;  /* 0x0000400001f47983 */ /* 0x000eea0000100a00 */
[----:B------:R-:W-:Y:S05]  /*e100*/  LDSM.16.M88.4 R192, [R233+0x6100] ;  /* 0x00610000e9c0783b */ /* 0x000fea0000000200 */
[----:B------:R-:W3:Y:S01]  /*e110*/  LDL R171, [R1+0x28] ;  /* 0x0000280001ab7983 */ /* 0x000ee20000100800 */
[-C--:B-1----:R-:W-:Y:S04]  /*e120*/  HMMA.16816.F32 R4, R48, R16.reuse, RZ ;  /* 0x000000103004723c */ /* 0x082fe800000018ff */
[----:B------:R-:W1:Y:S05]  /*e130*/  LDSM.16.M88.4 R196, [R235] ;  /* 0x00000000ebc4783b */ /* 0x000e6a0000000200 */
[----:B------:R-:W1:Y:S01]  /*e140*/  LDSM.16.M88.4 R200, [R233+0x8100] ;  /* 0x00810000e9c8783b */ /* 0x000e620000000200 */
[C---:B----4-:R-:W-:Y:S08]  /*e150*/  HMMA.16816.F32 R8, R44.reuse, R16, RZ ;  /* 0x000000102c08723c */ /* 0x050ff000000018ff */
        /* <DEDUP_REMOVED lines=10> */
[----:B------:R-:W4:Y:S07]  /*e200*/  LDSM.16.M88.4 R172, [R241] ;  /* 0x00000000f1ac783b */ /* 0x000f2e0000000200 */
[-C--:B-1----:R-:W-:Y:S08]  /*e210*/  HMMA.16816.F32 R4, R192, R196.reuse, R4 ;  /* 0x000000c4c004723c */ /* 0x082ff00000001804 */
[C---:B------:R-:W-:Y:S08]  /*e220*/  HMMA.16816.F32 R8, R200.reuse, R196, R8 ;  /* 0x000000c4c808723c */ /* 0x040ff00000001808 */
[-C--:B------:R-:W-:Y:S08]  /*e230*/  HMMA.16816.F32 R12, R200, R198.reuse, R12 ;  /* 0x000000c6c80c723c */ /* 0x080ff0000000180c */
[C---:B------:R-:W-:Y:S08]  /*e240*/  HMMA.16816.F32 R16, R192.reuse, R198, R16 ;  /* 0x000000c6c010723c */ /* 0x040ff00000001810 */
[-C--:B----4-:R-:W-:Y:S08]  /*e250*/  HMMA.16816.F32 R20, R192, R172.reuse, R20 ;  /* 0x000000acc014723c */ /* 0x090ff00000001814 */
[C---:B------:R-:W-:Y:S08]  /*e260*/  HMMA.16816.F32 R24, R200.reuse, R172, R24 ;  /* 0x000000acc818723c */ /* 0x040ff00000001818 */
[-C--:B------:R-:W-:Y:S08]  /*e270*/  HMMA.16816.F32 R28, R200, R174.reuse, R28 ;  /* 0x000000aec81c723c */ /* 0x080ff0000000181c */
[C---:B------:R-:W-:Y:S04]  /*e280*/  HMMA.16816.F32 R32, R192.reuse, R174, R32 ;  /* 0x000000aec020723c */ /* 0x040fe80000001820 */
[C---:B--2---:R-:W-:Y:S04]  /*e290*/  IMAD.WIDE.U32 R204, R242.reuse, UR18, R204 ;  /* 0x00000012f2cc7c25 */ /* 0x044fe8000f8e00cc */
[----:B------:R-:W-:Y:S04]  /*e2a0*/  IMAD.IADD R167, R205, 0x1, R0 ;  /* 0x00000001cda77824 */ /* 0x000fe800078e0200 */
[----:B---3--:R-:W-:Y:S01]  /*e2b0*/  IMAD.WIDE.U32 R2, R242, UR18, R168 ;  /* 0x00000012f2027c25 */ /* 0x008fe2000f8e00a8 */
[----:B------:R-:W-:Y:S03]  /*e2c0*/  LEA R168, P1, R204, c[0x0][0x1f8], 0x1 ;  /* 0x00007e00cca87a11 */ /* 0x000fe600078208ff */
[----:B------:R-:W-:Y:S01]  /*e2d0*/  IMAD.IADD R0, R0, 0x1, R3 ;  /* 0x0000000100007824 */ /* 0x000fe200078e0203 */
[----:B------:R-:W-:Y:S02]  /*e2e0*/  LEA.HI.X R169, R204, c[0x0][0x1fc], R167, 0x1, P1 ;  /* 0x00007f00cca97a11 */ /* 0x000fe400008f0ca7 */
[----:B------:R-:W1:Y:S01]  /*e2f0*/  LDSM.16.M88.4 R204, [R240] ;  /* 0x00000000f0cc783b */ /* 0x000e620000000200 */
[C---:B------:R-:W-:Y:S04]  /*e300*/  LEA R208, P0, R2.reuse, c[0x0][0x1f8], 0x1 ;  /* 0x00007e0002d07a11 */ /* 0x040fe800078008ff */
[----:B------:R-:W-:Y:S01]  /*e310*/  @!PT LDS RZ, [RZ] ;  /* 0x00000000fffff984 */ /* 0x000fe20000000800 */
[----:B------:R-:W-:Y:S01]  /*e320*/  @!PT LDS RZ, [RZ] ;  /* 0x00000000fffff984 */ /* 0x000fe20000000800 */
[----:B------:R-:W-:Y:S01]  /*e330*/  @!PT LDS RZ, [RZ] ;  /* 0x00000000fffff984 */ /* 0x000fe20000000800 */
[----:B------:R2:W-:Y:S01]  /*e340*/  LDGSTS.E.BYPASS.LTC128B.128 [R243+0x100], [R168.64], !P4 ;  /* 0x00100000a8f37fae */ /* 0x0005e2000e101d4e */
[----:B------:R-:W-:Y:S02]  /*e350*/  LEA.HI.X R209, R2, c[0x0][0x1fc], R0, 0x1, P0 ;  /* 0x00007f0002d17a11 */ /* 0x000fe400000f0c00 */
[----:B------:R-:W-:Y:S02]  /*e360*/  IADD3 R2, P0, R168, UR9, RZ ;  /* 0x00000009a8027c10 */ /* 0x000fe4000ff1e0ff */
[----:B------:R-:W3:Y:S01]  /*e370*/  LDL R167, [R1+0x8] ;  /* 0x0000080001a77983 */ /* 0x000ee20000100800 */
[----:B------:R-:W-:Y:S02]  /*e380*/  @P6 IADD3 R0, R242, -0x1, RZ ;  /* 0xfffffffff2006810 */ /* 0x000fe40007ffe0ff */
[----:B------:R-:W-:Y:S02]  /*e390*/  IADD3.X R3, R169, UR11, RZ, P0, !PT ;  /* 0x0000000ba9037c10 */ /* 0x000fe400087fe4ff */
[----:B------:R4:W-:Y:S01]  /*e3a0*/  LDGSTS.E.BYPASS.LTC128B.128 [R243+0x1900], [R208.64], !P3 ;  /* 0x01900000d0f37fae */ /* 0x0009e2000d901d4e */
[C---:B------:R-:W-:Y:S04]  /*e3b0*/  IADD3 R196, P1, R2.reuse, UR9, RZ ;  /* 0x0000000902c47c10 */ /* 0x040fe8000ff3e0ff */
[----:B------:R4:W-:Y:S01]  /*e3c0*/  LDGSTS.E.BYPASS.LTC128B.128 [R243+0x900], [R2.64], !P4 ;  /* 0x0090000002f37fae */ /* 0x0009e2000e101d4e */
[C---:B------:R-:W-:Y:S02]  /*e3d0*/  IADD3.X R197, R3.reuse, UR11, RZ, P1, !PT ;  /* 0x0000000b03c57c10 */ /* 0x040fe40008ffe4ff */
[----:B------:R-:W-:Y:S02]  /*e3e0*/  PLOP3.LUT P1, PT, PT, PT, UP3, 0x80, 0x0 ;  /* 0x000000000000781c */ /* 0x000fe40003f2f038 */
[----:B------:R4:W-:Y:S05]  /*e3f0*/  LDGSTS.E.BYPASS.LTC128B.128 [R243+0x2100], [R2.64+0x80], !P3 ;  /* 0x0210008002f37fae */ /* 0x0009ea000d901d4e */
[----:B------:R4:W-:Y:S01]  /*e400*/  LDGSTS.E.BYPASS.LTC128B.128 [R243+0x1100], [R196.64], !P4 ;  /* 0x01100000c4f37fae */ /* 0x0009e2000e101d4e */
[----:B--2---:R-:W-:Y:S04]  /*e410*/  IADD3 R168, P0, R2, UR17, RZ ;  /* 0x0000001102a87c10 */ /* 0x004fe8000ff1e0ff */
[----:B------:R-:W-:Y:S02]  /*e420*/  IADD3.X R169, R3, UR4, RZ, P0, !PT ;  /* 0x0000000403a97c10 */ /* 0x000fe400087fe4ff */
[----:B------:R-:W-:Y:S01]  /*e430*/  PLOP3.LUT P0, PT, PT, PT, UP3, 0x80, 0x0 ;  /* 0x000000000000781c */ /* 0x000fe20003f0f038 */
[-C--:B-1----:R-:W-:Y:S02]  /*e440*/  HMMA.16816.F32 R36, R192, R204.reuse, R36 ;  /* 0x000000ccc024723c */ /* 0x082fe40000001824 */
[----:B------:R1:W-:Y:S05]  /*e450*/  LDGSTS.E.BYPASS.LTC128B.128 [R243+0x2900], [R168.64], !P3 ;  /* 0x02900000a8f37fae */ /* 0x0003ea000d901d4e */
[----:B----4-:R-:W-:Y:S01]  /*e460*/  LDSM.16.M88.4 R208, [R232+0x6100] ;  /* 0x00610000e8d0783b */ /* 0x010fe20000000200 */
[C---:B------:R-:W-:Y:S04]  /*e470*/  HMMA.16816.F32 R40, R200.reuse, R204, R40 ;  /* 0x000000ccc828723c */ /* 0x040fe80000001828 */
[----:B------:R-:W2:Y:S01]  /*e480*/  LDSM.16.M88.4 R212, [R230+0x3100] ;  /* 0x00310000e6d4783b */ /* 0x000ea20000000200 */
[----:B------:R-:W-:Y:S01]  /*e490*/  @P6 SHF.R.S32.HI R2, RZ, 0x1f, R0 ;  /* 0x0000001fff026819 */ /* 0x000fe20000011400 */
[----:B------:R-:W-:Y:S02]  /*e4a0*/  @P6 IMAD.MOV.U32 R3, RZ, RZ, R247 ;  /* 0x000000ffff036224 */ /* 0x000fe400078e00f7 */
[-C--:B------:R-:W-:Y:S01]  /*e4b0*/  HMMA.16816.F32 R44, R200, R206.reuse, R44 ;  /* 0x000000cec82c723c */ /* 0x080fe2000000182c */
[----:B------:R-:W4:Y:S03]  /*e4c0*/  LDSM.16.M88.4 R196, [R232+0x8100] ;  /* 0x00810000e8c4783b */ /* 0x000f260000000200 */
[----:B------:R-:W-:Y:S02]  /*e4d0*/  @P6 IMAD R2, R2, c[0x0][0x1e0], RZ ;  /* 0x0000780002026a24 */ /* 0x000fe400078e02ff */
[----:B------:R-:W0:Y:S02]  /*e4e0*/  LDGDEPBAR ;  /* 0x00000000000079af */ /* 0x000e240000000000 */
[----:B------:R-:W-:Y:S03]  /*e4f0*/  HMMA.16816.F32 R48, R192, R206, R48 ;  /* 0x000000cec030723c */ /* 0x000fe60000001830 */
[----:B------:R-:W4:Y:S01]  /*e500*/  LDSM.16.M88.4 R216, [R230+0x3900] ;  /* 0x00390000e6d8783b */ /* 0x000f220000000200 */
[C---:B-1----:R-:W-:Y:S04]  /*e510*/  @P6 IMAD.WIDE.U32 R168, R0.reuse, c[0x0][0x1e0], RZ ;  /* 0x0000780000a86a25 */ /* 0x042fe800078e00ff */
[----:B------:R-:W1:Y:S01]  /*e520*/  LDSM.16.M88.4 R172, [R230+0x4100] ;  /* 0x00410000e6ac783b */ /* 0x000e620000000200 */
[----:B------:R-:W-:Y:S04]  /*e530*/  @P6 IMAD R2, R0, c[0x0][0x1e4], R2 ;  /* 0x0000790000026a24 */ /* 0x000fe800078e0202 */
[----:B------:R-:W-:Y:S01]  /*e540*/  LDSM.16.M88.4 R192, [R234+0x6100] ;  /* 0x00610000eac0783b */ /* 0x000fe20000000200 */
[----:B------:R-:W-:Y:S02]  /*e550*/  @P6 IMAD.IADD R0, R169, 0x1, R2 ;  /* 0x00000001a9006824 */ /* 0x000fe400078e0202 */
[----:B------:R-:W-:Y:S02]  /*e560*/  @P6 IMAD.MOV.U32 R2, RZ, RZ, R244 ;  /* 0x000000ffff026224 */ /* 0x000fe400078e00f4 */
[----:B------:R-:W1:Y:S01]  /*e570*/  LDSM.16.M88.4 R200, [R229] ;  /* 0x00000000e5c8783b */ /* 0x000e620000000200 */
[----:B------:R-:W-:Y:S02]  /*e580*/  @P6 IMAD R0, R0, 0x30, RZ ;  /* 0x0000003000006824 */ /* 0x000fe400078e02ff */
[----:B------:R-:W-:Y:S02]  /*e590*/  @P6 IMAD.WIDE.U32 R2, R168, 0x30, R2 ;  /* 0x00000030a8026825 */ /* 0x000fe400078e0002 */
[----:B------:R-:W1:Y:S02]  /*e5a0*/  LDSM.16.M88.4 R204, [R234+0x8100] ;  /* 0x00810000eacc783b */ /* 0x000e640000000200 */
[C---:B------:R-:W-:Y:S01]  /*e5b0*/  @P6 IMAD.SHL.U32 R168, R2.reuse, 0x2, RZ ;  /* 0x0000000202a86824 */ /* 0x040fe200078e00ff */
[-C--:B--2---:R-:W-:Y:S02]  /*e5c0*/  HMMA.16816.F32 R4, R208, R212.reuse, R4 ;  /* 0x000000d4d004723c */ /* 0x084fe40000001804 */
[----:B------:R-:W2:Y:S03]  /*e5d0*/  LDSM.16.M88.4 R220, [R229+0x800] ;  /* 0x00080000e5dc783b */ /* 0x000ea60000000200 */
[----:B------:R-:W-:Y:S02]  /*e5e0*/  @P6 IMAD.IADD R3, R3, 0x1, R0 ;  /* 0x0000000103036824 */ /* 0x000fe400078e0200 */
[----:B------:R-:W-:Y:S01]  /*e5f0*/  @P1 IMAD.HI.U32 R0, R171, c[0x0][0x2c8], RZ ;  /* 0x0000b200ab001a27 */ /* 0x000fe200078e00ff */
[C---:B----4-:R-:W-:Y:S04]  /*e600*/  HMMA.16816.F32 R8, R196.reuse, R212, R8 ;  /* 0x000000d4c408723c */ /* 0x050fe80000001808 */
[----:B------:R-:W-:Y:S02]  /*e610*/  @P6 SHF.L.U64.HI R3, R2, 0x1, R3 ;  /* 0x0000000102036819 */ /* 0x000fe40000010203 */
[----:B------:R-:W-:Y:S02]  /*e620*/  @P0 SHF.R.U32.HI R171, RZ, c[0x0][0x2cc], R0 ;  /* 0x0000b300ffab0a19 */ /* 0x000fe40000011600 */
[-C--:B------:R-:W-:Y:S08]  /*e630*/  HMMA.16816.F32 R12, R196, R214.reuse, R12 ;  /* 0x000000d6c40c723c */ /* 0x080ff0000000180c */
[C---:B------:R-:W-:Y:S01]  /*e640*/  HMMA.16816.F32 R16, R208.reuse, R214, R16 ;  /* 0x000000d6d010723c */ /* 0x040fe20000001810 */
[----:B------:R-:W4:Y:S07]  /*e650*/  LDSM.16.M88.4 R212, [R229+0x1000] ;  /* 0x00100000e5d4783b */ /* 0x000f2e0000000200 */
[-C--:B------:R-:W-:Y:S08]  /*e660*/  HMMA.16816.F32 R20, R208, R216.reuse, R20 ;  /* 0x000000d8d014723c */ /* 0x080ff00000001814 */
        /* <DEDUP_REMOVED lines=9> */
[----:B------:R-:W1:Y:S05]  /*e700*/  LDSM.16.M88.4 R172, [R231+0xa100] ;  /* 0x00a10000e7ac783b */ /* 0x000e6a0000000200 */
[----:B------:R-:W1:Y:S02]  /*e710*/  LDSM.16.M88.4 R208, [R231+0xc100] ;  /* 0x00c10000e7d0783b */ /* 0x000e640000000200 */
[-C--:B------:R-:W-:Y:S08]  /*e720*/  HMMA.16816.F32 R4, R192, R200.reuse, R4 ;  /* 0x000000c8c004723c */ /* 0x080ff00000001804 */
        /* <DEDUP_REMOVED lines=8> */
[----:B------:R-:W-:Y:S07]  /*e7b0*/  LDSM.16.M88.4 R220, [R238] ;  /* 0x00000000eedc783b */ /* 0x000fee0000000200 */
[-C--:B----4-:R-:W-:Y:S08]  /*e7c0*/  HMMA.16816.F32 R36, R192, R212.reuse, R36 ;  /* 0x000000d4c024723c */ /* 0x090ff00000001824 */
[C---:B------:R-:W-:Y:S08]  /*e7d0*/  HMMA.16816.F32 R40, R204.reuse, R212, R40 ;  /* 0x000000d4cc28723c */ /* 0x040ff00000001828 */
[-C--:B------:R-:W-:Y:S01]  /*e7e0*/  HMMA.16816.F32 R44, R204, R214.reuse, R44 ;  /* 0x000000d6cc2c723c */ /* 0x080fe2000000182c */
[----:B------:R-:W2:Y:S07]  /*e7f0*/  LDSM.16.M88.4 R204, [R224+0x5900] ;  /* 0x00590000e0cc783b */ /* 0x000eae0000000200 */
[----:B------:R-:W-:Y:S01]  /*e800*/  HMMA.16816.F32 R48, R192, R214, R48 ;  /* 0x000000d6c030723c */ /* 0x000fe20000001830 */
[----:B------:R-:W-:Y:S05]  /*e810*/  LDSM.16.M88.4 R192, [R233+0xa100] ;  /* 0x00a10000e9c0783b */ /* 0x000fea0000000200 */
[----:B------:R-:W4:Y:S02]  /*e820*/  LDSM.16.M88.4 R212, [R239] ;  /* 0x00000000efd4783b */ /* 0x000f240000000200 */
        /* <DEDUP_REMOVED lines=15> */
[----:B------:R-:W2:Y:S05]  /*e920*/  LDSM.16.M88.4 R172, [R232+0xa100] ;  /* 0x00a10000e8ac783b */ /* 0x000eaa0000000200 */
[----:B------:R-:W1:Y:S02]  /*e930*/  LDSM.16.M88.4 R204, [R232+0xc100] ;  /* 0x00c10000e8cc783b */ /* 0x000e640000000200 */
[-C--:B----4-:R-:W-:Y:S08]  /*e940*/  HMMA.16816.F32 R4, R192, R212.reuse, R4 ;  /* 0x000000d4c004723c */ /* 0x090ff00000001804 */
[C---:B------:R-:W-:Y:S08]  /*e950*/  HMMA.16816.F32 R8, R216.reuse, R212, R8 ;  /* 0x000000d4d808723c */ /* 0x040ff00000001808 */
[-C--:B------:R-:W-:Y:S08]  /*e960*/  HMMA.16816.F32 R12, R216, R214.reuse, R12 ;  /* 0x000000d6d80c723c */ /* 0x080ff0000000180c */
[C---:B------:R-:W-:Y:S01]  /*e970*/  HMMA.16816.F32 R16, R192.reuse, R214, R16 ;  /* 0x000000d6c010723c */ /* 0x040fe20000001810 */
[----:B------:R-:W4:Y:S07]  /*e980*/  LDSM.16.M88.4 R212, [R230+0x5900] ;  /* 0x00590000e6d4783b */ /* 0x000f2e0000000200 */
[-C--:B------:R-:W-:Y:S08]  /*e990*/  HMMA.16816.F32 R20, R192, R220.reuse, R20 ;  /* 0x000000dcc014723c */ /* 0x080ff00000001814 */
[C---:B------:R-:W-:Y:S08]  /*e9a0*/  HMMA.16816.F32 R24, R216.reuse, R220, R24 ;  /* 0x000000dcd818723c */ /* 0x040ff00000001818 */
[-C--:B------:R-:W-:Y:S08]  /*e9b0*/  HMMA.16816.F32 R28, R216, R222.reuse, R28 ;  /* 0x000000ded81c723c */ /* 0x080ff0000000181c */
[C---:B------:R-:W-:Y:S08]  /*e9c0*/  HMMA.16816.F32 R32, R192.reuse, R222, R32 ;  /* 0x000000dec020723c */ /* 0x040ff00000001820 */
[-C--:B-1----:R-:W-:Y:S08]  /*e9d0*/  HMMA.16816.F32 R36, R192, R196.reuse, R36 ;  /* 0x000000c4c024723c */ /* 0x082ff00000001824 */
[C---:B------:R-:W-:Y:S08]  /*e9e0*/  HMMA.16816.F32 R40, R216.reuse, R196, R40 ;  /* 0x000000c4d828723c */ /* 0x040ff00000001828 */
[-C--:B------:R-:W-:Y:S01]  /*e9f0*/  HMMA.16816.F32 R44, R216, R198.reuse, R44 ;  /* 0x000000c6d82c723c */ /* 0x080fe2000000182c */
[----:B------:R-:W-:Y:S07]  /*ea00*/  LDSM.16.M88.4 R216, [R236+0xc100] ;  /* 0x00c10000ecd8783b */ /* 0x000fee0000000200 */
[----:B------:R-:W-:Y:S01]  /*ea10*/  HMMA.16816.F32 R48, R192, R198, R48 ;  /* 0x000000c6c030723c */ /* 0x000fe20000001830 */
[----:B------:R-:W-:Y:S05]  /*ea20*/  LDSM.16.M88.4 R192, [R234+0xa100] ;  /* 0x00a10000eac0783b */ /* 0x000fea0000000200 */
[----:B------:R-:W1:Y:S02]  /*ea30*/  LDSM.16.M88.4 R196, [R229+0x1800] ;  /* 0x00180000e5c4783b */ /* 0x000e640000000200 */
[-C--:B--2---:R-:W-:Y:S08]  /*ea40*/  HMMA.16816.F32 R4, R172, R200.reuse, R4 ;  /* 0x000000c8ac04723c */ /* 0x084ff00000001804 */
[C---:B------:R-:W-:Y:S08]  /*ea50*/  HMMA.16816.F32 R8, R204.reuse, R200, R8 ;  /* 0x000000c8cc08723c */ /* 0x040ff00000001808 */
[-C--:B------:R-:W-:Y:S08]  /*ea60*/  HMMA.16816.F32 R12, R204, R202.reuse, R12 ;  /* 0x000000cacc0c723c */ /* 0x080ff0000000180c */
[C---:B------:R-:W-:Y:S01]  /*ea70*/  HMMA.16816.F32 R16, R172.reuse, R202, R16 ;  /* 0x000000caac10723c */ /* 0x040fe20000001810 */
[----:B------:R-:W2:Y:S07]  /*ea80*/  LDSM.16.M88.4 R200, [R229+0x2000] ;  /* 0x00200000e5c8783b */ /* 0x000eae0000000200 */
[-C--:B------:R-:W-:Y:S08]  /*ea90*/  HMMA.16816.F32 R20, R172, R208.reuse, R20 ;  /* 0x000000d0ac14723c */ /* 0x080ff00000001814 */
[C---:B------:R-:W-:Y:S08]  /*eaa0*/  HMMA.16816.F32 R24, R204.reuse, R208, R24 ;  /* 0x000000d0cc18723c */ /* 0x040ff00000001818 */
[-C--:B------:R-:W-:Y:S08]  /*eab0*/  HMMA.16816.F32 R28, R204, R210.reuse, R28 ;  /* 0x000000d2cc1c723c */ /* 0x080ff0000000181c */
[C---:B------:R-:W-:Y:S08]  /*eac0*/  HMMA.16816.F32 R32, R172.reuse, R210, R32 ;  /* 0x000000d2ac20723c */ /* 0x040ff00000001820 */
[-C--:B----4-:R-:W-:Y:S08]  /*ead0*/  HMMA.16816.F32 R36, R172, R212.reuse, R36 ;  /* 0x000000d4ac24723c */ /* 0x090ff00000001824 */
[C---:B------:R-:W-:Y:S08]  /*eae0*/  HMMA.16816.F32 R40, R204.reuse, R212, R40 ;  /* 0x000000d4cc28723c */ /* 0x040ff00000001828 */
[-C--:B------:R-:W-:Y:S08]  /*eaf0*/  HMMA.16816.F32 R44, R204, R214.reuse, R44 ;  /* 0x000000d6cc2c723c */ /* 0x080ff0000000182c */
[----:B------:R-:W-:Y:S01]  /*eb00*/  HMMA.16816.F32 R48, R172, R214, R48 ;  /* 0x000000d6ac30723c */ /* 0x000fe20000001830 */
[----:B------:R-:W4:Y:S01]  /*eb10*/  LDSM.16.M88.4 R172, [R229+0x2800] ;  /* 0x00280000e5ac783b */ /* 0x000f220000000200 */
[----:B------:R-:W-:Y:S04]  /*eb20*/  DEPBAR.LE SB0, 0x0 ;  /* 0x000080000000791a */ /* 0x000fe80000000000 */
[----:B------:R-:W-:Y:S02]  /*eb30*/  BAR.SYNC.DEFER_BLOCKING 0x0 ;  /* 0x0000000000007b1d */ /* 0x000fe40000010000 */
[-C--:B-1----:R-:W-:Y:S08]  /*eb40*/  HMMA.16816.F32 R4, R192, R196.reuse, R4 ;  /* 0x000000c4c004723c */ /* 0x082ff00000001804 */
[C---:B------:R-:W-:Y:S07]  /*eb50*/  HMMA.16816.F32 R8, R216.reuse, R196, R8 ;  /* 0x000000c4d808723c */ /* 0x040fee0000001808 */
[C---:B------:R-:W-:Y:S01]  /*eb60*/  @P6 IADD3 R196, P2, R168.reuse, 0x80, RZ ;  /* 0x00000080a8c46810 */ /* 0x040fe20007f5e0ff */
[-C--:B------:R-:W-:Y:S04]  /*eb70*/  HMMA.16816.F32 R12, R216, R198.reuse, R12 ;  /* 0x000000c6d80c723c */ /* 0x080fe8000000180c */
[----:B------:R-:W-:Y:S02]  /*eb80*/  @P6 IADD3 R168, P5, R168, c[0x0][0x1c8], RZ ;  /* 0x00007200a8a86a10 */ /* 0x000fe40007fbe0ff */
[----:B------:R-:W-:Y:S02]  /*eb90*/  @P6 IADD3 R196, P1, R196, c[0x0][0x1c8], RZ ;  /* 0x00007200c4c46a10 */ /* 0x000fe40007f3e0ff */
[C---:B------:R-:W-:Y:S04]  /*eba0*/  HMMA.16816.F32 R16, R192.reuse, R198, R16 ;  /* 0x000000c6c010723c */ /* 0x040fe80000001810 */
[----:B------:R-:W-:Y:S02]  /*ebb0*/  @P6 IADD3.X R169, R3, c[0x0][0x1cc], RZ, P5, !PT ;  /* 0x0000730003a96a10 */ /* 0x000fe40002ffe4ff */
[----:B------:R-:W-:Y:S02]  /*ebc0*/  @P6 IADD3.X R197, RZ, c[0x0][0x1cc], R3, P1, P2 ;  /* 0x00007300ffc56a10 */ /* 0x000fe40000fe4403 */
[-C--:B--2---:R-:W-:Y:S01]  /*ebd0*/  HMMA.16816.F32 R20, R192, R200.reuse, R20 ;  /* 0x000000c8c014723c */ /* 0x084fe20000001814 */
[----:B------:R-:W-:Y:S01]  /*ebe0*/  @!PT LDS RZ, [RZ] ;  /* 0x00000000fffff984 */ /* 0x000fe20000000800 */
[----:B------:R-:W-:Y:S01]  /*ebf0*/  @!PT LDS RZ, [RZ] ;  /* 0x00000000fffff984 */ /* 0x000fe20000000800 */
[----:B------:R-:W-:Y:S01]  /*ec00*/  @!PT LDS RZ, [RZ] ;  /* 0x00000000fffff984 */ /* 0x000fe20000000800 */
[----:B------:R1:W-:Y:S03]  /*ec10*/  @P6 LDGSTS.E.BYPASS.LTC128B.128 [R243+0x3100], [R168.64], !P4 ;  /* 0x03100000a8f36fae */ /* 0x0003e6000e101d4e */
[----:B------:R-:W-:Y:S02]  /*ec20*/  @P6 IADD3 R2, P0, R168, UR16, RZ ;  /* 0x00000010a8026c10 */ /* 0x000fe4000ff1e0ff */
[----:B------:R2:W-:Y:S02]  /*ec30*/  @P6 LDGSTS.E.BYPASS.LTC128B.128 [R243+0x4900], [R196.64], !P3 ;  /* 0x04900000c4f36fae */ /* 0x0005e4000d901d4e */
[C---:B------:R-:W-:Y:S04]  /*ec40*/  HMMA.16816.F32 R24, R216.reuse, R200, R24 ;  /* 0x000000c8d818723c */ /* 0x040fe80000001818 */
[----:B------:R-:W-:Y:S04]  /*ec50*/  @P6 IADD3.X R3, R169, UR7, RZ, P0, !PT ;  /* 0x00000007a9036c10 */ /* 0x000fe800087fe4ff */
[-C--:B------:R-:W-:Y:S01]  /*ec60*/  HMMA.16816.F32 R28, R216, R202.reuse, R28 ;  /* 0x000000cad81c723c */ /* 0x080fe2000000181c */
[----:B------:R3:W-:Y:S05]  /*ec70*/  @P6 LDGSTS.E.BYPASS.LTC128B.128 [R243+0x3900], [R2.64], !P4 ;  /* 0x0390000002f36fae */ /* 0x0007ea000e101d4e */
[----:B------:R3:W-:Y:S02]  /*ec80*/  @P6 LDGSTS.E.BYPASS.LTC128B.128 [R243+0x5100], [R2.64+0x80], !P3 ;  /* 0x0510008002f36fae */ /* 0x0007e4000d901d4e */
[C---:B------:R-:W-:Y:S04]  /*ec90*/  HMMA.16816.F32 R32, R192.reuse, R202, R32 ;  /* 0x000000cac020723c */ /* 0x040fe80000001820 */
[----:B-1----:R-:W-:Y:S04]  /*eca0*/  IMAD R168, R242, -0x30, RZ ;  /* 0xffffffd0f2a87824 */ /* 0x002fe800078e02ff */
[-C--:B----4-:R-:W-:Y:S04]  /*ecb0*/  HMMA.16816.F32 R36, R192, R172.reuse, R36 ;  /* 0x000000acc024723c */ /* 0x090fe80000001824 */
[C---:B--2---:R-:W-:Y:S04]  /*ecc0*/  @P6 IADD3 R196, P1, R2.reuse, UR16, RZ ;  /* 0x0000001002c46c10 */ /* 0x044fe8000ff3e0ff */
[C---:B------:R-:W-:Y:S04]  /*ecd0*/  HMMA.16816.F32 R40, R216.reuse, R172, R40 ;  /* 0x000000acd828723c */ /* 0x040fe80000001828 */
[C---:B------:R-:W-:Y:S03]  /*ece0*/  @P6 IADD3.X R197, R3.reuse, UR7, RZ, P1, !PT ;  /* 0x0000000703c56c10 */ /* 0x040fe60008ffe4ff */
[----:B------:R-:W-:Y:S01]  /*ecf0*/  @P6 IADD3 R172, P0, R2, UR12, RZ ;  /* 0x0000000c02ac6c10 */ /* 0x000fe2000ff1e0ff */
[-C--:B------:R-:W-:Y:S01]  /*ed00*/  HMMA.16816.F32 R44, R216, R174.reuse, R44 ;  /* 0x000000aed82c723c */ /* 0x080fe2000000182c */
[----:B------:R1:W-:Y:S03]  /*ed10*/  @P6 LDGSTS.E.BYPASS.LTC128B.128 [R243+0x4100], [R196.64], !P4 ;  /* 0x04100000c4f36fae */ /* 0x0003e6000e101d4e */
[----:B------:R-:W-:Y:S02]  /*ed20*/  @P6 IADD3.X R173, R3, UR8, RZ, P0, !PT ;  /* 0x0000000803ad6c10 */ /* 0x000fe400087fe4ff */
[----:B---3--:R-:W2:Y:S01]  /*ed30*/  SHFL.IDX PT, R3, R171, RZ, 0x1c1f ;  /* 0x001c1fffab037589 */ /* 0x008ea200000e0000 */
[----:B------:R-:W-:Y:S01]  /*ed40*/  PLOP3.LUT P0, PT, PT, PT, UP2, 0x40, 0x0 ;  /* 0x000000000000781c */ /* 0x000fe20003f0e828 */
[----:B------:R-:W-:Y:S03]  /*ed50*/  HMMA.16816.F32 R48, R192, R174, R48 ;  /* 0x000000aec030723c */ /* 0x000fe60000001830 */
[----:B------:R3:W-:Y:S04]  /*ed60*/  @P6 LDGSTS.E.BYPASS.LTC128B.128 [R243+0x5900], [R172.64], !P3 ;  /* 0x05900000acf36fae */ /* 0x0007e8000d901d4e */
[----:B------:R-:W-:Y:S01]  /*ed70*/  IMAD.IADD R174, R168, 0x1, -R167 ;  /* 0x00000001a8ae7824 */ /* 0x000fe200078e0aa7 */
[----:B------:R-:W0:Y:S01]  /*ed80*/  LDGDEPBAR ;  /* 0x00000000000079af */ /* 0x000e220000000000 */
[----:B---3--:R-:W-:Y:S04]  /*ed90*/  IADD3 R173, -R167, 0x1, R168 ;  /* 0x00000001a7ad7810 */ /* 0x008fe80007ffe1a8 */
[----:B------:R-:W-:Y:S04]  /*eda0*/  IADD3 R173, R173, c[0x0][0x1d0], RZ ;  /* 0x00007400adad7a10 */ /* 0x000fe80007ffe0ff */
[----:B------:R-:W-:Y:S04]  /*edb0*/  IADD3 R173, R173, -c[0x0][0x168], RZ ;  /* 0x80005a00adad7a10 */ /* 0x000fe80007ffe0ff */
[C---:B------:R-:W-:Y:S02]  /*edc0*/  IADD3 R172, R173.reuse, c[0x0][0x328], RZ ;  /* 0x0000ca00adac7a10 */ /* 0x040fe40007ffe0ff */
[----:B------:R-:W-:Y:S03]  /*edd0*/  IADD3 R173, R173, UR6, RZ ;  /* 0x00000006adad7c10 */ /* 0x000fe6000fffe0ff */
[--C-:B--2---:R-:W-:Y:S02]  /*ede0*/  IMAD.IADD R2, R172, 0x1, R3.reuse ;  /* 0x00000001ac027824 */ /* 0x104fe400078e0203 */
        /* <DEDUP_REMOVED lines=16> */
.L_x_495:
[----:B------:R-:W-:Y:S04]  /*eef0*/  MOV R167, c[0x0][0x32c] ;  /* 0x0000cb0000a77a02 */ /* 0x000fe80000000f00 */
[----:B------:R-:W-:Y:S11]  /*ef00*/  ISETP.NE.AND P0, PT, R167, 0x1, PT ;  /* 0x00000001a700780c */ /* 0x000ff60003f05270 */
[----:B------:R-:W-:Y:S02]  /*ef10*/  @!UPT UIADD3 URZ, URZ, URZ, URZ ;  /* 0x0000003f3f3ff290 */ /* 0x000fe4000fffe03f */
[----:B------:R-:W-:Y:S05]  /*ef20*/  @P0 IMAD.HI.U32 R167, R3, c[0x0][0x330], RZ ;  /* 0x0000cc0003a70a27 */ /* 0x000fea00078e00ff */
[----:B------:R-:W-:Y:S02]  /*ef30*/  @P0 SHF.R.U32.HI R3, RZ, c[0x0][0x334], R167 ;  /* 0x0000cd00ff030a19 */ /* 0x000fe400000116a7 */
.L_x_496:
[----:B------:R-:W-:Y:S05]  /*ef40*/  BSYNC B0 ;  /* 0x0000000000007941 */ /* 0x000fea0003800000 */
.L_x_494:
[----:B------:R-:W-:Y:S05]  /*ef50*/  IMAD R3, R3, c[0x0][0x32c], R174 ;  /* 0x0000cb0003037a24 */ /* 0x000fea00078e02ae */
[----:B------:R-:W-:Y:S02]  /*ef60*/  IADD3 R167, R3, c[0x0][0x32c], RZ ;  /* 0x0000cb0003a77a10 */ /* 0x000fe40007ffe0ff */
[----:B------:R-:W-:Y:S02]  /*ef70*/  IMNMX R0, R0, R3, !PT ;  /* 0x0000000300007217 */ /* 0x000fe40007800200 */
[----:B------:R-:W-:Y:S02]  /*ef80*/  IMNMX R2, R2, R167, PT ;  /* 0x000000a702027217 */ /* 0x000fe40003800200 */
.L_x_493:
[----:B-1----:R-:W-:Y:S01]  /*ef90*/  PLOP3.LUT P0, PT, PT, PT, UP2, 0x40, 0x0 ;  /* 0x000000000000781c */ /* 0x002fe20003f0e828 */
        /* <DEDUP_REMOVED lines=18> */
.L_x_499:
[----:B------:R-:W-:Y:S04]  /*f0c0*/  MOV R175, c[0x0][0x32c] ;  /* 0x0000cb0000af7a02 */ /* 0x000fe80000000f00 */
[----:B------:R-:W-:Y:S11]  /*f0d0*/  ISETP.NE.AND P0, PT, R175, 0x1, PT ;  /* 0x00000001af00780c */ /* 0x000ff60003f05270 */
[----:B------:R-:W-:Y:S02]  /*f0e0*/  @!UPT UIADD3 URZ, URZ, URZ, URZ ;  /* 0x0000003f3f3ff290 */ /* 0x000fe4000fffe03f */
[----:B------:R-:W-:Y:S05]  /*f0f0*/  @P0 IMAD.HI.U32 R175, R169, c[0x0][0x330], RZ ;  /* 0x0000cc00a9af0a27 */ /* 0x000fea00078e00ff */
[----:B------:R-:W-:Y:S02]  /*f100*/  @P0 SHF.R.U32.HI R169, RZ, c[0x0][0x334], R175 ;  /* 0x0000cd00ffa90a19 */ /* 0x000fe400000116af */
.L_x_500:
[----:B------:R-:W-:Y:S05]  /*f110*/  BSYNC B0 ;  /* 0x0000000000007941 */ /* 0x000fea0003800000 */
.L_x_498:
[----:B------:R-:W-:Y:S05]  /*f120*/  IMAD R169, R169, c[0x0][0x32c], R174 ;  /* 0x0000cb00a9a97a24 */ /* 0x000fea00078e02ae */
[----:B------:R-:W-:Y:S02]  /*f130*/  IADD3 R175, R169, c[0x0][0x32c], RZ ;  /* 0x0000cb00a9af7a10 */ /* 0x000fe40007ffe0ff */
[----:B------:R-:W-:Y:S02]  /*f140*/  IMNMX R3, R3, R169, !PT ;  /* 0x000000a903037217 */ /* 0x000fe40007800200 */
[----:B------:R-:W-:Y:S02]  /*f150*/  IMNMX R167, R167, R175, PT ;  /* 0x000000afa7a77217 */ /* 0x000fe40003800200 */
.L_x_497:
[C---:B------:R-:W-:Y:S02]  /*f160*/  ISETP.GE.AND P0, PT, R168.reuse, 0x2, PT ;  /* 0x00000002a800780c */ /* 0x040fe40003f06270 */
[----:B------:R-:W-:Y:S02]  /*f170*/  ISETP.GE.AND P2, PT, R168, 0xa, PT ;  /* 0x0000000aa800780c */ /* 0x000fe40003f46270 */
[----:B------:R-:W-:Y:S02]  /*f180*/  P2R R192, PR, RZ, 0x1 ;  /* 0x00000001ffc07803 */ /* 0x000fe40000000000 */
[----:B------:R-:W-:Y:S02]  /*f190*/  ISETP.GT.AND P0, PT, R0, 0x1, !P0 ;  /* 0x000000010000780c */ /* 0x000fe40004704270 */
[----:B------:R-:W-:Y:S02]  /*f1a0*/  ISETP.GE.AND P1, PT, R168, 0x9, PT ;  /* 0x00000009a800780c */ /* 0x000fe40003f26270 */
[----:B------:R-:W-:Y:S02]  /*f1b0*/  ISETP.LT.OR P0, PT, R2, 0x2, P0 ;  /* 0x000000020200780c */ /* 0x000fe40000701670 */
[----:B------:R-:W-:Y:S02]  /*f1c0*/  P2R R175, PR, RZ, 0x2 ;  /* 0x00000002ffaf7803 */ /* 0x000fe40000000000 */
[----:B------:R-:W-:Y:S02]  /*f1d0*/  FSEL R193, R5, -INF , !P0 ;  /* 0xff80000005c17808 */ /* 0x000fe40004000000 */
[C---:B------:R-:W-:Y:S02]  /*f1e0*/  ISETP.GT.AND P0, PT, R0.reuse, 0x9, !P2 ;  /* 0x000000090000780c */ /* 0x040fe40005704270 */
[----:B------:R-:W-:Y:S02]  /*f1f0*/  ISETP.GT.AND P1, PT, R0, 0x8, !P1 ;  /* 0x000000080000780c */ /* 0x000fe40004f24270 */
[----:B------:R-:W-:Y:S02]  /*f200*/  P2R R169, PR, RZ, 0x4 ;  /* 0x00000004ffa97803 */ /* 0x000fe40000000000 */
[----:B------:R-:W-:Y:S02]  /*f210*/  ISETP.LT.OR P0, PT, R2, 0xa, P0 ;  /* 0x0000000a0200780c */ /* 0x000fe40000701670 */
[----:B------:R-:W-:Y:S02]  /*f220*/  ISETP.GE.AND P2, PT, R168, 0x11, PT ;  /* 0x00000011a800780c */ /* 0x000fe40003f46270 */
[----:B------:R-:W-:Y:S02]  /*f230*/  ISETP.LT.OR P1, PT, R2, 0x9, P1 ;  /* 0x000000090200780c */ /* 0x000fe40000f21670 */
[----:B------:R-:W-:Y:S02]  /*f240*/  FSEL R195, R17, -INF , !P0 ;  /* 0xff80000011c37808 */ /* 0x000fe40004000000 */
[----:B------:R-:W-:Y:S02]  /*f250*/  ISETP.GT.AND P0, PT, R0, 0x10, !P2 ;  /* 0x000000100000780c */ /* 0x000fe40005704270 */
[----:B------:R-:W-:Y:S02]  /*f260*/  FSEL R194, R16, -INF , !P1 ;  /* 0xff80000010c27808 */ /* 0x000fe40004800000 */
        /* <DEDUP_REMOVED lines=19> */
[----:B------:R-:W-:Y:S02]  /*f3a0*/  ISETP.GE.AND P6, PT, R168, 0x22, PT ;  /* 0x00000022a800780c */ /* 0x000fe40003fc6270 */
        /* <DEDUP_REMOVED lines=10> */
[----:B------:R-:W-:Y:S04]  /*f450*/  ISETP.LT.OR P0, PT, R2, 0x29, P0 ;  /* 0x000000290200780c */ /* 0x000fe80000701670 */
[----:B------:R-:W-:Y:S02]  /*f460*/  FSEL R216, R48, -INF , !P0 ;  /* 0xff80000030d87808 */ /* 0x000fe40004000000 */
[----:B------:R-:W-:Y:S04]  /*f470*/  ISETP.GT.AND P0, PT, R0, RZ, !P2 ;  /* 0x000000ff0000720c */ /* 0x000fe80005704270 */
[----:B------:R-:W-:Y:S04]  /*f480*/  ISETP.LT.OR P0, PT, R2, 0x1, P0 ;  /* 0x000000010200780c */ /* 0x000fe80000701670 */
[----:B------:R-:W-:Y:S02]  /*f490*/  FSEL R32, R4, -INF , !P0 ;  /* 0xff80000004207808 */ /* 0x000fe40004000000 */
[----:B------:R-:W-:Y:S01]  /*f4a0*/  ISETP.GE.AND P0, PT, R168, 0x2a, PT ;  /* 0x0000002aa800780c */ /* 0x000fe20003f06270 */
[----:B------:R-:W1:Y:S03]  /*f4b0*/  SHFL.IDX PT, R4, R171, 0x2, 0x1c1f ;  /* 0x005c1f00ab047f89 */ /* 0x000e6600000e0000 */
[----:B------:R-:W-:Y:S04]  /*f4c0*/  ISETP.GT.AND P2, PT, R0, 0x29, !P0 ;  /* 0x000000290000780c */ /* 0x000fe80004744270 */
[----:B------:R-:W-:Y:S04]  /*f4d0*/  ISETP.LT.OR P2, PT, R2, 0x2a, P2 ;  /* 0x0000002a0200780c */ /* 0x000fe80001741670 */
[----:B------:R-:W-:Y:S02]  /*f4e0*/  FSEL R215, R49, -INF , !P2 ;  /* 0xff80000031d77808 */ /* 0x000fe40005000000 */
[----:B------:R-:W-:Y:S01]  /*f4f0*/  PLOP3.LUT P2, PT, PT, PT, UP2, 0x40, 0x0 ;  /* 0x000000000000781c */ /* 0x000fe20003f4e828 */
[--C-:B-1----:R-:W-:Y:S02]  /*f500*/  IMAD.IADD R2, R172, 0x1, R4.reuse ;  /* 0x00000001ac027824 */ /* 0x102fe400078e0204 */
[----:B------:R-:W-:Y:S10]  /*f510*/  IMAD.IADD R0, R173, 0x1, R4 ;  /* 0x00000001ad007824 */ /* 0x000ff400078e0204 */
        /* <DEDUP_REMOVED lines=15> */
.L_x_503:
[----:B------:R-:W-:Y:S04]  /*f610*/  MOV R33, c[0x0][0x32c] ;  /* 0x0000cb0000217a02 */ /* 0x000fe80000000f00 */
[----:B------:R-:W-:Y:S11]  /*f620*/  ISETP.NE.AND P2, PT, R33, 0x1, PT ;  /* 0x000000012100780c */ /* 0x000ff60003f45270 */
[----:B------:R-:W-:Y:S02]  /*f630*/  @!UPT UIADD3 URZ, URZ, URZ, URZ ;  /* 0x0000003f3f3ff290 */ /* 0x000fe4000fffe03f */
[----:B------:R-:W-:Y:S05]  /*f640*/  @P2 IMAD.HI.U32 R33, R4, c[0x0][0x330], RZ ;  /* 0x0000cc0004212a27 */ /* 0x000fea00078e00ff */
[----:B------:R-:W-:Y:S02]  /*f650*/  @P2 SHF.R.U32.HI R4, RZ, c[0x0][0x334], R33 ;  /* 0x0000cd00ff042a19 */ /* 0x000fe40000011621 */
.L_x_504:
[----:B------:R-:W-:Y:S05]  /*f660*/  BSYNC B0 ;  /* 0x0000000000007941 */ /* 0x000fea0003800000 */
.L_x_502:
[----:B------:R-:W-:Y:S05]  /*f670*/  IMAD R4, R4, c[0x0][0x32c], R174 ;  /* 0x0000cb0004047a24 */ /* 0x000fea00078e02ae */
[----:B------:R-:W-:Y:S02]  /*f680*/  IADD3 R33, R4, c[0x0][0x32c], RZ ;  /* 0x0000cb0004217a10 */ /* 0x000fe40007ffe0ff */
[----:B------:R-:W-:Y:S02]  /*f690*/  IMNMX R0, R0, R4, !PT ;  /* 0x0000000400007217 */ /* 0x000fe40007800200 */
[----:B------:R-:W-:Y:S02]  /*f6a0*/  IMNMX R2, R2, R33, PT ;  /* 0x0000002102027217 */ /* 0x000fe40003800200 */
.L_x_501:
[----:B------:R-:W-:Y:S02]  /*f6b0*/  ISETP.NE.AND P2, PT, R175, RZ, PT ;  /* 0x000000ffaf00720c */ /* 0x000fe40003f45270 */
[----:B------:R-:W-:Y:S02]  /*f6c0*/  P2R R48, PR, RZ, 0x10 ;  /* 0x00000010ff307803 */ /* 0x000fe40000000000 */
[----:B------:R-:W-:Y:S02]  /*f6d0*/  ISETP.GT.AND P2, PT, R3, 0x8, !P2 ;  /* 0x000000080300780c */ /* 0x000fe40005744270 */
[----:B------:R-:W-:Y:S02]  /*f6e0*/  ISETP.NE.AND P4, PT, R21, RZ, PT ;  /* 0x000000ff1500720c */ /* 0x000fe40003f85270 */
[----:B------:R-:W-:Y:S02]  /*f6f0*/  ISETP.LT.OR P2, PT, R167, 0x9, P2 ;  /* 0x00000009a700780c */ /* 0x000fe40001741670 */
[----:B------:R-:W-:Y:S02]  /*f700*/  P2R R37, PR, RZ, 0x8 ;  /* 0x00000008ff257803 */ /* 0x000fe40000000000 */
[----:B------:R-:W-:Y:S02]  /*f710*/  FSEL R33, R18, -INF , !P2 ;  /* 0xff80000012217808 */ /* 0x000fe40005000000 */
[----:B------:R-:W-:Y:S02]  /*f720*/  ISETP.NE.AND P2, PT, R169, RZ, PT ;  /* 0x000000ffa900720c */ /* 0x000fe40003f45270 */
[----:B------:R-:W-:Y:S02]  /*f730*/  ISETP.NE.AND P3, PT, R20, RZ, PT ;  /* 0x000000ff1400720c */ /* 0x000fe40003f65270 */
[----:B------:R-:W-:Y:S02]  /*f740*/  ISETP.GT.AND P2, PT, R3, 0x9, !P2 ;  /* 0x000000090300780c */ /* 0x000fe40005744270 */
[----:B------:R-:W-:Y:S02]  /*f750*/  P2R R4, PR, RZ, 0x10 ;  /* 0x00000010ff047803 */ /* 0x000fe40000000000 */
        /* <DEDUP_REMOVED lines=23> */
[----:B------:R-:W-:Y:S04]  /*f8d0*/  ISETP.NE.AND P2, PT, R192, RZ, PT ;  /* 0x000000ffc000720c */ /* 0x000fe80003f45270 */
        /* <DEDUP_REMOVED lines=9> */
[----:B------:R-:W-:Y:S02]  /*f970*/  ISETP.GT.AND P2, PT, R3, 0x29, !P0 ;  /* 0x000000290300780c */ /* 0x000fe40004744270 */
[----:B------:R-:W1:Y:S02]  /*f980*/  SHFL.IDX PT, R3, R171, 0x3, 0x1c1f ;  /* 0x007c1f00ab037f89 */ /* 0x000e6400000e0000 */
[----:B------:R-:W-:Y:S04]  /*f990*/  ISETP.LT.OR P2, PT, R167, 0x2a, P2 ;  /* 0x0000002aa700780c */ /* 0x000fe80001741670 */
[----:B------:R-:W-:Y:S02]  /*f9a0*/  FSEL R214, R51, -INF , !P2 ;  /* 0xff80000033d67808 */ /* 0x000fe40005000000 */
[----:B------:R-:W-:Y:S02]  /*f9b0*/  ISETP.GT.AND P2, PT, R0, RZ, !P4 ;  /* 0x000000ff0000720c */ /* 0x000fe40006744270 */
        /* <DEDUP_REMOVED lines=40> */
[----:B------:R-:W-:Y:S01]  /*fc40*/  ISETP.GT.AND P2, PT, R0, 0x29, !P0 ;  /* 0x000000290000780c */ /* 0x000fe20004744270 */
[--C-:B-1----:R-:W-:Y:S03]  /*fc50*/  IMAD.IADD R0, R173, 0x1, R3.reuse ;  /* 0x00000001ad007824 */ /* 0x102fe600078e0203 */
[----:B------:R-:W-:Y:S01]  /*fc60*/  ISETP.LT.OR P2, PT, R2, 0x2a, P2 ;  /* 0x0000002a0200780c */ /* 0x000fe20001741670 */
[----:B------:R-:W-:Y:S03]  /*fc70*/  IMAD.IADD R2, R172, 0x1, R3 ;  /* 0x00000001ac027824 */ /* 0x000fe600078e0203 */
        /* <DEDUP_REMOVED lines=18> */
.L_x_507:
[----:B------:R-:W-:Y:S04]  /*fda0*/  MOV R4, c[0x0][0x32c] ;  /* 0x0000cb0000047a02 */ /* 0x000fe80000000f00 */
[----:B------:R-:W-:Y:S11]  /*fdb0*/  ISETP.NE.AND P2, PT, R4, 0x1, PT ;  /* 0x000000010400780c */ /* 0x000ff60003f45270 */
[----:B------:R-:W-:Y:S02]  /*fdc0*/  @!UPT UIADD3 URZ, URZ, URZ, URZ ;  /* 0x0000003f3f3ff290 */ /* 0x000fe4000fffe03f */
[----:B------:R-:W-:Y:S05]  /*fdd0*/  @P2 IMAD.HI.U32 R4, R3, c[0x0][0x330], RZ ;  /* 0x0000cc0003042a27 */ /* 0x000fea00078e00ff */
[----:B------:R-:W-:Y:S02]  /*fde0*/  @P2 SHF.R.U32.HI R3, RZ, c[0x0][0x334], R4 ;  /* 0x0000cd00ff032a19 */ /* 0x000fe40000011604 */
.L_x_508:
[----:B------:R-:W-:Y:S05]  /*fdf0*/  BSYNC B0 ;  /* 0x0000000000007941 */ /* 0x000fea0003800000 */
.L_x_506:
[----:B------:R-:W-:Y:S05]  /*fe00*/  IMAD R174, R3, c[0x0][0x32c], R174 ;  /* 0x0000cb0003ae7a24 */ /* 0x000fea00078e02ae */
[----:B------:R-:W-:Y:S02]  /*fe10*/  IADD3 R3, R174, c[0x0][0x32c], RZ ;  /* 0x0000cb00ae037a10 */ /* 0x000fe40007ffe0ff */
[----:B------:R-:W-:Y:S02]  /*fe20*/  IMNMX R0, R0, R174, !PT ;  /* 0x000000ae00007217 */ /* 0x000fe40007800200 */
[----:B------:R-:W-:Y:S02]  /*fe30*/  IMNMX R2, R2, R3, PT ;  /* 0x0000000302027217 */ /* 0x000fe40003800200 */
.L_x_505:
[----:B------:R-:W-:Y:S02]  /*fe40*/  ISETP.NE.AND P2, PT, R17, RZ, PT ;  /* 0x000000ff1100720c */ /* 0x000fe40003f45270 */
[----:B------:R-:W-:Y:S02]  /*fe50*/  FMNMX.FTZ R3, R6, R165, !PT ;  /* 0x000000a506037209 */ /* 0x000fe40007810000 */
[----:B------:R-:W-:Y:S02]  /*fe60*/  ISETP.GT.AND P2, PT, R0, RZ, !P2 ;  /* 0x000000ff0000720c */ /* 0x000fe40005744270 */
        /* <DEDUP_REMOVED lines=40> */
[----:B------:R-:W-:Y:S02]  /*100f0*/  FMNMX.FTZ R3, R208, R3, !PT ;  /* 0x00000003d0037209 */ /* 0x000fe40007810000 */
[----:B------:R-:W-:Y:S02]  /*10100*/  FMNMX.FTZ R169, R215, R169, !PT ;  /* 0x000000a9d7a97209 */ /* 0x000fe40007810000 */
[----:B------:R-:W-:Y:S02]  /*10110*/  FSEL R44, R27, -INF , !P2 ;  /* 0xff8000001b2c7808 */ /* 0x000fe40005000000 */
[----:B------:R-:W-:Y:S01]  /*10120*/  FMNMX.FTZ R3, R211, R3, !PT ;  /* 0x00000003d3037209 */ /* 0x000fe20007810000 */
[----:B------:R-:W1:Y:S01]  /*10130*/  SHFL.BFLY PT, R5, R169, 0x2, 0x1f ;  /* 0x0c401f00a9057f89 */ /* 0x000e6200000e0000 */
[----:B------:R-:W-:Y:S02]  /*10140*/  ISETP.NE.AND P2, PT, R21, RZ, PT ;  /* 0x000000ff1500720c */ /* 0x000fe40003f45270 */
[----:B------:R-:W-:Y:S02]  /*10150*/  FMNMX.FTZ R4, R18, R166, !PT ;  /* 0x000000a612047209 */ /* 0x000fe40007810000 */
[----:B------:R-:W-:Y:S02]  /*10160*/  FMNMX.FTZ R3, R214, R3, !PT ;  /* 0x00000003d6037209 */ /* 0x000fe40007810000 */
[----:B------:R-:W-:Y:S02]  /*10170*/  ISETP.GT.AND P2, PT, R0, 0x18, !P2 ;  /* 0x000000180000780c */ /* 0x000fe40005744270 */
[----:B------:R-:W-:Y:S01]  /*10180*/  FMNMX.FTZ R4, R9, R4, !PT ;  /* 0x0000000409047209 */ /* 0x000fe20007810000 */
[----:B------:R-:W2:Y:S01]  /*10190*/  SHFL.BFLY PT, R168, R3, 0x2, 0x1f ;  /* 0x0c401f0003a87f89 */ /* 0x000ea200000e0000 */
        /* <DEDUP_REMOVED lines=11> */
[----:B------:R-:W-:Y:S02]  /*10250*/  ISETP.GT.AND P1, PT, R0, 0x20, !P1 ;  /* 0x000000200000780c */ /* 0x000fe40004f24270 */
[----:B-1----:R-:W-:Y:S02]  /*10260*/  FMNMX.FTZ R169, R169, R5, !PT ;  /* 0x00000005a9a97209 */ /* 0x002fe40007810000 */
[----:B------:R-:W-:Y:S02]  /*10270*/  FMNMX.FTZ R4, R206, R4, !PT ;  /* 0x00000004ce047209 */ /* 0x000fe40007810000 */
[----:B--2---:R-:W-:Y:S01]  /*10280*/  FMNMX.FTZ R168, R3, R168, !PT ;  /* 0x000000a803a87209 */ /* 0x004fe20007810000 */
[----:B------:R-:W1:Y:S01]  /*10290*/  SHFL.BFLY PT, R5, R169, 0x1, 0x1f ;  /* 0x0c201f00a9057f89 */ /* 0x000e6200000e0000 */
[----:B------:R-:W-:Y:S02]  /*102a0*/  FMNMX.FTZ R3, R212, R4, !PT ;  /* 0x00000004d4037209 */ /* 0x000fe40007810000 */
[----:B------:R-:W-:Y:S02]  /*102b0*/  ISETP.LT.OR P1, PT, R2, 0x21, P1 ;  /* 0x000000210200780c */ /* 0x000fe40000f21670 */
[----:B------:R-:W-:Y:S02]  /*102c0*/  FMNMX.FTZ R3, R213, R3, !PT ;  /* 0x00000003d5037209 */ /* 0x000fe40007810000 */
[----:B------:R-:W-:Y:S01]  /*102d0*/  FSEL R173, R42, -INF , !P1 ;  /* 0xff8000002aad7808 */ /* 0x000fe20004800000 */
[----:B------:R-:W2:Y:S01]  /*102e0*/  SHFL.BFLY PT, R7, R168, 0x1, 0x1f ;  /* 0x0c201f00a8077f89 */ /* 0x000ea200000e0000 */
[----:B------:R-:W-:Y:S02]  /*102f0*/  FMNMX.FTZ R3, R217, R3, !PT ;  /* 0x00000003d9037209 */ /* 0x000fe40007810000 */
[----:B------:R-:W-:Y:S02]  /*10300*/  ISETP.GT.AND P6, PT, R0, 0x21, !P6 ;  /* 0x000000210000780c */ /* 0x000fe400077c4270 */
[----:B------:R-:W-:Y:S02]  /*10310*/  FMNMX.FTZ R3, R218, R3, !PT ;  /* 0x00000003da037209 */ /* 0x000fe40007810000 */
[C---:B------:R-:W-:Y:S02]  /*10320*/  ISETP.GT.AND P5, PT, R0.reuse, 0x28, !P5 ;  /* 0x000000280000780c */ /* 0x040fe40006fa4270 */
[----:B------:R-:W-:Y:S01]  /*10330*/  ISETP.GT.AND P0, PT, R0, 0x29, !P0 ;  /* 0x000000290000780c */ /* 0x000fe20004704270 */
[----:B------:R-:W3:Y:S01]  /*10340*/  SHFL.BFLY PT, R8, R3, 0x2, 0x1f ;  /* 0x0c401f0003087f89 */ /* 0x000ee200000e0000 */
[C---:B------:R-:W-:Y:S02]  /*10350*/  ISETP.LT.OR P6, PT, R2.reuse, 0x22, P6 ;  /* 0x000000220200780c */ /* 0x040fe400037c1670 */
[C---:B------:R-:W-:Y:S02]  /*10360*/  ISETP.LT.OR P0, PT, R2.reuse, 0x2a, P0 ;  /* 0x0000002a0200780c */ /* 0x040fe40000701670 */
[----:B------:R-:W-:Y:S02]  /*10370*/  FSEL R172, R43, -INF , !P6 ;  /* 0xff8000002bac7808 */ /* 0x000fe40007000000 */
[----:B-1----:R-:W-:Y:S02]  /*10380*/  FMNMX.FTZ R169, R169, R5, !PT ;  /* 0x00000005a9a97209 */ /* 0x002fe40007810000 */
[----:B------:R-:W-:Y:S02]  /*10390*/  FSEL R22, R47, -INF , !P0 ;  /* 0xff8000002f167808 */ /* 0x000fe40004000000 */
[C---:B------:R-:W-:Y:S01]  /*103a0*/  FSETP.NEU.FTZ.AND P2, PT, R169.reuse, -INF , PT ;  /* 0xff800000a900780b */ /* 0x040fe20003f5d000 */
[----:B------:R-:W-:Y:S01]  /*103b0*/  FMUL.FTZ R23, R169, c[0x0][0x2d0] ;  /* 0x0000b400a9177a20 */ /* 0x000fe20000410000 */
[----:B------:R-:W-:Y:S02]  /*103c0*/  ISETP.LT.OR P5, PT, R2, 0x29, P5 ;  /* 0x000000290200780c */ /* 0x000fe40002fa1670 */
[----:B--2---:R-:W-:Y:S02]  /*103d0*/  FMNMX.FTZ R168, R168, R7, !PT ;  /* 0x00000007a8a87209 */ /* 0x004fe40007810000 */
[----:B------:R-:W-:Y:S02]  /*103e0*/  FSEL R23, R23, RZ, P2 ;  /* 0x000000ff17177208 */ /* 0x000fe40001000000 */
[C---:B------:R-:W-:Y:S01]  /*103f0*/  FSETP.NEU.FTZ.AND P1, PT, R168.reuse, -INF , PT ;  /* 0xff800000a800780b */ /* 0x040fe20003f3d000 */
[----:B------:R-:W-:Y:S01]  /*10400*/  FMUL.FTZ R48, R168, c[0x0][0x2d0] ;  /* 0x0000b400a8307a20 */ /* 0x000fe20000410000 */
[----:B------:R-:W-:Y:S01]  /*10410*/  FSEL R174, R46, -INF , !P5 ;  /* 0xff8000002eae7808 */ /* 0x000fe20006800000 */
[--C-:B------:R-:W-:Y:S02]  /*10420*/  FFMA.FTZ R4, R32, c[0x0][0x2d0], -R23.reuse ;  /* 0x0000b40020047a23 */ /* 0x100fe40000010817 */
[--C-:B------:R-:W-:Y:S01]  /*10430*/  FFMA.FTZ R5, R193, c[0x0][0x2d0], -R23.reuse ;  /* 0x0000b400c1057a23 */ /* 0x100fe20000010817 */
[----:B---3--:R-:W-:Y:S01]  /*10440*/  FMNMX.FTZ R3, R3, R8, !PT ;  /* 0x0000000803037209 */ /* 0x008fe20007810000 */
[----:B------:R1:W-:Y:S01]  /*10450*/  MUFU.EX2 R192, R4 ;  /* 0x0000000400c07308 */ /* 0x0003e20000000800 */
[----:B------:R-:W-:Y:S01]  /*10460*/  FSEL R48, R48, RZ, P1 ;  /* 0x000000ff30307208 */ /* 0x000fe20000800000 */
[--C-:B------:R-:W-:Y:S02]  /*10470*/  FFMA.FTZ R40, R198, c[0x0][0x2d0], -R23.reuse ;  /* 0x0000b400c6287a23 */ /* 0x100fe40000010817 */
[----:B------:R-:W2:Y:S02]  /*10480*/  SHFL.BFLY PT, R167, R3, 0x1, 0x1f ;  /* 0x0c201f0003a77f89 */ /* 0x000ea400000e0000 */
[--C-:B------:R-:W-:Y:S04]  /*10490*/  FFMA.FTZ R0, R19, c[0x0][0x2d0], -R48.reuse ;  /* 0x0000b40013007a23 */ /* 0x100fe80000010830 */
[----:B------:R3:W-:Y:S10]  /*104a0*/  MUFU.EX2 R25, R5 ;  /* 0x0000000500197308 */ /* 0x0007f40000000800 */
[----:B------:R-:W-:Y:S01]  /*104b0*/  MUFU.EX2 R175, R0 ;  /* 0x0000000000af7308 */ /* 0x000fe20000000800 */
[----:B-1----:R-:W-:Y:S04]  /*104c0*/  FMNMX.FTZ R4, R10, R170, !PT ;  /* 0x000000aa0a047209 */ /* 0x002fe80007810000 */
[----:B------:R-:W-:Y:S02]  /*104d0*/  FMNMX.FTZ R4, R11, R4, !PT ;  /* 0x000000040b047209 */ /* 0x000fe40007810000 */
[----:B--2---:R-:W-:Y:S01]  /*104e0*/  FMNMX.FTZ R167, R3, R167, !PT ;  /* 0x000000a703a77209 */ /* 0x004fe20007810000 */
[--C-:B------:R-:W-:Y:S02]  /*104f0*/  FFMA.FTZ R3, R36, c[0x0][0x2d0], -R48.reuse ;  /* 0x0000b40024037a23 */ /* 0x100fe40000010830 */
[----:B------:R1:W-:Y:S01]  /*10500*/  MUFU.EX2 R223, R40 ;  /* 0x0000002800df7308 */ /* 0x0003e20000000800 */
[----:B------:R-:W-:Y:S01]  /*10510*/  LDSM.16.MT88.4 R36, [R226+0x100] ;  /* 0x00010000e224783b */ /* 0x000fe20000004200 */
[----:B---3--:R-:W-:Y:S01]  /*10520*/  FMNMX.FTZ R5, R14, R4, !PT ;  /* 0x000000040e057209 */ /* 0x008fe20007810000 */
[--C-:B------:R-:W-:Y:S01]  /*10530*/  FFMA.FTZ R4, R194, c[0x0][0x2d0], -R23.reuse ;  /* 0x0000b400c2047a23 */ /* 0x100fe20000010817 */
[C---:B------:R-:W-:Y:S01]  /*10540*/  FSETP.NEU.FTZ.AND P0, PT, R167.reuse, -INF , PT ;  /* 0xff800000a700780b */ /* 0x040fe20003f1d000 */
[----:B------:R-:W-:Y:S01]  /*10550*/  FMUL.FTZ R49, R167, c[0x0][0x2d0] ;  /* 0x0000b400a7317a20 */ /* 0x000fe20000410000 */
[----:B------:R-:W-:Y:S04]  /*10560*/  FMNMX.FTZ R5, R15, R5, !PT ;  /* 0x000000050f057209 */ /* 0x000fe80007810000 */
[----:B------:R2:W-:Y:S01]  /*10570*/  MUFU.EX2 R24, R4 ;  /* 0x0000000400187308 */ /* 0x0005e20000000800 */
[----:B------:R-:W-:Y:S09]  /*10580*/  FSEL R49, R49, RZ, P0 ;  /* 0x000000ff31317208 */ /* 0x000ff20000000000 */
[----:B------:R3:W-:Y:S01]  /*10590*/  MUFU.EX2 R42, R3 ;  /* 0x00000003002a7308 */ /* 0x0007e20000000800 */
[--C-:B-1----:R-:W-:Y:S09]  /*105a0*/  FFMA.FTZ R40, R197, c[0x0][0x2d0], -R48.reuse ;  /* 0x0000b400c5287a23 */ /* 0x102ff20000010830 */
[----:B------:R1:W-:Y:S01]  /*105b0*/  MUFU.EX2 R222, R40 ;  /* 0x0000002800de7308 */ /* 0x0003e20000000800 */
[----:B--2---:R-:W-:Y:S01]  /*105c0*/  FMNMX.FTZ R4, R41, R5, !PT ;  /* 0x0000000529047209 */ /* 0x004fe20007810000 */
[----:B------:R-:W-:Y:S03]  /*105d0*/  FFMA.FTZ R5, R195, c[0x0][0x2d0], -R23 ;  /* 0x0000b400c3057a23 */ /* 0x000fe60000010817 */
[----:B------:R-:W-:Y:S05]  /*105e0*/  FMNMX.FTZ R4, R44, R4, !PT ;  /* 0x000000042c047209 */ /* 0x000fea0007810000 */
[----:B------:R2:W-:Y:S01]  /*105f0*/  MUFU.EX2 R194, R5 ;  /* 0x0000000500c27308 */ /* 0x0005e20000000800 */
[----:B---3--:R-:W-:Y:S09]  /*10600*/  FFMA.FTZ R3, R18, c[0x0][0x2d0], -R49 ;  /* 0x0000b40012037a23 */ /* 0x008ff20000010831 */
[----:B------:R3:W-:Y:S01]  /*10610*/  MUFU.EX2 R251, R3 ;  /* 0x0000000300fb7308 */ /* 0x0007e20000000800 */
[----:B-1----:R-:W-:Y:S09]  /*10620*/  FFMA.FTZ R40, R202, c[0x0][0x2d0], -R23 ;  /* 0x0000b400ca287a23 */ /* 0x002ff20000010817 */
[----:B------:R1:W-:Y:S01]  /*10630*/  MUFU.EX2 R219, R40 ;  /* 0x0000002800db7308 */ /* 0x0003e20000000800 */
[----:B--2---:R-:W-:Y:S01]  /*10640*/  FMNMX.FTZ R5, R171, R4, !PT ;  /* 0x00000004ab057209 */ /* 0x004fe20007810000 */
[--C-:B------:R-:W-:Y:S03]  /*10650*/  FFMA.FTZ R4, R6, c[0x0][0x2d0], -R48.reuse ;  /* 0x0000b40006047a23 */ /* 0x100fe60000010830 */
[----:B------:R-:W-:Y:S05]  /*10660*/  FMNMX.FTZ R5, R45, R5, !PT ;  /* 0x000000052d057209 */ /* 0x000fea0007810000 */
[----:B------:R2:W-:Y:S01]  /*10670*/  MUFU.EX2 R28, R4 ;  /* 0x00000004001c7308 */ /* 0x0005e20000000800 */
[--C-:B---3--:R-:W-:Y:S09]  /*10680*/  FFMA.FTZ R3, R9, c[0x0][0x2d0], -R49.reuse ;  /* 0x0000b40009037a23 */ /* 0x108ff20000010831 */
[----:B------:R-:W3:Y:S01]  /*10690*/  MUFU.EX2 R252, R3 ;  /* 0x0000000300fc7308 */ /* 0x000ee20000000800 */
[--C-:B-1----:R-:W-:Y:S09]  /*106a0*/  FFMA.FTZ R40, R201, c[0x0][0x2d0], -R48.reuse ;  /* 0x0000b400c9287a23 */ /* 0x102ff20000010830 */
[----:B------:R1:W-:Y:S01]  /*106b0*/  MUFU.EX2 R202, R40 ;  /* 0x0000002800ca7308 */ /* 0x0003e20000000800 */
[----:B--2---:R-:W-:Y:S04]  /*106c0*/  FMNMX.FTZ R4, R173, R5, !PT ;  /* 0x00000005ad047209 */ /* 0x004fe80007810000 */
[----:B------:R-:W-:Y:S01]  /*106d0*/  FMNMX.FTZ R2, R172, R4, !PT ;  /* 0x00000004ac027209 */ /* 0x000fe20007810000 */
[--C-:B------:R-:W-:Y:S03]  /*106e0*/  FFMA.FTZ R4, R12, c[0x0][0x2d0], -R49.reuse ;  /* 0x0000b4000c047a23 */ /* 0x100fe60000010831 */
[----:B------:R-:W-:Y:S01]  /*106f0*/  FMNMX.FTZ R0, R174, R2, !PT ;  /* 0x00000002ae007209 */ /* 0x000fe20007810000 */
[----:B------:R-:W-:Y:S01]  /*10700*/  FFMA.FTZ R2, R33, c[0x0][0x2d0], -R48 ;  /* 0x0000b40021027a23 */ /* 0x000fe20000010830 */
[----:B------:R-:W-:Y:S01]  /*10710*/  MUFU.EX2 R250, R4 ;  /* 0x0000000400fa7308 */ /* 0x000fe20000000800 */
[----:B---3--:R-:W-:Y:S02]  /*10720*/  F2FP.PACK_AB R32, R252, R251 ;  /* 0x000000fbfc20723e */ /* 0x008fe400000000ff */
[----:B------:R-:W-:Y:S07]  /*10730*/  FMNMX.FTZ R0, R22, R0, !PT ;  /* 0x0000000016007209 */ /* 0x000fee0007810000 */
[----:B------:R2:W3:Y:S01]  /*10740*/  MUFU.EX2 R193, R2 ;  /* 0x0000000200c17308 */ /* 0x0004e20000000800 */
[--C-:B-1----:R-:W-:Y:S01]  /*10750*/  FFMA.FTZ R40, R204, c[0x0][0x2d0], -R49.reuse ;  /* 0x0000b400cc287a23 */ /* 0x102fe20000010831 */
[----:B------:R-:W-:Y:S01]  /*10760*/  MOV R204, R42 ;  /* 0x0000002a00cc7202 */ /* 0x000fe20000000f00 */
[----:B--2---:R-:W1:Y:S01]  /*10770*/  SHFL.BFLY PT, R2, R0, 0x2, 0x1f ;  /* 0x0c401f0000027f89 */ /* 0x004e6200000e0000 */
[----:B---3--:R-:W-:Y:S02]  /*10780*/  F2FP.PACK_AB R27, R42, R193 ;  /* 0x000000c12a1b723e */ /* 0x008fe400000000ff */
[----:B-1----:R-:W-:Y:S01]  /*10790*/  FMNMX.FTZ R3, R0, R2, !PT ;  /* 0x0000000200037209 */ /* 0x002fe20007810000 */
[----:B------:R-:W-:Y:S01]  /*107a0*/  FFMA.FTZ R2, R13, c[0x0][0x2d0], -R49 ;  /* 0x0000b4000d027a23 */ /* 0x000fe20000010831 */
[----:B------:R-:W-:Y:S03]  /*107b0*/  FSEL R0, R169, RZ, P2 ;  /* 0x000000ffa9007208 */ /* 0x000fe60001000000 */
[----:B------:R1:W2:Y:S01]  /*107c0*/  MUFU.EX2 R195, R2 ;  /* 0x0000000200c37308 */ /* 0x0002a20000000800 */
[----:B------:R-:W3:Y:S01]  /*107d0*/  SHFL.BFLY PT, R4, R3, 0x1, 0x1f ;  /* 0x0c201f0003047f89 */ /* 0x000ee200000e0000 */
[----:B------:R-:W-:Y:S01]  /*107e0*/  FADD.FTZ R0, -R0, R164 ;  /* 0x000000a400007221 */ /* 0x000fe20000010100 */
[----:B------:R-:W-:Y:S03]  /*107f0*/  MOV R164, R28 ;  /* 0x0000001c00a47202 */ /* 0x000fe60000000f00 */
[----:B------:R-:W-:Y:S03]  /*10800*/  FMUL.FTZ R0, R0, c[0x0][0x2d0] ;  /* 0x0000b40000007a20 */ /* 0x000fe60000410000 */
[----:B------:R-:W4:Y:S01]  /*10810*/  LDSM.16.MT88.4 R28, [R225+0x100] ;  /* 0x00010000e11c783b */ /* 0x000f220000004200 */
[----:B------:R5:W5:Y:S01]  /*10820*/  MUFU.EX2 R21, R0 ;  /* 0x0000000000157308 */ /* 0x000b620000000800 */
[----:B-1----:R-:W-:Y:S02]  /*10830*/  FSEL R2, R168, RZ, P1 ;  /* 0x000000ffa8027208 */ /* 0x002fe40000800000 */
[----:B---3--:R-:W-:Y:S02]  /*10840*/  FMNMX.FTZ R3, R3, R4, !PT ;  /* 0x0000000403037209 */ /* 0x008fe40007810000 */
[----:B--2---:R-:W-:Y:S01]  /*10850*/  F2FP.PACK_AB R34, R195, R250 ;  /* 0x000000fac322723e */ /* 0x004fe200000000ff */
[----:B------:R-:W-:Y:S01]  /*10860*/  FADD.FTZ R2, -R2, R165 ;  /* 0x000000a502027221 */ /* 0x000fe20000010100 */
[----:B------:R-:W-:Y:S01]  /*10870*/  MOV R165, R25 ;  /* 0x0000001900a57202 */ /* 0x000fe20000000f00 */
[----:B------:R-:W-:Y:S01]  /*10880*/  FMUL.FTZ R50, R3, c[0x0][0x2d0] ;  /* 0x0000b40003327a20 */ /* 0x000fe20000410000 */
[----:B------:R-:W-:Y:S01]  /*10890*/  F2FP.PACK_AB R25, R175, R164 ;  /* 0x000000a4af19723e */ /* 0x000fe200000000ff */
[----:B------:R-:W-:Y:S01]  /*108a0*/  FMUL.FTZ R2, R2, c[0x0][0x2d0] ;  /* 0x0000b40002027a20 */ /* 0x000fe20000410000 */
[----:B-----5:R-:W-:Y:S01]  /*108b0*/  FSEL R0, R167, RZ, P0 ;  /* 0x000000ffa7007208 */ /* 0x020fe20000000000 */
[----:B------:R-:W-:Y:S01]  /*108c0*/  FMUL.FTZ R5, R21, R177 ;  /* 0x000000b115057220 */ /* 0x000fe20000410000 */
[----:B------:R-:W-:Y:S01]  /*108d0*/  FSETP.NEU.FTZ.AND P0, PT, R3, -INF , PT ;  /* 0xff8000000300780b */ /* 0x000fe20003f1d000 */
[----:B------:R-:W1:Y:S01]  /*108e0*/  MUFU.EX2 R20, R2 ;  /* 0x0000000200147308 */ /* 0x000e620000000800 */
[C---:B------:R-:W-:Y:S02]  /*108f0*/  FMUL.FTZ R16, R21.reuse, R188 ;  /* 0x000000bc15107220 */ /* 0x040fe40000410000 */
[----:B------:R-:W-:Y:S01]  /*10900*/  FADD.FTZ R0, -R0, R166 ;  /* 0x000000a600007221 */ /* 0x000fe20000010100 */
[----:B------:R-:W-:Y:S01]  /*10910*/  FSEL R50, R50, RZ, P0 ;  /* 0x000000ff32327208 */ /* 0x000fe20000000000 */
[----:B------:R-:W-:Y:S01]  /*10920*/  FMUL.FTZ R17, R21, R189 ;  /* 0x000000bd15117220 */ /* 0x000fe20000410000 */
[----:B------:R-:W-:Y:S01]  /*10930*/  MOV R166, R24 ;  /* 0x0000001800a67202 */ /* 0x000fe20000000f00 */
[----:B------:R-:W-:Y:S01]  /*10940*/  FMUL.FTZ R0, R0, c[0x0][0x2d0] ;  /* 0x0000b40000007a20 */ /* 0x000fe20000410000 */
[----:B------:R-:W-:Y:S01]  /*10950*/  F2FP.PACK_AB R24, R165, R192 ;  /* 0x000000c0a518723e */ /* 0x000fe200000000ff */
[--C-:B------:R-:W-:Y:S01]  /*10960*/  FFMA.FTZ R4, R14, c[0x0][0x2d0], -R50.reuse ;  /* 0x0000b4000e047a23 */ /* 0x100fe20000010832 */
[----:B------:R-:W-:Y:S01]  /*10970*/  F2FP.PACK_AB R26, R194, R166 ;  /* 0x000000a6c21a723e */ /* 0x000fe200000000ff */
[----:B------:R2:W3:Y:S01]  /*10980*/  MUFU.EX2 R2, R0 ;  /* 0x0000000000027308 */ /* 0x0004e20000000800 */
[C---:B------:R-:W-:Y:S02]  /*10990*/  FMUL.FTZ R132, R21.reuse, R132 ;  /* 0x0000008415847220 */ /* 0x040fe40000410000 */
[C---:B------:R-:W-:Y:S02]  /*109a0*/  FMUL.FTZ R133, R21.reuse, R133 ;  /* 0x0000008515857220 */ /* 0x040fe40000410000 */
[C---:B------:R-:W-:Y:S02]  /*109b0*/  FMUL.FTZ R144, R21.reuse, R144 ;  /* 0x0000009015907220 */ /* 0x040fe40000410000 */
[C---:B------:R-:W-:Y:S02]  /*109c0*/  FMUL.FTZ R145, R21.reuse, R145 ;  /* 0x0000009115917220 */ /* 0x040fe40000410000 */
[C---:B------:R-:W-:Y:S01]  /*109d0*/  FMUL.FTZ R148, R21.reuse, R148 ;  /* 0x0000009415947220 */ /* 0x040fe20000410000 */
[----:B------:R5:W-:Y:S01]  /*109e0*/  MUFU.EX2 R247, R4 ;  /* 0x0000000400f77308 */ /* 0x000be20000000800 */
[----:B------:R-:W-:Y:S02]  /*109f0*/  FMUL.FTZ R149, R21, R149 ;  /* 0x0000009515957220 */ /* 0x000fe40000410000 */
[C---:B-1----:R-:W-:Y:S02]  /*10a00*/  FMUL.FTZ R6, R20.reuse, R178 ;  /* 0x000000b214067220 */ /* 0x042fe40000410000 */
[C---:B------:R-:W-:Y:S02]  /*10a10*/  FMUL.FTZ R7, R20.reuse, R179 ;  /* 0x000000b314077220 */ /* 0x040fe40000410000 */
[C---:B------:R-:W-:Y:S02]  /*10a20*/  FMUL.FTZ R18, R20.reuse, R190 ;  /* 0x000000be14127220 */ /* 0x040fe40000410000 */
[C---:B------:R-:W-:Y:S02]  /*10a30*/  FMUL.FTZ R19, R20.reuse, R191 ;  /* 0x000000bf14137220 */ /* 0x040fe40000410000 */
[C---:B------:R-:W-:Y:S01]  /*10a40*/  FMUL.FTZ R134, R20.reuse, R134 ;  /* 0x0000008614867220 */ /* 0x040fe20000410000 */
[----:B------:R-:W-:Y:S01]  /*10a50*/  LDSM.16.MT88.4 R188, [R225+0x1100] ;  /* 0x00110000e1bc783b */ /* 0x000fe20000004200 */
[----:B------:R-:W-:Y:S02]  /*10a60*/  FMUL.FTZ R135, R20, R135 ;  /* 0x0000008714877220 */ /* 0x000fe40000410000 */
[--C-:B--2---:R-:W-:Y:S02]  /*10a70*/  FFMA.FTZ R0, R10, c[0x0][0x2d0], -R50.reuse ;  /* 0x0000b4000a007a23 */ /* 0x104fe40000010832 */
[C---:B---3--:R-:W-:Y:S02]  /*10a80*/  FMUL.FTZ R8, R2.reuse, R180 ;  /* 0x000000b402087220 */ /* 0x048fe40000410000 */
[----:B------:R1:W-:Y:S01]  /*10a90*/  MUFU.EX2 R245, R0 ;  /* 0x0000000000f57308 */ /* 0x0003e20000000800 */
[C---:B------:R-:W-:Y:S02]  /*10aa0*/  FMUL.FTZ R9, R2.reuse, R181 ;  /* 0x000000b502097220 */ /* 0x040fe40000410000 */
[C---:B------:R-:W-:Y:S02]  /*10ab0*/  FMUL.FTZ R12, R2.reuse, R184 ;  /* 0x000000b8020c7220 */ /* 0x040fe40000410000 */
[--C-:B-----5:R-:W-:Y:S02]  /*10ac0*/  FFMA.FTZ R4, R15, c[0x0][0x2d0], -R50.reuse ;  /* 0x0000b4000f047a23 */ /* 0x120fe40000010832 */
[C---:B------:R-:W-:Y:S02]  /*10ad0*/  FMUL.FTZ R13, R2.reuse, R185 ;  /* 0x000000b9020d7220 */ /* 0x040fe40000410000 */
[C---:B------:R-:W-:Y:S01]  /*10ae0*/  FMUL.FTZ R136, R2.reuse, R136 ;  /* 0x0000008802887220 */ /* 0x040fe20000410000 */
[----:B------:R2:W3:Y:S01]  /*10af0*/  MUFU.EX2 R248, R4 ;  /* 0x0000000400f87308 */ /* 0x0004e20000000800 */
[C---:B------:R-:W-:Y:S02]  /*10b00*/  FMUL.FTZ R137, R2.reuse, R137 ;  /* 0x0000008902897220 */ /* 0x040fe40000410000 */
[C---:B------:R-:W-:Y:S02]  /*10b10*/  FMUL.FTZ R140, R2.reuse, R140 ;  /* 0x0000008c028c7220 */ /* 0x040fe40000410000 */
[----:B------:R-:W-:Y:S02]  /*10b20*/  FMUL.FTZ R141, R2, R141 ;  /* 0x0000008d028d7220 */ /* 0x000fe40000410000 */
[C---:B------:R-:W-:Y:S02]  /*10b30*/  FMUL.FTZ R146, R20.reuse, R146 ;  /* 0x0000009214927220 */ /* 0x040fe40000410000 */
[C---:B------:R-:W-:Y:S02]  /*10b40*/  FMUL.FTZ R147, R20.reuse, R147 ;  /* 0x0000009314937220 */ /* 0x040fe40000410000 */
[C---:B------:R-:W-:Y:S02]  /*10b50*/  FMUL.FTZ R150, R20.reuse, R150 ;  /* 0x0000009614967220 */ /* 0x040fe40000410000 */
[----:B------:R-:W-:Y:S02]  /*10b60*/  FMUL.FTZ R151, R20, R151 ;  /* 0x0000009714977220 */ /* 0x000fe40000410000 */
[----:B-1----:R-:W-:Y:S02]  /*10b70*/  FFMA.FTZ R0, R11, c[0x0][0x2d0], -R50 ;  /* 0x0000b4000b007a23 */ /* 0x002fe40000010832 */
[C---:B------:R-:W-:Y:S02]  /*10b80*/  FMUL.FTZ R152, R2.reuse, R152 ;  /* 0x0000009802987220 */ /* 0x040fe40000410000 */
[----:B------:R1:W5:Y:S01]  /*10b90*/  MUFU.EX2 R246, R0 ;  /* 0x0000000000f67308 */ /* 0x0003620000000800 */
[C---:B------:R-:W-:Y:S02]  /*10ba0*/  FMUL.FTZ R153, R2.reuse, R153 ;  /* 0x0000009902997220 */ /* 0x040fe40000410000 */
[----:B------:R-:W-:Y:S02]  /*10bb0*/  FMUL.FTZ R156, R2, R156 ;  /* 0x0000009c029c7220 */ /* 0x000fe40000410000 */
[C---:B--2---:R-:W-:Y:S01]  /*10bc0*/  FMUL.FTZ R4, R21.reuse, R176 ;  /* 0x000000b015047220 */ /* 0x044fe20000410000 */
[----:B---3--:R-:W-:Y:S01]  /*10bd0*/  F2FP.PACK_AB R35, R248, R247 ;  /* 0x000000f7f823723e */ /* 0x008fe200000000ff */
[----:B------:R-:W-:Y:S01]  /*10be0*/  FMUL.FTZ R157, R2, R157 ;  /* 0x0000009d029d7220 */ /* 0x000fe20000410000 */
[----:B------:R-:W-:Y:S01]  /*10bf0*/  MOV R176, R192 ;  /* 0x000000c000b07202 */ /* 0x000fe20000000f00 */
[C---:B------:R-:W-:Y:S02]  /*10c00*/  FMUL.FTZ R160, R21.reuse, R160 ;  /* 0x000000a015a07220 */ /* 0x040fe40000410000 */
[C---:B------:R-:W-:Y:S01]  /*10c10*/  FMUL.FTZ R161, R21.reuse, R161 ;  /* 0x000000a115a17220 */ /* 0x040fe20000410000 */
[-C--:B----4-:R-:W-:Y:S05]  /*10c20*/  HMMA.16816.F32 R4, R24, R28.reuse, R4 ;  /* 0x0000001c1804723c */ /* 0x090fea0000001804 */
[C---:B------:R-:W-:Y:S02]  /*10c30*/  FMUL.FTZ R162, R20.reuse, R162 ;  /* 0x000000a214a27220 */ /* 0x040fe40000410000 */
[----:B------:R-:W-:Y:S02]  /*10c40*/  FMUL.FTZ R163, R20, R163 ;  /* 0x000000a314a37220 */ /* 0x000fe40000410000 */
[----:B------:R-:W-:Y:S03]  /*10c50*/  FMUL.FTZ R52, R21, R52 ;  /* 0x0000003415347220 */ /* 0x000fe60000410000 */
[----:B-1----:R-:W-:Y:S01]  /*10c60*/  FSEL R0, R3, RZ, P0 ;  /* 0x000000ff03007208 */ /* 0x002fe20000000000 */
[C---:B------:R-:W-:Y:S01]  /*10c70*/  FMUL.FTZ R53, R21.reuse, R53 ;  /* 0x0000003515357220 */ /* 0x040fe20000410000 */
[----:B-----5:R-:W-:Y:S01]  /*10c80*/  F2FP.PACK_AB R33, R246, R245 ;  /* 0x000000f5f621723e */ /* 0x020fe200000000ff */
[----:B------:R-:W-:Y:S01]  /*10c90*/  FMUL.FTZ R54, R20, R54 ;  /* 0x0000003614367220 */ /* 0x000fe20000410000 */
[----:B------:R-:W-:Y:S01]  /*10ca0*/  ISETP.GT.AND P0, PT, R242, R249, PT ;  /* 0x000000f9f200720c */ /* 0x000fe20003f04270 */
[----:B------:R-:W-:Y:S02]  /*10cb0*/  FADD.FTZ R0, -R0, R170 ;  /* 0x000000aa00007221 */ /* 0x000fe40000010100 */
[----:B------:R-:W-:Y:S02]  /*10cc0*/  FMUL.FTZ R55, R20, R55 ;  /* 0x0000003714377220 */ /* 0x000fe40000410000 */
[----:B------:R-:W-:Y:S02]  /*10cd0*/  FMUL.FTZ R0, R0, c[0x0][0x2d0] ;  /* 0x0000b40000007a20 */ /* 0x000fe40000410000 */
[C---:B------:R-:W-:Y:S02]  /*10ce0*/  FMUL.FTZ R56, R2.reuse, R56 ;  /* 0x0000003802387220 */ /* 0x040fe40000410000 */
[C---:B------:R-:W-:Y:S02]  /*10cf0*/  FMUL.FTZ R57, R2.reuse, R57 ;  /* 0x0000003902397220 */ /* 0x040fe40000410000 */
[----:B------:R-:W1:Y:S01]  /*10d00*/  MUFU.EX2 R0, R0 ;  /* 0x0000000000007308 */ /* 0x000e620000000800 */
[C---:B------:R-:W-:Y:S02]  /*10d10*/  FMUL.FTZ R60, R2.reuse, R60 ;  /* 0x0000003c023c7220 */ /* 0x040fe40000410000 */
[----:B------:R-:W-:Y:S02]  /*10d20*/  FMUL.FTZ R61, R2, R61 ;  /* 0x0000003d023d7220 */ /* 0x000fe40000410000 */
[C---:B------:R-:W-:Y:S02]  /*10d30*/  FMUL.FTZ R64, R21.reuse, R64 ;  /* 0x0000004015407220 */ /* 0x040fe40000410000 */
[C---:B------:R-:W-:Y:S02]  /*10d40*/  FMUL.FTZ R65, R21.reuse, R65 ;  /* 0x0000004115417220 */ /* 0x040fe40000410000 */
[C---:B------:R-:W-:Y:S02]  /*10d50*/  FMUL.FTZ R66, R20.reuse, R66 ;  /* 0x0000004214427220 */ /* 0x040fe40000410000 */
[C---:B------:R-:W-:Y:S02]  /*10d60*/  FMUL.FTZ R67, R20.reuse, R67 ;  /* 0x0000004314437220 */ /* 0x040fe40000410000 */
[C---:B------:R-:W-:Y:S02]  /*10d70*/  FMUL.FTZ R68, R21.reuse, R68 ;  /* 0x0000004415447220 */ /* 0x040fe40000410000 */
[C---:B------:R-:W-:Y:S02]  /*10d80*/  FMUL.FTZ R69, R21.reuse, R69 ;  /* 0x0000004515457220 */ /* 0x040fe40000410000 */
[C---:B------:R-:W-:Y:S02]  /*10d90*/  FMUL.FTZ R70, R20.reuse, R70 ;  /* 0x0000004614467220 */ /* 0x040fe40000410000 */
[----:B------:R-:W-:Y:S02]  /*10da0*/  FMUL.FTZ R71, R20, R71 ;  /* 0x0000004714477220 */ /* 0x000fe40000410000 */
[C---:B------:R-:W-:Y:S02]  /*10db0*/  FMUL.FTZ R72, R2.reuse, R72 ;  /* 0x0000004802487220 */ /* 0x040fe40000410000 */
[----:B------:R-:W-:Y:S02]  /*10dc0*/  FMUL.FTZ R73, R2, R73 ;  /* 0x0000004902497220 */ /* 0x000fe40000410000 */
[C---:B-1----:R-:W-:Y:S02]  /*10dd0*/  FMUL.FTZ R10, R0.reuse, R182 ;  /* 0x000000b6000a7220 */ /* 0x042fe40000410000 */
[C---:B------:R-:W-:Y:S02]  /*10de0*/  FMUL.FTZ R11, R0.reuse, R183 ;  /* 0x000000b7000b7220 */ /* 0x040fe40000410000 */
[C---:B------:R-:W-:Y:S02]  /*10df0*/  FMUL.FTZ R14, R0.reuse, R186 ;  /* 0x000000ba000e7220 */ /* 0x040fe40000410000 */
        /* <DEDUP_REMOVED lines=8> */
[C---:B------:R-:W-:Y:S01]  /*10e80*/  HMMA.16816.F32 R16, R24.reuse, R30, R16 ;  /* 0x0000001e1810723c */ /* 0x040fe20000001810 */
[----:B------:R-:W1:Y:S03]  /*10e90*/  LDSM.16.MT88.4 R28, [R228+0x100] ;  /* 0x00010000e41c783b */ /* 0x000e660000004200 */
[C---:B------:R-:W-:Y:S02]  /*10ea0*/  FMUL.FTZ R155, R0.reuse, R155 ;  /* 0x0000009b009b7220 */ /* 0x040fe40000410000 */
[C---:B------:R-:W-:Y:S02]  /*10eb0*/  FMUL.FTZ R158, R0.reuse, R158 ;  /* 0x0000009e009e7220 */ /* 0x040fe40000410000 */
[-C--:B------:R-:W-:Y:S04]  /*10ec0*/  HMMA.16816.F32 R132, R24, R36.reuse, R132 ;  /* 0x000000241884723c */ /* 0x080fe80000001884 */
[C---:B------:R-:W-:Y:S02]  /*10ed0*/  FMUL.FTZ R159, R0.reuse, R159 ;  /* 0x0000009f009f7220 */ /* 0x040fe40000410000 */
[C---:B------:R-:W-:Y:S02]  /*10ee0*/  FMUL.FTZ R58, R0.reuse, R58 ;  /* 0x0000003a003a7220 */ /* 0x040fe40000410000 */
[C---:B------:R-:W-:Y:S04]  /*10ef0*/  HMMA.16816.F32 R136, R32.reuse, R36, R136 ;  /* 0x000000242088723c */ /* 0x040fe80000001888 */
[C---:B------:R-:W-:Y:S02]  /*10f00*/  FMUL.FTZ R59, R0.reuse, R59 ;  /* 0x0000003b003b7220 */ /* 0x040fe40000410000 */
[C---:B------:R-:W-:Y:S02]  /*10f10*/  FMUL.FTZ R62, R0.reuse, R62 ;  /* 0x0000003e003e7220 */ /* 0x040fe40000410000 */
[-C--:B------:R-:W-:Y:S04]  /*10f20*/  HMMA.16816.F32 R140, R32, R38.reuse, R140 ;  /* 0x00000026208c723c */ /* 0x080fe8000000188c */
[C---:B------:R-:W-:Y:S02]  /*10f30*/  FMUL.FTZ R63, R0.reuse, R63 ;  /* 0x0000003f003f7220 */ /* 0x040fe40000410000 */
[C---:B------:R-:W-:Y:S02]  /*10f40*/  FMUL.FTZ R74, R0.reuse, R74 ;  /* 0x0000004a004a7220 */ /* 0x040fe40000410000 */
[C---:B------:R-:W-:Y:S01]  /*10f50*/  HMMA.16816.F32 R144, R24.reuse, R38, R144 ;  /* 0x000000261890723c */ /* 0x040fe20000001890 */
[----:B------:R-:W2:Y:S03]  /*10f60*/  LDSM.16.MT88.4 R36, [R227+0x100] ;  /* 0x00010000e324783b */ /* 0x000ea60000004200 */
[----:B------:R-:W-:Y:S02]  /*10f70*/  FMUL.FTZ R75, R0, R75 ;  /* 0x0000004b004b7220 */ /* 0x000fe40000410000 */
[C---:B------:R-:W-:Y:S02]  /*10f80*/  FMUL.FTZ R76, R2.reuse, R76 ;  /* 0x0000004c024c7220 */ /* 0x040fe40000410000 */
[----:B------:R-:W-:Y:S01]  /*10f90*/  FMUL.FTZ R77, R2, R77 ;  /* 0x0000004d024d7220 */ /* 0x000fe20000410000 */
[-C--:B-1----:R-:W-:Y:S03]  /*10fa0*/  HMMA.16816.F32 R148, R24, R28.reuse, R148 ;  /* 0x0000001c1894723c */ /* 0x082fe60000001894 */
[C---:B------:R-:W-:Y:S02]  /*10fb0*/  FMUL.FTZ R78, R0.reuse, R78 ;  /* 0x0000004e004e7220 */ /* 0x040fe40000410000 */
[----:B------:R-:W-:Y:S02]  /*10fc0*/  FMUL.FTZ R79, R0, R79 ;  /* 0x0000004f004f7220 */ /* 0x000fe40000410000 */
        /* <DEDUP_REMOVED lines=11> */
[-C--:B--2---:R-:W-:Y:S04]  /*11080*/  HMMA.16816.F32 R52, R24, R36.reuse, R52 ;  /* 0x000000241834723c */ /* 0x084fe80000001834 */
[----:B------:R-:W-:Y:S02]  /*11090*/  FMUL.FTZ R87, R20, R87 ;  /* 0x0000005714577220 */ /* 0x000fe40000410000 */
[C---:B------:R-:W-:Y:S02]  /*110a0*/  FMUL.FTZ R88, R2.reuse, R88 ;  /* 0x0000005802587220 */ /* 0x040fe40000410000 */
[C---:B------:R-:W-:Y:S04]  /*110b0*/  HMMA.16816.F32 R56, R32.reuse, R36, R56 ;  /* 0x000000242038723c */ /* 0x040fe80000001838 */
[----:B------:R-:W-:Y:S02]  /*110c0*/  FMUL.FTZ R89, R2, R89 ;  /* 0x0000005902597220 */ /* 0x000fe40000410000 */
[----:B------:R-:W-:Y:S02]  /*110d0*/  FMUL.FTZ R90, R0, R90 ;  /* 0x0000005a005a7220 */ /* 0x000fe40000410000 */
[-C--:B------:R-:W-:Y:S04]  /*110e0*/  HMMA.16816.F32 R60, R32, R38.reuse, R60 ;  /* 0x00000026203c723c */ /* 0x080fe8000000183c */
[----:B------:R-:W-:Y:S02]  /*110f0*/  FFMA.FTZ R36, R196, c[0x0][0x2d0], -R23 ;  /* 0x0000b400c4247a23 */ /* 0x000fe40000010817 */
[----:B------:R-:W-:Y:S02]  /*11100*/  FMUL.FTZ R91, R0, R91 ;  /* 0x0000005b005b7220 */ /* 0x000fe40000410000 */
[C---:B------:R-:W-:Y:S01]  /*11110*/  HMMA.16816.F32 R64, R24.reuse, R38, R64 ;  /* 0x000000261840723c */ /* 0x040fe20000001840 */
[----:B------:R2:W-:Y:S03]  /*11120*/  MUFU.EX2 R244, R36 ;  /* 0x0000002400f47308 */ /* 0x0005e60000000800 */
[C---:B------:R-:W-:Y:S02]  /*11130*/  FMUL.FTZ R92, R2.reuse, R92 ;  /* 0x0000005c025c7220 */ /* 0x040fe40000410000 */
[----:B------:R-:W-:Y:S02]  /*11140*/  FMUL.FTZ R93, R2, R93 ;  /* 0x0000005d025d7220 */ /* 0x000fe40000410000 */
[C---:B------:R-:W-:Y:S01]  /*11150*/  FMUL.FTZ R94, R0.reuse, R94 ;  /* 0x0000005e005e7220 */ /* 0x040fe20000410000 */
[-C--:B-1----:R-:W-:Y:S03]  /*11160*/  HMMA.16816.F32 R68, R24, R28.reuse, R68 ;  /* 0x0000001c1844723c */ /* 0x082fe60000001844 */
[----:B------:R-:W-:Y:S02]  /*11170*/  FMUL.FTZ R95, R0, R95 ;  /* 0x0000005f005f7220 */ /* 0x000fe40000410000 */
[C---:B------:R-:W-:Y:S02]  /*11180*/  FMUL.FTZ R96, R21.reuse, R96 ;  /* 0x0000006015607220 */ /* 0x040fe40000410000 */
[----:B------:R-:W-:Y:S01]  /*11190*/  FMUL.FTZ R97, R21, R97 ;  /* 0x0000006115617220 */ /* 0x000fe20000410000 */
[C---:B------:R-:W-:Y:S04]  /*111a0*/  HMMA.16816.F32 R72, R32.reuse, R28, R72 ;  /* 0x0000001c2048723c */ /* 0x040fe80000001848 */
[C---:B------:R-:W-:Y:S02]  /*111b0*/  FMUL.FTZ R98, R20.reuse, R98 ;  /* 0x0000006214627220 */ /* 0x040fe40000410000 */
[C---:B------:R-:W-:Y:S02]  /*111c0*/  FMUL.FTZ R99, R20.reuse, R99 ;  /* 0x0000006314637220 */ /* 0x040fe40000410000 */
[-C--:B------:R-:W-:Y:S01]  /*111d0*/  HMMA.16816.F32 R76, R32, R30.reuse, R76 ;  /* 0x0000001e204c723c */ /* 0x080fe2000000184c */
[----:B--2---:R-:W1:Y:S03]  /*111e0*/  LDSM.16.MT88.4 R36, [R226+0x1900] ;  /* 0x00190000e224783b */ /* 0x004e660000004200 */
[--C-:B------:R-:W-:Y:S02]  /*111f0*/  FFMA.FTZ R28, R199, c[0x0][0x2d0], -R48.reuse ;  /* 0x0000b400c71c7a23 */ /* 0x100fe40000010830 */
[C---:B------:R-:W-:Y:S01]  /*11200*/  FMUL.FTZ R100, R21.reuse, R100 ;  /* 0x0000006415647220 */ /* 0x040fe20000410000 */
[----:B------:R2:W-:Y:S01]  /*11210*/  MUFU.EX2 R199, R40 ;  /* 0x0000002800c77308 */ /* 0x0005e20000000800 */
[C---:B------:R-:W-:Y:S04]  /*11220*/  HMMA.16816.F32 R80, R24.reuse, R30, R80 ;  /* 0x0000001e1850723c */ /* 0x040fe80000001850 */
[----:B------:R-:W-:Y:S02]  /*11230*/  FMUL.FTZ R101, R21, R101 ;  /* 0x0000006515657220 */ /* 0x000fe40000410000 */
[C---:B------:R-:W-:Y:S02]  /*11240*/  FMUL.FTZ R102, R20.reuse, R102 ;  /* 0x0000006614667220 */ /* 0x040fe40000410000 */
[----:B------:R-:W-:Y:S01]  /*11250*/  FMUL.FTZ R103, R20, R103 ;  /* 0x0000006714677220 */ /* 0x000fe20000410000 */
[----:B------:R3:W-:Y:S03]  /*11260*/  MUFU.EX2 R221, R28 ;  /* 0x0000001c00dd7308 */ /* 0x0007e60000000800 */
[C---:B------:R-:W-:Y:S02]  /*11270*/  FMUL.FTZ R104, R2.reuse, R104 ;  /* 0x0000006802687220 */ /* 0x040fe40000410000 */
[----:B------:R-:W-:Y:S02]  /*11280*/  FMUL.FTZ R105, R2, R105 ;  /* 0x0000006902697220 */ /* 0x000fe40000410000 */
[C---:B------:R-:W-:Y:S02]  /*11290*/  FMUL.FTZ R106, R0.reuse, R106 ;  /* 0x0000006a006a7220 */ /* 0x040fe40000410000 */
[----:B------:R-:W-:Y:S02]  /*112a0*/  FMUL.FTZ R107, R0, R107 ;  /* 0x0000006b006b7220 */ /* 0x000fe40000410000 */
[C---:B------:R-:W-:Y:S02]  /*112b0*/  FMUL.FTZ R108, R2.reuse, R108 ;  /* 0x0000006c026c7220 */ /* 0x040fe40000410000 */
[----:B------:R-:W-:Y:S02]  /*112c0*/  FMUL.FTZ R109, R2, R109 ;  /* 0x0000006d026d7220 */ /* 0x000fe40000410000 */
[----:B--2---:R-:W-:Y:S01]  /*112d0*/  FFMA.FTZ R40, R205, c[0x0][0x2d0], -R49 ;  /* 0x0000b400cd287a23 */ /* 0x004fe20000010831 */
[----:B------:R-:W-:Y:S01]  /*112e0*/  MOV R205, R194 ;  /* 0x000000c200cd7202 */ /* 0x000fe20000000f00 */
[C---:B------:R-:W-:Y:S02]  /*112f0*/  FMUL.FTZ R110, R0.reuse, R110 ;  /* 0x0000006e006e7220 */ /* 0x040fe40000410000 */
[----:B------:R-:W-:Y:S01]  /*11300*/  MUFU.EX2 R198, R40 ;  /* 0x0000002800c67308 */ /* 0x000fe20000000800 */
[----:B------:R-:W-:Y:S02]  /*11310*/  FMUL.FTZ R111, R0, R111 ;  /* 0x0000006f006f7220 */ /* 0x000fe40000410000 */
[C---:B------:R-:W-:Y:S01]  /*11320*/  FMUL.FTZ R112, R21.reuse, R112 ;  /* 0x0000007015707220 */ /* 0x040fe20000410000 */
[-C--:B-1----:R-:W-:Y:S03]  /*11330*/  HMMA.16816.F32 R84, R24, R36.reuse, R84 ;  /* 0x000000241854723c */ /* 0x082fe60000001854 */
[----:B---3--:R-:W-:Y:S02]  /*11340*/  FFMA.FTZ R28, R200, c[0x0][0x2d0], -R23 ;  /* 0x0000b400c81c7a23 */ /* 0x008fe40000010817 */
[----:B------:R-:W-:Y:S02]  /*11350*/  FMUL.FTZ R113, R21, R113 ;  /* 0x0000007115717220 */ /* 0x000fe40000410000 */
[----:B------:R1:W-:Y:S01]  /*11360*/  MUFU.EX2 R220, R28 ;  /* 0x0000001c00dc7308 */ /* 0x0003e20000000800 */
[C---:B------:R-:W-:Y:S04]  /*11370*/  HMMA.16816.F32 R88, R32.reuse, R36, R88 ;  /* 0x000000242058723c */ /* 0x040fe80000001858 */
[C---:B------:R-:W-:Y:S02]  /*11380*/  FMUL.FTZ R114, R20.reuse, R114 ;  /* 0x0000007214727220 */ /* 0x040fe40000410000 */
[C---:B------:R-:W-:Y:S02]  /*11390*/  FMUL.FTZ R115, R20.reuse, R115 ;  /* 0x0000007314737220 */ /* 0x040fe40000410000 */
[-C--:B------:R-:W-:Y:S04]  /*113a0*/  HMMA.16816.F32 R92, R32, R38.reuse, R92 ;  /* 0x00000026205c723c */ /* 0x080fe8000000185c */
[----:B------:R-:W-:Y:S01]  /*113b0*/  FFMA.FTZ R36, R203, c[0x0][0x2d0], -R48 ;  /* 0x0000b400cb247a23 */ /* 0x000fe20000010830 */
[----:B------:R-:W-:Y:S01]  /*113c0*/  MOV R203, R195 ;  /* 0x000000c300cb7202 */ /* 0x000fe20000000f00 */
[C---:B------:R-:W-:Y:S02]  /*113d0*/  FMUL.FTZ R116, R21.reuse, R116 ;  /* 0x0000007415747220 */ /* 0x040fe40000410000 */
[C---:B------:R-:W-:Y:S01]  /*113e0*/  HMMA.16816.F32 R96, R24.reuse, R38, R96 ;  /* 0x000000261860723c */ /* 0x040fe20000001860 */
[----:B------:R2:W-:Y:S03]  /*113f0*/  MUFU.EX2 R201, R36 ;  /* 0x0000002400c97308 */ /* 0x0005e60000000800 */
[----:B------:R-:W-:Y:S02]  /*11400*/  FMUL.FTZ R117, R21, R117 ;  /* 0x0000007515757220 */ /* 0x000fe40000410000 */
[C---:B------:R-:W-:Y:S01]  /*11410*/  FMUL.FTZ R118, R20.reuse, R118 ;  /* 0x0000007614767220 */ /* 0x040fe20000410000 */
[----:B-1----:R-:W1:Y:S01]  /*11420*/  LDSM.16.MT88.4 R28, [R228+0x1900] ;  /* 0x00190000e41c783b */ /* 0x002e620000004200 */
[----:B------:R-:W-:Y:S04]  /*11430*/  FMUL.FTZ R119, R20, R119 ;  /* 0x0000007714777220 */ /* 0x000fe80000410000 */
[C---:B------:R-:W-:Y:S02]  /*11440*/  FMUL.FTZ R120, R2.reuse, R120 ;  /* 0x0000007802787220 */ /* 0x040fe40000410000 */
[----:B------:R-:W-:Y:S02]  /*11450*/  FMUL.FTZ R121, R2, R121 ;  /* 0x0000007902797220 */ /* 0x000fe40000410000 */
[C---:B------:R-:W-:Y:S02]  /*11460*/  FMUL.FTZ R122, R0.reuse, R122 ;  /* 0x0000007a007a7220 */ /* 0x040fe40000410000 */
[----:B------:R-:W-:Y:S02]  /*11470*/  FMUL.FTZ R123, R0, R123 ;  /* 0x0000007b007b7220 */ /* 0x000fe40000410000 */
[C---:B------:R-:W-:Y:S02]  /*11480*/  FMUL.FTZ R124, R2.reuse, R124 ;  /* 0x0000007c027c7220 */ /* 0x040fe40000410000 */
[----:B------:R-:W-:Y:S02]  /*11490*/  FMUL.FTZ R125, R2, R125 ;  /* 0x0000007d027d7220 */ /* 0x000fe40000410000 */
[C---:B------:R-:W-:Y:S02]  /*114a0*/  FMUL.FTZ R126, R0.reuse, R126 ;  /* 0x0000007e007e7220 */ /* 0x040fe40000410000 */
[--C-:B--2---:R-:W-:Y:S02]  /*114b0*/  FFMA.FTZ R36, R51, c[0x0][0x2d0], -R49.reuse ;  /* 0x0000b40033247a23 */ /* 0x104fe40000010831 */
[----:B------:R-:W-:Y:S02]  /*114c0*/  FMUL.FTZ R127, R0, R127 ;  /* 0x0000007f007f7220 */ /* 0x000fe40000410000 */
[----:B------:R2:W3:Y:S01]  /*114d0*/  MUFU.EX2 R200, R36 ;  /* 0x0000002400c87308 */ /* 0x0004e20000000800 */
[C---:B------:R-:W-:Y:S02]  /*114e0*/  FMUL.FTZ R128, R21.reuse, R128 ;  /* 0x0000008015807220 */ /* 0x040fe40000410000 */
[----:B------:R-:W-:Y:S02]  /*114f0*/  FMUL.FTZ R129, R21, R129 ;  /* 0x0000008115817220 */ /* 0x000fe40000410000 */
[C---:B------:R-:W-:Y:S02]  /*11500*/  FMUL.FTZ R130, R20.reuse, R130 ;  /* 0x0000008214827220 */ /* 0x040fe40000410000 */
[----:B------:R-:W-:Y:S01]  /*11510*/  FMUL.FTZ R131, R20, R131 ;  /* 0x0000008314837220 */ /* 0x000fe20000410000 */
[-C--:B-1----:R-:W-:Y:S01]  /*11520*/  HMMA.16816.F32 R100, R24, R28.reuse, R100 ;  /* 0x0000001c1864723c */ /* 0x082fe20000001864 */
[----:B--2---:R-:W1:Y:S07]  /*11530*/  LDSM.16.MT88.4 R36, [R227+0x1900] ;  /* 0x00190000e324783b */ /* 0x004e6e0000004200 */
[C---:B------:R-:W-:Y:S07]  /*11540*/  HMMA.16816.F32 R104, R32.reuse, R28, R104 ;  /* 0x0000001c2068723c */ /* 0x040fee0000001868 */
[----:B------:R-:W-:Y:S01]  /*11550*/  FFMA.FTZ R28, R206, c[0x0][0x2d0], -R49 ;  /* 0x0000b400ce1c7a23 */ /* 0x000fe20000010831 */
[-C--:B------:R-:W-:Y:S01]  /*11560*/  HMMA.16816.F32 R108, R32, R30.reuse, R108 ;  /* 0x0000001e206c723c */ /* 0x080fe2000000186c */
[----:B------:R-:W2:Y:S02]  /*11570*/  LDL.LU R206, [R1+0x24] ;  /* 0x0000240001ce7983 */ /* 0x000ea40000300800 */
[----:B------:R4:W5:Y:S05]  /*11580*/  MUFU.EX2 R197, R28 ;  /* 0x0000001c00c57308 */ /* 0x00096a0000000800 */
[C---:B------:R-:W-:Y:S04]  /*11590*/  HMMA.16816.F32 R112, R24.reuse, R30, R112 ;  /* 0x0000001e1870723c */ /* 0x040fe80000001870 */
[--C-:B----4-:R-:W-:Y:S02]  /*115a0*/  FFMA.FTZ R28, R41, c[0x0][0x2d0], -R50.reuse ;  /* 0x0000b400291c7a23 */ /* 0x110fe40000010832 */
[----:B------:R-:W-:Y:S02]  /*115b0*/  LDSM.16.MT88.4 R40, [R226+0x900] ;  /* 0x00090000e228783b */ /* 0x000fe40000004200 */
[-C--:B-1----:R-:W-:Y:S01]  /*115c0*/  HMMA.16816.F32 R116, R24, R36.reuse, R116 ;  /* 0x000000241874723c */ /* 0x082fe20000001874 */
[----:B------:R1:W-:Y:S07]  /*115d0*/  MUFU.EX2 R196, R28 ;  /* 0x0000001c00c47308 */ /* 0x0003ee0000000800 */
[C---:B------:R-:W-:Y:S07]  /*115e0*/  HMMA.16816.F32 R120, R32.reuse, R36, R120 ;  /* 0x000000242078723c */ /* 0x040fee0000001878 */
[--C-:B------:R-:W-:Y:S01]  /*115f0*/  FFMA.FTZ R36, R45, c[0x0][0x2d0], -R50.reuse ;  /* 0x0000b4002d247a23 */ /* 0x100fe20000010832 */
[-C--:B------:R-:W-:Y:S03]  /*11600*/  HMMA.16816.F32 R124, R32, R38.reuse, R124 ;  /* 0x00000026207c723c */ /* 0x080fe6000000187c */
[----:B------:R4:W-:Y:S04]  /*11610*/  MUFU.EX2 R51, R36 ;  /* 0x0000002400337308 */ /* 0x0009e80000000800 */
[----:B---3--:R-:W-:Y:S01]  /*11620*/  F2FP.PACK_AB R32, R199, R200 ;  /* 0x000000c8c720723e */ /* 0x008fe200000000ff */
[----:B------:R-:W-:Y:S04]  /*11630*/  HMMA.16816.F32 R128, R24, R38, R128 ;  /* 0x000000261880723c */ /* 0x000fe80000001880 */
[--C-:B-1----:R-:W-:Y:S01]  /*11640*/  FFMA.FTZ R28, R44, c[0x0][0x2d0], -R50.reuse ;  /* 0x0000b4002c1c7a23 */ /* 0x102fe20000010832 */
[----:B-----5:R-:W-:Y:S01]  /*11650*/  F2FP.PACK_AB R34, R197, R198 ;  /* 0x000000c6c522723e */ /* 0x020fe200000000ff */
[----:B------:R-:W-:Y:S01]  /*11660*/  FFMA.FTZ R44, R171, c[0x0][0x2d0], -R50 ;  /* 0x0000b400ab2c7a23 */ /* 0x000fe20000010832 */
[----:B------:R-:W-:Y:S01]  /*11670*/  F2FP.PACK_AB R24, R223, R244 ;  /* 0x000000f4df18723e */ /* 0x000fe200000000ff */
[----:B------:R1:W3:Y:S01]  /*11680*/  MUFU.EX2 R195, R28 ;  /* 0x0000001c00c37308 */ /* 0x0002e20000000800 */
[----:B------:R-:W-:Y:S03]  /*11690*/  F2FP.PACK_AB R25, R221, R222 ;  /* 0x000000dedd19723e */ /* 0x000fe600000000ff */
[----:B------:R-:W-:Y:S02]  /*116a0*/  F2FP.PACK_AB R26, R219, R220 ;  /* 0x000000dcdb1a723e */ /* 0x000fe400000000ff */
[----:B------:R-:W-:Y:S04]  /*116b0*/  F2FP.PACK_AB R27, R201, R202 ;  /* 0x000000cac91b723e */ /* 0x000fe800000000ff */
[----:B------:R5:W5:Y:S01]  /*116c0*/  MUFU.EX2 R194, R44 ;  /* 0x0000002c00c27308 */ /* 0x000b620000000800 */
[--C-:B----4-:R-:W-:Y:S01]  /*116d0*/  FFMA.FTZ R36, R209, c[0x0][0x2d0], -R23.reuse ;  /* 0x0000b400d1247a23 */ /* 0x110fe20000010817 */
[----:B------:R-:W-:Y:S08]  /*116e0*/  MOV R209, R193 ;  /* 0x000000c100d17202 */ /* 0x000ff00000000f00 */
[----:B------:R4:W-:Y:S01]  /*116f0*/  MUFU.EX2 R193, R36 ;  /* 0x0000002400c17308 */ /* 0x0009e20000000800 */
[----:B-1----:R-:W1:Y:S01]  /*11700*/  LDSM.16.MT88.4 R28, [R225+0x900] ;  /* 0x00090000e11c783b */ /* 0x002e620000004200 */
[----:B---3--:R-:W-:Y:S07]  /*11710*/  F2FP.PACK_AB R33, R195, R196 ;  /* 0x000000c4c321723e */ /* 0x008fee00000000ff */
[----:B-----5:R-:W3:Y:S01]  /*11720*/  LDSM.16.MT88.4 R44, [R228+0x900] ;  /* 0x00090000e42c783b */ /* 0x020ee20000004200 */
[----:B------:R-:W-:Y:S01]  /*11730*/  F2FP.PACK_AB R35, R51, R194 ;  /* 0x000000c23323723e */ /* 0x000fe200000000ff */
[--C-:B----4-:R-:W-:Y:S01]  /*11740*/  FFMA.FTZ R36, R210, c[0x0][0x2d0], -R23.reuse ;  /* 0x0000b400d2247a23 */ /* 0x110fe20000010817 */
[----:B------:R-:W-:Y:S03]  /*11750*/  MOV R210, R166 ;  /* 0x000000a600d27202 */ /* 0x000fe60000000f00 */
[----:B------:R4:W-:Y:S01]  /*11760*/  MUFU.EX2 R192, R36 ;  /* 0x0000002400c07308 */ /* 0x0009e20000000800 */
[-C--:B-1----:R-:W-:Y:S08]  /*11770*/  HMMA.16816.F32 R4, R24, R28.reuse, R4 ;  /* 0x0000001c1804723c */ /* 0x082ff00000001804 */
[C---:B------:R-:W-:Y:S04]  /*11780*/  HMMA.16816.F32 R8, R32.reuse, R28, R8 ;  /* 0x0000001c2008723c */ /* 0x040fe80000001808 */
[--C-:B----4-:R-:W-:Y:S01]  /*11790*/  FFMA.FTZ R36, R207, c[0x0][0x2d0], -R48.reuse ;  /* 0x0000b400cf247a23 */ /* 0x110fe20000010830 */
[----:B------:R-:W-:Y:S03]  /*117a0*/  MOV R207, R175 ;  /* 0x000000af00cf7202 */ /* 0x000fe60000000f00 */
[-C--:B------:R-:W-:Y:S01]  /*117b0*/  HMMA.16816.F32 R12, R32, R30.reuse, R12 ;  /* 0x0000001e200c723c */ /* 0x080fe2000000180c */
[----:B------:R1:W-:Y:S07]  /*117c0*/  MUFU.EX2 R175, R36 ;  /* 0x0000002400af7308 */ /* 0x0003ee0000000800 */
[C---:B------:R-:W-:Y:S01]  /*117d0*/  HMMA.16816.F32 R16, R24.reuse, R30, R16 ;  /* 0x0000001e1810723c */ /* 0x040fe20000001810 */
[----:B------:R-:W4:Y:S07]  /*117e0*/  LDSM.16.MT88.4 R28, [R227+0x900] ;  /* 0x00090000e31c783b */ /* 0x000f2e0000004200 */
[-C--:B------:R-:W-:Y:S08]  /*117f0*/  HMMA.16816.F32 R132, R24, R40.reuse, R132 ;  /* 0x000000281884723c */ /* 0x080ff00000001884 */
[C---:B------:R-:W-:Y:S01]  /*11800*/  HMMA.16816.F32 R136, R32.reuse, R40, R136 ;  /* 0x000000282088723c */ /* 0x040fe20000001888 */
[----:B-1----:R-:W1:Y:S06]  /*11810*/  LDSM.16.MT88.4 R36, [R225+0x2100] ;  /* 0x00210000e124783b */ /* 0x002e6c0000004200 */
[--C-:B------:R-:W-:Y:S01]  /*11820*/  FFMA.FTZ R40, R208, c[0x0][0x2d0], -R48.reuse ;  /* 0x0000b400d0287a23 */ /* 0x100fe20000010830 */
[-C--:B------:R-:W-:Y:S03]  /*11830*/  HMMA.16816.F32 R140, R32, R42.reuse, R140 ;  /* 0x0000002a208c723c */ /* 0x080fe6000000188c */
[----:B------:R5:W-:Y:S01]  /*11840*/  MUFU.EX2 R170, R40 ;  /* 0x0000002800aa7308 */ /* 0x000be20000000800 */
[----:B------:R-:W-:Y:S04]  /*11850*/  MOV R208, R165 ;  /* 0x000000a500d07202 */ /* 0x000fe80000000f00 */
[C---:B------:R-:W-:Y:S08]  /*11860*/  HMMA.16816.F32 R144, R24.reuse, R42, R144 ;  /* 0x0000002a1890723c */ /* 0x040ff00000001890 */
[-C--:B---3--:R-:W-:Y:S08]  /*11870*/  HMMA.16816.F32 R148, R24, R44.reuse, R148 ;  /* 0x0000002c1894723c */ /* 0x088ff00000001894 */
[C---:B------:R-:W-:Y:S04]  /*11880*/  HMMA.16816.F32 R152, R32.reuse, R44, R152 ;  /* 0x0000002c2098723c */ /* 0x040fe80000001898 */
[--C-:B-----5:R-:W-:Y:S02]  /*11890*/  FFMA.FTZ R40, R216, c[0x0][0x2d0], -R23.reuse ;  /* 0x0000b400d8287a23 */ /* 0x120fe40000010817 */
[----:B------:R-:W-:Y:S01]  /*118a0*/  FFMA.FTZ R23, R215, c[0x0][0x2d0], -R23 ;  /* 0x0000b400d7177a23 */ /* 0x000fe20000010817 */
[----:B------:R-:W3:Y:S01]  /*118b0*/  LDL.LU R216, [R1+0x20] ;  /* 0x0000200001d87983 */ /* 0x000ee20000300800 */
[-C--:B------:R-:W-:Y:S01]  /*118c0*/  HMMA.16816.F32 R156, R32, R46.reuse, R156 ;  /* 0x0000002e209c723c */ /* 0x080fe2000000189c */
[----:B------:R5:W-:Y:S02]  /*118d0*/  MUFU.EX2 R171, R40 ;  /* 0x0000002800ab7308 */ /* 0x000be40000000800 */
[----:B------:R-:W2:Y:S05]  /*118e0*/  LDL.LU R215, [R1+0x1c] ;  /* 0x00001c0001d77983 */ /* 0x000eaa0000300800 */
[C---:B------:R-:W-:Y:S03]  /*118f0*/  HMMA.16816.F32 R160, R24.reuse, R46, R160 ;  /* 0x0000002e18a0723c */ /* 0x040fe600000018a0 */
[----:B------:R1:W-:Y:S05]  /*11900*/  MUFU.EX2 R166, R23 ;  /* 0x0000001700a67308 */ /* 0x0003ea0000000800 */
[-C--:B----4-:R-:W-:Y:S08]  /*11910*/  HMMA.16816.F32 R52, R24, R28.reuse, R52 ;  /* 0x0000001c1834723c */ /* 0x090ff00000001834 */
[C---:B------:R-:W-:Y:S01]  /*11920*/  HMMA.16816.F32 R56, R32.reuse, R28, R56 ;  /* 0x0000001c2038723c */ /* 0x040fe20000001838 */
[----:B-----5:R-:W4:Y:S07]  /*11930*/  LDSM.16.MT88.4 R40, [R226+0x2100] ;  /* 0x00210000e228783b */ /* 0x020f2e0000004200 */
[-C--:B------:R-:W-:Y:S04]  /*11940*/  HMMA.16816.F32 R60, R32, R30.reuse, R60 ;  /* 0x0000001e203c723c */ /* 0x080fe8000000183c */
[--C-:B-1----:R-:W-:Y:S01]  /*11950*/  FFMA.FTZ R23, R211, c[0x0][0x2d0], -R48.reuse ;  /* 0x0000b400d3177a23 */ /* 0x102fe20000010830 */
[----:B------:R-:W-:Y:S01]  /*11960*/  MOV R211, R164 ;  /* 0x000000a400d37202 */ /* 0x000fe20000000f00 */
[----:B------:R-:W-:Y:S02]  /*11970*/  FFMA.FTZ R48, R214, c[0x0][0x2d0], -R48 ;  /* 0x0000b400d6307a23 */ /* 0x000fe40000010830 */
[C---:B------:R-:W-:Y:S01]  /*11980*/  HMMA.16816.F32 R64, R24.reuse, R30, R64 ;  /* 0x0000001e1840723c */ /* 0x040fe20000001840 */
[----:B------:R1:W-:Y:S01]  /*11990*/  MUFU.EX2 R165, R23 ;  /* 0x0000001700a57308 */ /* 0x0003e20000000800 */
[----:B------:R-:W5:Y:S04]  /*119a0*/  LDL.LU R214, [R1+0x18] ;  /* 0x0000180001d67983 */ /* 0x000f680000300800 */
[----:B------:R-:W4:Y:S02]  /*119b0*/  LDSM.16.MT88.4 R28, [R228+0x2100] ;  /* 0x00210000e41c783b */ /* 0x000f240000004200 */
[-C--:B------:R-:W-:Y:S03]  /*119c0*/  HMMA.16816.F32 R68, R24, R36.reuse, R68 ;  /* 0x000000241844723c */ /* 0x080fe60000001844 */
[----:B------:R-:W-:Y:S05]  /*119d0*/  MUFU.EX2 R164, R48 ;  /* 0x0000003000a47308 */ /* 0x000fea0000000800 */
[C---:B------:R-:W-:Y:S08]  /*119e0*/  HMMA.16816.F32 R72, R32.reuse, R36, R72 ;  /* 0x000000242048723c */ /* 0x040ff00000001848 */
[-C--:B------:R-:W-:Y:S04]  /*119f0*/  HMMA.16816.F32 R76, R32, R38.reuse, R76 ;  /* 0x00000026204c723c */ /* 0x080fe8000000184c */
[--C-:B-1----:R-:W-:Y:S01]  /*11a00*/  FFMA.FTZ R23, R212, c[0x0][0x2d0], -R49.reuse ;  /* 0x0000b400d4177a23 */ /* 0x102fe20000010831 */
[----:B------:R-:W-:Y:S03]  /*11a10*/  MOV R212, R176 ;  /* 0x000000b000d47202 */ /* 0x000fe60000000f00 */
[C---:B------:R-:W-:Y:S01]  /*11a20*/  HMMA.16816.F32 R80, R24.reuse, R38, R80 ;  /* 0x000000261850723c */ /* 0x040fe20000001850 */
[----:B------:R1:W-:Y:S01]  /*11a30*/  MUFU.EX2 R48, R23 ;  /* 0x0000001700307308 */ /* 0x0003e20000000800 */
[----:B------:R-:W1:Y:S06]  /*11a40*/  LDSM.16.MT88.4 R36, [R227+0x2100] ;  /* 0x00210000e324783b */ /* 0x000e6c0000004200 */
[-C--:B----4-:R-:W-:Y:S08]  /*11a50*/  HMMA.16816.F32 R84, R24, R40.reuse, R84 ;  /* 0x000000281854723c */ /* 0x090ff00000001854 */
[C---:B------:R-:W-:Y:S08]  /*11a60*/  HMMA.16816.F32 R88, R32.reuse, R40, R88 ;  /* 0x000000282058723c */ /* 0x040ff00000001858 */
[-C--:B------:R-:W-:Y:S04]  /*11a70*/  HMMA.16816.F32 R92, R32, R42.reuse, R92 ;  /* 0x0000002a205c723c */ /* 0x080fe8000000185c */
[--C-:B-1----:R-:W-:Y:S04]  /*11a80*/  FFMA.FTZ R23, R213, c[0x0][0x2d0], -R49.reuse ;  /* 0x0000b400d5177a23 */ /* 0x102fe80000010831 */
[C---:B------:R-:W-:Y:S01]  /*11a90*/  HMMA.16816.F32 R96, R24.reuse, R42, R96 ;  /* 0x0000002a1860723c */ /* 0x040fe20000001860 */
[----:B------:R1:W4:Y:S01]  /*11aa0*/  MUFU.EX2 R46, R23 ;  /* 0x00000017002e7308 */ /* 0x0003220000000800 */
[----:B------:R-:W3:Y:S06]  /*11ab0*/  LDSM.16.MT88.4 R40, [R226+0x1100] ;  /* 0x00110000e228783b */ /* 0x000eec0000004200 */
[-C--:B------:R-:W-:Y:S08]  /*11ac0*/  HMMA.16816.F32 R100, R24, R28.reuse, R100 ;  /* 0x0000001c1864723c */ /* 0x080ff00000001864 */
[C---:B------:R-:W-:Y:S08]  /*11ad0*/  HMMA.16816.F32 R104, R32.reuse, R28, R104 ;  /* 0x0000001c2068723c */ /* 0x040ff00000001868 */
[-C--:B------:R-:W-:Y:S04]  /*11ae0*/  HMMA.16816.F32 R108, R32, R30.reuse, R108 ;  /* 0x0000001e206c723c */ /* 0x080fe8000000186c */
[--C-:B-1----:R-:W-:Y:S01]  /*11af0*/  FFMA.FTZ R23, R217, c[0x0][0x2d0], -R49.reuse ;  /* 0x0000b400d9177a23 */ /* 0x102fe20000010831 */
[----:B----4-:R-:W-:Y:S01]  /*11b00*/  F2FP.PACK_AB R28, R46, R48 ;  /* 0x000000302e1c723e */ /* 0x010fe200000000ff */
[----:B------:R-:W-:Y:S02]  /*11b10*/  FFMA.FTZ R49, R218, c[0x0][0x2d0], -R49 ;  /* 0x0000b400da317a23 */ /* 0x000fe40000010831 */
[C---:B------:R-:W-:Y:S01]  /*11b20*/  HMMA.16816.F32 R112, R24.reuse, R30, R112 ;  /* 0x0000001e1870723c */ /* 0x040fe20000001870 */
[----:B------:R1:W-:Y:S07]  /*11b30*/  MUFU.EX2 R47, R23 ;  /* 0x00000017002f7308 */ /* 0x0003ee0000000800 */
[-C--:B------:R-:W-:Y:S03]  /*11b40*/  HMMA.16816.F32 R116, R24, R36.reuse, R116 ;  /* 0x000000241874723c */ /* 0x080fe60000001874 */
[----:B------:R-:W4:Y:S05]  /*11b50*/  MUFU.EX2 R49, R49 ;  /* 0x0000003100317308 */ /* 0x000f2a0000000800 */
[C---:B------:R-:W-:Y:S08]  /*11b60*/  HMMA.16816.F32 R120, R32.reuse, R36, R120 ;  /* 0x000000242078723c */ /* 0x040ff00000001878 */
[-C--:B------:R-:W-:Y:S01]  /*11b70*/  HMMA.16816.F32 R124, R32, R38.reuse, R124 ;  /* 0x00000026207c723c */ /* 0x080fe2000000187c */
[----:B------:R-:W2:Y:S03]  /*11b80*/  LDSM.16.MT88.4 R32, [R228+0x1100] ;  /* 0x00110000e420783b */ /* 0x000ea60000004200 */
[--C-:B-1----:R-:W-:Y:S04]  /*11b90*/  FFMA.FTZ R23, R173, c[0x0][0x2d0], -R50.reuse ;  /* 0x0000b400ad177a23 */ /* 0x102fe80000010832 */
[----:B------:R-:W-:Y:S01]  /*11ba0*/  HMMA.16816.F32 R128, R24, R38, R128 ;  /* 0x000000261880723c */ /* 0x000fe20000001880 */
[----:B------:R1:W-:Y:S01]  /*11bb0*/  MUFU.EX2 R45, R23 ;  /* 0x00000017002d7308 */ /* 0x0003e20000000800 */
[----:B------:R-:W2:Y:S02]  /*11bc0*/  LDSM.16.MT88.4 R36, [R227+0x1100] ;  /* 0x00110000e324783b */ /* 0x000ea40000004200 */
[----:B----4-:R-:W-:Y:S03]  /*11bd0*/  F2FP.PACK_AB R30, R49, R47 ;  /* 0x0000002f311e723e */ /* 0x010fe600000000ff */
[----:B------:R-:W-:Y:S02]  /*11be0*/  F2FP.PACK_AB R24, R192, R193 ;  /* 0x000000c1c018723e */ /* 0x000fe400000000ff */
[----:B------:R-:W-:Y:S03]  /*11bf0*/  F2FP.PACK_AB R25, R170, R175 ;  /* 0x000000afaa19723e */ /* 0x000fe600000000ff */
[----:B------:R-:W-:Y:S02]  /*11c00*/  F2FP.PACK_AB R26, R166, R171 ;  /* 0x000000aba61a723e */ /* 0x000fe400000000ff */
[----:B------:R-:W-:Y:S07]  /*11c10*/  F2FP.PACK_AB R27, R164, R165 ;  /* 0x000000a5a41b723e */ /* 0x000fee00000000ff */
[-C--:B------:R-:W-:Y:S01]  /*11c20*/  HMMA.16816.F32 R176, R24, R188.reuse, R4 ;  /* 0x000000bc18b0723c */ /* 0x080fe20000001804 */
[----:B------:R-:W4:Y:S02]  /*11c30*/  LDSM.16.MT88.4 R4, [R225+0x2900] ;  /* 0x00290000e104783b */ /* 0x000f240000004200 */
[--C-:B-1----:R-:W-:Y:S04]  /*11c40*/  FFMA.FTZ R23, R172, c[0x0][0x2d0], -R50.reuse ;  /* 0x0000b400ac177a23 */ /* 0x102fe80000010832 */
[----:B------:R1:W1:Y:S02]  /*11c50*/  MUFU.EX2 R44, R23 ;  /* 0x00000017002c7308 */ /* 0x0002640000000800 */
[--C-:B-1----:R-:W-:Y:S03]  /*11c60*/  FFMA.FTZ R23, R174, c[0x0][0x2d0], -R50.reuse ;  /* 0x0000b400ae177a23 */ /* 0x102fe60000010832 */
[----:B------:R-:W-:Y:S01]  /*11c70*/  F2FP.PACK_AB R29, R44, R45 ;  /* 0x0000002d2c1d723e */ /* 0x000fe200000000ff */
[----:B------:R-:W-:Y:S04]  /*11c80*/  FFMA.FTZ R50, R22, c[0x0][0x2d0], -R50 ;  /* 0x0000b40016327a23 */ /* 0x000fe80000010832 */
[----:B------:R-:W-:Y:S10]  /*11c90*/  MUFU.EX2 R23, R23 ;  /* 0x0000001700177308 */ /* 0x000ff40000000800 */
[----:B------:R-:W1:Y:S02]  /*11ca0*/  MUFU.EX2 R50, R50 ;  /* 0x0000003200327308 */ /* 0x000e640000000800 */
[----:B-1----:R-:W-:Y:S07]  /*11cb0*/  F2FP.PACK_AB R31, R50, R23 ;  /* 0x00000017321f723e */ /* 0x002fee00000000ff */
[C---:B------:R-:W-:Y:S01]  /*11cc0*/  HMMA.16816.F32 R180, R28.reuse, R188, R8 ;  /* 0x000000bc1cb4723c */ /* 0x040fe20000001808 */
[----:B------:R-:W1:Y:S07]  /*11cd0*/  LDSM.16.MT88.4 R8, [R226+0x2900] ;  /* 0x00290000e208783b */ /* 0x000e6e0000004200 */
[-C--:B------:R-:W-:Y:S01]  /*11ce0*/  HMMA.16816.F32 R184, R28, R190.reuse, R12 ;  /* 0x000000be1cb8723c */ /* 0x080fe2000000180c */
[----:B------:R-:W1:Y:S07]  /*11cf0*/  LDSM.16.MT88.4 R12, [R228+0x2900] ;  /* 0x00290000e40c783b */ /* 0x000e6e0000004200 */
[C---:B------:R-:W-:Y:S01]  /*11d00*/  HMMA.16816.F32 R188, R24.reuse, R190, R16 ;  /* 0x000000be18bc723c */ /* 0x040fe20000001810 */
[----:B------:R-:W1:Y:S07]  /*11d10*/  LDSM.16.MT88.4 R16, [R227+0x2900] ;  /* 0x00290000e310783b */ /* 0x000e6e0000004200 */
[-C--:B---3--:R-:W-:Y:S08]  /*11d20*/  HMMA.16816.F32 R132, R24, R40.reuse, R132 ;  /* 0x000000281884723c */ /* 0x088ff00000001884 */
[C---:B------:R-:W-:Y:S04]  /*11d30*/  HMMA.16816.F32 R136, R28.reuse, R40, R136 ;  /* 0x000000281c88723c */ /* 0x040fe80000001888 */
[----:B--2---:R-:W-:Y:S04]  /*11d40*/  FFMA.FTZ R20, R20, R215, R211 ;  /* 0x000000d714147223 */ /* 0x004fe800000100d3 */
[-C--:B------:R-:W-:Y:S04]  /*11d50*/  HMMA.16816.F32 R140, R28, R42.reuse, R140 ;  /* 0x0000002a1c8c723c */ /* 0x080fe8000000188c */
[----:B------:R-:W-:Y:S04]  /*11d60*/  FADD.FTZ R20, R207, R20 ;  /* 0x00000014cf147221 */ /* 0x000fe80000010000 */
[C---:B------:R-:W-:Y:S04]  /*11d70*/  HMMA.16816.F32 R144, R24.reuse, R42, R144 ;  /* 0x0000002a1890723c */ /* 0x040fe80000001890 */
[----:B------:R-:W-:Y:S04]  /*11d80*/  FADD.FTZ R20, R209, R20 ;  /* 0x00000014d1147221 */ /* 0x000fe80000010000 */
[-C--:B------:R-:W-:Y:S08]  /*11d90*/  HMMA.16816.F32 R148, R24, R32.reuse, R148 ;  /* 0x000000201894723c */ /* 0x080ff00000001894 */
[C---:B------:R-:W-:Y:S08]  /*11da0*/  HMMA.16816.F32 R152, R28.reuse, R32, R152 ;  /* 0x000000201c98723c */ /* 0x040ff00000001898 */
[-C--:B------:R-:W-:Y:S04]  /*11db0*/  HMMA.16816.F32 R156, R28, R34.reuse, R156 ;  /* 0x000000221c9c723c */ /* 0x080fe8000000189c */
[----:B-----5:R-:W-:Y:S04]  /*11dc0*/  FFMA.FTZ R21, R21, R214, R212 ;  /* 0x000000d615157223 */ /* 0x020fe800000100d4 */
[C---:B------:R-:W-:Y:S08]  /*11dd0*/  HMMA.16816.F32 R160, R24.reuse, R34, R160 ;  /* 0x0000002218a0723c */ /* 0x040ff000000018a0 */
[-C--:B------:R-:W-:Y:S08]  /*11de0*/  HMMA.16816.F32 R52, R24, R36.reuse, R52 ;  /* 0x000000241834723c */ /* 0x080ff00000001834 */
[C---:B------:R-:W-:Y:S08]  /*11df0*/  HMMA.16816.F32 R56, R28.reuse, R36, R56 ;  /* 0x000000241c38723c */ /* 0x040ff00000001838 */
[-C--:B------:R-:W-:Y:S08]  /*11e00*/  HMMA.16816.F32 R60, R28, R38.reuse, R60 ;  /* 0x000000261c3c723c */ /* 0x080ff0000000183c */
[C---:B------:R-:W-:Y:S08]  /*11e10*/  HMMA.16816.F32 R64, R24.reuse, R38, R64 ;  /* 0x000000261840723c */ /* 0x040ff00000001840 */
[-C--:B----4-:R-:W-:Y:S08]  /*11e20*/  HMMA.16816.F32 R68, R24, R4.reuse, R68 ;  /* 0x000000041844723c */ /* 0x090ff00000001844 */
[C---:B------:R-:W-:Y:S07]  /*11e30*/  HMMA.16816.F32 R72, R28.reuse, R4, R72 ;  /* 0x000000041c48723c */ /* 0x040fee0000001848 */
[----:B------:R-:W-:Y:S01]  /*11e40*/  FFMA.FTZ R4, R2, R216, R251 ;  /* 0x000000d802047223 */ /* 0x000fe200000100fb */
[-C--:B------:R-:W-:Y:S04]  /*11e50*/  HMMA.16816.F32 R76, R28, R6.reuse, R76 ;  /* 0x000000061c4c723c */ /* 0x080fe8000000184c */
[----:B------:R-:W-:Y:S02]  /*11e60*/  FADD.FTZ R4, R252, R4 ;  /* 0x00000004fc047221 */ /* 0x000fe40000010000 */
[----:B------:R-:W-:Y:S02]  /*11e70*/  FADD.FTZ R2, R208, R21 ;  /* 0x00000015d0027221 */ /* 0x000fe40000010000 */
[C---:B------:R-:W-:Y:S04]  /*11e80*/  HMMA.16816.F32 R80, R24.reuse, R6, R80 ;  /* 0x000000061850723c */ /* 0x040fe80000001850 */
[----:B------:R-:W-:Y:S02]  /*11e90*/  FADD.FTZ R5, R250, R4 ;  /* 0x00000004fa057221 */ /* 0x000fe40000010000 */
[----:B------:R-:W-:Y:S02]  /*11ea0*/  FFMA.FTZ R4, R0, R206, R245 ;  /* 0x000000ce00047223 */ /* 0x000fe400000100f5 */
[-C--:B-1----:R-:W-:Y:S04]  /*11eb0*/  HMMA.16816.F32 R84, R24, R8.reuse, R84 ;  /* 0x000000081854723c */ /* 0x082fe80000001854 */
        /* <DEDUP_REMOVED lines=14> */
[----:B------:R-:W-:Y:S01]  /*11fa0*/  FADD.FTZ R2, R223, R6 ;  /* 0x00000006df027221 */ /* 0x000fe20000010000 */
[C---:B------:R-:W-:Y:S04]  /*11fb0*/  HMMA.16816.F32 R104, R28.reuse, R12, R104 ;  /* 0x0000000c1c68723c */ /* 0x040fe80000001868 */
[----:B------:R-:W-:Y:S02]  /*11fc0*/  FADD.FTZ R4, R248, R4 ;  /* 0x00000004f8047221 */ /* 0x000fe40000010000 */
[----:B------:R-:W-:Y:S02]  /*11fd0*/  FADD.FTZ R0, R221, R7 ;  /* 0x00000007dd007221 */ /* 0x000fe40000010000 */
[----:B------:R-:W-:Y:S01]  /*11fe0*/  FADD.FTZ R7, R220, R2 ;  /* 0x00000002dc077221 */ /* 0x000fe20000010000 */
[-C--:B------:R-:W-:Y:S03]  /*11ff0*/  HMMA.16816.F32 R108, R28, R14.reuse, R108 ;  /* 0x0000000e1c6c723c */ /* 0x080fe6000000186c */
        /* <DEDUP_REMOVED lines=17> */
[----:B------:R-:W-:Y:S01]  /*12110*/  FADD.FTZ R6, R170, R2 ;  /* 0x00000002aa067221 */ /* 0x000fe20000010000 */
[----:B------:R-:W-:Y:S01]  /*12120*/  MOV R170, R3 ;  /* 0x0000000300aa7202 */ /* 0x000fe20000000f00 */
[----:B------:R-:W-:Y:S01]  /*12130*/  FADD.FTZ R2, R45, R4 ;  /* 0x000000042d027221 */ /* 0x000fe20000010000 */
[----:B------:R-:W-:Y:S04]  /*12140*/  HMMA.16816.F32 R128, R24, R18, R128 ;  /* 0x000000121880723c */ /* 0x000fe80000001880 */
[----:B------:R-:W-:Y:S02]  /*12150*/  FADD.FTZ R4, R46, R0 ;  /* 0x000000002e047221 */ /* 0x000fe40000010000 */
[----:B------:R-:W-:Y:S02]  /*12160*/  FADD.FTZ R0, R171, R5 ;  /* 0x00000005ab007221 */ /* 0x000fe40000010000 */
[----:B------:R-:W-:Y:S01]  /*12170*/  FADD.FTZ R5, R165, R6 ;  /* 0x00000006a5057221 */ /* 0x000fe20000010000 */
[----:B------:R-:W-:Y:S03]  /*12180*/  MOV R165, R168 ;  /* 0x000000a800a57202 */ /* 0x000fe60000000f00 */
[----:B------:R-:W-:Y:S01]  /*12190*/  FADD.FTZ R0, R166, R0 ;  /* 0x00000000a6007221 */ /* 0x000fe20000010000 */
[----:B------:R-:W-:Y:S01]  /*121a0*/  MOV R166, R167 ;  /* 0x000000a700a67202 */ /* 0x000fe20000000f00 */
[----:B------:R-:W-:Y:S01]  /*121b0*/  FADD.FTZ R5, R164, R5 ;  /* 0x00000005a4057221 */ /* 0x000fe20000010000 */
[----:B------:R-:W-:Y:S01]  /*121c0*/  MOV R164, R169 ;  /* 0x000000a900a47202 */ /* 0x000fe20000000f00 */
[----:B------:R-:W-:Y:S01]  /*121d0*/  FADD.FTZ R4, R47, R4 ;  /* 0x000000042f047221 */ /* 0x000fe20000010000 */
[----:B------:R1:W-:Y:S01]  /*121e0*/  STL [R1+0x18], R0 ;  /* 0x0000180001007387 */ /* 0x0003e20000100800 */
[----:B------:R-:W-:Y:S02]  /*121f0*/  FADD.FTZ R2, R44, R2 ;  /* 0x000000022c027221 */ /* 0x000fe40000010000 */
[----:B------:R-:W-:Y:S01]  /*12200*/  FADD.FTZ R4, R49, R4 ;  /* 0x0000000431047221 */ /* 0x000fe20000010000 */
[----:B------:R2:W-:Y:S01]  /*12210*/  STL [R1+0x1c], R5 ;  /* 0x00001c0501007387 */ /* 0x0005e20000100800 */
[----:B------:R-:W-:Y:S03]  /*12220*/  FADD.FTZ R2, R23, R2 ;  /* 0x0000000217027221 */ /* 0x000fe60000010000 */
[----:B------:R2:W-:Y:S01]  /*12230*/  STL [R1+0x20], R4 ;  /* 0x0000200401007387 */ /* 0x0005e20000100800 */
[----:B------:R-:W-:Y:S05]  /*12240*/  FADD.FTZ R2, R50, R2 ;  /* 0x0000000232027221 */ /* 0x000fea0000010000 */
[----:B------:R2:W-:Y:S01]  /*12250*/  STL [R1+0x24], R2 ;  /* 0x0000240201007387 */ /* 0x0005e20000100800 */
[----:B-1----:R-:W-:Y:S04]  /*12260*/  IADD3 R0, R242, -0x1, RZ ;  /* 0xfffffffff2007810 */ /* 0x002fe80007ffe0ff */
[----:B------:R-:W-:Y:S01]  /*12270*/  MOV R242, R0 ;  /* 0x0000000000f27202 */ /* 0x000fe20000000f00 */
[----:B------:R-:W-:-:S05]  /*12280*/  @P0 BRA `(.L_x_509) ;  /* 0xffffbd8000000947 */ /* 0x000fca000383ffff */
.L_x_492:
[----:B--2---:R-:W2:Y:S04]  /*12290*/  LDL.LU R0, [R1+0x18] ;  /* 0x0000180001007983 */ /* 0x004ea80000300800 */
        /* <DEDUP_REMOVED lines=10> */
[----:B----4-:R-:W3:Y:S04]  /*12340*/  SHFL.BFLY PT, R7, R5, 0x2, 0x1f ;  /* 0x0c401f0005077f89 */ /* 0x010ee800000e0000 */
[----:B------:R-:W4:Y:S01]  /*12350*/  SHFL.BFLY PT, R6, R2, 0x2, 0x1f ;  /* 0x0c401f0002067f89 */ /* 0x000f2200000e0000 */
[----:B-1----:R-:W-:-:S02]  /*12360*/  FADD.FTZ R11, R11, R0 ;  /* 0x000000000b0b7221 */ /* 0x002fc40000010000 */
[----:B--2---:R-:W-:-:S03]  /*12370*/  FADD.FTZ R9, R9, R4 ;  /* 0x0000000409097221 */ /* 0x004fc60000010000 */
[----:B------:R-:W1:Y:S01]  /*12380*/  SHFL.BFLY PT, R0, R11, 0x1, 0x1f ;  /* 0x0c201f000b007f89 */ /* 0x000e6200000e0000 */
[----:B---3--:R-:W-:-:S03]  /*12390*/  FADD.FTZ R7, R7, R5 ;  /* 0x0000000507077221 */ /* 0x008fc60000010000 */
[----:B------:R-:W2:Y:S01]  /*123a0*/  SHFL.BFLY PT, R4, R9, 0x1, 0x1f ;  /* 0x0c201f0009047f89 */ /* 0x000ea200000e0000 */
[----:B----4-:R-:W-:-:S03]  /*123b0*/  FADD.FTZ R6, R6, R2 ;  /* 0x0000000206067221 */ /* 0x010fc60000010000 */
[----:B------:R-:W3:Y:S04]  /*123c0*/  SHFL.BFLY PT, R2, R7, 0x1, 0x1f ;  /* 0x0c201f0007027f89 */ /* 0x000ee800000e0000 */
[----:B------:R-:W4:Y:S01]  /*123d0*/  SHFL.BFLY PT, R5, R6, 0x1, 0x1f ;  /* 0x0c201f0006057f89 */ /* 0x000f2200000e0000 */
[----:B-1----:R-:W-:Y:S01]  /*123e0*/  FADD.FTZ R11, R11, R0 ;  /* 0x000000000b0b7221 */ /* 0x002fe20000010000 */
[----:B------:R-:W-:Y:S01]  /*123f0*/  MOV R0, RZ ;  /* 0x000000ff00007202 */ /* 0x000fe20000000f00 */
[----:B--2---:R-:W-:-:S03]  /*12400*/  FADD.FTZ R9, R9, R4 ;  /* 0x0000000409097221 */ /* 0x004fc60000010000 */
[----:B------:R-:W-:Y:S02]  /*12410*/  FSETP.NE.FTZ.AND P3, PT, R11, RZ, PT ;  /* 0x000000ff0b00720b */ /* 0x000fe40003f75000 */
[----:B------:R-:W-:Y:S01]  /*12420*/  MOV R4, RZ ;  /* 0x000000ff00047202 */ /* 0x000fe20000000f00 */
[----:B---3--:R-:W-:Y:S01]  /*12430*/  FADD.FTZ R7, R7, R2 ;  /* 0x0000000207077221 */ /* 0x008fe20000010000 */
[----:B------:R-:W-:Y:S02]  /*12440*/  FSETP.NE.FTZ.AND P2, PT, R9, RZ, PT ;  /* 0x000000ff0900720b */ /* 0x000fe40003f55000 */
[----:B------:R-:W-:Y:S01]  /*12450*/  MOV R2, RZ ;  /* 0x000000ff00027202 */ /* 0x000fe20000000f00 */
[----:B----4-:R-:W-:Y:S01]  /*12460*/  FADD.FTZ R6, R5, R6 ;  /* 0x0000000605067221 */ /* 0x010fe20000010000 */
[----:B------:R-:W-:-:S05]  /*12470*/  FSETP.NE.FTZ.AND P1, PT, R7, RZ, PT ;  /* 0x000000ff0700720b */ /* 0x000fca0003f35000 */
[----:B------:R-:W1:Y:S01]  /*12480*/  @P3 MUFU.RCP R0, R11 ;  /* 0x0000000b00003308 */ /* 0x000e620000001000 */
[----:B------:R-:W-:-:S07]  /*12490*/  FSETP.NE.FTZ.AND P0, PT, R6, RZ, PT ;  /* 0x000000ff0600720b */ /* 0x000fce0003f15000 */
[----:B------:R-:W-:Y:S06]  /*124a0*/  @P2 MUFU.RCP R4, R9 ;  /* 0x0000000900042308 */ /* 0x000fec0000001000 */
[----:B------:R-:W-:Y:S01]  /*124b0*/  @P0 MOV R8, 0x3f317218 ;  /* 0x3f31721800080802 */ /* 0x000fe20000000f00 */
[C---:B-1----:R-:W-:Y:S01]  /*124c0*/  FMUL.FTZ R176, R0.reuse, R176 ;  /* 0x000000b000b07220 */ /* 0x042fe20000410000 */
[----:B------:R-:W1:Y:S01]  /*124d0*/  @P1 MUFU.RCP R2, R7 ;  /* 0x0000000700021308 */ /* 0x000e620000001000 */
[C---:B------:R-:W-:Y:S02]  /*124e0*/  FMUL.FTZ R177, R0.reuse, R177 ;  /* 0x000000b100b17220 */ /* 0x040fe40000410000 */
        /* <DEDUP_REMOVED lines=12> */
[C---:B------:R-:W-:Y:S01]  /*125b0*/  FMUL.FTZ R52, R0.reuse, R52 ;  /* 0x0000003400347220 */ /* 0x040fe20000410000 */
[----:B------:R-:W-:Y:S01]  /*125c0*/  @P1 MUFU.LG2 R7, R7 ;  /* 0x0000000700071308 */ /* 0x000fe20000000c00 */
        /* <DEDUP_REMOVED lines=19> */
[----:B------:R-:W-:Y:S01]  /*12700*/  MOV R0, RZ ;  /* 0x000000ff00007202 */ /* 0x000fe20000000f00 */
[C---:B-1----:R-:W-:Y:S02]  /*12710*/  FMUL.FTZ R180, R2.reuse, R180 ;  /* 0x000000b402b47220 */ /* 0x042fe40000410000 */
[----:B------:R-:W-:-:S02]  /*12720*/  FMUL.FTZ R181, R2, R181 ;  /* 0x000000b502b57220 */ /* 0x000fc40000410000 */
[C---:B------:R-:W-:Y:S01]  /*12730*/  FMUL.FTZ R184, R2.reuse, R184 ;  /* 0x000000b802b87220 */ /* 0x040fe20000410000 */
[----:B------:R-:W1:Y:S01]  /*12740*/  @P0 MUFU.RCP R0, R6 ;  /* 0x0000000600000308 */ /* 0x000e620000001000 */
[C---:B------:R-:W-:Y:S02]  /*12750*/  FMUL.FTZ R185, R2.reuse, R185 ;  /* 0x000000b902b97220 */ /* 0x040fe40000410000 */
[C---:B------:R-:W-:Y:S02]  /*12760*/  FMUL.FTZ R136, R2.reuse, R136 ;  /* 0x0000008802887220 */ /* 0x040fe40000410000 */
[C---:B------:R-:W-:Y:S02]  /*12770*/  FMUL.FTZ R137, R2.reuse, R137 ;  /* 0x0000008902897220 */ /* 0x040fe40000410000 */
[C---:B------:R-:W-:Y:S01]  /*12780*/  FMUL.FTZ R140, R2.reuse, R140 ;  /* 0x0000008c028c7220 */ /* 0x040fe20000410000 */
[----:B------:R-:W2:Y:S01]  /*12790*/  @P0 MUFU.LG2 R6, R6 ;  /* 0x0000000600060308 */ /* 0x000ea20000000c00 */
        /* <DEDUP_REMOVED lines=98> */
[----:B--2---:R-:W-:Y:S02]  /*12dc0*/  @P0 FMUL.FTZ R4, R6, 0.69314718246459960938 ;  /* 0x3f31721806040820 */ /* 0x004fe40000410000 */
[----:B------:R-:W-:Y:S02]  /*12dd0*/  @P0 FMUL.FTZ R0, R8, c[0x0][0x2d0] ;  /* 0x0000b40008000a20 */ /* 0x000fe40000410000 */
[----:B------:R-:W-:-:S02]  /*12de0*/  @P3 FFMA.FTZ R18, R10, R169, R11 ;  /* 0x000000a90a123223 */ /* 0x000fc4000001000b */
[----:B------:R-:W-:Y:S02]  /*12df0*/  @P2 FFMA.FTZ R19, R5, R168, R9 ;  /* 0x000000a805132223 */ /* 0x000fe40000010009 */
[----:B------:R-:W-:Y:S02]  /*12e00*/  @P1 FFMA.FTZ R20, R2, R167, R7 ;  /* 0x000000a702141223 */ /* 0x000fe40000010007 */
[----:B------:R-:W-:Y:S02]  /*12e10*/  @P0 FFMA.FTZ R21, R0, R3, R4 ;  /* 0x0000000300150223 */ /* 0x000fe40000010004 */
.L_x_434:
        /* <DEDUP_REMOVED lines=227> */
.L_x_512:
[----:B-1----:R-:W-:Y:S05]  /*13c50*/  BSYNC B0 ;  /* 0x0000000000007941 */ /* 0x002fea0003800000 */
.L_x_511:
        /* <DEDUP_REMOVED lines=97> */
.L_x_514:
[----:B------:R-:W-:Y:S05]  /*14270*/  BSYNC B0 ;  /* 0x0000000000007941 */ /* 0x000fea0003800000 */
.L_x_513:
        /* <DEDUP_REMOVED lines=97> */
.L_x_516:
[----:B------:R-:W-:Y:S05]  /*14890*/  BSYNC B0 ;  /* 0x0000000000007941 */ /* 0x000fea0003800000 */
.L_x_515:
        /* <DEDUP_REMOVED lines=98> */
.L_x_510:
        /* <DEDUP_REMOVED lines=50> */
.L_x_517:
        /* <DEDUP_REMOVED lines=10> */
.L_x_1352:


//--------------------- .text._ZN7cutlass13device_kernelIN5flash19enable_sm80_to_sm89INS1_16FlashAttnFwdSm80INS1_25CollectiveMainloopFwdSm80ILi8ELi1ELb1EN4cute5tupleIJNS5_1CILi128EEENS7_ILi96EEES8_EEELi128ENS_6half_tEfNS_4arch4Sm80ELb0ELb1ELb0ELb1ELb0ELb0ELb1ELb1EEENS1_21CollectiveEpilogueFwdINS6_IJS8_S8_S9_EEENS6_IJNS7_ILi1EEESH_SH_EEESB_SD_Li256ELb1ELb1ELb1ELb0EEENS1_36VarlenDynamicPersistentTileSchedulerILi128ELi96ELi256ELi256ELb1ELb1ELb0ELb1ELb0ELb1EEEEEEEEEvNT_6ParamsE --------------------------
	.section	.text._ZN7cutlass13device_kernelIN5flash19enable_sm80_to_sm89INS1_16FlashAttnFwdSm80INS1_25CollectiveMainloopFwdSm80ILi8ELi1ELb1EN4cute5tupleIJNS5_1CILi128EEENS7_ILi96EEES8_EEELi128ENS_6half_tEfNS_4arch4Sm80ELb0ELb1ELb0ELb1ELb0ELb0ELb1ELb1EEENS1_21CollectiveEpilogueFwdINS6_IJS8_S8_S9_EEENS6_IJNS7_ILi1EEESH_SH_EEESB_SD_Li256ELb1ELb1ELb1ELb0EEENS1_36VarlenDynamicPersistentTileSchedulerILi128ELi96ELi256ELi256ELb1ELb1ELb0ELb1ELb0ELb1EEEEEEEEEvNT_6ParamsE,"ax",@progbits
	.sectioninfo	@"SHI_REGISTERS=255"
	.align	128
.text._ZN7cutlass13device_kernelIN5flash19enable_sm80_to_sm89INS1_16FlashAttnFwdSm80INS1_25CollectiveMainloopFwdSm80ILi8ELi1ELb1EN4cute5tupleIJNS5_1CILi128EEENS7_ILi96EEES8_EEELi128ENS_6half_tEfNS_4arch4Sm80ELb0ELb1ELb0ELb1ELb0ELb0ELb1ELb1EEENS1_21CollectiveEpilogueFwdINS6_IJS8_S8_S9_EEENS6_IJNS7_ILi1EEESH_SH_EEESB_SD_Li256ELb1ELb1ELb1ELb0EEENS1_36VarlenDynamicPersistentTileSchedulerILi128ELi96ELi256ELi256ELb1ELb1ELb0ELb1ELb0ELb1EEEEEEEEEvNT_6ParamsE:
        .type           _ZN7cutlass13device_kernelIN5flash19enable_sm80_to_sm89INS1_16FlashAttnFwdSm80INS1_25CollectiveMainloopFwdSm80ILi8ELi1ELb1EN4cute5tupleIJNS5_1CILi128EEENS7_ILi96EEES8_EEELi128ENS_6half_tEfNS_4arch4Sm80ELb0ELb1ELb0ELb1ELb0ELb0ELb1ELb1EEENS1_21CollectiveEpilogueFwdINS6_IJS8_S8_S9_EEENS6_IJNS7_ILi1EEESH_SH_EEESB_SD_Li256ELb1ELb1ELb1ELb0EEENS1_36VarlenDynamicPersistentTileSchedulerILi128ELi96ELi256ELi256ELb1ELb1ELb0ELb1ELb0ELb1EEEEEEEEEvNT_6ParamsE,@function
        .size           _ZN7cutlass13device_kernelIN5flash19enable_sm80_to_sm89INS1_16FlashAttnFwdSm80INS1_25CollectiveMainloopFwdSm80ILi8ELi1ELb1EN4cute5tupleIJNS5_1CILi128EEENS7_ILi96EEES8_EEELi128ENS_6half_tEfNS_4arch4Sm80ELb0ELb1ELb0ELb1ELb0ELb0ELb1ELb1EEENS1_21CollectiveEpilogueFwdINS6_IJS8_S8_S9_EEENS6_IJNS7_ILi1EEESH_SH_EEESB_SD_Li256ELb1ELb1ELb1ELb0EEENS1_36VarlenDynamicPersistentTileSchedulerILi128ELi96ELi256ELi256ELb1ELb1ELb0ELb1ELb0ELb1EEEEEEEEEvNT_6ParamsE,(.L_x_1353 - _ZN7cutlass13device_kernelIN5flash19enable_sm80_to_sm89INS1_16FlashAttnFwdSm80INS1_25CollectiveMainloopFwdSm80ILi8ELi1ELb1EN4cute5tupleIJNS5_1CILi128EEENS7_ILi96EEES8_EEELi128ENS_6half_tEfNS_4arch4Sm80ELb0ELb1ELb0ELb1ELb0ELb0ELb1ELb1EEENS1_21CollectiveEpilogueFwdINS6_IJS8_S8_S9_EEENS6_IJNS7_ILi1EEESH_SH_EEESB_SD_Li256ELb1ELb1ELb1ELb0EEENS1_36VarlenDynamicPersistentTileSchedulerILi128ELi96ELi256ELi256ELb1ELb1ELb0ELb1ELb0ELb1EEEEEEEEEvNT_6ParamsE)
        .other          _ZN7cutlass13device_kernelIN5flash19enable_sm80_to_sm89INS1_16FlashAttnFwdSm80INS1_25CollectiveMainloopFwdSm80ILi8ELi1ELb1EN4cute5tupleIJNS5_1CILi128EEENS7_ILi96EEES8_EEELi128ENS_6half_tEfNS_4arch4Sm80ELb0ELb1ELb0ELb1ELb0ELb0ELb1ELb1EEENS1_21CollectiveEpilogueFwdINS6_IJS8_S8_S9_EEENS6_IJNS7_ILi1EEESH_SH_EEESB_SD_Li256ELb1ELb1ELb1ELb0EEENS1_36VarlenDynamicPersistentTileSchedulerILi128ELi96ELi256ELi256ELb1ELb1ELb0ELb1ELb0ELb1EEEEEEEEEvNT_6ParamsE,@"STO_CUDA_ENTRY STV_DEFAULT"
_ZN7cutlass13device_kernelIN5flash19enable_sm80_to_sm89INS1_16FlashAttnFwdSm80INS1_25CollectiveMainloopFwdSm80ILi8ELi1ELb1EN4cute5tupleIJNS5_1CILi128EEENS7_ILi96EEES8_EEELi128ENS_6half_tEfNS_4arch4Sm80ELb0ELb1ELb0ELb1ELb0ELb0ELb1ELb1EEENS1_21CollectiveEpilogueFwdINS6_IJS8_S8_S9_EEENS6_IJNS7_ILi1EEESH_SH_EEESB_SD_Li256ELb1ELb1ELb1ELb0EEENS1_36VarlenDynamicPersistentTileSchedulerILi128ELi96ELi256ELi256ELb1ELb1ELb0ELb1ELb0ELb1EEEEEEEEEvNT_6ParamsE:
[----:B------:R-:W-:-:S03]  /*0000*/  MOV R1, c[0x0][0x28] ;  /* 0x00000a0000017a02 */ /* 0x000fc60000000f00 */
[----:B------:R-:W1:Y:S01]  /*0010*/  S2R R2, SR_TID.X ;  /* 0x0000000000027919 */ /* 0x000e620000002100 */
[----:B------:R-:W-:Y:S01]  /*0020*/  IADD3 R1, R1, -0x68, RZ ;  /* 0xffffff9801017810 */ /* 0x000fe20007ffe0ff */
[----:B------:R-:W-:Y:S01]  /*0030*/  ULDC.64 UR8, c[0x0][0x118] ;  /* 0x0000460000087ab9 */ /* 0x000fe20000000a00 */
[----:B-1----:R-:W-:-:S05]  /*0040*/  SHF.R.U32.HI R0, RZ, 0x5, R2 ;  /* 0x00000005ff007819 */ /* 0x002fca0000011602 */
[----:B------:R-:W1:Y:S02]  /*0050*/  SHFL.IDX PT, R3, R0, RZ, 0x1f ;  /* 0x00001fff00037589 */ /* 0x000e6400000e0000 */
[----:B-1----:R-:W-:Y:S02]  /*0060*/  ISETP.NE.AND P0, PT, R3, RZ, PT ;  /* 0x000000ff0300720c */ /* 0x002fe40003f05270 */
[----:B------:R-:W-:Y:S11]  /*0070*/  STL [R1+0x5c], R3 ;  /* 0x00005c0301007387 */ /* 0x000ff60000100800 */
[----:B------:R-:W-:Y:S06]  /*0080*/  @P0 BAR.SYNC.DEFER_BLOCKING 0x5, 0x100 ;  /* 0x0144000000000b1d */ /* 0x000fec0000010000 */
[----:B------:R-:W1:Y:S04]  /*0090*/  @P0 LDS.128 R4, [0xe100] ;  /* 0x00e10000ff040984 */ /* 0x000e680000000c00 */
[----:B-1----:R1:W-:Y:S04]  /*00a0*/  @P0 STL.64 [R1+0x28], R4 ;  /* 0x0000280401000387 */ /* 0x0023e80000100a00 */
[----:B------:R1:W-:Y:S04]  /*00b0*/  @P0 STL.64 [R1+0x30], R6 ;  /* 0x0000300601000387 */ /* 0x0003e80000100a00 */
[----:B------:R-:W-:Y:S06]  /*00c0*/  @P0 BAR.ARV 0x4, 0x100 ;  /* 0x0104000000000b1d */ /* 0x000fec0000002000 */
[----:B------:R-:W-:Y:S05]  /*00d0*/  @P0 BRA `(.L_x_518) ;  /* 0x00000ff000000947 */ /* 0x000fea0003800000 */
[----:B------:R-:W-:Y:S01]  /*00e0*/  LOP3.LUT R13, R2, 0x1f, RZ, 0xc0, !PT ;  /* 0x0000001f020d7812 */ /* 0x000fe200078ec0ff */
[----:B------:R-:W-:-:S02]  /*00f0*/  IMAD.MOV.U32 R10, RZ, RZ, RZ ;  /* 0x000000ffff0a7224 */ /* 0x000fc400078e00ff */
[----:B------:R-:W-:Y:S01]  /*0100*/  IMAD.MOV.U32 R8, RZ, RZ, RZ ;  /* 0x000000ffff087224 */ /* 0x000fe200078e00ff */
[----:B------:R-:W-:-:S04]  /*0110*/  ISETP.NE.AND P6, PT, R13, 0x1f, PT ;  /* 0x0000001f0d00780c */ /* 0x000fc80003fc5270 */
[----:B------:R-:W-:-:S13]  /*0120*/  ISETP.GE.OR P0, PT, R13, c[0x0][0x53c], !P6 ;  /* 0x00014f000d007a0c */ /* 0x000fda0007706670 */
[----:B-1----:R-:W-:Y:S02]  /*0130*/  @!P0 IMAD.MOV.U32 R4, RZ, RZ, 0x4 ;  /* 0x00000004ff048424 */ /* 0x002fe400078e00ff */
[----:B------:R-:W-:Y:S02]  /*0140*/  @!P0 IMAD.MOV.U32 R2, RZ, RZ, 0x4 ;  /* 0x00000004ff028424 */ /* 0x000fe400078e00ff */
[----:B------:R-:W-:-:S04]  /*0150*/  @!P0 IMAD.WIDE.U32 R4, R13, R4, c[0x0][0x580] ;  /* 0x000160000d048625 */ /* 0x000fc800078e0004 */
[C---:B------:R-:W-:Y:S01]  /*0160*/  @!P0 IMAD.WIDE.U32 R2, R13.reuse, R2, c[0x0][0x578] ;  /* 0x00015e000d028625 */ /* 0x040fe200078e0002 */
[----:B------:R-:W2:Y:S04]  /*0170*/  @!P0 LDG.E R10, [R4.64] ;  /* 0x00000008040a8981 */ /* 0x000ea8000c1e1900 */
[----:B------:R-:W2:Y:S01]  /*0180*/  @!P0 LDG.E R8, [R2.64] ;  /* 0x0000000802088981 */ /* 0x000ea2000c1e1900 */
[C---:B------:R-:W-:Y:S01]  /*0190*/  ISETP.NE.AND P5, PT, R13.reuse, RZ, PT ;  /* 0x000000ff0d00720c */ /* 0x040fe20003fa5270 */
[----:B------:R-:W1:Y:S01]  /*01a0*/  S2UR UR4, SR_CTAID.X ;  /* 0x00000000000479c3 */ /* 0x000e620000002500 */
[C---:B------:R-:W-:Y:S02]  /*01b0*/  ISETP.GE.U32.AND P4, PT, R13.reuse, 0x2, PT ;  /* 0x000000020d00780c */ /* 0x040fe40003f86070 */
[----:B------:R-:W-:-:S02]  /*01c0*/  ISETP.GE.U32.AND P3, PT, R13, 0x4, PT ;  /* 0x000000040d00780c */ /* 0x000fc40003f66070 */
[C---:B------:R-:W-:Y:S02]  /*01d0*/  ISETP.GE.U32.AND P2, PT, R13.reuse, 0x8, PT ;  /* 0x000000080d00780c */ /* 0x040fe40003f46070 */
[----:B------:R-:W-:Y:S02]  /*01e0*/  ISETP.GE.U32.AND P1, PT, R13, 0x10, PT ;  /* 0x000000100d00780c */ /* 0x000fe40003f26070 */
[----:B------:R-:W-:Y:S01]  /*01f0*/  MOV R6, RZ ;  /* 0x000000ff00067202 */ /* 0x000fe20000000f00 */
[----:B--2---:R-:W-:-:S05]  /*0200*/  IMAD R4, R10, R8, RZ ;  /* 0x000000080a047224 */ /* 0x004fca00078e02ff */
[----:B------:R-:W2:Y:S02]  /*0210*/  SHFL.UP PT, R0, R4, 0x1, RZ ;  /* 0x0420000004007989 */ /* 0x000ea400000e00ff */
[----:B--2---:R-:W-:-:S05]  /*0220*/  SEL R0, R0, RZ, P5 ;  /* 0x000000ff00007207 */ /* 0x004fca0002800000 */
[----:B------:R-:W-:-:S05]  /*0230*/  IMAD.IADD R4, R4, 0x1, R0 ;  /* 0x0000000104047824 */ /* 0x000fca00078e0200 */
[----:B------:R-:W2:Y:S02]  /*0240*/  SHFL.UP PT, R0, R4, 0x2, RZ ;  /* 0x0440000004007989 */ /* 0x000ea400000e00ff */
[----:B--2---:R-:W-:-:S04]  /*0250*/  SEL R0, R0, RZ, P4 ;  /* 0x000000ff00007207 */ /* 0x004fc80002000000 */
[----:B------:R-:W-:-:S05]  /*0260*/  IADD3 R4, R4, R0, RZ ;  /* 0x0000000004047210 */ /* 0x000fca0007ffe0ff */
[----:B------:R-:W2:Y:S02]  /*0270*/  SHFL.UP PT, R0, R4, 0x4, RZ ;  /* 0x0480000004007989 */ /* 0x000ea400000e00ff */
[----:B--2---:R-:W-:-:S05]  /*0280*/  SEL R0, R0, RZ, P3 ;  /* 0x000000ff00007207 */ /* 0x004fca0001800000 */
[----:B------:R-:W-:-:S05]  /*0290*/  IMAD.IADD R4, R4, 0x1, R0 ;  /* 0x0000000104047824 */ /* 0x000fca00078e0200 */
[----:B------:R-:W2:Y:S02]  /*02a0*/  SHFL.UP PT, R0, R4, 0x8, RZ ;  /* 0x0500000004007989 */ /* 0x000ea400000e00ff */
[----:B--2---:R-:W-:-:S05]  /*02b0*/  SEL R0, R0, RZ, P2 ;  /* 0x000000ff00007207 */ /* 0x004fca0001000000 */
[----:B------:R-:W-:-:S05]  /*02c0*/  IMAD.IADD R4, R4, 0x1, R0 ;  /* 0x0000000104047824 */ /* 0x000fca00078e0200 */
[----:B------:R-:W2:Y:S02]  /*02d0*/  SHFL.UP PT, R0, R4, 0x10, RZ ;  /* 0x0600000004007989 */ /* 0x000ea400000e00ff */
[----:B--2---:R-:W-:-:S05]  /*02e0*/  SEL R0, R0, RZ, P1 ;  /* 0x000000ff00007207 */ /* 0x004fca0000800000 */
[----:B------:R-:W-:-:S05]  /*02f0*/  IMAD.IADD R4, R4, 0x1, R0 ;  /* 0x0000000104047824 */ /* 0x000fca00078e0200 */
[----:B------:R-:W2:Y:S02]  /*0300*/  SHFL.IDX PT, R7, R4, 0x1f, 0x1f ;  /* 0x03e01f0004077f89 */ /* 0x000ea400000e0000 */
[----:B--2---:R-:W-:-:S04]  /*0310*/  IMAD R7, R7, c[0x0][0x538], RZ ;  /* 0x00014e0007077a24 */ /* 0x004fc800078e02ff */
[----:B------:R-:W-:Y:S01]  /*0320*/  IMAD.MOV.U32 R0, RZ, RZ, R7 ;  /* 0x000000ffff007224 */ /* 0x000fe200078e0007 */
[----:B-1----:R-:W-:-:S13]  /*0330*/  ISETP.GT.AND P0, PT, R7, UR4, PT ;  /* 0x0000000407007c0c */ /* 0x002fda000bf04270 */
[----:B------:R-:W-:Y:S05]  /*0340*/  @P0 BRA `(.L_x_519) ;  /* 0x0000027000000947 */ /* 0x000fea0003800000 */
[----:B------:R-:W-:Y:S02]  /*0350*/  MOV R7, R0 ;  /* 0x0000000000077202 */ /* 0x000fe40000000f00 */
[----:B------:R-:W-:-:S04]  /*0360*/  MOV R6, RZ ;  /* 0x000000ff00067202 */ /* 0x000fc80000000f00 */
.L_x_523:
        /* <DEDUP_REMOVED lines=12> */
[----:B------:R-:W2:Y:S04]  /*0430*/  @!P0 LDG.E R10, [R4.64] ;  /* 0x00000008040a8981 */ /* 0x000ea8000c1e1900 */
[----:B------:R-:W2:Y:S02]  /*0440*/  @!P0 LDG.E R8, [R2.64] ;  /* 0x0000000802088981 */ /* 0x000ea4000c1e1900 */
[----:B--2---:R-:W-:Y:S01]  /*0450*/  IMAD R5, R10, R8, RZ ;  /* 0x000000080a057224 */ /* 0x004fe200078e02ff */
[----:B------:R-:W-:Y:S05]  /*0460*/  BRA.DIV ~URZ, `(.L_x_521) ;  /* 0x000153327f007947 */ /* 0x000fea000b800000 */
[----:B------:R1:W2:Y:S02]  /*0470*/  SHFL.UP PT, R0, R5, 0x1, RZ ;  /* 0x0420000005007989 */ /* 0x0002a400000e00ff */
.L_x_650:
        /* <DEDUP_REMOVED lines=16> */
.L_x_651:
[----:B--2---:R-:W-:-:S05]  /*0580*/  IMAD R0, R0, c[0x0][0x538], RZ ;  /* 0x00014e0000007a24 */ /* 0x004fca00078e02ff */
[----:B------:R-:W-:-:S04]  /*0590*/  IADD3 R7, R0, R7, RZ ;  /* 0x0000000700077210 */ /* 0x000fc80007ffe0ff */
[----:B------:R-:W-:-:S13]  /*05a0*/  ISETP.GT.AND P0, PT, R7, UR4, PT ;  /* 0x0000000407007c0c */ /* 0x000fda000bf04270 */
[----:B-1----:R-:W-:Y:S05]  /*05b0*/  @!P0 BRA `(.L_x_523) ;  /* 0xfffffdb000008947 */ /* 0x002fea000383ffff */
.L_x_519:
[----:B------:R-:W-:-:S05]  /*05c0*/  IADD3 R11, -R0, R7, RZ ;  /* 0x00000007000b7210 */ /* 0x000fca0007ffe1ff */
[----:B------:R-:W-:-:S05]  /*05d0*/  IMAD R0, R4, c[0x0][0x538], R11 ;  /* 0x00014e0004007a24 */ /* 0x000fca00078e020b */
[----:B------:R-:W-:Y:S01]  /*05e0*/  ISETP.GT.AND P0, PT, R0, UR4, PT ;  /* 0x0000000400007c0c */ /* 0x000fe2000bf04270 */
[----:B------:R-:W-:-:S12]  /*05f0*/  BRA.DIV ~URZ, `(.L_x_524) ;  /* 0x000153c27f007947 */ /* 0x000fd8000b800000 */
[----:B------:R-:W-:-:S04]  /*0600*/  VOTE.ANY R7, PT, !P0 ;  /* 0x0000000000077806 */ /* 0x000fc800040e0100 */
.L_x_652:
[----:B------:R-:W1:Y:S02]  /*0610*/  POPC R0, R7 ;  /* 0x0000000700007309 */ /* 0x000e640000000000 */
[----:B-1----:R-:W-:-:S05]  /*0620*/  IADD3 R2, R0, R6, RZ ;  /* 0x0000000600027210 */ /* 0x002fca0007ffe0ff */
[----:B------:R1:W-:Y:S01]  /*0630*/  STL [R1+0x34], R2 ;  /* 0x0000340201007387 */ /* 0x0003e20000100800 */
[----:B------:R-:W-:Y:S05]  /*0640*/  BRA.DIV ~URZ, `(.L_x_525) ;  /* 0x000153c27f007947 */ /* 0x000fea000b800000 */
[----:B------:R2:W3:Y:S01]  /*0650*/  SHFL.IDX PT, R12, R10, R0, 0x1f ;  /* 0x00001f000a0c7589 */ /* 0x0004e200000e0000 */
[----:B------:R-:W-:-:S03]  /*0660*/  MOV R6, RZ ;  /* 0x000000ff00067202 */ /* 0x000fc60000000f00 */
[----:B------:R2:W4:Y:S04]  /*0670*/  SHFL.IDX PT, R10, R8, R0, 0x1f ;  /* 0x00001f00080a7589 */ /* 0x00052800000e0000 */
.L_x_653:
[----:B------:R-:W-:Y:S01]  /*0680*/  ISETP.NE.AND P0, PT, R7, RZ, PT ;  /* 0x000000ff0700720c */ /* 0x000fe20003f05270 */
[----:B------:R-:W-:-:S12]  /*0690*/  BSSY B0, `(.L_x_526) ;  /* 0x0000005000007945 */ /* 0x000fd80003800000 */
[----:B------:R-:W-:Y:S05]  /*06a0*/  @!P0 BRA `(.L_x_527) ;  /* 0x0000003000008947 */ /* 0x000fea0003800000 */
[----:B------:R-:W-:Y:S01]  /*06b0*/  IADD3 R5, R0, -0x1, RZ ;  /* 0xffffffff00057810 */ /* 0x000fe20007ffe0ff */
[----:B------:R-:W-:Y:S05]  /*06c0*/  BRA.DIV ~URZ, `(.L_x_528) ;  /* 0x000154227f007947 */ /* 0x000fea000b800000 */
[----:B------:R1:W2:Y:S02]  /*06d0*/  SHFL.IDX PT, R6, R4, R5, 0x1f ;  /* 0x00001f0504067589 */ /* 0x0002a400000e0000 */
.L_x_527:
[----:B------:R-:W-:Y:S05]  /*06e0*/  BSYNC B0 ;  /* 0x0000000000007941 */ /* 0x000fea0003800000 */
.L_x_526:
[----:B--2---:R-:W-:Y:S01]  /*06f0*/  IMAD R0, R6, c[0x0][0x538], R11 ;  /* 0x00014e0006007a24 */ /* 0x004fe200078e020b */
[----:B----4-:R-:W-:Y:S01]  /*0700*/  ISETP.NE.AND P0, PT, R10, 0x1, PT ;  /* 0x000000010a00780c */ /* 0x010fe20003f05270 */
[----:B------:R-:W-:Y:S03]  /*0710*/  BSSY B0, `(.L_x_529) ;  /* 0x0000089000007945 */ /* 0x000fe60003800000 */
[----:B------:R2:W-:Y:S01]  /*0720*/  STL [R1+0x28], R0 ;  /* 0x0000280001007387 */ /* 0x0005e20000100800 */
[----:B------:R-:W-:-:S08]  /*0730*/  IADD3 R9, -R0, UR4, RZ ;  /* 0x0000000400097c10 */ /* 0x000fd0000fffe1ff */
[----:B------:R-:W-:Y:S05]  /*0740*/  @!P0 BRA `(.L_x_530) ;  /* 0x000003f000008947 */ /* 0x000fea0003800000 */
[-C--:B--23--:R-:W-:Y:S02]  /*0750*/  IABS R0, R12.reuse ;  /* 0x0000000c00007213 */ /* 0x08cfe40000000000 */
[----:B------:R-:W-:-:S03]  /*0760*/  IABS R6, R12 ;  /* 0x0000000c00067213 */ /* 0x000fc60000000000 */
[----:B-1----:R-:W-:Y:S01]  /*0770*/  IMAD.MOV.U32 R5, RZ, RZ, R0 ;  /* 0x000000ffff057224 */ /* 0x002fe200078e0000 */
[----:B------:R-:W-:-:S03]  /*0780*/  IABS R0, R10 ;  /* 0x0000000a00007213 */ /* 0x000fc60000000000 */
[----:B------:R-:W1:Y:S02]  /*0790*/  I2F.RP R2, R5 ;  /* 0x0000000500027306 */ /* 0x000e640000209400 */
[----:B------:R-:W-:Y:S01]  /*07a0*/  IMAD.MOV.U32 R8, RZ, RZ, R0 ;  /* 0x000000ffff087224 */ /* 0x000fe200078e0000 */
[----:B------:R-:W-:-:S05]  /*07b0*/  IABS R0, R9 ;  /* 0x0000000900007213 */ /* 0x000fca0000000000 */
[----:B------:R-:W-:Y:S08]  /*07c0*/  I2F.RP R7, R8 ;  /* 0x0000000800077306 */ /* 0x000ff00000209400 */
[----:B-1----:R-:W1:Y:S02]  /*07d0*/  MUFU.RCP R2, R2 ;  /* 0x0000000200027308 */ /* 0x002e640000001000 */
[----:B-1----:R-:W-:-:S06]  /*07e0*/  IADD3 R2, R2, 0xffffffe, RZ ;  /* 0x0ffffffe02027810 */ /* 0x002fcc0007ffe0ff */
[----:B------:R-:W1:Y:S02]  /*07f0*/  F2I.FTZ.U32.TRUNC.NTZ R3, R2 ;  /* 0x0000000200037305 */ /* 0x000e64000021f000 */
[----:B-1----:R-:W-:-:S04]  /*0800*/  IMAD.MOV R2, RZ, RZ, -R3 ;  /* 0x000000ffff027224 */ /* 0x002fc800078e0a03 */
[----:B------:R-:W-:Y:S02]  /*0810*/  IMAD R4, R2, R5, RZ ;  /* 0x0000000502047224 */ /* 0x000fe400078e02ff */
[----:B------:R-:W-:-:S04]  /*0820*/  IMAD.MOV.U32 R2, RZ, RZ, RZ ;  /* 0x000000ffff027224 */ /* 0x000fc800078e00ff */
[----:B------:R-:W-:Y:S01]  /*0830*/  IMAD.HI.U32 R2, R3, R4, R2 ;  /* 0x0000000403027227 */ /* 0x000fe200078e0002 */
[----:B------:R-:W-:-:S03]  /*0840*/  MOV R3, R0 ;  /* 0x0000000000037202 */ /* 0x000fc60000000f00 */
[----:B------:R-:W-:Y:S02]  /*0850*/  IMAD.MOV R0, RZ, RZ, -R6 ;  /* 0x000000ffff007224 */ /* 0x000fe400078e0a06 */
        /* <DEDUP_REMOVED lines=28> */
[----:B------:R-:W-:-:S03]  /*0a20*/  IMAD.MOV R5, RZ, RZ, -R4 ;  /* 0x000000ffff057224 */ /* 0x000fc600078e0a04 */
        /* <DEDUP_REMOVED lines=10> */
[----:B------:R-:W-:-:S04]  /*0ad0*/  IMAD.MOV R2, RZ, RZ, -R0 ;  /* 0x000000ffff027224 */ /* 0x000fc800078e0a00 */
[C---:B------:R-:W-:Y:S01]  /*0ae0*/  IMAD R3, R10.reuse, R2, R4 ;  /* 0x000000020a037224 */ /* 0x040fe200078e0204 */
[----:B------:R-:W-:Y:S01]  /*0af0*/  LEA R2, R10, R0, 0x18 ;  /* 0x000000000a027211 */ /* 0x000fe200078ec0ff */
[----:B------:R-:W-:-:S04]  /*0b00*/  IMAD R0, R12, R5, R9 ;  /* 0x000000050c007224 */ /* 0x000fc800078e0209 */
[----:B------:R-:W-:-:S05]  /*0b10*/  IMAD R2, R3, 0x10000, R2 ;  /* 0x0001000003027824 */ /* 0x000fca00078e0202 */
[----:B------:R1:W-:Y:S01]  /*0b20*/  STL [R1+0x30], R2 ;  /* 0x0000300201007387 */ /* 0x0003e20000100800 */
[----:B------:R-:W-:Y:S05]  /*0b30*/  BRA `(.L_x_531) ;  /* 0x0000046000007947 */ /* 0x000fea0003800000 */
.L_x_530:
[----:B------:R-:W4:Y:S01]  /*0b40*/  LDL R3, [R1+0x34] ;  /* 0x0000340001037983 */ /* 0x000f220000100800 */
[----:B-1----:R-:W-:-:S04]  /*0b50*/  IMAD.MOV.U32 R2, RZ, RZ, 0x4 ;  /* 0x00000004ff027424 */ /* 0x002fc800078e00ff */
[----:B----4-:R-:W-:-:S05]  /*0b60*/  IMAD.WIDE R2, R3, R2, c[0x0][0x590] ;  /* 0x0001640003027625 */ /* 0x010fca00078e0202 */
[----:B------:R-:W4:Y:S02]  /*0b70*/  LDG.E R7, [R2.64] ;  /* 0x0000000802077981 */ /* 0x000f24000c1e1900 */
[----:B---34-:R-:W-:-:S05]  /*0b80*/  IMAD R11, R7, R12, RZ ;  /* 0x0000000c070b7224 */ /* 0x018fca00078e02ff */
[-C--:B--2---:R-:W-:Y:S02]  /*0b90*/  IABS R0, R11.reuse ;  /* 0x0000000b00007213 */ /* 0x084fe40000000000 */
[----:B------:R-:W-:-:S03]  /*0ba0*/  IABS R8, R11 ;  /* 0x0000000b00087213 */ /* 0x000fc60000000000 */
[----:B------:R-:W-:-:S04]  /*0bb0*/  IMAD.MOV.U32 R6, RZ, RZ, R0 ;  /* 0x000000ffff067224 */ /* 0x000fc800078e0000 */
        /* <DEDUP_REMOVED lines=8> */
[----:B------:R-:W-:Y:S01]  /*0c40*/  MOV R5, R0 ;  /* 0x0000000000057202 */ /* 0x000fe20000000f00 */
[----:B------:R-:W-:-:S04]  /*0c50*/  IMAD.MOV.U32 R2, RZ, RZ, RZ ;  /* 0x000000ffff027224 */ /* 0x000fc800078e00ff */
[----:B------:R-:W-:-:S04]  /*0c60*/  IMAD.HI.U32 R0, R3, R4, R2 ;  /* 0x0000000403007227 */ /* 0x000fc800078e0002 */
[----:B------:R-:W-:Y:S02]  /*0c70*/  IMAD.MOV R2, RZ, RZ, -R8 ;  /* 0x000000ffff027224 */ /* 0x000fe400078e0a08 */
        /* <DEDUP_REMOVED lines=9> */
[----:B------:R-:W-:-:S04]  /*0d10*/  @P2 IADD3 R0, R0, 0x1, RZ ;  /* 0x0000000100002810 */ /* 0x000fc80007ffe0ff */
[----:B------:R-:W-:-:S05]  /*0d20*/  MOV R4, R0 ;  /* 0x0000000000047202 */ /* 0x000fca0000000f00 */
[----:B------:R-:W-:Y:S01]  /*0d30*/  @!P0 IMAD.MOV R4, RZ, RZ, -R4 ;  /* 0x000000ffff048224 */ /* 0x000fe200078e0a04 */
[----:B------:R-:W-:-:S05]  /*0d40*/  @!P1 LOP3.LUT R4, RZ, R11, RZ, 0x33, !PT ;  /* 0x0000000bff049212 */ /* 0x000fca00078e33ff */
[----:B------:R-:W-:-:S05]  /*0d50*/  IMAD R10, R7, R4, RZ ;  /* 0x00000004070a7224 */ /* 0x000fca00078e02ff */
[----:B------:R-:W-:-:S04]  /*0d60*/  IADD3 R0, -R10, c[0x0][0x538], RZ ;  /* 0x00014e000a007a10 */ /* 0x000fc80007ffe1ff */
[----:B------:R-:W-:-:S04]  /*0d70*/  IMNMX R6, R7, R0, PT ;  /* 0x0000000007067217 */ /* 0x000fc80003800200 */
[----:B------:R-:W-:-:S05]  /*0d80*/  IABS R0, R6 ;  /* 0x0000000600007213 */ /* 0x000fca0000000000 */
[----:B------:R-:W-:-:S04]  /*0d90*/  IMAD.MOV.U32 R5, RZ, RZ, R0 ;  /* 0x000000ffff057224 */ /* 0x000fc800078e0000 */
[----:B------:R-:W1:Y:S08]  /*0da0*/  I2F.RP R2, R5 ;  /* 0x0000000500027306 */ /* 0x000e700000209400 */
[----:B-1----:R-:W1:Y:S02]  /*0db0*/  MUFU.RCP R2, R2 ;  /* 0x0000000200027308 */ /* 0x002e640000001000 */
[----:B-1----:R-:W-:-:S06]  /*0dc0*/  IADD3 R2, R2, 0xffffffe, RZ ;  /* 0x0ffffffe02027810 */ /* 0x002fcc0007ffe0ff */
[----:B------:R1:W2:Y:S02]  /*0dd0*/  F2I.FTZ.U32.TRUNC.NTZ R3, R2 ;  /* 0x0000000200037305 */ /* 0x0002a4000021f000 */
[----:B-1----:R-:W-:Y:S01]  /*0de0*/  IMAD.MOV R2, RZ, RZ, -R4 ;  /* 0x000000ffff027224 */ /* 0x002fe200078e0a04 */
[----:B--2---:R-:W-:-:S03]  /*0df0*/  IADD3 R0, RZ, -R3, RZ ;  /* 0x80000003ff007210 */ /* 0x004fc60007ffe0ff */
[----:B------:R-:W-:Y:S01]  /*0e00*/  IMAD R8, R11, R2, R9 ;  /* 0x000000020b087224 */ /* 0x000fe200078e0209 */
[----:B------:R-:W-:Y:S01]  /*0e10*/  IABS R9, R6 ;  /* 0x0000000600097213 */ /* 0x000fe20000000000 */
[----:B------:R-:W-:-:S03]  /*0e20*/  IMAD.MOV.U32 R2, RZ, RZ, R0 ;  /* 0x000000ffff027224 */ /* 0x000fc600078e0000 */
[----:B------:R-:W-:Y:S01]  /*0e30*/  IABS R0, R8 ;  /* 0x0000000800007213 */ /* 0x000fe20000000000 */
[----:B------:R-:W-:Y:S02]  /*0e40*/  IMAD R7, R2, R5, RZ ;  /* 0x0000000502077224 */ /* 0x000fe400078e02ff */
[----:B------:R-:W-:Y:S02]  /*0e50*/  IMAD.MOV.U32 R2, RZ, RZ, RZ ;  /* 0x000000ffff027224 */ /* 0x000fe400078e00ff */
[----:B------:R-:W-:Y:S01]  /*0e60*/  IMAD.MOV.U32 R4, RZ, RZ, R0 ;  /* 0x000000ffff047224 */ /* 0x000fe200078e0000 */
[----:B------:R-:W-:Y:S01]  /*0e70*/  IADD3 R0, RZ, -R9, RZ ;  /* 0x80000009ff007210 */ /* 0x000fe20007ffe0ff */
[----:B------:R-:W-:-:S04]  /*0e80*/  IMAD.HI.U32 R3, R3, R7, R2 ;  /* 0x0000000703037227 */ /* 0x000fc800078e0002 */
[----:B------:R-:W-:Y:S02]  /*0e90*/  IMAD.MOV.U32 R2, RZ, RZ, R0 ;  /* 0x000000ffff027224 */ /* 0x000fe400078e0000 */
[----:B------:R-:W-:Y:S01]  /*0ea0*/  IMAD.HI.U32 R0, R3, R4, RZ ;  /* 0x0000000403007227 */ /* 0x000fe200078e00ff */
[----:B------:R-:W-:-:S03]  /*0eb0*/  IADD3 R3, R10, 0x1000000, R8 ;  /* 0x010000000a037810 */ /* 0x000fc60007ffe008 */
[----:B------:R-:W-:-:S05]  /*0ec0*/  IMAD R2, R0, R2, R4 ;  /* 0x0000000200027224 */ /* 0x000fca00078e0204 */
[----:B------:R-:W-:-:S13]  /*0ed0*/  ISETP.GT.U32.AND P1, PT, R5, R2, PT ;  /* 0x000000020500720c */ /* 0x000fda0003f24070 */
[----:B------:R-:W-:Y:S01]  /*0ee0*/  @!P1 IMAD.IADD R2, R2, 0x1, -R5 ;  /* 0x0000000102029824 */ /* 0x000fe200078e0a05 */
[----:B------:R-:W-:Y:S02]  /*0ef0*/  @!P1 IADD3 R0, R0, 0x1, RZ ;  /* 0x0000000100009810 */ /* 0x000fe40007ffe0ff */
[----:B------:R-:W-:Y:S02]  /*0f00*/  ISETP.NE.AND P1, PT, R6, RZ, PT ;  /* 0x000000ff0600720c */ /* 0x000fe40003f25270 */
[----:B------:R-:W-:Y:S02]  /*0f10*/  ISETP.GE.U32.AND P2, PT, R2, R5, PT ;  /* 0x000000050200720c */ /* 0x000fe40003f46070 */
[----:B------:R-:W-:-:S04]  /*0f20*/  LOP3.LUT R2, R8, R6, RZ, 0x3c, !PT ;  /* 0x0000000608027212 */ /* 0x000fc800078e3cff */
[----:B------:R-:W-:Y:S01]  /*0f30*/  ISETP.GE.AND P0, PT, R2, RZ, PT ;  /* 0x000000ff0200720c */ /* 0x000fe20003f06270 */
[----:B------:R-:W-:-:S06]  /*0f40*/  IMAD.MOV R2, RZ, RZ, -R6 ;  /* 0x000000ffff027224 */ /* 0x000fcc00078e0a06 */
[----:B------:R-:W-:-:S06]  /*0f50*/  @P2 IADD3 R0, R0, 0x1, RZ ;  /* 0x0000000100002810 */ /* 0x000fcc0007ffe0ff */
[----:B------:R-:W-:Y:S02]  /*0f60*/  @!P0 IADD3 R0, -R0, RZ, RZ ;  /* 0x000000ff00008210 */ /* 0x000fe40007ffe1ff */
[----:B------:R-:W-:-:S05]  /*0f70*/  @!P1 LOP3.LUT R0, RZ, R6, RZ, 0x33, !PT ;  /* 0x00000006ff009212 */ /* 0x000fca00078e33ff */
[----:B------:R-:W-:-:S05]  /*0f80*/  IMAD R2, R0, R2, R3 ;  /* 0x0000000200027224 */ /* 0x000fca00078e0203 */
[----:B------:R1:W-:Y:S02]  /*0f90*/  STL [R1+0x30], R2 ;  /* 0x0000300201007387 */ /* 0x0003e40000100800 */
.L_x_531:
[----:B------:R-:W-:Y:S05]  /*0fa0*/  BSYNC B0 ;  /* 0x0000000000007941 */ /* 0x000fea0003800000 */
.L_x_529:
[----:B------:R-:W-:-:S04]  /*0fb0*/  LOP3.LUT R0, RZ, R0, RZ, 0x33, !PT ;  /* 0x00000000ff007212 */ /* 0x000fc800078e33ff */
[----:B------:R-:W-:-:S05]  /*0fc0*/  IADD3 R0, R0, R12, RZ ;  /* 0x0000000c00007210 */ /* 0x000fca0007ffe0ff */
[----:B------:R2:W-:Y:S01]  /*0fd0*/  STL [R1+0x2c], R0 ;  /* 0x00002c0001007387 */ /* 0x0005e20000100800 */
[----:B------:R-:W-:Y:S05]  /*0fe0*/  BRA `(.L_x_532) ;  /* 0x0000006000007947 */ /* 0x000fea0003800000 */
.L_x_520:
[----:B------:R-:W-:Y:S01]  /*0ff0*/  MOV R0, UR4 ;  /* 0x0000000400007c02 */ /* 0x000fe20008000f00 */
[----:B------:R-:W-:Y:S04]  /*1000*/  STL [R1+0x2c], RZ ;  /* 0x00002cff01007387 */ /* 0x000fe80000100800 */
[----:B------:R-:W-:Y:S04]  /*1010*/  STL [R1+0x30], RZ ;  /* 0x000030ff01007387 */ /* 0x000fe80000100800 */
[----:B------:R1:W-:Y:S02]  /*1020*/  STL [R1+0x28], R0 ;  /* 0x0000280001007387 */ /* 0x0003e40000100800 */
[----:B-1----:R-:W-:-:S05]  /*1030*/  MOV R0, c[0x0][0x53c] ;  /* 0x00014f0000007a02 */ /* 0x002fca0000000f00 */
[----:B------:R1:W-:Y:S02]  /*1040*/  STL [R1+0x34], R0 ;  /* 0x0000340001007387 */ /* 0x0003e40000100800 */
.L_x_532:
[----:B------:R-:W3:Y:S04]  /*1050*/  LDL R4, [R1+0x28] ;  /* 0x0000280001047983 */ /* 0x000ee80000100800 */
[----:B------:R-:W3:Y:S04]  /*1060*/  LDL R5, [R1+0x2c] ;  /* 0x00002c0001057983 */ /* 0x000ee80000100800 */
[----:B------:R-:W3:Y:S04]  /*1070*/  LDL R6, [R1+0x30] ;  /* 0x0000300001067983 */ /* 0x000ee80000100800 */
[----:B------:R-:W3:Y:S01]  /*1080*/  LDL R7, [R1+0x34] ;  /* 0x0000340001077983 */ /* 0x000ee20000100800 */
[----:B------:R-:W-:Y:S01]  /*1090*/  ISETP.NE.AND P0, PT, R13, RZ, PT ;  /* 0x000000ff0d00720c */ /* 0x000fe20003f05270 */
[----:B------:R-:W-:-:S12]  /*10a0*/  WARPSYNC 0xffffffff ;  /* 0xffffffff00007948 */ /* 0x000fd80003800000 */
[----:B---3--:R3:W-:Y:S04]  /*10b0*/  @!P0 STS.128 [0xe100], R4 ;  /* 0x00e10004ff008388 */ /* 0x0087e80000000c00 */
[----:B------:R-:W-:Y:S06]  /*10c0*/  BAR.ARV 0x5, 0x100 ;  /* 0x0144000000007b1d */ /* 0x000fec0000002000 */
.L_x_518:
[----:B-12---:R-:W2:Y:S02]  /*10d0*/  LDL R0, [R1+0x34] ;  /* 0x0000340001007983 */ /* 0x006ea40000100800 */
[----:B--2---:R-:W-:-:S13]  /*10e0*/  ISETP.GE.AND P0, PT, R0, c[0x0][0x53c], PT ;  /* 0x00014f0000007a0c */ /* 0x004fda0003f06270 */
        /* <DEDUP_REMOVED lines=8> */
[----:B---3--:R-:W-:-:S02]  /*1170*/  SHF.R.S32.HI R6, RZ, 0x2, R15 ;  /* 0x00000002ff067819 */ /* 0x008fc4000001140f */
[----:B------:R-:W-:Y:S02]  /*1180*/  LOP3.LUT R0, R0, 0xfffffffe, RZ, 0xc0, !PT ;  /* 0xfffffffe00007812 */ /* 0x000fe400078ec0ff */
[----:B------:R-:W-:Y:S02]  /*1190*/  SHF.R.S32.HI R18, RZ, 0x3, R14 ;  /* 0x00000003ff127819 */ /* 0x000fe4000001140e */
[----:B------:R-:W-:Y:S01]  /*11a0*/  LOP3.LUT R7, R14, 0xfffffff8, RZ, 0xc0, !PT ;  /* 0xfffffff80e077812 */ /* 0x000fe200078ec0ff */
[----:B------:R-:W-:Y:S01]  /*11b0*/  IMAD.IADD R13, R3, 0x1, -R0 ;  /* 0x00000001030d7824 */ /* 0x000fe200078e0a00 */
[----:B------:R-:W-:Y:S01]  /*11c0*/  LOP3.LUT R0, R2, 0xfffffff0, RZ, 0xc0, !PT ;  /* 0xfffffff002007812 */ /* 0x000fe200078ec0ff */
[----:B------:R-:W-:Y:S01]  /*11d0*/  IMAD.SHL.U32 R4, R18, 0x40, RZ ;  /* 0x0000004012047824 */ /* 0x000fe200078e00ff */
[----:B------:R-:W-:Y:S01]  /*11e0*/  SHF.R.S32.HI R2, RZ, 0x1f, R15 ;  /* 0x0000001fff027819 */ /* 0x000fe2000001140f */
[C---:B------:R-:W-:Y:S01]  /*11f0*/  IMAD.IADD R7, R19.reuse, 0x1, -R7 ;  /* 0x0000000113077824 */ /* 0x040fe200078e0a07 */
[----:B------:R-:W-:Y:S01]  /*1200*/  LEA.HI R11, R12, R19, RZ, 0x5 ;  /* 0x000000130c0b7211 */ /* 0x000fe200078f28ff */
[----:B------:R-:W-:Y:S01]  /*1210*/  IMAD.IADD R0, R19, 0x1, -R0 ;  /* 0x0000000113007824 */ /* 0x000fe200078e0a00 */
[----:B------:R-:W-:Y:S01]  /*1220*/  LEA.HI R2, R2, R6, RZ, 0x3 ;  /* 0x0000000602027211 */ /* 0x000fe200078f18ff */
[C---:B------:R-:W-:Y:S01]  /*1230*/  IMAD.SHL.U32 R246, R7.reuse, 0x8, RZ ;  /* 0x0000000807f67824 */ /* 0x040fe200078e00ff */
[----:B------:R-:W-:Y:S01]  /*1240*/  SHF.R.S32.HI R208, RZ, 0x5, R11 ;  /* 0x00000005ffd07819 */ /* 0x000fe2000001140b */
[----:B------:R-:W-:Y:S01]  /*1250*/  IMAD.SHL.U32 R9, R7, 0x40, RZ ;  /* 0x0000004007097824 */ /* 0x000fe200078e00ff */
[----:B------:R-:W-:-:S02]  /*1260*/  SHF.R.S32.HI R5, RZ, 0x1f, R0 ;  /* 0x0000001fff057819 */ /* 0x000fc40000011400 */
[----:B------:R-:W-:Y:S02]  /*1270*/  LOP3.LUT R3, R2, 0xfffffff8, RZ, 0xc0, !PT ;  /* 0xfffffff802037812 */ /* 0x000fe400078ec0ff */
[----:B------:R-:W-:Y:S02]  /*1280*/  LOP3.LUT R2, R4, 0x1c0, RZ, 0xc0, !PT ;  /* 0x000001c004027812 */ /* 0x000fe400078ec0ff */
[----:B------:R-:W-:Y:S01]  /*1290*/  LEA.HI R10, R5, R0, RZ, 0x3 ;  /* 0x00000000050a7211 */ /* 0x000fe200078f18ff */
[----:B------:R-:W-:Y:S01]  /*12a0*/  IMAD.IADD R6, R6, 0x1, -R3 ;  /* 0x0000000106067824 */ /* 0x000fe200078e0a03 */
[----:B------:R-:W-:Y:S02]  /*12b0*/  SHF.R.U32.HI R4, RZ, 0x3, R2 ;  /* 0x00000003ff047819 */ /* 0x000fe40000011602 */
[----:B------:R-:W-:Y:S02]  /*12c0*/  LOP3.LUT R3, R2, 0x38, R246, 0xf8, !PT ;  /* 0x0000003802037812 */ /* 0x000fe400078ef8f6 */
[----:B------:R-:W-:-:S02]  /*12d0*/  LOP3.LUT R2, R10, 0xfffffff8, RZ, 0xc0, !PT ;  /* 0xfffffff80a027812 */ /* 0x000fc400078ec0ff */
[----:B------:R-:W-:Y:S02]  /*12e0*/  LOP3.LUT R8, R3, R4, RZ, 0x3c, !PT ;  /* 0x0000000403087212 */ /* 0x000fe400078e3cff */
[----:B------:R-:W-:Y:S01]  /*12f0*/  SHF.R.S32.HI R3, RZ, 0x1f, R11 ;  /* 0x0000001fff037819 */ /* 0x000fe2000001140b */
[----:B------:R-:W-:Y:S01]  /*1300*/  IMAD.IADD R5, R0, 0x1, -R2 ;  /* 0x0000000100057824 */ /* 0x000fe200078e0a02 */
[----:B------:R-:W-:Y:S02]  /*1310*/  LOP3.LUT R2, R11, 0xffffffe0, RZ, 0xc0, !PT ;  /* 0xffffffe00b027812 */ /* 0x000fe400078ec0ff */
[----:B------:R-:W-:Y:S02]  /*1320*/  LOP3.LUT R0, R9, 0x1c0, RZ, 0xc0, !PT ;  /* 0x000001c009007812 */ /* 0x000fe400078ec0ff */
[----:B------:R-:W-:Y:S01]  /*1330*/  LEA.HI R9, R12, R19, RZ, 0x6 ;  /* 0x000000130c097211 */ /* 0x000fe200078f30ff */
[----:B------:R-:W-:Y:S01]  /*1340*/  IMAD.IADD R17, R19, 0x1, -R2 ;  /* 0x0000000113117824 */ /* 0x000fe200078e0a02 */
[----:B------:R-:W-:Y:S01]  /*1350*/  LOP3.LUT R4, R0, 0x8, R14, 0xf8, !PT ;  /* 0x0000000800047812 */ /* 0x000fe200078ef80e */
[----:B------:R-:W-:Y:S01]  /*1360*/  IMAD.MOV.U32 R14, RZ, RZ, 0x20 ;  /* 0x00000020ff0e7424 */ /* 0x000fe200078e00ff */
[----:B------:R-:W-:-:S02]  /*1370*/  SHF.R.U32.HI R2, RZ, 0x3, R0 ;  /* 0x00000003ff027819 */ /* 0x000fc40000011600 */
[----:B------:R-:W-:Y:S02]  /*1380*/  LEA.HI R0, R3, R208, RZ, 0x3 ;  /* 0x000000d003007211 */ /* 0x000fe400078f18ff */
[----:B------:R-:W-:Y:S02]  /*1390*/  SHF.R.S32.HI R3, RZ, 0x1f, R17 ;  /* 0x0000001fff037819 */ /* 0x000fe40000011411 */
[----:B------:R-:W-:Y:S01]  /*13a0*/  LOP3.LUT R12, R4, R2, RZ, 0x3c, !PT ;  /* 0x00000002040c7212 */ /* 0x000fe200078e3cff */
[----:B------:R-:W-:Y:S01]  /*13b0*/  IMAD.SHL.U32 R2, R9, 0x8, RZ ;  /* 0x0000000809027824 */ /* 0x000fe200078e00ff */
[----:B------:R-:W-:Y:S02]  /*13c0*/  LOP3.LUT R0, R0, 0xffffff8, RZ, 0xc0, !PT ;  /* 0x0ffffff800007812 */ /* 0x000fe400078ec0ff */
[----:B------:R-:W-:Y:S02]  /*13d0*/  LEA.HI R9, R3, R17, RZ, 0x2 ;  /* 0x0000001103097211 */ /* 0x000fe400078f10ff */
[----:B------:R-:W-:-:S02]  /*13e0*/  LOP3.LUT R3, R6, 0x1, RZ, 0xc0, !PT ;  /* 0x0000000106037812 */ /* 0x000fc400078ec0ff */
[----:B------:R-:W-:Y:S01]  /*13f0*/  LOP3.LUT R213, R8, 0x7ffffe00, R2, 0xf8, !PT ;  /* 0x7ffffe0008d57812 */ /* 0x000fe200078ef802 */
[----:B------:R-:W-:Y:S01]  /*1400*/  IMAD.IADD R2, R208, 0x1, -R0 ;  /* 0x00000001d0027824 */ /* 0x000fe200078e0a00 */
[----:B------:R-:W-:Y:S02]  /*1410*/  SHF.R.S32.HI R0, RZ, 0x2, R9 ;  /* 0x00000002ff007819 */ /* 0x000fe40000011409 */
[----:B------:R-:W-:Y:S01]  /*1420*/  ISETP.NE.U32.AND P0, PT, R3, 0x1, PT ;  /* 0x000000010300780c */ /* 0x000fe20003f05070 */
[----:B------:R-:W-:Y:S01]  /*1430*/  IMAD.SHL.U32 R3, R5, 0x40, RZ ;  /* 0x0000004005037824 */ /* 0x000fe200078e00ff */
[----:B------:R-:W-:Y:S01]  /*1440*/  LOP3.LUT R4, R15, 0xfffffffc, RZ, 0xc0, !PT ;  /* 0xfffffffc0f047812 */ /* 0x000fe200078ec0ff */
[----:B------:R-:W-:Y:S01]  /*1450*/  IMAD R16, R2, 0x10, R0 ;  /* 0x0000001002107824 */ /* 0x000fe200078e0200 */
[----:B------:R-:W-:Y:S01]  /*1460*/  LOP3.LUT P4, RZ, R5, 0x2, RZ, 0xc0, !PT ;  /* 0x0000000205ff7812 */ /* 0x000fe2000788c0ff */
[----:B------:R-:W-:Y:S01]  /*1470*/  IMAD.SHL.U32 R2, R13, 0x8, RZ ;  /* 0x000000080d027824 */ /* 0x000fe200078e00ff */
[----:B------:R-:W-:Y:S01]  /*1480*/  LOP3.LUT R0, R3, 0x1c0, RZ, 0xc0, !PT ;  /* 0x000001c003007812 */ /* 0x000fe200078ec0ff */
[----:B------:R-:W-:Y:S01]  /*1490*/  IMAD.IADD R3, R19, 0x1, -R4 ;  /* 0x0000000113037824 */ /* 0x000fe200078e0a04 */
[----:B------:R-:W-:Y:S01]  /*14a0*/  LOP3.LUT P3, RZ, R5, 0x4, RZ, 0xc0, !PT ;  /* 0x0000000405ff7812 */ /* 0x000fe2000786c0ff */
[----:B------:R-:W-:Y:S01]  /*14b0*/  IMAD.SHL.U32 R4, R6, 0x40, RZ ;  /* 0x0000004006047824 */ /* 0x000fe200078e00ff */
[----:B------:R-:W-:Y:S01]  /*14c0*/  LOP3.LUT R5, R0, 0x8, R2, 0xf8, !PT ;  /* 0x0000000800057812 */ /* 0x000fe200078ef802 */
[----:B------:R-:W-:Y:S01]  /*14d0*/  STL [R1+0x60], R16 ;  /* 0x0000601001007387 */ /* 0x000fe20000100800 */
[----:B------:R-:W-:Y:S01]  /*14e0*/  SHF.R.U32.HI R2, RZ, 0x3, R0 ;  /* 0x00000003ff027819 */ /* 0x000fe20000011600 */
[----:B------:R-:W-:Y:S01]  /*14f0*/  IMAD.SHL.U32 R213, R213, 0x2, RZ ;  /* 0x00000002d5d57824 */ /* 0x000fe200078e00ff */
[----:B------:R-:W-:-:S02]  /*1500*/  LEA.HI R0, R3, R3, RZ, 0x1 ;  /* 0x0000000303007211 */ /* 0x000fc400078f08ff */
[----:B------:R-:W-:Y:S01]  /*1510*/  LOP3.LUT R8, R5, R2, RZ, 0x3c, !PT ;  /* 0x0000000205087212 */ /* 0x000fe200078e3cff */
[----:B------:R-:W-:Y:S01]  /*1520*/  IMAD.MOV.U32 R5, RZ, RZ, 0x10 ;  /* 0x00000010ff057424 */ /* 0x000fe200078e00ff */
[----:B------:R-:W-:Y:S02]  /*1530*/  LOP3.LUT R0, R0, 0x1ffffffe, RZ, 0xc0, !PT ;  /* 0x1ffffffe00007812 */ /* 0x000fe400078ec0ff */
[----:B------:R-:W-:Y:S01]  /*1540*/  LOP3.LUT R2, R4, 0x1c0, RZ, 0xc0, !PT ;  /* 0x000001c004027812 */ /* 0x000fe200078ec0ff */
[----:B------:R-:W-:Y:S01]  /*1550*/  IMAD R4, R208, 0x200, R3 ;  /* 0x00000200d0047824 */ /* 0x000fe200078e0203 */
[----:B------:R-:W-:Y:S01]  /*1560*/  SEL R5, R5, 0xfffffff0, !P4 ;  /* 0xfffffff005057807 */ /* 0x000fe20006000000 */
[----:B------:R-:W-:Y:S01]  /*1570*/  IMAD.IADD R11, R3, 0x1, -R0 ;  /* 0x00000001030b7824 */ /* 0x000fe200078e0a00 */
[----:B------:R-:W-:Y:S01]  /*1580*/  SEL R3, R14, 0xffffffe0, !P3 ;  /* 0xffffffe00e037807 */ /* 0x000fe20005800000 */
[----:B------:R-:W-:Y:S01]  /*1590*/  IMAD R0, R13, 0x200, R12 ;  /* 0x000002000d007824 */ /* 0x000fe200078e020c */
[----:B------:R-:W-:Y:S01]  /*15a0*/  R2P PR, R6, 0x6 ;  /* 0x0000000606007804 */ /* 0x000fe20000000000 */
[----:B------:R-:W-:Y:S01]  /*15b0*/  IMAD.SHL.U32 R6, R10, 0x40, RZ ;  /* 0x000000400a067824 */ /* 0x000fe200078e00ff */
[----:B------:R-:W-:Y:S01]  /*15c0*/  LEA.HI R2, R2, R2, RZ, 0x1d ;  /* 0x0000000202027211 */ /* 0x000fe200078fe8ff */
[----:B------:R-:W-:Y:S01]  /*15d0*/  IMAD.IADD R5, R5, 0x1, R3 ;  /* 0x0000000105057824 */ /* 0x000fe200078e0203 */
[----:B------:R-:W-:-:S02]  /*15e0*/  LOP3.LUT R3, R9, 0x7ffffffc, RZ, 0xc0, !PT ;  /* 0x7ffffffc09037812 */ /* 0x000fc400078ec0ff */
[----:B------:R-:W-:Y:S01]  /*15f0*/  LOP3.LUT P6, RZ, R7, 0x2, RZ, 0xc0, !PT ;  /* 0x0000000207ff7812 */ /* 0x000fe200078cc0ff */
[----:B------:R-:W-:Y:S01]  /*1600*/  IMAD.U32 R10, R4, 0x2, R2 ;  /* 0x00000002040a7824 */ /* 0x000fe200078e0002 */
[----:B------:R-:W-:Y:S01]  /*1610*/  LOP3.LUT R4, R8, 0x7ffffe00, R6, 0xf8, !PT ;  /* 0x7ffffe0008047812 */ /* 0x000fe200078ef806 */
[----:B------:R-:W-:Y:S01]  /*1620*/  IMAD.IADD R3, R17, 0x1, -R3 ;  /* 0x0000000111037824 */ /* 0x000fe200078e0a03 */
[----:B------:R-:W-:Y:S01]  /*1630*/  LEA R189, R0, 0x8100, 0x1 ;  /* 0x0000810000bd7811 */ /* 0x000fe200078e08ff */
[C---:B------:R-:W-:Y:S01]  /*1640*/  IMAD R6, R7.reuse, 0x20, R18 ;  /* 0x0000002007067824 */ /* 0x040fe200078e0212 */
[----:B------:R-:W-:Y:S01]  /*1650*/  LOP3.LUT P5, RZ, R7, 0x4, RZ, 0xc0, !PT ;  /* 0x0000000407ff7812 */ /* 0x000fe200078ac0ff */
[----:B------:R-:W-:Y:S01]  /*1660*/  IMAD.MOV.U32 R8, RZ, RZ, 0x40 ;  /* 0x00000040ff087424 */ /* 0x000fe200078e00ff */
[----:B------:R-:W-:Y:S01]  /*1670*/  SEL R7, R14, 0xffffffe0, !P1 ;  /* 0xffffffe00e077807 */ /* 0x000fe20004800000 */
[----:B------:R-:W-:Y:S01]  /*1680*/  IMAD.SHL.U32 R9, R3, 0x2, RZ ;  /* 0x0000000203097824 */ /* 0x000fe200078e00ff */
[----:B------:R-:W-:Y:S01]  /*1690*/  LEA R10, R10, 0x80, 0x1 ;  /* 0x000000800a0a7811 */ /* 0x000fe200078e08ff */
[----:B------:R-:W-:Y:S01]  /*16a0*/  IMAD R0, R11, 0x8, R16 ;  /* 0x000000080b007824 */ /* 0x000fe200078e0210 */
[----:B------:R1:W-:Y:S01]  /*16b0*/  STL [R1+0x58], R6 ;  /* 0x0000580601007387 */ /* 0x0003e20000100800 */
[----:B------:R-:W-:-:S02]  /*16c0*/  IADD3 R195, R189, 0x20, RZ ;  /* 0x00000020bdc37810 */ /* 0x000fc40007ffe0ff */
[----:B------:R-:W-:Y:S01]  /*16d0*/  SEL R2, R8, 0xffffffc0, !P5 ;  /* 0xffffffc008027807 */ /* 0x000fe20006800000 */
[----:B------:R2:W-:Y:S01]  /*16e0*/  STL [R1+0x10], R9 ;  /* 0x0000100901007387 */ /* 0x0005e20000100800 */
[C---:B------:R-:W-:Y:S01]  /*16f0*/  @P6 IADD3 R195, R189.reuse, -0x20, RZ ;  /* 0xffffffe0bdc36810 */ /* 0x040fe20007ffe0ff */
[----:B------:R-:W-:Y:S01]  /*1700*/  IMAD.IADD R12, R10, 0x1, R7 ;  /* 0x000000010a0c7824 */ /* 0x000fe200078e0207 */
[----:B------:R-:W-:Y:S01]  /*1710*/  LEA R188, R4, 0x100, 0x1 ;  /* 0x0000010004bc7811 */ /* 0x000fe200078e08ff */
[----:B------:R3:W-:Y:S01]  /*1720*/  STL [R1+0x1c], R0 ;  /* 0x00001c0001007387 */ /* 0x0007e20000100800 */
[----:B------:R-:W-:Y:S01]  /*1730*/  IMAD.IADD R193, R189, 0x1, R2 ;  /* 0x00000001bdc17824 */ /* 0x000fe200078e0202 */
[----:B------:R-:W-:Y:S01]  /*1740*/  SEL R3, R14, 0xffffffe0, !P4 ;  /* 0xffffffe00e037807 */ /* 0x000fe20006000000 */
[----:B------:R-:W-:Y:S01]  /*1750*/  IMAD.IADD R190, R2, 0x1, R195 ;  /* 0x0000000102be7824 */ /* 0x000fe200078e02c3 */
[----:B------:R-:W-:Y:S01]  /*1760*/  STL [R1+0x38], R10 ;  /* 0x0000380a01007387 */ /* 0x000fe20000100800 */
[--C-:B------:R-:W-:Y:S01]  /*1770*/  IMAD R208, R208, 0x800, R188.reuse ;  /* 0x00000800d0d07824 */ /* 0x100fe200078e02bc */
[----:B------:R-:W-:Y:S01]  /*1780*/  IADD3 R206, R195, 0x800, RZ ;  /* 0x00000800c3ce7810 */ /* 0x000fe20007ffe0ff */
[----:B------:R-:W-:Y:S01]  /*1790*/  IMAD R207, R5, 0x2, R188 ;  /* 0x0000000205cf7824 */ /* 0x000fe200078e02bc */
[----:B------:R-:W-:Y:S01]  /*17a0*/  IADD3 R205, R195, 0x1000, RZ ;  /* 0x00001000c3cd7810 */ /* 0x000fe20007ffe0ff */
[----:B------:R-:W-:Y:S01]  /*17b0*/  IMAD.IADD R209, R3, 0x1, R208 ;  /* 0x0000000103d17824 */ /* 0x000fe200078e02d0 */
[C---:B------:R-:W-:Y:S01]  /*17c0*/  IADD3 R204, R195.reuse, 0x1800, RZ ;  /* 0x00001800c3cc7810 */ /* 0x040fe20007ffe0ff */
[----:B------:R-:W-:Y:S01]  /*17d0*/  IMAD.IADD R192, R188, 0x1, R3 ;  /* 0x00000001bcc07824 */ /* 0x000fe200078e0203 */
[----:B------:R-:W-:-:S02]  /*17e0*/  IADD3 R203, R195, 0x2000, RZ ;  /* 0x00002000c3cb7810 */ /* 0x000fc40007ffe0ff */
[C---:B------:R-:W-:Y:S02]  /*17f0*/  IADD3 R202, R195.reuse, 0x2800, RZ ;  /* 0x00002800c3ca7810 */ /* 0x040fe40007ffe0ff */
[C---:B------:R-:W-:Y:S02]  /*1800*/  IADD3 R201, R195.reuse, 0x3000, RZ ;  /* 0x00003000c3c97810 */ /* 0x040fe40007ffe0ff */
[----:B-1----:R-:W-:Y:S02]  /*1810*/  SEL R6, R8, 0xffffffc0, !P2 ;  /* 0xffffffc008067807 */ /* 0x002fe40005000000 */
[----:B------:R-:W-:Y:S02]  /*1820*/  IADD3 R200, R195, 0x3800, RZ ;  /* 0x00003800c3c87810 */ /* 0x000fe40007ffe0ff */
[----:B--2---:R-:W-:Y:S01]  /*1830*/  IADD3 R9, R10, -0x10, RZ ;  /* 0xfffffff00a097810 */ /* 0x004fe20007ffe0ff */
[----:B------:R-:W-:Y:S01]  /*1840*/  IMAD.IADD R2, R12, 0x1, R6 ;  /* 0x000000010c027824 */ /* 0x000fe200078e0206 */
[----:B------:R-:W-:-:S02]  /*1850*/  @P0 IADD3 R9, R10, 0x10, RZ ;  /* 0x000000100a090810 */ /* 0x000fc40007ffe0ff */
[----:B---3--:R-:W-:Y:S01]  /*1860*/  SEL R0, R8, 0xffffffc0, !P3 ;  /* 0xffffffc008007807 */ /* 0x008fe20005800000 */
[----:B------:R-:W-:Y:S01]  /*1870*/  IMAD.IADD R8, R10, 0x1, R6 ;  /* 0x000000010a087824 */ /* 0x000fe200078e0206 */
[C---:B------:R-:W-:Y:S01]  /*1880*/  IADD3 R199, R195.reuse, 0x4000, RZ ;  /* 0x00004000c3c77810 */ /* 0x040fe20007ffe0ff */
[----:B------:R-:W-:Y:S01]  /*1890*/  IMAD.IADD R4, R6, 0x1, R9 ;  /* 0x0000000106047824 */ /* 0x000fe200078e0209 */
[C---:B------:R-:W-:Y:S01]  /*18a0*/  IADD3 R198, R195.reuse, 0x4800, RZ ;  /* 0x00004800c3c67810 */ /* 0x040fe20007ffe0ff */
[----:B------:R-:W-:Y:S01]  /*18b0*/  IMAD.IADD R191, R188, 0x1, R0 ;  /* 0x00000001bcbf7824 */ /* 0x000fe200078e0200 */
[----:B------:R-:W-:Y:S01]  /*18c0*/  STL [R1+0x54], R8 ;  /* 0x0000540801007387 */ /* 0x000fe20000100800 */
[C---:B------:R-:W-:Y:S01]  /*18d0*/  IADD3 R197, R195.reuse, 0x5000, RZ ;  /* 0x00005000c3c57810 */ /* 0x040fe20007ffe0ff */
[C---:B------:R-:W-:Y:S01]  /*18e0*/  IMAD.IADD R211, R0.reuse, 0x1, R208 ;  /* 0x0000000100d37824 */ /* 0x040fe200078e02d0 */
[----:B------:R-:W-:Y:S01]  /*18f0*/  IADD3 R196, R195, 0x5800, RZ ;  /* 0x00005800c3c47810 */ /* 0x000fe20007ffe0ff */
[----:B------:R-:W-:Y:S01]  /*1900*/  STL [R1+0x44], R12 ;  /* 0x0000440c01007387 */ /* 0x000fe20000100800 */
[C---:B------:R-:W-:Y:S01]  /*1910*/  IADD3 R194, R0.reuse, R188, R3 ;  /* 0x000000bc00c27210 */ /* 0x040fe20007ffe003 */
[----:B------:R-:W-:-:S02]  /*1920*/  IMAD.IADD R210, R0, 0x1, R209 ;  /* 0x0000000100d27824 */ /* 0x000fc400078e02d1 */
[----:B------:R1:W-:Y:S04]  /*1930*/  STL [R1+0x50], R2 ;  /* 0x0000500201007387 */ /* 0x0003e80000100800 */
[----:B------:R-:W-:Y:S04]  /*1940*/  STL [R1+0x3c], R9 ;  /* 0x00003c0901007387 */ /* 0x000fe80000100800 */
[----:B------:R-:W-:Y:S01]  /*1950*/  STL [R1+0x4c], R4 ;  /* 0x00004c0401007387 */ /* 0x000fe20000100800 */
[----:B-1----:R-:W-:-:S05]  /*1960*/  IMAD.IADD R2, R7, 0x1, R9 ;  /* 0x0000000107027824 */ /* 0x002fca00078e0209 */
[----:B------:R1:W-:Y:S02]  /*1970*/  STL [R1+0x40], R2 ;  /* 0x0000400201007387 */ /* 0x0003e40000100800 */
[----:B-1----:R-:W-:-:S05]  /*1980*/  IMAD.IADD R2, R2, 0x1, R6 ;  /* 0x0000000102027824 */ /* 0x002fca00078e0206 */
[----:B------:R1:W-:Y:S02]  /*1990*/  STL [R1+0x48], R2 ;  /* 0x0000480201007387 */ /* 0x0003e40000100800 */
.L_x_649:
[----:B------:R-:W2:Y:S01]  /*19a0*/  LDL R15, [R1+0x34] ;  /* 0x00003400010f7983 */ /* 0x000ea20000100800 */
[----:B------:R-:W-:-:S03]  /*19b0*/  ISETP.NE.U32.AND P0, PT, RZ, c[0x0][0x360], PT ;  /* 0x0000d800ff007a0c */ /* 0x000fc60003f05070 */
[----:B------:R-:W3:Y:S01]  /*19c0*/  LDL R16, [R1+0x30] ;  /* 0x0000300001107983 */ /* 0x000ee20000100800 */
[----:B------:R-:W-:Y:S01]  /*19d0*/  ISETP.NE.AND.EX P0, PT, RZ, c[0x0][0x364], PT, P0 ;  /* 0x0000d900ff007a0c */ /* 0x000fe20003f05300 */
[----:B------:R-:W-:Y:S01]  /*19e0*/  IMAD.MOV.U32 R14, RZ, RZ, 0x4 ;  /* 0x00000004ff0e7424 */ /* 0x000fe200078e00ff */
[----:B------:R-:W-:Y:S02]  /*19f0*/  ISETP.NE.U32.AND P1, PT, RZ, c[0x0][0x370], PT ;  /* 0x0000dc00ff007a0c */ /* 0x000fe40003f25070 */
[----:B------:R-:W-:Y:S02]  /*1a00*/  ISETP.NE.U32.AND P5, PT, RZ, c[0x0][0x348], PT ;  /* 0x0000d200ff007a0c */ /* 0x000fe40003fa5070 */
[----:B------:R-:W-:Y:S02]  /*1a10*/  ISETP.NE.AND.EX P1, PT, RZ, c[0x0][0x374], PT, P1 ;  /* 0x0000dd00ff007a0c */ /* 0x000fe40003f25310 */
[----:B------:R-:W-:Y:S02]  /*1a20*/  ISETP.NE.U32.AND P4, PT, RZ, c[0x0][0x350], PT ;  /* 0x0000d400ff007a0c */ /* 0x000fe40003f85070 */
[----:B------:R-:W-:-:S02]  /*1a30*/  ISETP.NE.AND.EX P5, PT, RZ, c[0x0][0x34c], PT, P5 ;  /* 0x0000d300ff007a0c */ /* 0x000fc40003fa5350 */
[----:B------:R-:W-:Y:S01]  /*1a40*/  ISETP.NE.AND.EX P4, PT, RZ, c[0x0][0x354], PT, P4 ;  /* 0x0000d500ff007a0c */ /* 0x000fe20003f85340 */
[----:B------:R-:W-:Y:S01]  /*1a50*/  CS2R R4, SRZ ;  /* 0x0000000000047805 */ /* 0x000fe2000001ff00 */
[----:B------:R-:W-:Y:S02]  /*1a60*/  IMAD.MOV.U32 R12, RZ, RZ, RZ ;  /* 0x000000ffff0c7224 */ /* 0x000fe400078e00ff */
[----:B--2---:R-:W-:-:S05]  /*1a70*/  @P0 IMAD.WIDE R8, R15, R14, c[0x0][0x360] ;  /* 0x0000d8000f080625 */ /* 0x004fca00078e020e */
[----:B------:R-:W2:Y:S01]  /*1a80*/  @P0 LDG.E R0, [R8.64] ;  /* 0x0000000808000981 */ /* 0x000ea2000c1e1900 */
[----:B------:R-:W-:-:S04]  /*1a90*/  @P1 IMAD.WIDE R10, R15, R14, c[0x0][0x370] ;  /* 0x0000dc000f0a1625 */ /* 0x000fc800078e020e */
[CC--:B------:R-:W-:Y:S01]  /*1aa0*/  IMAD.WIDE R6, R15.reuse, R14.reuse, c[0x0][0x348] ;  /* 0x0000d2000f067625 */ /* 0x0c0fe200078e020e */
[----:B------:R4:W5:Y:S03]  /*1ab0*/  @P1 LDG.E R4, [R10.64] ;  /* 0x000000080a041981 */ /* 0x000966000c1e1900 */
[----:B-1----:R-:W-:Y:S01]  /*1ac0*/  IMAD.WIDE R2, R15, R14, c[0x0][0x350] ;  /* 0x0000d4000f027625 */ /* 0x002fe200078e020e */
[----:B------:R4:W5:Y:S04]  /*1ad0*/  @P5 LDG.E R12, [R6.64] ;  /* 0x00000008060c5981 */ /* 0x000968000c1e1900 */
[----:B------:R4:W5:Y:S01]  /*1ae0*/  @P4 LDG.E R5, [R2.64] ;  /* 0x0000000802054981 */ /* 0x000962000c1e1900 */
[----:B---3--:R-:W-:-:S05]  /*1af0*/  LOP3.LUT R17, R16, 0xffff, RZ, 0xc0, !PT ;  /* 0x0000ffff10117812 */ /* 0x008fca00078ec0ff */
[----:B------:R4:W-:Y:S01]  /*1b00*/  STL [R1+0x20], R17 ;  /* 0x0000201101007387 */ /* 0x0009e20000100800 */
[----:B------:R-:W-:Y:S03]  /*1b10*/  YIELD ;  /* 0x0000000000007946 */ /* 0x000fe60003800000 */
[----:B--2---:R4:W-:Y:S01]  /*1b20*/  @P0 STL [R1+0x8], R0 ;  /* 0x0000080001000387 */ /* 0x0049e20000100800 */
[----:B------:R-:W-:Y:S05]  /*1b30*/  @P0 BRA `(.L_x_533) ;  /* 0x0000007000000947 */ /* 0x000fea0003800000 */
[----:B----4-:R-:W-:-:S05]  /*1b40*/  MOV R0, c[0x0][0x168] ;  /* 0x00005a0000007a02 */ /* 0x010fca0000000f00 */
[----:B------:R1:W-:Y:S01]  /*1b50*/  STL [R1+0x8], R0 ;  /* 0x0000080001007387 */ /* 0x0003e20000100800 */
[----:B------:R-:W-:Y:S05]  /*1b60*/  @!P5 BRA `(.L_x_533) ;  /* 0x000000400000d947 */ /* 0x000fea0003800000 */
[----:B------:R-:W2:Y:S04]  /*1b70*/  LDG.E R8, [R6.64] ;  /* 0x0000000806087981 */ /* 0x000ea8000c1e1900 */
[----:B-1----:R-:W2:Y:S02]  /*1b80*/  LDG.E R0, [R6.64+0x4] ;  /* 0x0000040806007981 */ /* 0x002ea4000c1e1900 */
[----:B--2---:R-:W-:-:S05]  /*1b90*/  IADD3 R0, -R8, R0, RZ ;  /* 0x0000000008007210 */ /* 0x004fca0007ffe1ff */
[----:B------:R1:W-:Y:S02]  /*1ba0*/  STL [R1+0x8], R0 ;  /* 0x0000080001007387 */ /* 0x0003e40000100800 */
.L_x_533:
[----:B------:R-:W-:-:S04]  /*1bb0*/  ISETP.NE.U32.AND P0, PT, RZ, c[0x0][0x368], PT ;  /* 0x0000da00ff007a0c */ /* 0x000fc80003f05070 */
[----:B------:R-:W-:-:S13]  /*1bc0*/  ISETP.NE.AND.EX P0, PT, RZ, c[0x0][0x36c], PT, P0 ;  /* 0x0000db00ff007a0c */ /* 0x000fda0003f05300 */
[----:B------:R-:W-:Y:S05]  /*1bd0*/  @!P0 BRA `(.L_x_534) ;  /* 0x0000003000008947 */ /* 0x000fea0003800000 */
[----:B----4-:R-:W-:-:S05]  /*1be0*/  IMAD.WIDE R2, R15, R14, c[0x0][0x368] ;  /* 0x0000da000f027625 */ /* 0x010fca00078e020e */
[----:B-1----:R1:W5:Y:S01]  /*1bf0*/  LDG.E R0, [R2.64] ;  /* 0x0000000802007981 */ /* 0x002362000c1e1900 */
[----:B------:R-:W-:Y:S05]  /*1c00*/  BRA `(.L_x_535) ;  /* 0x0000005000007947 */ /* 0x000fea0003800000 */
.L_x_534:
[----:B-1--4-:R-:W-:Y:S01]  /*1c10*/  MOV R0, c[0x0][0x1d0] ;  /* 0x0000740000007a02 */ /* 0x012fe20000000f00 */
[----:B------:R-:W-:Y:S05]  /*1c20*/  @!P4 BRA `(.L_x_535) ;  /* 0x000000300000c947 */ /* 0x000fea0003800000 */
[----:B------:R-:W2:Y:S04]  /*1c30*/  LDG.E R6, [R2.64] ;  /* 0x0000000802067981 */ /* 0x000ea8000c1e1900 */
[----:B------:R-:W2:Y:S02]  /*1c40*/  LDG.E R0, [R2.64+0x4] ;  /* 0x0000040802007981 */ /* 0x000ea4000c1e1900 */
[----:B--2---:R-:W-:Y:S02]  /*1c50*/  IADD3 R0, -R6, R0, RZ ;  /* 0x0000000006007210 */ /* 0x004fe40007ffe1ff */
.L_x_535:
[----:B-1----:R-:W2:Y:S04]  /*1c60*/  LDL R2, [R1+0x8] ;  /* 0x0000080001027983 */ /* 0x002ea80000100800 */
[----:B------:R-:W3:Y:S01]  /*1c70*/  LDL.LU R3, [R1+0x2c] ;  /* 0x00002c0001037983 */ /* 0x000ee20000300800 */
[----:B-----5:R-:W-:Y:S01]  /*1c80*/  IMAD.IADD R158, R0, 0x1, -R4 ;  /* 0x00000001009e7824 */ /* 0x020fe200078e0a04 */
[----:B------:R-:W-:-:S02]  /*1c90*/  MOV R243, c[0x0][0x32c] ;  /* 0x0000cb0000f37a02 */ /* 0x000fc40000000f00 */
[----:B------:R-:W-:Y:S02]  /*1ca0*/  IADD3 R13, R5, R4, RZ ;  /* 0x00000004050d7210 */ /* 0x000fe40007ffe0ff */
[----:B------:R-:W-:Y:S01]  /*1cb0*/  ISETP.GE.AND P1, PT, R243, 0x1, PT ;  /* 0x00000001f300780c */ /* 0x000fe20003f26270 */
[----:B--2---:R-:W-:Y:S02]  /*1cc0*/  IMAD.MOV.U32 R157, RZ, RZ, R2 ;  /* 0x000000ffff9d7224 */ /* 0x004fe400078e0002 */
[----:B------:R-:W-:Y:S01]  /*1cd0*/  IMAD.MOV.U32 R2, RZ, RZ, c[0x0][0x2c4] ;  /* 0x0000b100ff027624 */ /* 0x000fe200078e00ff */
[----:B---3--:R-:W-:-:S04]  /*1ce0*/  SHF.L.U32 R244, R3, 0x7, RZ ;  /* 0x0000000703f47819 */ /* 0x008fc800000006ff */
[----:B------:R-:W-:Y:S01]  /*1cf0*/  ISETP.NE.AND P2, PT, R2, 0x1, PT ;  /* 0x000000010200780c */ /* 0x000fe20003f45270 */
[----:B------:R1:W-:Y:S01]  /*1d00*/  STL [R1+0x18], R244 ;  /* 0x000018f401007387 */ /* 0x0003e20000100800 */
[----:B------:R-:W-:-:S03]  /*1d10*/  IADD3 R2, R244, 0x7f, RZ ;  /* 0x0000007ff4027810 */ /* 0x000fc60007ffe0ff */
[----:B------:R1:W-:Y:S02]  /*1d20*/  STL [R1+0xc], R158 ;  /* 0x00000c9e01007387 */ /* 0x0003e40000100800 */
[----:B------:R-:W-:-:S06]  /*1d30*/  IMAD.MOV.U32 R0, RZ, RZ, R2 ;  /* 0x000000ffff007224 */ /* 0x000fcc00078e0002 */
[----:B------:R-:W-:Y:S01]  /*1d40*/  @P2 IMAD.HI.U32 R3, R2, c[0x0][0x2c8], RZ ;  /* 0x0000b20002032a27 */ /* 0x000fe200078e00ff */
[----:B------:R-:W-:-:S04]  /*1d50*/  IADD3 R2, R158, 0x1, -R157 ;  /* 0x000000019e027810 */ /* 0x000fc80007ffe89d */
[----:B------:R-:W-:-:S05]  /*1d60*/  @P2 SHF.R.U32.HI R0, RZ, c[0x0][0x2cc], R3 ;  /* 0x0000b300ff002a19 */ /* 0x000fca0000011603 */
[----:B------:R-:W-:-:S05]  /*1d70*/  IMAD.IADD R0, R2, 0x1, R0 ;  /* 0x0000000102007824 */ /* 0x000fca00078e0200 */
[----:B------:R-:W-:Y:S01]  /*1d80*/  IADD3 R3, R0, c[0x0][0x328], RZ ;  /* 0x0000ca0000037a10 */ /* 0x000fe20007ffe0ff */
[----:B------:R-:W-:Y:S05]  /*1d90*/  @!P1 BRA `(.L_x_536) ;  /* 0x0000010000009947 */ /* 0x000fea0003800000 */
[C---:B------:R-:W-:Y:S01]  /*1da0*/  ISETP.GT.AND P0, PT, R0.reuse, RZ, PT ;  /* 0x000000ff0000720c */ /* 0x040fe20003f04270 */
[----:B------:R-:W-:Y:S01]  /*1db0*/  BSSY B0, `(.L_x_537) ;  /* 0x000000c000007945 */ /* 0x000fe20003800000 */
[----:B------:R-:W-:-:S11]  /*1dc0*/  IADD3 R2, R0, -0x1, RZ ;  /* 0xffffffff00027810 */ /* 0x000fd60007ffe0ff */
[----:B------:R-:W-:Y:S05]  /*1dd0*/  @P0 BRA `(.L_x_538) ;  /* 0x0000006000000947 */ /* 0x000fea0003800000 */
[----:B------:R-:W-:Y:S01]  /*1de0*/  ISETP.NE.AND P0, PT, R243, 0x1, PT ;  /* 0x00000001f300780c */ /* 0x000fe20003f05270 */
[----:B------:R-:W-:-:S12]  /*1df0*/  IMAD.MOV R0, RZ, RZ, -R0 ;  /* 0x000000ffff007224 */ /* 0x000fd800078e0a00 */
[----:B------:R-:W-:-:S05]  /*1e00*/  @P0 IMAD.HI.U32 R2, R0, c[0x0][0x330], RZ ;  /* 0x0000cc0000020a27 */ /* 0x000fca00078e00ff */
[----:B------:R-:W-:-:S04]  /*1e10*/  @P0 SHF.R.U32.HI R0, RZ, c[0x0][0x334], R2 ;  /* 0x0000cd00ff000a19 */ /* 0x000fc80000011602 */
[----:B------:R-:W-:Y:S01]  /*1e20*/  LOP3.LUT R2, RZ, R0, RZ, 0x33, !PT ;  /* 0x00000000ff027212 */ /* 0x000fe200078e33ff */
[----:B------:R-:W-:Y:S05]  /*1e30*/  BRA `(.L_x_539) ;  /* 0x0000003000007947 */ /* 0x000fea0003800000 */
.L_x_538:
[----:B------:R-:W-:-:S13]  /*1e40*/  ISETP.NE.AND P0, PT, R243, 0x1, PT ;  /* 0x00000001f300780c */ /* 0x000fda0003f05270 */
[----:B------:R-:W-:-:S05]  /*1e50*/  @P0 IMAD.HI.U32 R0, R2, c[0x0][0x330], RZ ;  /* 0x0000cc0002000a27 */ /* 0x000fca00078e00ff */
[----:B------:R-:W-:Y:S02]  /*1e60*/  @P0 SHF.R.U32.HI R2, RZ, c[0x0][0x334], R0 ;  /* 0x0000cd00ff020a19 */ /* 0x000fe40000011600 */
.L_x_539:
[----:B------:R-:W-:Y:S05]  /*1e70*/  BSYNC B0 ;  /* 0x0000000000007941 */ /* 0x000fea0003800000 */
.L_x_537:
[----:B------:R-:W-:-:S05]  /*1e80*/  IMAD R2, R2, R243, c[0x0][0x32c] ;  /* 0x0000cb0002027624 */ /* 0x000fca00078e02f3 */
[----:B------:R-:W-:-:S04]  /*1e90*/  IMNMX R3, R3, R2, PT ;  /* 0x0000000203037217 */ /* 0x000fc80003800200 */
.L_x_536:
[----:B------:R-:W-:Y:S01]  /*1ea0*/  IADD3 R3, R3, 0x5f, RZ ;  /* 0x0000005f03037810 */ /* 0x000fe20007ffe0ff */
[----:B------:R-:W-:Y:S01]  /*1eb0*/  @P2 IMAD.HI.U32 R4, R244, c[0x0][0x2c8], RZ ;  /* 0x0000b200f4042a27 */ /* 0x000fe200078e00ff */
[----:B------:R-:W-:-:S03]  /*1ec0*/  IADD3 R2, R158, 0x5f, RZ ;  /* 0x0000005f9e027810 */ /* 0x000fc60007ffe0ff */
[----:B------:R-:W-:-:S04]  /*1ed0*/  IMAD.HI R5, R3, 0x2aaaaaab, RZ ;  /* 0x2aaaaaab03057827 */ /* 0x000fc800078e02ff */
[----:B------:R-:W-:Y:S01]  /*1ee0*/  IMAD.HI R2, R2, 0x2aaaaaab, RZ ;  /* 0x2aaaaaab02027827 */ /* 0x000fe200078e02ff */
[----:B------:R-:W-:-:S03]  /*1ef0*/  SHF.R.U32.HI R7, RZ, 0x1f, R5 ;  /* 0x0000001fff077819 */ /* 0x000fc60000011605 */
[----:B------:R-:W-:Y:S01]  /*1f00*/  IMAD.MOV.U32 R0, RZ, RZ, R244 ;  /* 0x000000ffff007224 */ /* 0x000fe200078e00f4 */
[----:B------:R-:W-:Y:S01]  /*1f10*/  @P2 SHF.R.U32.HI R0, RZ, c[0x0][0x2cc], R4 ;  /* 0x0000b300ff002a19 */ /* 0x000fe20000011604 */
[----:B------:R-:W-:Y:S01]  /*1f20*/  IMAD.IADD R240, R158, 0x1, -R157 ;  /* 0x000000019ef07824 */ /* 0x000fe200078e0a9d */
[----:B------:R-:W-:Y:S02]  /*1f30*/  SHF.R.U32.HI R3, RZ, 0x1f, R2 ;  /* 0x0000001fff037819 */ /* 0x000fe40000011602 */
[----:B------:R-:W-:Y:S01]  /*1f40*/  LEA.HI.SX32 R7, R5, R7, 0x1c ;  /* 0x0000000705077211 */ /* 0x000fe200078fe2ff */
[----:B------:R-:W-:Y:S01]  /*1f50*/  IMAD.IADD R0, R240, 0x1, R0 ;  /* 0x00000001f0007824 */ /* 0x000fe200078e0200 */
[----:B------:R-:W-:-:S04]  /*1f60*/  LEA.HI.SX32 R3, R2, R3, 0x1c ;  /* 0x0000000302037211 */ /* 0x000fc800078fe2ff */
[----:B------:R-:W-:Y:S02]  /*1f70*/  IADD3 R2, R0, -c[0x0][0x324], RZ ;  /* 0x8000c90000027a10 */ /* 0x000fe40007ffe0ff */
[----:B------:R-:W-:Y:S01]  /*1f80*/  IMNMX R7, R3, R7, PT ;  /* 0x0000000703077217 */ /* 0x000fe20003800200 */
[----:B------:R-:W-:Y:S05]  /*1f90*/  @!P1 BRA `(.L_x_540) ;  /* 0x000000f000009947 */ /* 0x000fea0003800000 */
[----:B------:R-:W-:Y:S01]  /*1fa0*/  ISETP.GT.AND P0, PT, R0, -0x1, PT ;  /* 0xffffffff0000780c */ /* 0x000fe20003f04270 */
[----:B------:R-:W-:-:S12]  /*1fb0*/  BSSY B0, `(.L_x_541) ;  /* 0x000000b000007945 */ /* 0x000fd80003800000 */
[----:B------:R-:W-:Y:S05]  /*1fc0*/  @P0 BRA `(.L_x_542) ;  /* 0x0000006000000947 */ /* 0x000fea0003800000 */
[----:B------:R-:W-:Y:S02]  /*1fd0*/  ISETP.NE.AND P0, PT, R243, 0x1, PT ;  /* 0x00000001f300780c */ /* 0x000fe40003f05270 */
[----:B------:R-:W-:-:S11]  /*1fe0*/  LOP3.LUT R0, RZ, R0, RZ, 0x33, !PT ;  /* 0x00000000ff007212 */ /* 0x000fd600078e33ff */
[----:B------:R-:W-:-:S05]  /*1ff0*/  @P0 IMAD.HI.U32 R3, R0, c[0x0][0x330], RZ ;  /* 0x0000cc0000030a27 */ /* 0x000fca00078e00ff */
[----:B------:R-:W-:-:S04]  /*2000*/  @P0 SHF.R.U32.HI R0, RZ, c[0x0][0x334], R3 ;  /* 0x0000cd00ff000a19 */ /* 0x000fc80000011603 */
[----:B------:R-:W-:Y:S01]  /*2010*/  LOP3.LUT R0, RZ, R0, RZ, 0x33, !PT ;  /* 0x00000000ff007212 */ /* 0x000fe200078e33ff */
[----:B------:R-:W-:Y:S05]  /*2020*/  BRA `(.L_x_543) ;  /* 0x0000003000007947 */ /* 0x000fea0003800000 */
.L_x_542:
[----:B------:R-:W-:-:S13]  /*2030*/  ISETP.NE.AND P0, PT, R243, 0x1, PT ;  /* 0x00000001f300780c */ /* 0x000fda0003f05270 */
[----:B------:R-:W-:-:S05]  /*2040*/  @P0 IMAD.HI.U32 R3, R0, c[0x0][0x330], RZ ;  /* 0x0000cc0000030a27 */ /* 0x000fca00078e00ff */
[----:B------:R-:W-:Y:S02]  /*2050*/  @P0 SHF.R.U32.HI R0, RZ, c[0x0][0x334], R3 ;  /* 0x0000cd00ff000a19 */ /* 0x000fe40000011603 */
.L_x_543:
[----:B------:R-:W-:Y:S05]  /*2060*/  BSYNC B0 ;  /* 0x0000000000007941 */ /* 0x000fea0003800000 */
.L_x_541:
[----:B------:R-:W-:-:S05]  /*2070*/  IMAD R0, R0, c[0x0][0x32c], RZ ;  /* 0x0000cb0000007a24 */ /* 0x000fca00078e02ff */
[----:B------:R-:W-:-:S05]  /*2080*/  IMNMX R2, R2, R0, !PT ;  /* 0x0000000002027217 */ /* 0x000fca0007800200 */
.L_x_540:
[----:B------:R-:W-:Y:S01]  /*2090*/  IMAD.HI R2, R2, 0x2aaaaaab, RZ ;  /* 0x2aaaaaab02027827 */ /* 0x000fe200078e02ff */
[----:B------:R-:W-:Y:S01]  /*20a0*/  LOP3.LUT R3, R16, 0xff000000, RZ, 0xc0, !PT ;  /* 0xff00000010037812 */ /* 0x000fe200078ec0ff */
[----:B------:R-:W-:Y:S03]  /*20b0*/  BSSY B0, `(.L_x_544) ;  /* 0x000002d000007945 */ /* 0x000fe60003800000 */
[----:B------:R-:W-:Y:S02]  /*20c0*/  SHF.R.U32.HI R0, RZ, 0x1f, R2 ;  /* 0x0000001fff007819 */ /* 0x000fe40000011602 */
[----:B------:R-:W-:Y:S02]  /*20d0*/  SHF.R.U32.HI R3, RZ, 0x8, R3 ;  /* 0x00000008ff037819 */ /* 0x000fe40000011603 */
[----:B------:R-:W-:Y:S02]  /*20e0*/  LEA.HI.SX32 R2, R2, R0, 0x1c ;  /* 0x0000000002027211 */ /* 0x000fe400078fe2ff */
[----:B------:R-:W-:-:S02]  /*20f0*/  LOP3.LUT R0, R16, 0xff0000, RZ, 0xc0, !PT ;  /* 0x00ff000010007812 */ /* 0x000fc400078ec0ff */
[----:B------:R-:W-:Y:S01]  /*2100*/  IMNMX R6, RZ, R2, !PT ;  /* 0x00000002ff067217 */ /* 0x000fe20007800200 */
[----:B------:R-:W-:Y:S01]  /*2110*/  IMAD.MOV.U32 R2, RZ, RZ, RZ ;  /* 0x000000ffff027224 */ /* 0x000fe200078e00ff */
[----:B------:R-:W-:Y:S02]  /*2120*/  LEA.HI R0, R0, R3, RZ, 0x10 ;  /* 0x0000000300007211 */ /* 0x000fe400078f80ff */
[----:B------:R-:W-:Y:S02]  /*2130*/  ISETP.GT.AND P0, PT, R7, R6, PT ;  /* 0x000000060700720c */ /* 0x000fe40003f04270 */
[----:B------:R-:W-:Y:S02]  /*2140*/  LOP3.LUT R16, R0, 0xff, RZ, 0xc0, !PT ;  /* 0x000000ff00107812 */ /* 0x000fe400078ec0ff */
[----:B------:R-:W-:-:S03]  /*2150*/  SHF.R.U32.HI R5, RZ, 0x10, R0 ;  /* 0x00000010ff057819 */ /* 0x000fc60000011600 */
[----:B------:R2:W-:Y:S04]  /*2160*/  STL [R1+0x30], R16 ;  /* 0x0000301001007387 */ /* 0x0005e80000100800 */
[----:B------:R2:W-:Y:S02]  /*2170*/  STL [R1+0x2c], R5 ;  /* 0x00002c0501007387 */ /* 0x0005e40000100800 */
[----:B------:R-:W-:Y:S05]  /*2180*/  @!P0 BRA `(.L_x_545) ;  /* 0x000001f000008947 */ /* 0x000fea0003800000 */
[----:B------:R-:W-:-:S04]  /*2190*/  ISETP.NE.AND P0, PT, R5, RZ, PT ;  /* 0x000000ff0500720c */ /* 0x000fc80003f05270 */
[----:B------:R-:W-:-:S04]  /*21a0*/  SEL R0, R5, c[0x0][0x338], P0 ;  /* 0x0000ce0005007a07 */ /* 0x000fc80000000000 */
[----:B------:R-:W-:Y:S02]  /*21b0*/  IABS R3, R0 ;  /* 0x0000000000037213 */ /* 0x000fe40000000000 */
[----:B------:R-:W-:Y:S02]  /*21c0*/  IADD3 R4, R0, -0x1, R7 ;  /* 0xffffffff00047810 */ /* 0x000fe40007ffe007 */
[----:B------:R-:W3:Y:S03]  /*21d0*/  I2F.RP R2, R3 ;  /* 0x0000000300027306 */ /* 0x000ee60000209400 */
[----:B------:R-:W-:Y:S02]  /*21e0*/  IMAD.IADD R8, R4, 0x1, -R6 ;  /* 0x0000000104087824 */ /* 0x000fe400078e0a06 */
[----:B------:R-:W-:-:S03]  /*21f0*/  IMAD.MOV.U32 R4, RZ, RZ, RZ ;  /* 0x000000ffff047224 */ /* 0x000fc600078e00ff */
[----:B------:R-:W-:Y:S01]  /*2200*/  IABS R11, R8 ;  /* 0x00000008000b7213 */ /* 0x000fe20000000000 */
[----:B---3--:R-:W3:Y:S02]  /*2210*/  MUFU.RCP R2, R2 ;  /* 0x0000000200027308 */ /* 0x008ee40000001000 */
[----:B---3--:R-:W-:-:S06]  /*2220*/  IADD3 R2, R2, 0xffffffe, RZ ;  /* 0x0ffffffe02027810 */ /* 0x008fcc0007ffe0ff */
[----:B--2---:R-:W2:Y:S02]  /*2230*/  F2I.FTZ.U32.TRUNC.NTZ R5, R2 ;  /* 0x0000000200057305 */ /* 0x004ea4000021f000 */
[----:B--2---:R-:W-:-:S04]  /*2240*/  IMAD.MOV R2, RZ, RZ, -R5 ;  /* 0x000000ffff027224 */ /* 0x004fc800078e0a05 */
        /* <DEDUP_REMOVED lines=19> */
.L_x_545:
[----:B------:R-:W-:Y:S05]  /*2380*/  BSYNC B0 ;  /* 0x0000000000007941 */ /* 0x000fea0003800000 */
.L_x_544:
[----:B------:R-:W-:Y:S01]  /*2390*/  IMAD R223, R16, R2, R6 ;  /* 0x0000000210df7224 */ /* 0x000fe200078e0206 */
        /* <DEDUP_REMOVED lines=38> */
[----:B------:R-:W3:Y:S01]  /*2600*/  S2R R3, SR_TID.X ;  /* 0x0000000000037919 */ /* 0x000ee20000002100 */
[----:B------:R-:W-:-:S04]  /*2610*/  ISETP.NE.U32.AND P3, PT, RZ, c[0x0][0x340], PT ;  /* 0x0000d000ff007a0c */ /* 0x000fc80003f65070 */
[----:B------:R-:W-:Y:S02]  /*2620*/  ISETP.NE.AND.EX P3, PT, RZ, c[0x0][0x344], PT, P3 ;  /* 0x0000d100ff007a0c */ /* 0x000fe40003f65330 */
[----:B--23--:R-:W-:-:S04]  /*2630*/  SHF.R.S32.HI R16, RZ, 0x1f, R3 ;  /* 0x0000001fff107819 */ /* 0x00cfc80000011403 */
[----:B------:R-:W-:-:S07]  /*2640*/  LEA.HI R16, R16, R3, RZ, 0x3 ;  /* 0x0000000310107211 */ /* 0x000fce00078f18ff */
[----:B------:R-:W-:Y:S01]  /*2650*/  @P3 IMAD.WIDE R2, R15, R14, c[0x0][0x340] ;  /* 0x0000d0000f023625 */ /* 0x000fe200078e020e */
[----:B------:R-:W-:-:S04]  /*2660*/  SHF.R.S32.HI R16, RZ, 0x3, R16 ;  /* 0x00000003ff107819 */ /* 0x000fc80000011410 */
[----:B------:R2:W3:Y:S01]  /*2670*/  @P3 LDG.E R9, [R2.64] ;  /* 0x0000000802093981 */ /* 0x0004e2000c1e1900 */
[----:B------:R-:W-:Y:S01]  /*2680*/  SHF.R.S32.HI R247, RZ, 0x1f, R246 ;  /* 0x0000001ffff77819 */ /* 0x000fe200000114f6 */
[----:B------:R-:W-:Y:S01]  /*2690*/  WARPSYNC 0xffffffff ;  /* 0xffffffff00007948 */ /* 0x000fe20003800000 */
[----:B------:R-:W-:Y:S02]  /*26a0*/  IADD3 R0, P0, R16, R13, RZ ;  /* 0x0000000d10007210 */ /* 0x000fe40007f1e0ff */
[----:B------:R-:W-:Y:S02]  /*26b0*/  SHF.R.S32.HI R8, RZ, 0x1f, R15 ;  /* 0x0000001fff087819 */ /* 0x000fe4000001140f */
[----:B------:R-:W-:Y:S01]  /*26c0*/  SHF.R.S32.HI R10, RZ, 0x1f, R12 ;  /* 0x0000001fff0a7819 */ /* 0x000fe2000001140c */
[----:B------:R-:W-:Y:S01]  /*26d0*/  IMAD.WIDE.U32 R4, R0, c[0x0][0x208], R246 ;  /* 0x0000820000047a25 */ /* 0x000fe200078e00f6 */
[----:B------:R-:W-:Y:S02]  /*26e0*/  IADD3 R14, R246, 0x40, RZ ;  /* 0x00000040f60e7810 */ /* 0x000fe40007ffe0ff */
[----:B------:R-:W-:-:S02]  /*26f0*/  IADD3 R150, R212, -0x1, RZ ;  /* 0xffffffffd4967810 */ /* 0x000fc40007ffe0ff */
[----:B--2---:R-:W-:-:S04]  /*2700*/  SHF.R.S32.HI R2, RZ, 0x1f, R13 ;  /* 0x0000001fff027819 */ /* 0x004fc8000001140d */
[----:B------:R-:W-:-:S05]  /*2710*/  LEA.HI.X.SX32 R2, R16, R2, 0x1, P0 ;  /* 0x0000000210027211 */ /* 0x000fca00000f0eff */
[C---:B------:R-:W-:Y:S02]  /*2720*/  IMAD R6, R2.reuse, c[0x0][0x1e0], RZ ;  /* 0x0000780002067a24 */ /* 0x040fe400078e02ff */
[----:B------:R-:W-:Y:S02]  /*2730*/  IMAD R7, R2, c[0x0][0x208], RZ ;  /* 0x0000820002077a24 */ /* 0x000fe400078e02ff */
[----:B------:R-:W-:-:S04]  /*2740*/  IMAD.WIDE.U32 R2, R0, c[0x0][0x1e0], R246 ;  /* 0x0000780000027a25 */ /* 0x000fc800078e00f6 */
[C---:B------:R-:W-:Y:S02]  /*2750*/  IMAD R6, R0.reuse, c[0x0][0x1e4], R6 ;  /* 0x0000790000067a24 */ /* 0x040fe400078e0206 */
[----:B------:R-:W-:-:S03]  /*2760*/  IMAD R0, R0, c[0x0][0x20c], R7 ;  /* 0x0000830000007a24 */ /* 0x000fc600078e0207 */
[----:B------:R-:W-:Y:S01]  /*2770*/  IADD3 R7, R3, R6, RZ ;  /* 0x0000000603077210 */ /* 0x000fe20007ffe0ff */
[----:B------:R-:W-:Y:S01]  /*2780*/  IMAD.MOV.U32 R6, RZ, RZ, R2 ;  /* 0x000000ffff067224 */ /* 0x000fe200078e0002 */
[----:B------:R-:W-:-:S03]  /*2790*/  IADD3 R5, R5, R0, RZ ;  /* 0x0000000005057210 */ /* 0x000fc60007ffe0ff */
[----:B------:R-:W-:-:S04]  /*27a0*/  IMAD.WIDE.U32 R6, R17, c[0x0][0x1e8], R6 ;  /* 0x00007a0011067a25 */ /* 0x000fc800078e0006 */
[----:B------:R-:W-:-:S04]  /*27b0*/  IMAD.WIDE.U32 R4, R17, c[0x0][0x210], R4 ;  /* 0x0000840011047a25 */ /* 0x000fc800078e0004 */
[C---:B------:R-:W-:Y:S02]  /*27c0*/  IMAD R7, R17.reuse, c[0x0][0x1ec], R7 ;  /* 0x00007b0011077a24 */ /* 0x040fe400078e0207 */
[----:B------:R-:W-:Y:S01]  /*27d0*/  IMAD R5, R17, c[0x0][0x214], R5 ;  /* 0x0000850011057a24 */ /* 0x000fe200078e0205 */
[----:B---3--:R-:W-:Y:S02]  /*27e0*/  @P3 SHF.R.S32.HI R3, RZ, 0x1f, R9 ;  /* 0x0000001fff033819 */ /* 0x008fe40000011409 */
[----:B------:R-:W-:Y:S02]  /*27f0*/  @!P3 MOV R3, R8 ;  /* 0x000000080003b202 */ /* 0x000fe40000000f00 */
[----:B------:R-:W-:Y:S01]  /*2800*/  @P3 MOV R2, R9 ;  /* 0x0000000900023202 */ /* 0x000fe20000000f00 */
[----:B------:R-:W-:Y:S01]  /*2810*/  @!P3 IMAD.MOV.U32 R2, RZ, RZ, R15 ;  /* 0x000000ffff02b224 */ /* 0x000fe200078e000f */
[----:B------:R-:W-:Y:S01]  /*2820*/  SEL R0, R3, RZ, !P4 ;  /* 0x000000ff03007207 */ /* 0x000fe20006000000 */
[----:B------:R-:W-:Y:S01]  /*2830*/  IMAD R9, R10, c[0x0][0x178], RZ ;  /* 0x00005e000a097a24 */ /* 0x000fe200078e02ff */
[----:B------:R-:W-:-:S02]  /*2840*/  SEL R8, R8, RZ, !P5 ;  /* 0x000000ff08087207 */ /* 0x000fc40006800000 */
[----:B------:R-:W-:Y:S01]  /*2850*/  SEL R2, R2, RZ, !P4 ;  /* 0x000000ff02027207 */ /* 0x000fe20006000000 */
[C---:B------:R-:W-:Y:S02]  /*2860*/  IMAD R3, R0.reuse, c[0x0][0x1f0], RZ ;  /* 0x00007c0000037a24 */ /* 0x040fe400078e02ff */
[----:B------:R-:W-:Y:S02]  /*2870*/  IMAD R0, R0, c[0x0][0x218], RZ ;  /* 0x0000860000007a24 */ /* 0x000fe400078e02ff */
[----:B------:R-:W-:-:S04]  /*2880*/  IMAD.WIDE.U32 R226, R2, c[0x0][0x1f0], R6 ;  /* 0x00007c0002e27a25 */ /* 0x000fc800078e0006 */
[C---:B------:R-:W-:Y:S01]  /*2890*/  IMAD.WIDE.U32 R224, R2.reuse, c[0x0][0x218], R4 ;  /* 0x0000860002e07a25 */ /* 0x040fe200078e0004 */
[----:B------:R-:W-:Y:S02]  /*28a0*/  SEL R5, R15, RZ, !P5 ;  /* 0x000000ff0f057207 */ /* 0x000fe40006800000 */
[----:B------:R-:W-:Y:S01]  /*28b0*/  SHF.R.S32.HI R15, RZ, 0x1f, R14 ;  /* 0x0000001fff0f7819 */ /* 0x000fe2000001140e */
[C---:B------:R-:W-:Y:S02]  /*28c0*/  IMAD R6, R2.reuse, c[0x0][0x1f4], R3 ;  /* 0x00007d0002067a24 */ /* 0x040fe400078e0203 */
[----:B------:R-:W-:Y:S02]  /*28d0*/  IMAD R4, R2, c[0x0][0x21c], R0 ;  /* 0x0000870002047a24 */ /* 0x000fe400078e0200 */
[C---:B------:R-:W-:Y:S01]  /*28e0*/  IMAD R0, R12.reuse, c[0x0][0x17c], R9 ;  /* 0x00005f000c007a24 */ /* 0x040fe200078e0209 */
[----:B------:R-:W-:Y:S01]  /*28f0*/  IADD3 R229, R227, R6, RZ ;  /* 0x00000006e3e57210 */ /* 0x000fe20007ffe0ff */
[----:B------:R-:W-:-:S04]  /*2900*/  IMAD.WIDE.U32 R2, R12, c[0x0][0x178], RZ ;  /* 0x00005e000c027a25 */ /* 0x000fc800078e00ff */
[----:B------:R-:W-:Y:S02]  /*2910*/  IMAD.IADD R0, R3, 0x1, R0 ;  /* 0x0000000103007824 */ /* 0x000fe400078e0200 */
[----:B------:R-:W-:Y:S02]  /*2920*/  IMAD.IADD R228, R225, 0x1, R4 ;  /* 0x00000001e1e47824 */ /* 0x000fe400078e0204 */
[----:B------:R-:W2:Y:S01]  /*2930*/  LDL R11, [R1+0x58] ;  /* 0x00005800010b7983 */ /* 0x000ea20000100800 */
[----:B------:R-:W-:Y:S01]  /*2940*/  IMAD.MOV.U32 R3, RZ, RZ, R0 ;  /* 0x000000ffff037224 */ /* 0x000fe200078e0000 */
[----:B------:R-:W-:Y:S01]  /*2950*/  ISETP.GE.AND P6, PT, R246, c[0x0][0x198], PT ;  /* 0x00006600f6007a0c */ /* 0x000fe20003fc6270 */
[----:B------:R-:W-:Y:S01]  /*2960*/  IMAD R6, R8, c[0x0][0x1c0], RZ ;  /* 0x0000700008067a24 */ /* 0x000fe200078e02ff */
[----:B------:R-:W-:Y:S01]  /*2970*/  ISETP.GE.AND P3, PT, R14, c[0x0][0x198], PT ;  /* 0x000066000e007a0c */ /* 0x000fe20003f66270 */
[C---:B------:R-:W-:Y:S01]  /*2980*/  IMAD.WIDE.U32 R2, R17.reuse, c[0x0][0x1b8], R2 ;  /* 0x00006e0011027a25 */ /* 0x040fe200078e0002 */
[----:B------:R-:W-:Y:S01]  /*2990*/  ULDC.64 UR4, c[0x0][0x208] ;  /* 0x0000820000047ab9 */ /* 0x000fe20000000a00 */
[----:B------:R-:W-:Y:S01]  /*29a0*/  BSSY B0, `(.L_x_547) ;  /* 0x000014e000007945 */ /* 0x000fe20003800000 */
[----:B------:R-:W-:Y:S01]  /*29b0*/  USHF.L.U32 UR7, UR4, 0x6, URZ ;  /* 0x0000000604077899 */ /* 0x000fe2000800063f */
[----:B------:R-:W-:Y:S01]  /*29c0*/  IMAD R3, R17, c[0x0][0x1bc], R3 ;  /* 0x00006f0011037a24 */ /* 0x000fe200078e0203 */
[----:B------:R-:W-:Y:S01]  /*29d0*/  UMOV UR6, 0x6 ;  /* 0x0000000600067882 */ /* 0x000fe20000000000 */
[C---:B------:R-:W-:Y:S01]  /*29e0*/  IMAD R8, R5.reuse, c[0x0][0x1c4], R6 ;  /* 0x0000710005087a24 */ /* 0x040fe200078e0206 */
[----:B------:R-:W-:Y:S01]  /*29f0*/  USHF.L.U64.HI UR5, UR4, UR6, UR5 ;  /* 0x0000000604057299 */ /* 0x000fe20008010205 */
[----:B------:R-:W-:-:S04]  /*2a00*/  IMAD.WIDE.U32 R2, R5, c[0x0][0x1c0], R2 ;  /* 0x0000700005027a25 */ /* 0x000fc800078e0002 */
[----:B------:R-:W-:Y:S02]  /*2a10*/  IMAD.IADD R3, R3, 0x1, R8 ;  /* 0x0000000103037824 */ /* 0x000fe400078e0208 */
[----:B------:R-:W-:Y:S02]  /*2a20*/  IMAD R13, R157, c[0x0][0x2c4], RZ ;  /* 0x0000b1009d0d7a24 */ /* 0x000fe400078e02ff */
[----:B------:R-:W-:Y:S02]  /*2a30*/  IMAD.MOV.U32 R148, RZ, RZ, R226 ;  /* 0x000000ffff947224 */ /* 0x000fe400078e00e2 */
[----:B------:R-:W-:Y:S01]  /*2a40*/  IMAD.MOV.U32 R149, RZ, RZ, R229 ;  /* 0x000000ffff957224 */ /* 0x000fe200078e00e5 */
[----:B------:R-:W-:Y:S01]  /*2a50*/  BAR.SYNC.DEFER_BLOCKING 0x0 ;  /* 0x0000000000007b1d */ /* 0x000fe20000010000 */
[----:B--2---:R-:W-:-:S04]  /*2a60*/  IMAD.IADD R4, R11, 0x1, R244 ;  /* 0x000000010b047824 */ /* 0x004fc800078e02f4 */
[----:B------:R-:W-:-:S04]  /*2a70*/  @P2 IMAD.HI.U32 R7, R4, c[0x0][0x2c8], RZ ;  /* 0x0000b20004072a27 */ /* 0x000fc800078e00ff */
[----:B------:R-:W-:Y:S01]  /*2a80*/  IMAD.MOV.U32 R0, RZ, RZ, R4 ;  /* 0x000000ffff007224 */ /* 0x000fe200078e0004 */
[----:B------:R-:W-:-:S04]  /*2a90*/  @P2 SHF.R.U32.HI R0, RZ, c[0x0][0x2cc], R7 ;  /* 0x0000b300ff002a19 */ /* 0x000fc80000011607 */
[--C-:B------:R-:W-:Y:S01]  /*2aa0*/  SHF.R.S32.HI R7, RZ, 0x1f, R0.reuse ;  /* 0x0000001fff077819 */ /* 0x100fe20000011400 */
[----:B------:R-:W-:Y:S02]  /*2ab0*/  IMAD.MOV R6, RZ, RZ, -R0 ;  /* 0x000000ffff067224 */ /* 0x000fe400078e0a00 */
[----:B------:R-:W-:-:S04]  /*2ac0*/  IMAD.WIDE.U32 R2, R0, c[0x0][0x1b0], R2 ;  /* 0x00006c0000027a25 */ /* 0x000fc800078e0002 */
[----:B------:R-:W-:Y:S02]  /*2ad0*/  IMAD R4, R6, c[0x0][0x2c4], R4 ;  /* 0x0000b10006047a24 */ /* 0x000fe400078e0204 */
[----:B------:R-:W-:-:S04]  /*2ae0*/  IMAD R5, R7, c[0x0][0x1b0], RZ ;  /* 0x00006c0007057a24 */ /* 0x000fc800078e02ff */
[----:B------:R-:W-:Y:S01]  /*2af0*/  IMAD R6, R0, c[0x0][0x1b4], R5 ;  /* 0x00006d0000067a24 */ /* 0x000fe200078e0205 */
[----:B------:R-:W-:-:S03]  /*2b00*/  SHF.R.S32.HI R5, RZ, 0x1f, R4 ;  /* 0x0000001fff057819 */ /* 0x000fc60000011404 */
[----:B------:R-:W-:Y:S02]  /*2b10*/  IMAD.IADD R3, R3, 0x1, R6 ;  /* 0x0000000103037824 */ /* 0x000fe400078e0206 */
[----:B------:R-:W-:-:S04]  /*2b20*/  IMAD R0, R5, c[0x0][0x1a8], RZ ;  /* 0x00006a0005007a24 */ /* 0x000fc800078e02ff */
[C---:B------:R-:W-:Y:S02]  /*2b30*/  IMAD R0, R4.reuse, c[0x0][0x1ac], R0 ;  /* 0x00006b0004007a24 */ /* 0x040fe400078e0200 */
[----:B------:R-:W-:-:S04]  /*2b40*/  IMAD.WIDE.U32 R4, R4, c[0x0][0x1a8], R2 ;  /* 0x00006a0004047a25 */ /* 0x000fc800078e0002 */
[----:B------:R-:W-:Y:S01]  /*2b50*/  IMAD.IADD R0, R5, 0x1, R0 ;  /* 0x0000000105007824 */ /* 0x000fe200078e0200 */
[----:B------:R-:W-:Y:S01]  /*2b60*/  LEA R2, P0, R4, c[0x0][0x160], 0x1 ;  /* 0x0000580004027a11 */ /* 0x000fe200078008ff */
[----:B------:R-:W-:-:S03]  /*2b70*/  IMAD.IADD R3, R16, 0x1, R244 ;  /* 0x0000000110037824 */ /* 0x000fc600078e02f4 */
[----:B------:R-:W-:Y:S01]  /*2b80*/  LEA.HI.X R0, R4, c[0x0][0x164], R0, 0x1, P0 ;  /* 0x0000590004007a11 */ /* 0x000fe200000f0c00 */
[----:B------:R-:W-:Y:S01]  /*2b90*/  SHFL.IDX PT, R8, R2, 0x1, 0x181f ;  /* 0x00381f0002087f89 */ /* 0x000fe200000e0000 */
[CC--:B------:R-:W-:Y:S02]  /*2ba0*/  ISETP.GE.AND P5, PT, R3.reuse, R13.reuse, PT ;  /* 0x0000000d0300720c */ /* 0x0c0fe40003fa6270 */
[----:B------:R-:W-:Y:S01]  /*2bb0*/  IADD3 R7, R3, 0x20, RZ ;  /* 0x0000002003077810 */ /* 0x000fe20007ffe0ff */
[----:B------:R-:W2:Y:S03]  /*2bc0*/  SHFL.IDX PT, R4, R2, RZ, 0x181f ;  /* 0x00181fff02047589 */ /* 0x000ea600000e0000 */
[----:B------:R-:W-:Y:S01]  /*2bd0*/  ISETP.GE.AND P0, PT, R7, R13, PT ;  /* 0x0000000d0700720c */ /* 0x000fe20003f06270 */
[----:B------:R-:W3:Y:S04]  /*2be0*/  SHFL.IDX PT, R5, R0, RZ, 0x181f ;  /* 0x00181fff00057589 */ /* 0x000ee800000e0000 */
[----:B------:R-:W4:Y:S04]  /*2bf0*/  SHFL.IDX PT, R9, R0, 0x1, 0x181f ;  /* 0x00381f0000097f89 */ /* 0x000f2800000e0000 */
[----:B------:R-:W5:Y:S04]  /*2c00*/  SHFL.IDX PT, R11, R2, 0x2, 0x181f ;  /* 0x00581f00020b7f89 */ /* 0x000f6800000e0000 */
[----:B------:R-:W1:Y:S04]  /*2c10*/  SHFL.IDX PT, R12, R0, 0x2, 0x181f ;  /* 0x00581f00000c7f89 */ /* 0x000e6800000e0000 */
[----:B------:R5:W1:Y:S01]  /*2c20*/  SHFL.IDX PT, R10, R2, 0x3, 0x181f ;  /* 0x00781f00020a7f89 */ /* 0x000a6200000e0000 */
[----:B--2---:R-:W-:-:S04]  /*2c30*/  @!P5 LEA R6, P4, R246, R4, 0x1 ;  /* 0x00000004f606d211 */ /* 0x004fc800078808ff */
[----:B---3--:R-:W-:Y:S02]  /*2c40*/  @!P5 LEA.HI.X R7, R246, R5, R247, 0x1, P4 ;  /* 0x00000005f607d211 */ /* 0x008fe400020f0cf7 */
[----:B------:R-:W-:-:S03]  /*2c50*/  @!P5 LEA R4, P4, R14, R4, 0x1 ;  /* 0x000000040e04d211 */ /* 0x000fc600078808ff */
[----:B------:R2:W-:Y:S01]  /*2c60*/  @!P5 LDGSTS.E.BYPASS.LTC128B.128 [R213+0x100], [R6.64], !P6 ;  /* 0x0010000006d5dfae */ /* 0x0005e2000f101d48 */
[----:B------:R-:W-:-:S05]  /*2c70*/  @!P5 LEA.HI.X R5, R14, R5, R15, 0x1, P4 ;  /* 0x000000050e05d211 */ /* 0x000fca00020f0c0f */
[----:B------:R3:W-:Y:S01]  /*2c80*/  @!P5 LDGSTS.E.BYPASS.LTC128B.128 [R213+0x4100], [R4.64], !P3 ;  /* 0x0410000004d5dfae */ /* 0x0007e2000d901d48 */
[C---:B--2---:R-:W-:Y:S02]  /*2c90*/  IADD3 R6, R3.reuse, 0x40, RZ ;  /* 0x0000004003067810 */ /* 0x044fe40007ffe0ff */
[----:B------:R-:W-:Y:S02]  /*2ca0*/  IADD3 R3, R3, 0x60, RZ ;  /* 0x0000006003037810 */ /* 0x000fe40007ffe0ff */
[----:B------:R-:W-:Y:S02]  /*2cb0*/  ISETP.GE.AND P5, PT, R6, R13, PT ;  /* 0x0000000d0600720c */ /* 0x000fe40003fa6270 */
[----:B---3--:R-:W-:-:S04]  /*2cc0*/  @!P0 LEA R4, P4, R246, R8, 0x1 ;  /* 0x00000008f6048211 */ /* 0x008fc800078808ff */
[-C--:B----4-:R-:W-:Y:S02]  /*2cd0*/  @!P0 LEA.HI.X R5, R246, R9.reuse, R247, 0x1, P4 ;  /* 0x00000009f6058211 */ /* 0x090fe400020f0cf7 */
[C---:B------:R-:W-:Y:S02]  /*2ce0*/  @!P0 LEA R6, P4, R14.reuse, R8, 0x1 ;  /* 0x000000080e068211 */ /* 0x040fe400078808ff */
[----:B------:R2:W3:Y:S02]  /*2cf0*/  SHFL.IDX PT, R8, R0, 0x3, 0x181f ;  /* 0x00781f0000087f89 */ /* 0x0004e400000e0000 */
[----:B------:R-:W-:Y:S02]  /*2d00*/  @!P0 LEA.HI.X R7, R14, R9, R15, 0x1, P4 ;  /* 0x000000090e078211 */ /* 0x000fe400020f0c0f */
[----:B------:R4:W-:Y:S01]  /*2d10*/  @!P0 LDGSTS.E.BYPASS.LTC128B.128 [R213+0x1100], [R4.64], !P6 ;  /* 0x0110000004d58fae */ /* 0x0009e2000f101d48 */
[----:B-----5:R-:W-:-:S03]  /*2d20*/  @!P5 LEA R2, P4, R246, R11, 0x1 ;  /* 0x0000000bf602d211 */ /* 0x020fc600078808ff */
[----:B------:R5:W-:Y:S01]  /*2d30*/  @!P0 LDGSTS.E.BYPASS.LTC128B.128 [R213+0x5100], [R6.64], !P3 ;  /* 0x0510000006d58fae */ /* 0x000be2000d901d48 */
[----:B------:R-:W-:Y:S02]  /*2d40*/  ISETP.GE.AND P0, PT, R3, R13, PT ;  /* 0x0000000d0300720c */ /* 0x000fe40003f06270 */
[----:B-1----:R-:W-:-:S05]  /*2d50*/  @!P5 LEA.HI.X R3, R246, R12, R247, 0x1, P4 ;  /* 0x0000000cf603d211 */ /* 0x002fca00020f0cf7 */
[----:B------:R1:W-:Y:S01]  /*2d60*/  @!P5 LDGSTS.E.BYPASS.LTC128B.128 [R213+0x2100], [R2.64], !P6 ;  /* 0x0210000002d5dfae */ /* 0x0003e2000f101d48 */
[----:B--2---:R-:W-:-:S04]  /*2d70*/  IMAD.MOV.U32 R0, RZ, RZ, -0x60 ;  /* 0xffffffa0ff007424 */ /* 0x004fc800078e00ff */
[----:B------:R-:W-:Y:S01]  /*2d80*/  IMAD R0, R212, R0, 0x60 ;  /* 0x00000060d4007424 */ /* 0x000fe200078e0200 */
[C---:B----4-:R-:W-:Y:S02]  /*2d90*/  @!P5 LEA R4, P4, R14.reuse, R11, 0x1 ;  /* 0x0000000b0e04d211 */ /* 0x050fe400078808ff */
[----:B------:R-:W-:Y:S02]  /*2da0*/  SHF.R.S32.HI R11, RZ, 0x1f, R150 ;  /* 0x0000001fff0b7819 */ /* 0x000fe40000011496 */
[----:B------:R-:W-:Y:S01]  /*2db0*/  @!P5 LEA.HI.X R5, R14, R12, R15, 0x1, P4 ;  /* 0x0000000c0e05d211 */ /* 0x000fe200020f0c0f */
[----:B------:R-:W-:Y:S01]  /*2dc0*/  IMAD.WIDE.U32 R12, R150, c[0x0][0x1e0], RZ ;  /* 0x00007800960c7a25 */ /* 0x000fe200078e00ff */
[----:B------:R-:W-:-:S03]  /*2dd0*/  IADD3 R9, R0, R158, -R16 ;  /* 0x0000009e00097210 */ /* 0x000fc60007ffe810 */
[----:B------:R2:W-:Y:S01]  /*2de0*/  @!P5 LDGSTS.E.BYPASS.LTC128B.128 [R213+0x6100], [R4.64], !P3 ;  /* 0x0610000004d5dfae */ /* 0x0005e2000d901d48 */
[----:B-----5:R-:W-:Y:S02]  /*2df0*/  IMAD.MOV.U32 R7, RZ, RZ, 0x20 ;  /* 0x00000020ff077424 */ /* 0x020fe400078e00ff */
[----:B-1----:R-:W-:Y:S01]  /*2e00*/  IMAD R3, R11, c[0x0][0x1e0], RZ ;  /* 0x000078000b037a24 */ /* 0x002fe200078e02ff */
[----:B------:R-:W-:-:S03]  /*2e10*/  @!P0 LEA R2, P4, R246, R10, 0x1 ;  /* 0x0000000af6028211 */ /* 0x000fc600078808ff */
[----:B------:R-:W-:Y:S01]  /*2e20*/  IMAD R6, R150, c[0x0][0x1e4], R3 ;  /* 0x0000790096067a24 */ /* 0x000fe200078e0203 */
[----:B---3--:R-:W-:Y:S02]  /*2e30*/  @!P0 LEA.HI.X R3, R246, R8, R247, 0x1, P4 ;  /* 0x00000008f6038211 */ /* 0x008fe400020f0cf7 */
[----:B------:R-:W-:Y:S01]  /*2e40*/  ISETP.GE.AND P4, PT, R9, 0x1, PT ;  /* 0x000000010900780c */ /* 0x000fe20003f86270 */
[----:B------:R-:W-:Y:S02]  /*2e50*/  IMAD.IADD R6, R13, 0x1, R6 ;  /* 0x000000010d067824 */ /* 0x000fe400078e0206 */
[----:B------:R1:W-:Y:S01]  /*2e60*/  @!P0 LDGSTS.E.BYPASS.LTC128B.128 [R213+0x3100], [R2.64], !P6 ;  /* 0x0310000002d58fae */ /* 0x0003e2000f101d48 */
[----:B------:R-:W-:Y:S01]  /*2e70*/  ISETP.GE.AND P6, PT, R9, 0x21, PT ;  /* 0x000000210900780c */ /* 0x000fe20003fc6270 */
[----:B------:R-:W-:Y:S01]  /*2e80*/  IMAD R6, R6, 0x60, RZ ;  /* 0x0000006006067824 */ /* 0x000fe200078e02ff */
[----:B--2---:R-:W-:Y:S01]  /*2e90*/  @!P0 LEA R4, P5, R14, R10, 0x1 ;  /* 0x0000000a0e048211 */ /* 0x004fe200078a08ff */
[----:B------:R-:W-:-:S03]  /*2ea0*/  IMAD.MOV.U32 R10, RZ, RZ, 0x40 ;  /* 0x00000040ff0a7424 */ /* 0x000fc600078e00ff */
[----:B------:R-:W-:Y:S01]  /*2eb0*/  @!P0 LEA.HI.X R5, R14, R8, R15, 0x1, P5 ;  /* 0x000000080e058211 */ /* 0x000fe200028f0c0f */
[----:B------:R-:W-:Y:S01]  /*2ec0*/  IMAD R8, R7, c[0x0][0x1e4], RZ ;  /* 0x0000790007087a24 */ /* 0x000fe200078e02ff */
[----:B------:R-:W-:-:S03]  /*2ed0*/  ISETP.GE.AND P5, PT, R9, 0x41, PT ;  /* 0x000000410900780c */ /* 0x000fc60003fa6270 */
[----:B------:R2:W-:Y:S01]  /*2ee0*/  @!P0 LDGSTS.E.BYPASS.LTC128B.128 [R213+0x7100], [R4.64], !P3 ;  /* 0x0710000004d58fae */ /* 0x0005e2000d901d48 */
[----:B------:R-:W-:Y:S01]  /*2ef0*/  @P4 ISETP.GE.AND P3, PT, R246, c[0x0][0x1d4], PT ;  /* 0x00007500f6004a0c */ /* 0x000fe20003f66270 */
[----:B-1----:R-:W-:Y:S02]  /*2f00*/  IMAD.WIDE.U32 R2, R12, 0x60, R148 ;  /* 0x000000600c027825 */ /* 0x002fe400078e0094 */
[----:B------:R-:W0:Y:S02]  /*2f10*/  LDGDEPBAR ;  /* 0x00000000000079af */ /* 0x000e240000000000 */
[----:B------:R-:W-:Y:S02]  /*2f20*/  IMAD.IADD R3, R3, 0x1, R6 ;  /* 0x0000000103037824 */ /* 0x000fe400078e0206 */
[----:B------:R-:W-:Y:S01]  /*2f30*/  IMAD.WIDE.U32 R12, R7, c[0x0][0x1e0], RZ ;  /* 0x00007800070c7a25 */ /* 0x000fe200078e00ff */
[----:B--2---:R-:W-:-:S04]  /*2f40*/  @P4 LEA R4, P0, R2, c[0x0][0x1c8], 0x1 ;  /* 0x0000720002044a11 */ /* 0x004fc800078008ff */
[C---:B------:R-:W-:Y:S02]  /*2f50*/  @P4 LEA.HI.X R5, R2.reuse, c[0x0][0x1cc], R3, 0x1, P0 ;  /* 0x0000730002054a11 */ /* 0x040fe400000f0c03 */
[----:B------:R-:W-:-:S03]  /*2f60*/  @P6 IADD3 R7, P0, R2, R12, RZ ;  /* 0x0000000c02076210 */ /* 0x000fc60007f1e0ff */
[----:B------:R1:W-:Y:S01]  /*2f70*/  @P4 LDGSTS.E.BYPASS.LTC128B.128 [R213+0x8100], [R4.64], !P3 ;  /* 0x0810000004d54fae */ /* 0x0003e2000d901d48 */
[----:B------:R-:W-:Y:S02]  /*2f80*/  ISETP.GE.AND P3, PT, R14, c[0x0][0x1d4], PT ;  /* 0x000075000e007a0c */ /* 0x000fe40003f66270 */
[----:B------:R-:W-:Y:S01]  /*2f90*/  @P6 IADD3.X R8, R3, R13, R8, P0, !PT ;  /* 0x0000000d03086210 */ /* 0x000fe200007fe408 */
[----:B------:R-:W-:Y:S01]  /*2fa0*/  IMAD.WIDE.U32 R12, R10, c[0x0][0x1e0], RZ ;  /* 0x000078000a0c7a25 */ /* 0x000fe200078e00ff */
[----:B------:R-:W-:-:S03]  /*2fb0*/  @P6 LEA R6, P0, R7, c[0x0][0x1c8], 0x1 ;  /* 0x0000720007066a11 */ /* 0x000fc600078008ff */
[----:B------:R-:W-:Y:S01]  /*2fc0*/  IMAD R10, R10, c[0x0][0x1e4], RZ ;  /* 0x000079000a0a7a24 */ /* 0x000fe200078e02ff */
[----:B------:R-:W-:Y:S02]  /*2fd0*/  @P6 LEA.HI.X R7, R7, c[0x0][0x1cc], R8, 0x1, P0 ;  /* 0x0000730007076a11 */ /* 0x000fe400000f0c08 */
[----:B------:R-:W-:-:S03]  /*2fe0*/  @P5 IADD3 R8, P0, R2, R12, RZ ;  /* 0x0000000c02085210 */ /* 0x000fc60007f1e0ff */
[----:B------:R1:W-:Y:S01]  /*2ff0*/  @P4 LDGSTS.E.BYPASS.LTC128B.128 [R213+0xb100], [R4.64+0x80], !P3 ;  /* 0x0b10008004d54fae */ /* 0x0003e2000d901d48 */
[----:B------:R-:W-:Y:S02]  /*3000*/  @P5 IADD3.X R3, R3, R13, R10, P0, !PT ;  /* 0x0000000d03035210 */ /* 0x000fe400007fe40a */
[----:B------:R-:W-:Y:S02]  /*3010*/  @P5 LEA R2, P0, R8, c[0x0][0x1c8], 0x1 ;  /* 0x0000720008025a11 */ /* 0x000fe400078008ff */
[----:B------:R-:W-:Y:S02]  /*3020*/  @P6 ISETP.GE.AND P4, PT, R246, c[0x0][0x1d4], PT ;  /* 0x00007500f6006a0c */ /* 0x000fe40003f86270 */
[----:B------:R-:W-:Y:S02]  /*3030*/  @P5 LEA.HI.X R3, R8, c[0x0][0x1cc], R3, 0x1, P0 ;  /* 0x0000730008035a11 */ /* 0x000fe400000f0c03 */
[----:B------:R-:W-:-:S09]  /*3040*/  @P5 ISETP.GE.AND P0, PT, R246, c[0x0][0x1d4], PT ;  /* 0x00007500f6005a0c */ /* 0x000fd20003f06270 */
[----:B------:R1:W-:Y:S01]  /*3050*/  @P6 LDGSTS.E.BYPASS.LTC128B.128 [R213+0x9100], [R6.64], !P4 ;  /* 0x0910000006d56fae */ /* 0x0003e2000e101d48 */
[----:B------:R-:W-:-:S03]  /*3060*/  ISETP.LT.OR P4, PT, R9, 0x1, P3 ;  /* 0x000000010900780c */ /* 0x000fc60001f81670 */
[----:B------:R1:W-:Y:S01]  /*3070*/  @P6 LDGSTS.E.BYPASS.LTC128B.128 [R213+0xc100], [R6.64+0x80], !P3 ;  /* 0x0c10008006d56fae */ /* 0x0003e2000d901d48 */
[----:B------:R-:W-:-:S03]  /*3080*/  ISETP.GE.AND P6, PT, R246, c[0x0][0x1d4], PT ;  /* 0x00007500f6007a0c */ /* 0x000fc60003fc6270 */
[----:B------:R2:W-:Y:S04]  /*3090*/  @P5 LDGSTS.E.BYPASS.LTC128B.128 [R213+0xa100], [R2.64], !P0 ;  /* 0x0a10000002d55fae */ /* 0x0005e8000c101d48 */
[----:B------:R2:W-:Y:S01]  /*30a0*/  @P5 LDGSTS.E.BYPASS.LTC128B.128 [R213+0xd100], [R2.64+0x80], !P3 ;  /* 0x0d10008002d55fae */ /* 0x0005e2000d901d48 */
[----:B------:R-:W-:-:S03]  /*30b0*/  ISETP.LT.OR P5, PT, R9, 0x1, P6 ;  /* 0x000000010900780c */ /* 0x000fc600037a1670 */
[----:B------:R-:W0:Y:S01]  /*30c0*/  LDGDEPBAR ;  /* 0x00000000000079af */ /* 0x000e220000000000 */
[----:B--2---:R-:W-:Y:S01]  /*30d0*/  IMAD R2, R11, c[0x0][0x208], RZ ;  /* 0x000082000b027a24 */ /* 0x004fe200078e02ff */
[----:B------:R-:W-:-:S04]  /*30e0*/  DEPBAR.LE SB0, 0x1 ;  /* 0x000080400000791a */ /* 0x000fc80000000000 */
[----:B------:R-:W-:Y:S01]  /*30f0*/  BAR.SYNC.DEFER_BLOCKING 0x0 ;  /* 0x0000000000007b1d */ /* 0x000fe20000010000 */
[----:B------:R-:W-:Y:S02]  /*3100*/  IMAD R2, R150, c[0x0][0x20c], R2 ;  /* 0x0000830096027a24 */ /* 0x000fe400078e0202 */
[----:B------:R-:W-:-:S03]  /*3110*/  IMAD.MOV.U32 R3, RZ, RZ, R228 ;  /* 0x000000ffff037224 */ /* 0x000fc600078e00e4 */
        /* <DEDUP_REMOVED lines=11> */
[----:B------:R-:W2:Y:S04]  /*31d0*/  LDSM.16.M88.4 R12, [R189] ;  /* 0x00000000bd0c783b */ /* 0x000ea80000000200 */
[----:B-1----:R-:W1:Y:S04]  /*31e0*/  LDSM.16.M88.4 R4, [R189+0x800] ;  /* 0x00080000bd04783b */ /* 0x002e680000000200 */
[----:B------:R-:W3:Y:S04]  /*31f0*/  LDSM.16.M88.4 R28, [R189+0x1000] ;  /* 0x00100000bd1c783b */ /* 0x000ee80000000200 */
[----:B------:R-:W-:Y:S04]  /*3200*/  LDSM.16.M88.4 R44, [R205] ;  /* 0x00000000cd2c783b */ /* 0x000fe80000000200 */
[----:B------:R-:W4:Y:S04]  /*3210*/  LDSM.16.M88.4 R36, [R195] ;  /* 0x00000000c324783b */ /* 0x000f280000000200 */
[----:B------:R-:W5:Y:S04]  /*3220*/  LDSM.16.M88.4 R32, [R206] ;  /* 0x00000000ce20783b */ /* 0x000f680000000200 */
[----:B------:R-:W3:Y:S01]  /*3230*/  LDSM.16.M88.4 R40, [R189+0x1800] ;  /* 0x00180000bd28783b */ /* 0x000ee20000000200 */
[C---:B--2---:R-:W-:Y:S08]  /*3240*/  HMMA.16816.F32 R24, R120.reuse, R12, RZ ;  /* 0x0000000c7818723c */ /* 0x044ff000000018ff */
[C---:B------:R-:W-:Y:S08]  /*3250*/  HMMA.16816.F32 R20, R120.reuse, R14, RZ ;  /* 0x0000000e7814723c */ /* 0x040ff000000018ff */
[C---:B-1----:R-:W-:Y:S08]  /*3260*/  HMMA.16816.F32 R16, R120.reuse, R4, RZ ;  /* 0x000000047810723c */ /* 0x042ff000000018ff */
[C---:B------:R-:W-:Y:S08]  /*3270*/  HMMA.16816.F32 R12, R120.reuse, R6, RZ ;  /* 0x00000006780c723c */ /* 0x040ff000000018ff */
[----:B---3--:R-:W-:Y:S08]  /*3280*/  HMMA.16816.F32 R4, R120, R28, RZ ;  /* 0x0000001c7804723c */ /* 0x008ff000000018ff */
[C---:B----4-:R-:W-:Y:S08]  /*3290*/  HMMA.16816.F32 R56, R124.reuse, R36, R24 ;  /* 0x000000247c38723c */ /* 0x050ff00000001818 */
[C---:B------:R-:W-:Y:S01]  /*32a0*/  HMMA.16816.F32 R52, R124.reuse, R38, R20 ;  /* 0x000000267c34723c */ /* 0x040fe20000001814 */
[----:B------:R-:W1:Y:S04]  /*32b0*/  LDSM.16.M88.4 R36, [R189+0x2000] ;  /* 0x00200000bd24783b */ /* 0x000e680000000200 */
[----:B------:R-:W-:Y:S03]  /*32c0*/  LDSM.16.M88.4 R20, [R203] ;  /* 0x00000000cb14783b */ /* 0x000fe60000000200 */
[C---:B------:R-:W-:Y:S07]  /*32d0*/  HMMA.16816.F32 R68, R124.reuse, R44, R4 ;  /* 0x0000002c7c44723c */ /* 0x040fee0000001804 */
[----:B------:R-:W-:Y:S01]  /*32e0*/  IMAD.WIDE.U32 R4, R150, c[0x0][0x208], RZ ;  /* 0x0000820096047a25 */ /* 0x000fe200078e00ff */
[----:B-----5:R-:W-:Y:S03]  /*32f0*/  HMMA.16816.F32 R60, R124, R32, R16 ;  /* 0x000000207c3c723c */ /* 0x020fe60000001810 */
[----:B------:R-:W-:-:S02]  /*3300*/  IMAD.IADD R5, R5, 0x1, R2 ;  /* 0x0000000105057824 */ /* 0x000fc400078e0202 */
[----:B------:R-:W-:Y:S02]  /*3310*/  IMAD.MOV.U32 R2, RZ, RZ, R224 ;  /* 0x000000ffff027224 */ /* 0x000fe400078e00e0 */
[----:B------:R-:W-:Y:S01]  /*3320*/  IMAD R5, R5, 0x60, RZ ;  /* 0x0000006005057824 */ /* 0x000fe200078e02ff */
[----:B------:R-:W-:Y:S01]  /*3330*/  HMMA.16816.F32 R64, R124, R34, R12 ;  /* 0x000000227c40723c */ /* 0x000fe2000000180c */
[----:B------:R-:W2:Y:S01]  /*3340*/  LDSM.16.M88.4 R32, [R204] ;  /* 0x00000000cc20783b */ /* 0x000ea20000000200 */
[----:B------:R-:W-:-:S04]  /*3350*/  IMAD.WIDE.U32 R2, R4, 0x60, R2 ;  /* 0x0000006004027825 */ /* 0x000fc800078e0002 */
[----:B------:R-:W-:Y:S01]  /*3360*/  IMAD.IADD R3, R3, 0x1, R5 ;  /* 0x0000000103037824 */ /* 0x000fe200078e0205 */
[C---:B------:R-:W-:Y:S01]  /*3370*/  LEA R4, P0, R2.reuse, c[0x0][0x1f8], 0x1 ;  /* 0x00007e0002047a11 */ /* 0x040fe200078008ff */
[----:B------:R-:W-:Y:S01]  /*3380*/  HMMA.16816.F32 R16, R120, R30, RZ ;  /* 0x0000001e7810723c */ /* 0x000fe200000018ff */
[----:B------:R-:W3:Y:S02]  /*3390*/  LDSM.16.M88.4 R28, [R189+0x2800] ;  /* 0x00280000bd1c783b */ /* 0x000ee40000000200 */
[----:B------:R-:W-:Y:S02]  /*33a0*/  LEA.HI.X R5, R2, c[0x0][0x1fc], R3, 0x1, P0 ;  /* 0x00007f0002057a11 */ /* 0x000fe400000f0c03 */
[----:B------:R-:W-:-:S03]  /*33b0*/  IADD3 R2, P0, R4, UR7, RZ ;  /* 0x0000000704027c10 */ /* 0x000fc6000ff1e0ff */
[----:B------:R-:W-:Y:S01]  /*33c0*/  HMMA.16816.F32 R12, R120, R40, RZ ;  /* 0x00000028780c723c */ /* 0x000fe200000018ff */
[----:B------:R-:W-:Y:S02]  /*33d0*/  IADD3.X R3, R5, UR5, RZ, P0, !PT ;  /* 0x0000000505037c10 */ /* 0x000fe400087fe4ff */
[----:B------:R-:W-:-:S04]  /*33e0*/  IADD3 R6, P0, R2, UR7, RZ ;  /* 0x0000000702067c10 */ /* 0x000fc8000ff1e0ff */
[----:B------:R-:W-:Y:S01]  /*33f0*/  IADD3.X R7, R3, UR5, RZ, P0, !PT ;  /* 0x0000000503077c10 */ /* 0x000fe200087fe4ff */
[----:B------:R-:W-:Y:S01]  /*3400*/  HMMA.16816.F32 R24, R120, R42, RZ ;  /* 0x0000002a7818723c */ /* 0x000fe200000018ff */
[----:B------:R-:W4:Y:S01]  /*3410*/  LDSM.16.M88.4 R40, [R202] ;  /* 0x00000000ca28783b */ /* 0x000f220000000200 */
[C---:B------:R-:W-:Y:S02]  /*3420*/  ISETP.LT.OR P0, PT, R9.reuse, 0x21, P6 ;  /* 0x000000210900780c */ /* 0x040fe40003701670 */
[C---:B------:R-:W-:Y:S01]  /*3430*/  ISETP.LT.OR P6, PT, R9.reuse, 0x41, P6 ;  /* 0x000000410900780c */ /* 0x040fe200037c1670 */
[----:B------:R-:W-:Y:S01]  /*3440*/  @!PT LDS RZ, [RZ] ;  /* 0x00000000fffff984 */ /* 0x000fe20000000800 */
[----:B------:R-:W-:Y:S01]  /*3450*/  @!PT LDS RZ, [RZ] ;  /* 0x00000000fffff984 */ /* 0x000fe20000000800 */
[----:B------:R-:W-:Y:S01]  /*3460*/  @!PT LDS RZ, [RZ] ;  /* 0x00000000fffff984 */ /* 0x000fe20000000800 */
[----:B------:R5:W-:Y:S01]  /*3470*/  LDGSTS.E.BYPASS.LTC128B.128 [R213+0x100], [R4.64], !P5 ;  /* 0x0010000004d57fae */ /* 0x000be2000e901d48 */
[C---:B------:R-:W-:Y:S02]  /*3480*/  ISETP.LT.OR P5, PT, R9.reuse, 0x21, P3 ;  /* 0x000000210900780c */ /* 0x040fe40001fa1670 */
[----:B------:R-:W-:Y:S01]  /*3490*/  HMMA.16816.F32 R76, R124, R46, R16 ;  /* 0x0000002e7c4c723c */ /* 0x000fe20000001810 */
[----:B------:R5:W-:Y:S01]  /*34a0*/  LDGSTS.E.BYPASS.LTC128B.128 [R213+0x3100], [R4.64+0x80], !P4 ;  /* 0x0310008004d57fae */ /* 0x000be2000e101d48 */
[----:B------:R-:W-:-:S05]  /*34b0*/  ISETP.LT.OR P4, PT, R9, 0x41, P3 ;  /* 0x000000410900780c */ /* 0x000fca0001f81670 */
[----:B------:R4:W-:Y:S01]  /*34c0*/  LDGSTS.E.BYPASS.LTC128B.128 [R213+0x1100], [R2.64], !P0 ;  /* 0x0110000002d57fae */ /* 0x0009e2000c101d48 */
[----:B-1----:R-:W-:Y:S01]  /*34d0*/  HMMA.16816.F32 R16, R120, R36, RZ ;  /* 0x000000247810723c */ /* 0x002fe200000018ff */
[----:B------:R-:W-:Y:S02]  /*34e0*/  ISETP.GT.AND P0, PT, R150, R223, PT ;  /* 0x000000df9600720c */ /* 0x000fe40003f04270 */
[----:B------:R1:W-:Y:S04]  /*34f0*/  LDGSTS.E.BYPASS.LTC128B.128 [R213+0x4100], [R2.64+0x80], !P5 ;  /* 0x0410008002d57fae */ /* 0x0003e8000e901d48 */
[----:B------:R5:W-:Y:S01]  /*3500*/  LDGSTS.E.BYPASS.LTC128B.128 [R213+0x2100], [R6.64], !P6 ;  /* 0x0210000006d57fae */ /* 0x000be2000f101d48 */
[----:B--2---:R-:W-:Y:S03]  /*3510*/  HMMA.16816.F32 R80, R124, R32, R12 ;  /* 0x000000207c50723c */ /* 0x004fe6000000180c */
[----:B------:R5:W-:Y:S04]  /*3520*/  LDGSTS.E.BYPASS.LTC128B.128 [R213+0x5100], [R6.64+0x80], !P4 ;  /* 0x0510008006d57fae */ /* 0x000be8000e101d48 */
[----:B------:R-:W2:Y:S01]  /*3530*/  LDSM.16.M88.4 R48, [R193] ;  /* 0x00000000c130783b */ /* 0x000ea20000000200 */
[C---:B------:R-:W-:Y:S03]  /*3540*/  HMMA.16816.F32 R12, R120.reuse, R38, RZ ;  /* 0x00000026780c723c */ /* 0x040fe600000018ff */
[----:B------:R-:W1:Y:S04]  /*3550*/  LDSM.16.M88.4 R44, [R193+0x800] ;  /* 0x00080000c12c783b */ /* 0x000e680000000200 */
[----:B------:R-:W-:Y:S01]  /*3560*/  LDSM.16.M88.4 R100, [R190+0x1800] ;  /* 0x00180000be64783b */ /* 0x000fe20000000200 */
[----:B---3--:R-:W-:Y:S03]  /*3570*/  HMMA.16816.F32 R8, R120, R28, RZ ;  /* 0x0000001c7808723c */ /* 0x008fe600000018ff */
[----:B------:R-:W-:Y:S04]  /*3580*/  LDSM.16.M88.4 R92, [R190+0x1000] ;  /* 0x00100000be5c783b */ /* 0x000fe80000000200 */
[----:B------:R-:W-:Y:S01]  /*3590*/  LDSM.16.M88.4 R72, [R190+0x800] ;  /* 0x00080000be48783b */ /* 0x000fe20000000200 */
[----:B------:R-:W-:Y:S03]  /*35a0*/  HMMA.16816.F32 R84, R124, R34, R24 ;  /* 0x000000227c54723c */ /* 0x000fe60000001818 */
[----:B------:R-:W-:Y:S04]  /*35b0*/  LDSM.16.M88.4 R32, [R193+0x1000] ;  /* 0x00100000c120783b */ /* 0x000fe80000000200 */
[----:B------:R-:W-:Y:S01]  /*35c0*/  LDSM.16.M88.4 R24, [R193+0x2000] ;  /* 0x00200000c118783b */ /* 0x000fe20000000200 */
[----:B-----5:R-:W-:Y:S03]  /*35d0*/  HMMA.16816.F32 R4, R120, R30, RZ ;  /* 0x0000001e7804723c */ /* 0x020fe600000018ff */
[----:B------:R-:W3:Y:S04]  /*35e0*/  LDSM.16.M88.4 R28, [R193+0x1800] ;  /* 0x00180000c11c783b */ /* 0x000ee80000000200 */
[----:B------:R-:W-:Y:S01]  /*35f0*/  LDSM.16.M88.4 R128, [R190+0x2000] ;  /* 0x00200000be80783b */ /* 0x000fe20000000200 */
[C---:B------:R-:W-:Y:S03]  /*3600*/  HMMA.16816.F32 R36, R124.reuse, R20, R16 ;  /* 0x000000147c24723c */ /* 0x040fe60000001810 */
[----:B------:R-:W5:Y:S04]  /*3610*/  LDSM.16.M88.4 R16, [R193+0x2800] ;  /* 0x00280000c110783b */ /* 0x000f680000000200 */
[----:B------:R-:W-:Y:S01]  /*3620*/  LDSM.16.M88.4 R88, [R189+0x3000] ;  /* 0x00300000bd58783b */ /* 0x000fe20000000200 */
[C---:B------:R-:W-:Y:S03]  /*3630*/  HMMA.16816.F32 R20, R124.reuse, R22, R12 ;  /* 0x000000167c14723c */ /* 0x040fe6000000180c */
[----:B------:R-:W-:Y:S04]  /*3640*/  LDSM.16.M88.4 R108, [R189+0x4000] ;  /* 0x00400000bd6c783b */ /* 0x000fe80000000200 */
[----:B------:R-:W-:Y:S01]  /*3650*/  LDSM.16.M88.4 R96, [R189+0x3800] ;  /* 0x00380000bd60783b */ /* 0x000fe20000000200 */
[C---:B----4-:R-:W-:Y:S03]  /*3660*/  HMMA.16816.F32 R12, R124.reuse, R40, R8 ;  /* 0x000000287c0c723c */ /* 0x050fe60000001808 */
[----:B------:R-:W-:Y:S04]  /*3670*/  LDSM.16.M88.4 R116, [R189+0x4800] ;  /* 0x00480000bd74783b */ /* 0x000fe80000000200 */
[----:B------:R-:W-:Y:S01]  /*3680*/  LDSM.16.M88.4 R112, [R201] ;  /* 0x00000000c970783b */ /* 0x000fe20000000200 */
[----:B------:R-:W-:Y:S03]  /*3690*/  HMMA.16816.F32 R8, R124, R42, R4 ;  /* 0x0000002a7c08723c */ /* 0x000fe60000001804 */
[----:B------:R-:W4:Y:S04]  /*36a0*/  LDSM.16.M88.4 R40, [R190] ;  /* 0x00000000be28783b */ /* 0x000f280000000200 */
[----:B------:R-:W-:Y:S01]  /*36b0*/  LDSM.16.M88.4 R140, [R199] ;  /* 0x00000000c78c783b */ /* 0x000fe20000000200 */
[C---:B--2---:R-:W-:Y:S03]  /*36c0*/  HMMA.16816.F32 R4, R152.reuse, R48, R56 ;  /* 0x000000309804723c */ /* 0x044fe60000001838 */
[----:B------:R-:W-:Y:S04]  /*36d0*/  LDSM.16.M88.4 R104, [R200] ;  /* 0x00000000c868783b */ /* 0x000fe80000000200 */
[----:B------:R-:W-:Y:S01]  /*36e0*/  LDSM.16.M88.4 R144, [R193+0x3000] ;  /* 0x00300000c190783b */ /* 0x000fe20000000200 */
[C---:B-1----:R-:W-:Y:S03]  /*36f0*/  HMMA.16816.F32 R56, R152.reuse, R44, R60 ;  /* 0x0000002c9838723c */ /* 0x042fe6000000183c */
[----:B------:R-:W-:Y:S04]  /*3700*/  LDSM.16.M88.4 R132, [R193+0x4800] ;  /* 0x00480000c184783b */ /* 0x000fe80000000200 */
[----:B------:R-:W-:Y:S01]  /*3710*/  LDSM.16.M88.4 R136, [R193+0x5000] ;  /* 0x00500000c188783b */ /* 0x000fe20000000200 */
[C---:B------:R-:W-:Y:S03]  /*3720*/  HMMA.16816.F32 R60, R152.reuse, R46, R64 ;  /* 0x0000002e983c723c */ /* 0x040fe60000001840 */
[----:B------:R-:W0:Y:S05]  /*3730*/  LDGDEPBAR ;  /* 0x00000000000079af */ /* 0x000e2a0000000000 */
[C---:B---3--:R-:W-:Y:S08]  /*3740*/  HMMA.16816.F32 R80, R152.reuse, R28, R80 ;  /* 0x0000001c9850723c */ /* 0x048ff00000001850 */
[C---:B------:R-:W-:Y:S08]  /*3750*/  HMMA.16816.F32 R48, R152.reuse, R50, R52 ;  /* 0x000000329830723c */ /* 0x040ff00000001834 */
[C---:B------:R-:W-:Y:S08]  /*3760*/  HMMA.16816.F32 R68, R152.reuse, R32, R68 ;  /* 0x000000209844723c */ /* 0x040ff00000001844 */
[C---:B------:R-:W-:Y:S08]  /*3770*/  HMMA.16816.F32 R76, R152.reuse, R34, R76 ;  /* 0x00000022984c723c */ /* 0x040ff0000000184c */
[C---:B------:R-:W-:Y:S08]  /*3780*/  HMMA.16816.F32 R84, R152.reuse, R30, R84 ;  /* 0x0000001e9854723c */ /* 0x040ff00000001854 */
[C---:B------:R-:W-:Y:S01]  /*3790*/  HMMA.16816.F32 R64, R152.reuse, R24, R36 ;  /* 0x000000189840723c */ /* 0x040fe20000001824 */
[----:B------:R-:W1:Y:S07]  /*37a0*/  LDSM.16.M88.4 R36, [R190+0x2800] ;  /* 0x00280000be24783b */ /* 0x000e6e0000000200 */
[C---:B------:R-:W-:Y:S08]  /*37b0*/  HMMA.16816.F32 R52, R152.reuse, R26, R20 ;  /* 0x0000001a9834723c */ /* 0x040ff00000001814 */
[C---:B-----5:R-:W-:Y:S08]  /*37c0*/  HMMA.16816.F32 R44, R152.reuse, R16, R12 ;  /* 0x00000010982c723c */ /* 0x060ff0000000180c */
[----:B------:R-:W-:Y:S08]  /*37d0*/  HMMA.16816.F32 R32, R152, R18, R8 ;  /* 0x000000129820723c */ /* 0x000ff00000001808 */
[C---:B----4-:R-:W-:Y:S08]  /*37e0*/  HMMA.16816.F32 R28, R164.reuse, R40, R4 ;  /* 0x00000028a41c723c */ /* 0x050ff00000001804 */
[C---:B------:R-:W-:Y:S08]  /*37f0*/  HMMA.16816.F32 R4, R164.reuse, R100, R80 ;  /* 0x00000064a404723c */ /* 0x040ff00000001850 */
[C---:B------:R-:W-:Y:S08]  /*3800*/  HMMA.16816.F32 R24, R164.reuse, R42, R48 ;  /* 0x0000002aa418723c */ /* 0x040ff00000001830 */
[C---:B------:R-:W-:Y:S08]  /*3810*/  HMMA.16816.F32 R12, R164.reuse, R92, R68 ;  /* 0x0000005ca40c723c */ /* 0x040ff00000001844 */
[C---:B------:R-:W-:Y:S01]  /*3820*/  HMMA.16816.F32 R8, R164.reuse, R94, R76 ;  /* 0x0000005ea408723c */ /* 0x040fe2000000184c */
[----:B------:R-:W-:Y:S07]  /*3830*/  LDSM.16.M88.4 R92, [R189+0x5800] ;  /* 0x00580000bd5c783b */ /* 0x000fee0000000200 */
[C---:B------:R-:W-:Y:S01]  /*3840*/  HMMA.16816.F32 R80, R164.reuse, R102, R84 ;  /* 0x00000066a450723c */ /* 0x040fe20000001854 */
[----:B------:R-:W2:Y:S07]  /*3850*/  LDSM.16.M88.4 R84, [R189+0x5000] ;  /* 0x00500000bd54783b */ /* 0x000eae0000000200 */
[C---:B------:R-:W-:Y:S08]  /*3860*/  HMMA.16816.F32 R20, R164.reuse, R72, R56 ;  /* 0x00000048a414723c */ /* 0x040ff00000001838 */
[C---:B------:R-:W-:Y:S08]  /*3870*/  HMMA.16816.F32 R16, R164.reuse, R74, R60 ;  /* 0x0000004aa410723c */ /* 0x040ff0000000183c */
[C---:B------:R-:W-:Y:S08]  /*3880*/  HMMA.16816.F32 R76, R164.reuse, R128, R64 ;  /* 0x00000080a44c723c */ /* 0x040ff00000001840 */
[C---:B------:R-:W-:Y:S01]  /*3890*/  HMMA.16816.F32 R72, R164.reuse, R130, R52 ;  /* 0x00000082a448723c */ /* 0x040fe20000001834 */
[----:B------:R-:W-:Y:S07]  /*38a0*/  LDSM.16.M88.4 R128, [R196] ;  /* 0x00000000c480783b */ /* 0x000fee0000000200 */
[C---:B-1----:R-:W-:Y:S08]  /*38b0*/  HMMA.16816.F32 R68, R164.reuse, R36, R44 ;  /* 0x00000024a444723c */ /* 0x042ff0000000182c */
[----:B------:R-:W-:Y:S01]  /*38c0*/  HMMA.16816.F32 R64, R164, R38, R32 ;  /* 0x00000026a440723c */ /* 0x000fe20000001820 */
[----:B------:R-:W1:Y:S04]  /*38d0*/  LDSM.16.M88.4 R36, [R198] ;  /* 0x00000000c624783b */ /* 0x000e680000000200 */
[----:B------:R-:W3:Y:S03]  /*38e0*/  LDSM.16.M88.4 R32, [R197] ;  /* 0x00000000c520783b */ /* 0x000ee60000000200 */
[C---:B------:R-:W-:Y:S08]  /*38f0*/  HMMA.16816.F32 R60, R168.reuse, R88, R28 ;  /* 0x00000058a83c723c */ /* 0x040ff0000000181c */
[C---:B------:R-:W-:Y:S08]  /*3900*/  HMMA.16816.F32 R56, R168.reuse, R90, R24 ;  /* 0x0000005aa838723c */ /* 0x040ff00000001818 */
[C---:B------:R-:W-:Y:S08]  /*3910*/  HMMA.16816.F32 R44, R168.reuse, R108, R12 ;  /* 0x0000006ca82c723c */ /* 0x040ff0000000180c */
[C---:B------:R-:W-:Y:S08]  /*3920*/  HMMA.16816.F32 R40, R168.reuse, R110, R8 ;  /* 0x0000006ea828723c */ /* 0x040ff00000001808 */
[C---:B------:R-:W-:Y:S08]  /*3930*/  HMMA.16816.F32 R52, R168.reuse, R96, R20 ;  /* 0x00000060a834723c */ /* 0x040ff00000001814 */
[C---:B------:R-:W-:Y:S08]  /*3940*/  HMMA.16816.F32 R48, R168.reuse, R98, R16 ;  /* 0x00000062a830723c */ /* 0x040ff00000001810 */
[C---:B------:R-:W-:Y:S08]  /*3950*/  HMMA.16816.F32 R28, R168.reuse, R116, R4 ;  /* 0x00000074a81c723c */ /* 0x040ff00000001804 */
[C---:B------:R-:W-:Y:S01]  /*3960*/  HMMA.16816.F32 R24, R168.reuse, R118, R80 ;  /* 0x00000076a818723c */ /* 0x040fe20000001850 */
[----:B------:R-:W4:Y:S04]  /*3970*/  LDSM.16.M88.4 R80, [R193+0x3800] ;  /* 0x00380000c150783b */ /* 0x000f280000000200 */
[----:B------:R-:W5:Y:S03]  /*3980*/  LDSM.16.M88.4 R116, [R193+0x4000] ;  /* 0x00400000c174783b */ /* 0x000f660000000200 */
[C---:B--2---:R-:W-:Y:S08]  /*3990*/  HMMA.16816.F32 R20, R168.reuse, R84, R76 ;  /* 0x00000054a814723c */ /* 0x044ff0000000184c */
[C---:B------:R-:W-:Y:S01]  /*39a0*/  HMMA.16816.F32 R16, R168.reuse, R86, R72 ;  /* 0x00000056a810723c */ /* 0x040fe20000001848 */
[----:B------:R-:W-:Y:S07]  /*39b0*/  LDSM.16.M88.4 R84, [R190+0x3000] ;  /* 0x00300000be54783b */ /* 0x000fee0000000200 */
[C---:B------:R-:W-:Y:S08]  /*39c0*/  HMMA.16816.F32 R12, R168.reuse, R92, R68 ;  /* 0x0000005ca80c723c */ /* 0x040ff00000001844 */
[----:B------:R-:W-:Y:S08]  /*39d0*/  HMMA.16816.F32 R8, R168, R94, R64 ;  /* 0x0000005ea808723c */ /* 0x000ff00000001840 */
[C---:B------:R-:W-:Y:S01]  /*39e0*/  HMMA.16816.F32 R4, R172.reuse, R112, R60 ;  /* 0x00000070ac04723c */ /* 0x040fe2000000183c */
[----:B------:R-:W-:Y:S07]  /*39f0*/  LDSM.16.M88.4 R60, [R190+0x3800] ;  /* 0x00380000be3c783b */ /* 0x000fee0000000200 */
[C---:B------:R-:W-:Y:S01]  /*3a00*/  HMMA.16816.F32 R112, R172.reuse, R114, R56 ;  /* 0x00000072ac70723c */ /* 0x040fe20000001838 */
[----:B------:R-:W-:Y:S07]  /*3a10*/  LDSM.16.M88.4 R56, [R190+0x4000] ;  /* 0x00400000be38783b */ /* 0x000fee0000000200 */
[C---:B------:R-:W-:Y:S08]  /*3a20*/  HMMA.16816.F32 R100, R172.reuse, R140, R44 ;  /* 0x0000008cac64723c */ /* 0x040ff0000000182c */
[C---:B------:R-:W-:Y:S01]  /*3a30*/  HMMA.16816.F32 R96, R172.reuse, R142, R40 ;  /* 0x0000008eac60723c */ /* 0x040fe20000001828 */
[----:B------:R-:W2:Y:S07]  /*3a40*/  LDSM.16.M88.4 R140, [R193+0x5800] ;  /* 0x00580000c18c783b */ /* 0x000eae0000000200 */
[C---:B------:R-:W-:Y:S01]  /*3a50*/  HMMA.16816.F32 R108, R172.reuse, R104, R52 ;  /* 0x00000068ac6c723c */ /* 0x040fe20000001834 */
[----:B------:R-:W2:Y:S07]  /*3a60*/  LDSM.16.M88.4 R52, [R190+0x4800] ;  /* 0x00480000be34783b */ /* 0x000eae0000000200 */
[C---:B------:R-:W-:Y:S08]  /*3a70*/  HMMA.16816.F32 R104, R172.reuse, R106, R48 ;  /* 0x0000006aac68723c */ /* 0x040ff00000001830 */
[C---:B-1----:R-:W-:Y:S08]  /*3a80*/  HMMA.16816.F32 R92, R172.reuse, R36, R28 ;  /* 0x00000024ac5c723c */ /* 0x042ff0000000181c */
[C---:B------:R-:W-:Y:S08]  /*3a90*/  HMMA.16816.F32 R88, R172.reuse, R38, R24 ;  /* 0x00000026ac58723c */ /* 0x040ff00000001818 */
[C---:B---3--:R-:W-:Y:S08]  /*3aa0*/  HMMA.16816.F32 R76, R172.reuse, R32, R20 ;  /* 0x00000020ac4c723c */ /* 0x048ff00000001814 */
[C---:B------:R-:W-:Y:S08]  /*3ab0*/  HMMA.16816.F32 R72, R172.reuse, R34, R16 ;  /* 0x00000022ac48723c */ /* 0x040ff00000001810 */
[C---:B------:R-:W-:Y:S08]  /*3ac0*/  HMMA.16816.F32 R68, R172.reuse, R128, R12 ;  /* 0x00000080ac44723c */ /* 0x040ff0000000180c */
[----:B------:R-:W-:Y:S01]  /*3ad0*/  HMMA.16816.F32 R64, R172, R130, R8 ;  /* 0x00000082ac40723c */ /* 0x000fe20000001808 */
[----:B------:R-:W1:Y:S07]  /*3ae0*/  LDSM.16.M88.4 R128, [R190+0x5000] ;  /* 0x00500000be80783b */ /* 0x000e6e0000000200 */
[----:B------:R-:W-:Y:S01]  /*3af0*/  HMMA.16816.F32 R44, R176, R146, R112 ;  /* 0x00000092b02c723c */ /* 0x000fe20000001870 */
[----:B------:R-:W3:Y:S01]  /*3b00*/  LDSM.16.M88.4 R112, [R190+0x5800] ;  /* 0x00580000be70783b */ /* 0x000ee20000000200 */
[----:B------:R-:W-:-:S06]  /*3b10*/  DEPBAR.LE SB0, 0x0 ;  /* 0x000080000000791a */ /* 0x000fcc0000000000 */
[C---:B------:R-:W-:Y:S08]  /*3b20*/  HMMA.16816.F32 R48, R176.reuse, R144, R4 ;  /* 0x00000090b030723c */ /* 0x040ff00000001804 */
[C---:B----4-:R-:W-:Y:S08]  /*3b30*/  HMMA.16816.F32 R40, R176.reuse, R80, R108 ;  /* 0x00000050b028723c */ /* 0x050ff0000000186c */
[C---:B------:R-:W-:Y:S08]  /*3b40*/  HMMA.16816.F32 R36, R176.reuse, R82, R104 ;  /* 0x00000052b024723c */ /* 0x040ff00000001868 */
[C---:B-----5:R-:W-:Y:S08]  /*3b50*/  HMMA.16816.F32 R32, R176.reuse, R116, R100 ;  /* 0x00000074b020723c */ /* 0x060ff00000001864 */
[C---:B------:R-:W-:Y:S08]  /*3b60*/  HMMA.16816.F32 R24, R176.reuse, R132, R92 ;  /* 0x00000084b018723c */ /* 0x040ff0000000185c */
[C---:B------:R-:W-:Y:S08]  /*3b70*/  HMMA.16816.F32 R28, R176.reuse, R118, R96 ;  /* 0x00000076b01c723c */ /* 0x040ff00000001860 */
[C---:B------:R-:W-:Y:S08]  /*3b80*/  HMMA.16816.F32 R20, R176.reuse, R134, R88 ;  /* 0x00000086b014723c */ /* 0x040ff00000001858 */
[C---:B------:R-:W-:Y:S08]  /*3b90*/  HMMA.16816.F32 R16, R176.reuse, R136, R76 ;  /* 0x00000088b010723c */ /* 0x040ff0000000184c */
[C---:B------:R-:W-:Y:S08]  /*3ba0*/  HMMA.16816.F32 R12, R176.reuse, R138, R72 ;  /* 0x0000008ab00c723c */ /* 0x040ff00000001848 */
[C---:B--2---:R-:W-:Y:S08]  /*3bb0*/  HMMA.16816.F32 R8, R176.reuse, R140, R68 ;  /* 0x0000008cb008723c */ /* 0x044ff00000001844 */
        /* <DEDUP_REMOVED lines=11> */
[C---:B---3--:R-:W-:Y:S08]  /*3c70*/  HMMA.16816.F32 R72, R180.reuse, R112, R8 ;  /* 0x00000070b448723c */ /* 0x048ff00000001808 */
[----:B------:R-:W-:Y:S01]  /*3c80*/  HMMA.16816.F32 R60, R180, R114, R4 ;  /* 0x00000072b43c723c */ /* 0x000fe20000001804 */
[----:B------:R-:W-:Y:S06]  /*3c90*/  BAR.SYNC.DEFER_BLOCKING 0x0 ;  /* 0x0000000000007b1d */ /* 0x000fec0000010000 */
[----:B------:R-:W-:Y:S01]  /*3ca0*/  @!UPT UIADD3 URZ, URZ, URZ, URZ ;  /* 0x0000003f3f3ff290 */ /* 0x000fe2000fffe03f */
[----:B------:R-:W-:Y:S11]  /*3cb0*/  @!P0 BRA `(.L_x_548) ;  /* 0x000001c000008947 */ /* 0x000ff60003800000 */
[----:B------:R-:W-:Y:S01]  /*3cc0*/  IADD3 R2, R212, -0x2, RZ ;  /* 0xfffffffed4027810 */ /* 0x000fe20007ffe0ff */
[----:B------:R-:W-:Y:S01]  /*3cd0*/  ULDC.64 UR4, c[0x0][0x1e0] ;  /* 0x0000780000047ab9 */ /* 0x000fe20000000a00 */
[----:B------:R-:W-:Y:S01]  /*3ce0*/  ISETP.GE.AND P0, PT, R246, c[0x0][0x1d4], PT ;  /* 0x00007500f6007a0c */ /* 0x000fe20003f06270 */
[----:B------:R-:W-:Y:S01]  /*3cf0*/  USHF.L.U32 UR7, UR4, 0x6, URZ ;  /* 0x0000000604077899 */ /* 0x000fe2000800063f */
[----:B------:R-:W-:Y:S01]  /*3d00*/  SHF.R.S32.HI R3, RZ, 0x1f, R2 ;  /* 0x0000001fff037819 */ /* 0x000fe20000011402 */
[----:B------:R-:W-:Y:S01]  /*3d10*/  IMAD.WIDE.U32 R6, R2, c[0x0][0x1e0], RZ ;  /* 0x0000780002067a25 */ /* 0x000fe200078e00ff */
[----:B------:R-:W-:-:S03]  /*3d20*/  USHF.L.U64.HI UR5, UR4, UR6, UR5 ;  /* 0x0000000604057299 */ /* 0x000fc60008010205 */
[----:B------:R-:W-:-:S04]  /*3d30*/  IMAD R3, R3, c[0x0][0x1e0], RZ ;  /* 0x0000780003037a24 */ /* 0x000fc800078e02ff */
[----:B------:R-:W-:-:S04]  /*3d40*/  IMAD R2, R2, c[0x0][0x1e4], R3 ;  /* 0x0000790002027a24 */ /* 0x000fc800078e0203 */
[----:B------:R-:W-:Y:S02]  /*3d50*/  IMAD.IADD R2, R7, 0x1, R2 ;  /* 0x0000000107027824 */ /* 0x000fe400078e0202 */
[----:B------:R-:W-:-:S04]  /*3d60*/  IMAD.WIDE.U32 R6, R6, 0x60, R148 ;  /* 0x0000006006067825 */ /* 0x000fc800078e0094 */
[----:B------:R-:W-:Y:S01]  /*3d70*/  IMAD R2, R2, 0x60, RZ ;  /* 0x0000006002027824 */ /* 0x000fe200078e02ff */
[----:B------:R-:W-:-:S03]  /*3d80*/  LEA R4, P4, R6, c[0x0][0x1c8], 0x1 ;  /* 0x0000720006047a11 */ /* 0x000fc600078808ff */
[----:B------:R-:W-:Y:S01]  /*3d90*/  IMAD.IADD R3, R7, 0x1, R2 ;  /* 0x0000000107037824 */ /* 0x000fe200078e0202 */
[----:B------:R-:W-:-:S04]  /*3da0*/  IADD3 R2, P5, R4, UR7, RZ ;  /* 0x0000000704027c10 */ /* 0x000fc8000ffbe0ff */
[----:B------:R-:W-:Y:S02]  /*3db0*/  LEA.HI.X R5, R6, c[0x0][0x1cc], R3, 0x1, P4 ;  /* 0x0000730006057a11 */ /* 0x000fe400020f0c03 */
[----:B------:R-:W-:Y:S02]  /*3dc0*/  IADD3 R6, P4, R2, UR7, RZ ;  /* 0x0000000702067c10 */ /* 0x000fe4000ff9e0ff */
[----:B------:R-:W-:Y:S01]  /*3dd0*/  IADD3.X R3, R5, UR5, RZ, P5, !PT ;  /* 0x0000000505037c10 */ /* 0x000fe2000affe4ff */
[----:B------:R-:W-:Y:S01]  /*3de0*/  @!PT LDS RZ, [RZ] ;  /* 0x00000000fffff984 */ /* 0x000fe20000000800 */
[----:B------:R-:W-:Y:S01]  /*3df0*/  @!PT LDS RZ, [RZ] ;  /* 0x00000000fffff984 */ /* 0x000fe20000000800 */
[----:B------:R-:W-:Y:S01]  /*3e00*/  @!PT LDS RZ, [RZ] ;  /* 0x00000000fffff984 */ /* 0x000fe20000000800 */
[----:B------:R1:W-:Y:S03]  /*3e10*/  LDGSTS.E.BYPASS.LTC128B.128 [R213+0x8100], [R4.64], !P0 ;  /* 0x0810000004d57fae */ /* 0x0003e6000c101d48 */
[----:B------:R-:W-:Y:S01]  /*3e20*/  IADD3.X R7, R3, UR5, RZ, P4, !PT ;  /* 0x0000000503077c10 */ /* 0x000fe2000a7fe4ff */
[----:B------:R1:W-:Y:S04]  /*3e30*/  LDGSTS.E.BYPASS.LTC128B.128 [R213+0xb100], [R4.64+0x80], !P3 ;  /* 0x0b10008004d57fae */ /* 0x0003e8000d901d48 */
[----:B------:R1:W-:Y:S04]  /*3e40*/  LDGSTS.E.BYPASS.LTC128B.128 [R213+0x9100], [R2.64], !P0 ;  /* 0x0910000002d57fae */ /* 0x0003e8000c101d48 */
[----:B------:R1:W-:Y:S04]  /*3e50*/  LDGSTS.E.BYPASS.LTC128B.128 [R213+0xc100], [R2.64+0x80], !P3 ;  /* 0x0c10008002d57fae */ /* 0x0003e8000d901d48 */
[----:B------:R1:W-:Y:S04]  /*3e60*/  LDGSTS.E.BYPASS.LTC128B.128 [R213+0xa100], [R6.64], !P0 ;  /* 0x0a10000006d57fae */ /* 0x0003e8000c101d48 */
[----:B------:R1:W-:Y:S02]  /*3e70*/  LDGSTS.E.BYPASS.LTC128B.128 [R213+0xd100], [R6.64+0x80], !P3 ;  /* 0x0d10008006d57fae */ /* 0x0003e4000d901d48 */
.L_x_548:
[----:B------:R-:W-:Y:S05]  /*3e80*/  BSYNC B0 ;  /* 0x0000000000007941 */ /* 0x000fea0003800000 */
.L_x_547:
[----:B-1----:R-:W2:Y:S04]  /*3e90*/  LDL R2, [R1+0x1c] ;  /* 0x00001c0001027983 */ /* 0x002ea80000100800 */
[----:B------:R-:W3:Y:S01]  /*3ea0*/  LDL R9, [R1+0x10] ;  /* 0x0000100001097983 */ /* 0x000ee20000100800 */
[----:B------:R-:W-:-:S02]  /*3eb0*/  ULDC UR4, c[0x0][0x324] ;  /* 0x0000c90000047ab9 */ /* 0x000fc40000000800 */
[----:B------:R-:W-:Y:S01]  /*3ec0*/  ULOP3.LUT UR4, URZ, UR4, URZ, 0x33, !UPT ;  /* 0x000000043f047292 */ /* 0x000fe2000f8e333f */
[----:B------:R-:W0:Y:S01]  /*3ed0*/  LDGDEPBAR ;  /* 0x00000000000079af */ /* 0x000e220000000000 */
[----:B--2---:R-:W-:-:S04]  /*3ee0*/  IMAD.IADD R2, R2, 0x1, R244 ;  /* 0x0000000102027824 */ /* 0x004fc800078e02f4 */
[----:B------:R-:W-:-:S04]  /*3ef0*/  @P2 IMAD.HI.U32 R3, R2, c[0x0][0x2c8], RZ ;  /* 0x0000b20002032a27 */ /* 0x000fc800078e00ff */
[----:B------:R-:W-:Y:S01]  /*3f00*/  IMAD.MOV.U32 R5, RZ, RZ, R2 ;  /* 0x000000ffff057224 */ /* 0x000fe200078e0002 */
[----:B------:R-:W-:Y:S02]  /*3f10*/  @P2 SHF.R.U32.HI R5, RZ, c[0x0][0x2cc], R3 ;  /* 0x0000b300ff052a19 */ /* 0x000fe40000011603 */
[----:B------:R-:W-:-:S03]  /*3f20*/  IADD3 R2, R158, R0, RZ ;  /* 0x000000009e027210 */ /* 0x000fc60007ffe0ff */
[----:B------:R-:W1:Y:S01]  /*3f30*/  SHFL.IDX PT, R4, R5, RZ, 0x1c1f ;  /* 0x001c1fff05047589 */ /* 0x000e6200000e0000 */
[----:B---3--:R-:W-:Y:S01]  /*3f40*/  IADD3 R3, -R9, 0x1, R2 ;  /* 0x0000000109037810 */ /* 0x008fe20007ffe102 */
[--C-:B------:R-:W-:Y:S02]  /*3f50*/  IMAD.IADD R8, R2, 0x1, -R9.reuse ;  /* 0x0000000102087824 */ /* 0x100fe400078e0a09 */
[----:B------:R-:W-:Y:S02]  /*3f60*/  IMAD.IADD R9, R0, 0x1, -R9 ;  /* 0x0000000100097824 */ /* 0x000fe400078e0a09 */
[----:B------:R-:W-:-:S05]  /*3f70*/  IMAD.IADD R3, R3, 0x1, -R157 ;  /* 0x0000000103037824 */ /* 0x000fca00078e0a9d */
[C---:B------:R-:W-:Y:S02]  /*3f80*/  IADD3 R6, R3.reuse, c[0x0][0x328], RZ ;  /* 0x0000ca0003067a10 */ /* 0x040fe40007ffe0ff */
[----:B------:R-:W-:Y:S02]  /*3f90*/  IADD3 R7, R3, UR4, RZ ;  /* 0x0000000403077c10 */ /* 0x000fe4000fffe0ff */
[-C--:B-1----:R-:W-:Y:S02]  /*3fa0*/  IADD3 R3, R6, R4.reuse, RZ ;  /* 0x0000000406037210 */ /* 0x082fe40007ffe0ff */
[----:B------:R-:W-:Y:S02]  /*3fb0*/  IADD3 R2, R7, R4, RZ ;  /* 0x0000000407027210 */ /* 0x000fe40007ffe0ff */
[----:B------:R-:W-:Y:S01]  /*3fc0*/  IMNMX R3, R8, R3, PT ;  /* 0x0000000308037217 */ /* 0x000fe20003800200 */
[----:B------:R-:W-:Y:S05]  /*3fd0*/  @!P1 BRA `(.L_x_549) ;  /* 0x0000012000009947 */ /* 0x000fea0003800000 */
[----:B------:R-:W-:Y:S01]  /*3fe0*/  IADD3 R4, -R157, R158, R4 ;  /* 0x0000009e9d047210 */ /* 0x000fe20007ffe104 */
[----:B------:R-:W-:Y:S03]  /*3ff0*/  BSSY B0, `(.L_x_550) ;  /* 0x000000c000007945 */ /* 0x000fe60003800000 */
[----:B------:R-:W-:-:S13]  /*4000*/  ISETP.GT.AND P0, PT, R4, -0x1, PT ;  /* 0xffffffff0400780c */ /* 0x000fda0003f04270 */
[----:B------:R-:W-:Y:S05]  /*4010*/  @P0 BRA `(.L_x_551) ;  /* 0x0000006000000947 */ /* 0x000fea0003800000 */
[----:B------:R-:W-:Y:S02]  /*4020*/  ISETP.NE.AND P0, PT, R243, 0x1, PT ;  /* 0x00000001f300780c */ /* 0x000fe40003f05270 */
[----:B------:R-:W-:-:S11]  /*4030*/  LOP3.LUT R4, RZ, R4, RZ, 0x33, !PT ;  /* 0x00000004ff047212 */ /* 0x000fd600078e33ff */
[----:B------:R-:W-:-:S05]  /*4040*/  @P0 IMAD.HI.U32 R10, R4, c[0x0][0x330], RZ ;  /* 0x0000cc00040a0a27 */ /* 0x000fca00078e00ff */
[----:B------:R-:W-:-:S04]  /*4050*/  @P0 SHF.R.U32.HI R4, RZ, c[0x0][0x334], R10 ;  /* 0x0000cd00ff040a19 */ /* 0x000fc8000001160a */
[----:B------:R-:W-:Y:S01]  /*4060*/  LOP3.LUT R4, RZ, R4, RZ, 0x33, !PT ;  /* 0x00000004ff047212 */ /* 0x000fe200078e33ff */
[----:B------:R-:W-:Y:S05]  /*4070*/  BRA `(.L_x_552) ;  /* 0x0000003000007947 */ /* 0x000fea0003800000 */
.L_x_551:
[----:B------:R-:W-:-:S13]  /*4080*/  ISETP.NE.AND P0, PT, R243, 0x1, PT ;  /* 0x00000001f300780c */ /* 0x000fda0003f05270 */
[----:B------:R-:W-:-:S05]  /*4090*/  @P0 IMAD.HI.U32 R10, R4, c[0x0][0x330], RZ ;  /* 0x0000cc00040a0a27 */ /* 0x000fca00078e00ff */
[----:B------:R-:W-:Y:S02]  /*40a0*/  @P0 SHF.R.U32.HI R4, RZ, c[0x0][0x334], R10 ;  /* 0x0000cd00ff040a19 */ /* 0x000fe4000001160a */
.L_x_552:
[----:B------:R-:W-:Y:S05]  /*40b0*/  BSYNC B0 ;  /* 0x0000000000007941 */ /* 0x000fea0003800000 */
.L_x_550:
[----:B------:R-:W-:-:S05]  /*40c0*/  IMAD R4, R4, c[0x0][0x32c], R9 ;  /* 0x0000cb0004047a24 */ /* 0x000fca00078e0209 */
[----:B------:R-:W-:Y:S02]  /*40d0*/  IADD3 R10, R4, c[0x0][0x32c], RZ ;  /* 0x0000cb00040a7a10 */ /* 0x000fe40007ffe0ff */
[----:B------:R-:W-:Y:S02]  /*40e0*/  IMNMX R2, R2, R4, !PT ;  /* 0x0000000402027217 */ /* 0x000fe40007800200 */
[----:B------:R-:W-:Y:S02]  /*40f0*/  IMNMX R3, R3, R10, PT ;  /* 0x0000000a03037217 */ /* 0x000fe40003800200 */
.L_x_549:
[C---:B------:R-:W-:Y:S02]  /*4100*/  ISETP.GE.AND P0, PT, R0.reuse, 0x9, PT ;  /* 0x000000090000780c */ /* 0x040fe40003f06270 */
[----:B------:R-:W-:Y:S02]  /*4110*/  ISETP.GE.AND P4, PT, R0, 0x2, PT ;  /* 0x000000020000780c */ /* 0x000fe40003f86270 */
[----:B------:R-:W-:Y:S02]  /*4120*/  P2R R29, PR, RZ, 0x1 ;  /* 0x00000001ff1d7803 */ /* 0x000fe40000000000 */
[----:B------:R-:W-:-:S02]  /*4130*/  ISETP.GT.AND P0, PT, R2, 0x8, !P0 ;  /* 0x000000080200780c */ /* 0x000fc40004704270 */
[----:B------:R-:W-:Y:S02]  /*4140*/  P2R R30, PR, RZ, 0x10 ;  /* 0x00000010ff1e7803 */ /* 0x000fe40000000000 */
[C---:B------:R-:W-:Y:S02]  /*4150*/  ISETP.LT.OR P0, PT, R3.reuse, 0x9, P0 ;  /* 0x000000090300780c */ /* 0x040fe40000701670 */
[----:B------:R-:W-:Y:S02]  /*4160*/  ISETP.GT.AND P4, PT, R2, 0x1, !P4 ;  /* 0x000000010200780c */ /* 0x000fe40006784270 */
[----:B------:R-:W-:Y:S02]  /*4170*/  ISETP.GE.AND P5, PT, R0, 0xa, PT ;  /* 0x0000000a0000780c */ /* 0x000fe40003fa6270 */
[----:B------:R-:W-:Y:S02]  /*4180*/  FSEL R32, R84, -INF , !P0 ;  /* 0xff80000054207808 */ /* 0x000fe40004000000 */
[----:B------:R-:W-:-:S02]  /*4190*/  ISETP.LT.OR P4, PT, R3, 0x2, P4 ;  /* 0x000000020300780c */ /* 0x000fc40002781670 */
[----:B------:R-:W-:Y:S02]  /*41a0*/  ISETP.GT.AND P0, PT, R2, 0x9, !P5 ;  /* 0x000000090200780c */ /* 0x000fe40006f04270 */
[----:B------:R-:W-:Y:S02]  /*41b0*/  FSEL R28, R81, -INF , !P4 ;  /* 0xff800000511c7808 */ /* 0x000fe40006000000 */
        /* <DEDUP_REMOVED lines=84> */
[----:B------:R-:W-:Y:S02]  /*4700*/  ISETP.GE.AND P6, PT, R0, 0x52, PT ;  /* 0x000000520000780c */ /* 0x000fe40003fc6270 */
[----:B------:R-:W-:Y:S02]  /*4710*/  ISETP.LT.OR P0, PT, R3, 0x51, P0 ;  /* 0x000000510300780c */ /* 0x000fe40000701670 */
[----:B------:R-:W-:Y:S02]  /*4720*/  P2R R27, PR, RZ, 0x20 ;  /* 0x00000020ff1b7803 */ /* 0x000fe40000000000 */
[----:B------:R-:W-:-:S02]  /*4730*/  FSEL R161, R72, -INF , !P0 ;  /* 0xff80000048a17808 */ /* 0x000fc40004000000 */
[----:B------:R-:W-:Y:S02]  /*4740*/  ISETP.GT.AND P0, PT, R2, 0x51, !P6 ;  /* 0x000000510200780c */ /* 0x000fe40007704270 */
[----:B------:R-:W-:Y:S02]  /*4750*/  ISETP.GE.AND P5, PT, R0, 0x59, PT ;  /* 0x000000590000780c */ /* 0x000fe40003fa6270 */
[----:B------:R-:W-:Y:S02]  /*4760*/  ISETP.LT.OR P0, PT, R3, 0x52, P0 ;  /* 0x000000520300780c */ /* 0x000fe40000701670 */
[----:B------:R-:W-:Y:S02]  /*4770*/  P2R R33, PR, RZ, 0x10 ;  /* 0x00000010ff217803 */ /* 0x000fe40000000000 */
[----:B------:R-:W-:Y:S02]  /*4780*/  FSEL R162, R73, -INF , !P0 ;  /* 0xff80000049a27808 */ /* 0x000fe40004000000 */
[----:B------:R-:W-:-:S02]  /*4790*/  ISETP.GT.AND P0, PT, R2, 0x58, !P5 ;  /* 0x000000580200780c */ /* 0x000fc40006f04270 */
[----:B------:R-:W-:Y:S02]  /*47a0*/  ISETP.GE.AND P4, PT, R0, 0x1, PT ;  /* 0x000000010000780c */ /* 0x000fe40003f86270 */
[----:B------:R-:W-:Y:S02]  /*47b0*/  ISETP.LT.OR P0, PT, R3, 0x59, P0 ;  /* 0x000000590300780c */ /* 0x000fe40000701670 */
[----:B------:R-:W-:Y:S02]  /*47c0*/  P2R R31, PR, RZ, 0x10 ;  /* 0x00000010ff1f7803 */ /* 0x000fe40000000000 */
[----:B------:R-:W-:Y:S02]  /*47d0*/  FSEL R163, R60, -INF , !P0 ;  /* 0xff8000003ca37808 */ /* 0x000fe40004000000 */
[----:B------:R-:W-:Y:S02]  /*47e0*/  ISETP.GT.AND P0, PT, R2, RZ, !P4 ;  /* 0x000000ff0200720c */ /* 0x000fe40006704270 */
[----:B------:R-:W-:-:S02]  /*47f0*/  ISETP.GE.AND P4, PT, R0, 0x5a, PT ;  /* 0x0000005a0000780c */ /* 0x000fc40003f86270 */
[----:B------:R-:W-:-:S04]  /*4800*/  ISETP.LT.OR P0, PT, R3, 0x1, P0 ;  /* 0x000000010300780c */ /* 0x000fc80000701670 */
[----:B------:R-:W-:Y:S02]  /*4810*/  FSEL R26, R80, -INF , !P0 ;  /* 0xff800000501a7808 */ /* 0x000fe40004000000 */
[----:B------:R-:W-:-:S04]  /*4820*/  ISETP.GT.AND P0, PT, R2, 0x59, !P4 ;  /* 0x000000590200780c */ /* 0x000fc80006704270 */
[----:B------:R-:W-:Y:S02]  /*4830*/  ISETP.LT.OR P0, PT, R3, 0x5a, P0 ;  /* 0x0000005a0300780c */ /* 0x000fe40000701670 */
[----:B------:R-:W1:Y:S02]  /*4840*/  SHFL.IDX PT, R3, R5, 0x1, 0x1c1f ;  /* 0x003c1f0005037f89 */ /* 0x000e6400000e0000 */
[----:B------:R-:W-:Y:S01]  /*4850*/  FSEL R184, R61, -INF , !P0 ;  /* 0xff8000003db87808 */ /* 0x000fe20004000000 */
[--C-:B-1----:R-:W-:Y:S02]  /*4860*/  IMAD.IADD R2, R6, 0x1, R3.reuse ;  /* 0x0000000106027824 */ /* 0x102fe400078e0203 */
[----:B------:R-:W-:-:S03]  /*4870*/  IMAD.IADD R0, R7, 0x1, R3 ;  /* 0x0000000107007824 */ /* 0x000fc600078e0203 */
        /* <DEDUP_REMOVED lines=12> */
.L_x_555:
[----:B------:R-:W-:-:S13]  /*4940*/  ISETP.NE.AND P0, PT, R243, 0x1, PT ;  /* 0x00000001f300780c */ /* 0x000fda0003f05270 */
[----:B------:R-:W-:-:S05]  /*4950*/  @P0 IMAD.HI.U32 R4, R3, c[0x0][0x330], RZ ;  /* 0x0000cc0003040a27 */ /* 0x000fca00078e00ff */
[----:B------:R-:W-:Y:S02]  /*4960*/  @P0 SHF.R.U32.HI R3, RZ, c[0x0][0x334], R4 ;  /* 0x0000cd00ff030a19 */ /* 0x000fe40000011604 */
.L_x_556:
[----:B------:R-:W-:Y:S05]  /*4970*/  BSYNC B0 ;  /* 0x0000000000007941 */ /* 0x000fea0003800000 */
.L_x_554:
[----:B------:R-:W-:-:S05]  /*4980*/  IMAD R3, R3, c[0x0][0x32c], R9 ;  /* 0x0000cb0003037a24 */ /* 0x000fca00078e0209 */
[----:B------:R-:W-:Y:S02]  /*4990*/  IADD3 R4, R3, c[0x0][0x32c], RZ ;  /* 0x0000cb0003047a10 */ /* 0x000fe40007ffe0ff */
[----:B------:R-:W-:Y:S02]  /*49a0*/  IMNMX R0, R0, R3, !PT ;  /* 0x0000000300007217 */ /* 0x000fe40007800200 */
[----:B------:R-:W-:Y:S02]  /*49b0*/  IMNMX R2, R2, R4, PT ;  /* 0x0000000402027217 */ /* 0x000fe40003800200 */
.L_x_553:
[----:B------:R-:W-:Y:S02]  /*49c0*/  ISETP.NE.AND P0, PT, R29, RZ, PT ;  /* 0x000000ff1d00720c */ /* 0x000fe40003f05270 */
[----:B------:R-:W-:Y:S02]  /*49d0*/  FMNMX.FTZ R3, R26, R28, !PT ;  /* 0x0000001c1a037209 */ /* 0x000fe40007810000 */
[----:B------:R-:W-:Y:S02]  /*49e0*/  ISETP.GT.AND P0, PT, R0, 0x8, !P0 ;  /* 0x000000080000780c */ /* 0x000fe40004704270 */
[----:B------:R-:W-:-:S02]  /*49f0*/  FMNMX.FTZ R3, R32, R3, !PT ;  /* 0x0000000320037209 */ /* 0x000fc40007810000 */
[----:B------:R-:W-:Y:S02]  /*4a00*/  ISETP.LT.OR P0, PT, R2, 0x9, P0 ;  /* 0x000000090200780c */ /* 0x000fe40000701670 */
[----:B------:R-:W-:Y:S02]  /*4a10*/  FMNMX.FTZ R3, R34, R3, !PT ;  /* 0x0000000322037209 */ /* 0x000fe40007810000 */
[----:B------:R-:W-:Y:S02]  /*4a20*/  FSEL R8, R86, -INF , !P0 ;  /* 0xff80000056087808 */ /* 0x000fe40004000000 */
[----:B------:R-:W-:Y:S02]  /*4a30*/  ISETP.NE.AND P0, PT, R27, RZ, PT ;  /* 0x000000ff1b00720c */ /* 0x000fe40003f05270 */
[----:B------:R-:W-:Y:S02]  /*4a40*/  FMNMX.FTZ R3, R35, R3, !PT ;  /* 0x0000000323037209 */ /* 0x000fe40007810000 */
[----:B------:R-:W-:-:S02]  /*4a50*/  ISETP.GT.AND P0, PT, R0, 0x9, !P0 ;  /* 0x000000090000780c */ /* 0x000fc40004704270 */
[----:B------:R-:W-:Y:S02]  /*4a60*/  FMNMX.FTZ R3, R64, R3, !PT ;  /* 0x0000000340037209 */ /* 0x000fe40007810000 */
[----:B------:R-:W-:Y:S02]  /*4a70*/  ISETP.LT.OR P0, PT, R2, 0xa, P0 ;  /* 0x0000000a0200780c */ /* 0x000fe40000701670 */
[----:B------:R-:W-:Y:S02]  /*4a80*/  FMNMX.FTZ R3, R65, R3, !PT ;  /* 0x0000000341037209 */ /* 0x000fe40007810000 */
[----:B------:R-:W-:Y:S02]  /*4a90*/  FSEL R9, R87, -INF , !P0 ;  /* 0xff80000057097808 */ /* 0x000fe40004000000 */
[----:B------:R-:W-:Y:S02]  /*4aa0*/  ISETP.NE.AND P0, PT, R25, RZ, PT ;  /* 0x000000ff1900720c */ /* 0x000fe40003f05270 */
[----:B------:R-:W-:-:S02]  /*4ab0*/  FMNMX.FTZ R3, R68, R3, !PT ;  /* 0x0000000344037209 */ /* 0x000fc40007810000 */
[----:B------:R-:W-:Y:S02]  /*4ac0*/  ISETP.GT.AND P0, PT, R0, 0x10, !P0 ;  /* 0x000000100000780c */ /* 0x000fe40004704270 */
[----:B------:R-:W-:Y:S02]  /*4ad0*/  FMNMX.FTZ R3, R109, R3, !PT ;  /* 0x000000036d037209 */ /* 0x000fe40007810000 */
[----:B------:R-:W-:Y:S02]  /*4ae0*/  ISETP.LT.OR P0, PT, R2, 0x11, P0 ;  /* 0x000000110200780c */ /* 0x000fe40000701670 */
[----:B------:R-:W-:Y:S02]  /*4af0*/  FMNMX.FTZ R3, R110, R3, !PT ;  /* 0x000000036e037209 */ /* 0x000fe40007810000 */
[----:B------:R-:W-:Y:S02]  /*4b00*/  FSEL R40, R42, -INF , !P0 ;  /* 0xff8000002a287808 */ /* 0x000fe40004000000 */
[----:B------:R-:W-:-:S02]  /*4b10*/  ISETP.NE.AND P0, PT, R24, RZ, PT ;  /* 0x000000ff1800720c */ /* 0x000fc40003f05270 */
[----:B------:R-:W-:Y:S02]  /*4b20*/  FMNMX.FTZ R3, R111, R3, !PT ;  /* 0x000000036f037209 */ /* 0x000fe40007810000 */
[----:B------:R-:W-:Y:S02]  /*4b30*/  ISETP.GT.AND P0, PT, R0, 0x11, !P0 ;  /* 0x000000110000780c */ /* 0x000fe40004704270 */
[----:B------:R-:W-:Y:S02]  /*4b40*/  FMNMX.FTZ R3, R136, R3, !PT ;  /* 0x0000000388037209 */ /* 0x000fe40007810000 */
[----:B------:R-:W-:Y:S02]  /*4b50*/  ISETP.LT.OR P0, PT, R2, 0x12, P0 ;  /* 0x000000120200780c */ /* 0x000fe40000701670 */
[----:B------:R-:W-:Y:S02]  /*4b60*/  FMNMX.FTZ R3, R141, R3, !PT ;  /* 0x000000038d037209 */ /* 0x000fe40007810000 */
[----:B------:R-:W-:-:S02]  /*4b70*/  FSEL R42, R43, -INF , !P0 ;  /* 0xff8000002b2a7808 */ /* 0x000fc40004000000 */
[----:B------:R-:W-:Y:S02]  /*4b80*/  ISETP.NE.AND P0, PT, R23, RZ, PT ;  /* 0x000000ff1700720c */ /* 0x000fe40003f05270 */
[----:B------:R-:W-:Y:S02]  /*4b90*/  FMNMX.FTZ R3, R142, R3, !PT ;  /* 0x000000038e037209 */ /* 0x000fe40007810000 */
[----:B------:R-:W-:Y:S02]  /*4ba0*/  ISETP.GT.AND P0, PT, R0, 0x18, !P0 ;  /* 0x000000180000780c */ /* 0x000fe40004704270 */
[----:B------:R-:W-:Y:S02]  /*4bb0*/  FMNMX.FTZ R3, R143, R3, !PT ;  /* 0x000000038f037209 */ /* 0x000fe40007810000 */
[----:B------:R-:W-:Y:S02]  /*4bc0*/  ISETP.LT.OR P0, PT, R2, 0x19, P0 ;  /* 0x000000190200780c */ /* 0x000fe40000701670 */
[----:B------:R-:W-:-:S02]  /*4bd0*/  FMNMX.FTZ R3, R144, R3, !PT ;  /* 0x0000000390037209 */ /* 0x000fc40007810000 */
[----:B------:R-:W-:Y:S02]  /*4be0*/  FSEL R41, R70, -INF , !P0 ;  /* 0xff80000046297808 */ /* 0x000fe40004000000 */
[----:B------:R-:W-:Y:S02]  /*4bf0*/  ISETP.NE.AND P0, PT, R22, RZ, PT ;  /* 0x000000ff1600720c */ /* 0x000fe40003f05270 */
        /* <DEDUP_REMOVED lines=14> */
[----:B------:R-:W-:Y:S01]  /*4ce0*/  FMNMX.FTZ R3, R163, R3, !PT ;  /* 0x00000003a3037209 */ /* 0x000fe20007810000 */
[----:B------:R-:W-:Y:S01]  /*4cf0*/  LDSM.16.MT88.4 R20, [R188] ;  /* 0x00000000bc14783b */ /* 0x000fe20000004200 */
[----:B------:R-:W-:-:S02]  /*4d00*/  ISETP.GT.AND P0, PT, R0, 0x21, !P0 ;  /* 0x000000210000780c */ /* 0x000fc40004704270 */
[----:B------:R-:W-:Y:S02]  /*4d10*/  FMNMX.FTZ R3, R184, R3, !PT ;  /* 0x00000003b8037209 */ /* 0x000fe40007810000 */
[----:B------:R-:W-:Y:S02]  /*4d20*/  ISETP.LT.OR P0, PT, R2, 0x22, P0 ;  /* 0x000000220200780c */ /* 0x000fe40000701670 */
[C---:B------:R-:W-:Y:S01]  /*4d30*/  ISETP.GT.AND P6, PT, R0.reuse, 0x51, !P6 ;  /* 0x000000510000780c */ /* 0x040fe200077c4270 */
[----:B------:R-:W1:Y:S01]  /*4d40*/  SHFL.BFLY PT, R5, R3, 0x2, 0x1f ;  /* 0x0c401f0003057f89 */ /* 0x000e6200000e0000 */
[----:B------:R-:W-:Y:S02]  /*4d50*/  FSEL R106, R79, -INF , !P0 ;  /* 0xff8000004f6a7808 */ /* 0x000fe40004000000 */
[----:B------:R-:W-:Y:S02]  /*4d60*/  ISETP.NE.AND P0, PT, R19, RZ, PT ;  /* 0x000000ff1300720c */ /* 0x000fe40003f05270 */
[----:B------:R-:W-:-:S02]  /*4d70*/  ISETP.GT.AND P5, PT, R0, 0x58, !P5 ;  /* 0x000000580000780c */ /* 0x000fc40006fa4270 */
[----:B------:R-:W-:Y:S02]  /*4d80*/  ISETP.GT.AND P0, PT, R0, 0x28, !P0 ;  /* 0x000000280000780c */ /* 0x000fe40004704270 */
[C---:B------:R-:W-:Y:S02]  /*4d90*/  ISETP.LT.OR P6, PT, R2.reuse, 0x52, P6 ;  /* 0x000000520200780c */ /* 0x040fe400037c1670 */
[----:B------:R-:W-:Y:S02]  /*4da0*/  ISETP.LT.OR P0, PT, R2, 0x29, P0 ;  /* 0x000000290200780c */ /* 0x000fe40000701670 */
[----:B------:R-:W-:Y:S02]  /*4db0*/  ISETP.GT.AND P4, PT, R0, 0x59, !P4 ;  /* 0x000000590000780c */ /* 0x000fe40006784270 */
[----:B------:R-:W-:Y:S02]  /*4dc0*/  FSEL R105, R58, -INF , !P0 ;  /* 0xff8000003a697808 */ /* 0x000fe40004000000 */
[----:B------:R-:W-:-:S02]  /*4dd0*/  ISETP.NE.AND P0, PT, R18, RZ, PT ;  /* 0x000000ff1200720c */ /* 0x000fc40003f05270 */
[----:B------:R-:W-:Y:S02]  /*4de0*/  FSEL R157, R75, -INF , !P6 ;  /* 0xff8000004b9d7808 */ /* 0x000fe40007000000 */
[----:B------:R-:W-:Y:S02]  /*4df0*/  ISETP.GT.AND P0, PT, R0, 0x29, !P0 ;  /* 0x000000290000780c */ /* 0x000fe40004704270 */
[C---:B------:R-:W-:Y:S02]  /*4e00*/  ISETP.LT.OR P5, PT, R2.reuse, 0x59, P5 ;  /* 0x000000590200780c */ /* 0x040fe40002fa1670 */
[C---:B------:R-:W-:Y:S02]  /*4e10*/  ISETP.LT.OR P0, PT, R2.reuse, 0x2a, P0 ;  /* 0x0000002a0200780c */ /* 0x040fe40000701670 */
[----:B------:R-:W-:Y:S02]  /*4e20*/  ISETP.LT.OR P4, PT, R2, 0x5a, P4 ;  /* 0x0000005a0200780c */ /* 0x000fe40002781670 */
[----:B------:R-:W-:-:S02]  /*4e30*/  FSEL R107, R59, -INF , !P0 ;  /* 0xff8000003b6b7808 */ /* 0x000fc40004000000 */
[----:B------:R-:W-:Y:S02]  /*4e40*/  ISETP.NE.AND P0, PT, R17, RZ, PT ;  /* 0x000000ff1100720c */ /* 0x000fe40003f05270 */
[----:B------:R-:W-:Y:S02]  /*4e50*/  FSEL R160, R62, -INF , !P5 ;  /* 0xff8000003ea07808 */ /* 0x000fe40006800000 */
[----:B------:R-:W-:Y:S02]  /*4e60*/  ISETP.GT.AND P0, PT, R0, 0x30, !P0 ;  /* 0x000000300000780c */ /* 0x000fe40004704270 */
[----:B------:R-:W-:Y:S02]  /*4e70*/  FSEL R159, R63, -INF , !P4 ;  /* 0xff8000003f9f7808 */ /* 0x000fe40006000000 */
[----:B------:R-:W-:Y:S02]  /*4e80*/  ISETP.LT.OR P0, PT, R2, 0x31, P0 ;  /* 0x000000310200780c */ /* 0x000fe40000701670 */
[----:B------:R-:W-:-:S02]  /*4e90*/  IADD3 R212, R212, -0x2, RZ ;  /* 0xfffffffed4d47810 */ /* 0x000fc40007ffe0ff */
[----:B------:R-:W-:Y:S02]  /*4ea0*/  FSEL R137, R50, -INF , !P0 ;  /* 0xff80000032897808 */ /* 0x000fe40004000000 */
[----:B------:R-:W-:Y:S02]  /*4eb0*/  ISETP.NE.AND P0, PT, R16, RZ, PT ;  /* 0x000000ff1000720c */ /* 0x000fe40003f05270 */
[----:B------:R-:W-:Y:S02]  /*4ec0*/  LDSM.16.MT88.4 R16, [R192] ;  /* 0x00000000c010783b */ /* 0x000fe40000004200 */
        /* <DEDUP_REMOVED lines=33> */
[----:B------:R-:W-:-:S04]  /*50e0*/  ISETP.GT.AND P0, PT, R0, RZ, !P0 ;  /* 0x000000ff0000720c */ /* 0x000fc80004704270 */
[----:B------:R-:W-:-:S04]  /*50f0*/  ISETP.LT.OR P0, PT, R2, 0x1, P0 ;  /* 0x000000010200780c */ /* 0x000fc80000701670 */
        /* <DEDUP_REMOVED lines=25> */
[----:B------:R-:W-:Y:S02]  /*5290*/  FMNMX.FTZ R2, R157, R0, !PT ;  /* 0x000000009d027209 */ /* 0x000fe40007810000 */
[----:B-1----:R-:W-:Y:S02]  /*52a0*/  FMNMX.FTZ R0, R3, R5, !PT ;  /* 0x0000000503007209 */ /* 0x002fe40007810000 */
[----:B------:R-:W-:-:S03]  /*52b0*/  FMNMX.FTZ R2, R160, R2, !PT ;  /* 0x00000002a0027209 */ /* 0x000fc60007810000 */
[----:B------:R-:W1:Y:S01]  /*52c0*/  SHFL.BFLY PT, R4, R0, 0x1, 0x1f ;  /* 0x0c201f0000047f89 */ /* 0x000e6200000e0000 */
[----:B------:R-:W-:-:S05]  /*52d0*/  FMNMX.FTZ R2, R159, R2, !PT ;  /* 0x000000029f027209 */ /* 0x000fca0007810000 */
[----:B------:R-:W2:Y:S01]  /*52e0*/  SHFL.BFLY PT, R3, R2, 0x2, 0x1f ;  /* 0x0c401f0002037f89 */ /* 0x000ea200000e0000 */
[----:B-1----:R-:W-:-:S04]  /*52f0*/  FMNMX.FTZ R108, R0, R4, !PT ;  /* 0x00000004006c7209 */ /* 0x002fc80007810000 */
[----:B------:R-:W-:Y:S02]  /*5300*/  FSETP.NEU.FTZ.AND P0, PT, R108, -INF , PT ;  /* 0xff8000006c00780b */ /* 0x000fe40003f1d000 */
[----:B--2---:R-:W-:Y:S01]  /*5310*/  FMNMX.FTZ R3, R2, R3, !PT ;  /* 0x0000000302037209 */ /* 0x004fe20007810000 */
[----:B------:R-:W-:-:S04]  /*5320*/  FMUL.FTZ R2, R108, c[0x0][0x2d0] ;  /* 0x0000b4006c027a20 */ /* 0x000fc80000410000 */
[----:B------:R-:W1:Y:S01]  /*5330*/  SHFL.BFLY PT, R4, R3, 0x1, 0x1f ;  /* 0x0c201f0003047f89 */ /* 0x000e6200000e0000 */
[----:B------:R-:W-:-:S05]  /*5340*/  FSEL R2, R2, RZ, P0 ;  /* 0x000000ff02027208 */ /* 0x000fca0000000000 */
[--C-:B------:R-:W-:Y:S02]  /*5350*/  FFMA.FTZ R0, R26, c[0x0][0x2d0], -R2.reuse ;  /* 0x0000b4001a007a23 */ /* 0x100fe40000010802 */
[----:B------:R-:W-:Y:S02]  /*5360*/  LDSM.16.MT88.4 R24, [R207] ;  /* 0x00000000cf18783b */ /* 0x000fe40000004200 */
[----:B------:R2:W-:Y:S01]  /*5370*/  MUFU.EX2 R242, R0 ;  /* 0x0000000000f27308 */ /* 0x0005e20000000800 */
[----:B-1----:R-:W-:Y:S01]  /*5380*/  FMNMX.FTZ R4, R3, R4, !PT ;  /* 0x0000000403047209 */ /* 0x002fe20007810000 */
[--C-:B------:R-:W-:Y:S02]  /*5390*/  FFMA.FTZ R3, R34, c[0x0][0x2d0], -R2.reuse ;  /* 0x0000b40022037a23 */ /* 0x100fe40000010802 */
[----:B--2---:R-:W-:Y:S01]  /*53a0*/  FFMA.FTZ R0, R28, c[0x0][0x2d0], -R2 ;  /* 0x0000b4001c007a23 */ /* 0x004fe20000010802 */
[----:B------:R-:W-:-:S03]  /*53b0*/  FSETP.NEU.FTZ.AND P0, PT, R4, -INF , PT ;  /* 0xff8000000400780b */ /* 0x000fc60003f1d000 */
[----:B------:R-:W-:Y:S01]  /*53c0*/  MUFU.EX2 R239, R3 ;  /* 0x0000000300ef7308 */ /* 0x000fe20000000800 */
[----:B------:R-:W1:Y:S07]  /*53d0*/  LDSM.16.MT88.4 R28, [R188+0x3000] ;  /* 0x00300000bc1c783b */ /* 0x000e6e0000004200 */
[----:B------:R2:W-:Y:S02]  /*53e0*/  MUFU.EX2 R238, R0 ;  /* 0x0000000000ee7308 */ /* 0x0005e40000000800 */
[----:B--2---:R-:W-:-:S06]  /*53f0*/  FFMA.FTZ R0, R32, c[0x0][0x2d0], -R2 ;  /* 0x0000b40020007a23 */ /* 0x004fcc0000010802 */
[----:B------:R2:W3:Y:S02]  /*5400*/  MUFU.EX2 R241, R0 ;  /* 0x0000000000f17308 */ /* 0x0004e40000000800 */
[----:B--2---:R-:W-:Y:S01]  /*5410*/  FMUL.FTZ R0, R4, c[0x0][0x2d0] ;  /* 0x0000b40004007a20 */ /* 0x004fe20000410000 */
[----:B---3--:R-:W-:-:S04]  /*5420*/  F2FP.PACK_AB R10, R239, R241 ;  /* 0x000000f1ef0a723e */ /* 0x008fc800000000ff */
[----:B------:R-:W-:-:S05]  /*5430*/  FSEL R0, R0, RZ, P0 ;  /* 0x000000ff00007208 */ /* 0x000fca0000000000 */
[----:B------:R-:W-:-:S04]  /*5440*/  FFMA.FTZ R3, R6, c[0x0][0x2d0], -R0 ;  /* 0x0000b40006037a23 */ /* 0x000fc80000010800 */
[----:B------:R2:W-:Y:S02]  /*5450*/  MUFU.EX2 R235, R3 ;  /* 0x0000000300eb7308 */ /* 0x0005e40000000800 */
[----:B--2---:R-:W-:-:S06]  /*5460*/  FFMA.FTZ R3, R7, c[0x0][0x2d0], -R0 ;  /* 0x0000b40007037a23 */ /* 0x004fcc0000010800 */
[----:B------:R2:W3:Y:S02]  /*5470*/  MUFU.EX2 R7, R3 ;  /* 0x0000000300077308 */ /* 0x0004e40000000800 */
[----:B--2---:R-:W-:Y:S01]  /*5480*/  FFMA.FTZ R3, R8, c[0x0][0x2d0], -R0 ;  /* 0x0000b40008037a23 */ /* 0x004fe20000010800 */
[----:B------:R-:W-:-:S05]  /*5490*/  F2FP.PACK_AB R8, R238, R242 ;  /* 0x000000f2ee08723e */ /* 0x000fca00000000ff */
[----:B------:R2:W4:Y:S02]  /*54a0*/  MUFU.EX2 R237, R3 ;  /* 0x0000000300ed7308 */ /* 0x0005240000000800 */
[----:B--2---:R-:W-:Y:S01]  /*54b0*/  FFMA.FTZ R3, R9, c[0x0][0x2d0], -R0 ;  /* 0x0000b40009037a23 */ /* 0x004fe20000010800 */
[----:B---3--:R-:W-:Y:S01]  /*54c0*/  F2FP.PACK_AB R9, R7, R235 ;  /* 0x000000eb0709723e */ /* 0x008fe200000000ff */
[----:B------:R-:W-:-:S04]  /*54d0*/  FADD.FTZ R7, R235, R7 ;  /* 0x00000007eb077221 */ /* 0x000fc80000010000 */
[----:B------:R-:W2:Y:S01]  /*54e0*/  MUFU.EX2 R236, R3 ;  /* 0x0000000300ec7308 */ /* 0x000ea20000000800 */
[----:B----4-:R-:W-:Y:S01]  /*54f0*/  FADD.FTZ R7, R237, R7 ;  /* 0x00000007ed077221 */ /* 0x010fe20000010000 */
[C---:B--2---:R-:W-:Y:S01]  /*5500*/  F2FP.PACK_AB R11, R236.reuse, R237 ;  /* 0x000000edec0b723e */ /* 0x044fe200000000ff */
[----:B------:R-:W-:Y:S02]  /*5510*/  FFMA.FTZ R3, R35, c[0x0][0x2d0], -R2 ;  /* 0x0000b40023037a23 */ /* 0x000fe40000010802 */
[----:B------:R-:W-:-:S03]  /*5520*/  FADD.FTZ R7, R236, R7 ;  /* 0x00000007ec077221 */ /* 0x000fc60000010000 */
[----:B------:R2:W-:Y:S01]  /*5530*/  MUFU.EX2 R6, R3 ;  /* 0x0000000300067308 */ /* 0x0005e20000000800 */
[C---:B------:R-:W-:Y:S08]  /*5540*/  HMMA.16816.F32 R44, R8.reuse, R12, RZ ;  /* 0x0000000c082c723c */ /* 0x040ff000000018ff */
[----:B------:R-:W-:Y:S01]  /*5550*/  HMMA.16816.F32 R36, R8, R14, RZ ;  /* 0x0000000e0824723c */ /* 0x000fe200000018ff */
[----:B------:R-:W3:Y:S01]  /*5560*/  LDSM.16.MT88.4 R12, [R191+0x3000] ;  /* 0x00300000bf0c783b */ /* 0x000ee20000004200 */
[----:B--2---:R-:W-:-:S06]  /*5570*/  FFMA.FTZ R3, R64, c[0x0][0x2d0], -R2 ;  /* 0x0000b40040037a23 */ /* 0x004fcc0000010802 */
[C---:B------:R-:W-:Y:S01]  /*5580*/  HMMA.16816.F32 R52, R8.reuse, R20, RZ ;  /* 0x000000140834723c */ /* 0x040fe200000018ff */
[----:B------:R2:W4:Y:S07]  /*5590*/  MUFU.EX2 R233, R3 ;  /* 0x0000000300e97308 */ /* 0x00052e0000000800 */
[C---:B------:R-:W-:Y:S01]  /*55a0*/  HMMA.16816.F32 R60, R8.reuse, R22, RZ ;  /* 0x00000016083c723c */ /* 0x040fe200000018ff */
[----:B------:R-:W5:Y:S07]  /*55b0*/  LDSM.16.MT88.4 R20, [R192+0x3000] ;  /* 0x00300000c014783b */ /* 0x000f6e0000004200 */
[----:B------:R-:W-:Y:S01]  /*55c0*/  HMMA.16816.F32 R48, R8, R16, RZ ;  /* 0x000000100830723c */ /* 0x000fe200000018ff */
[----:B--2---:R-:W-:-:S04]  /*55d0*/  FFMA.FTZ R3, R65, c[0x0][0x2d0], -R2 ;  /* 0x0000b40041037a23 */ /* 0x004fc80000010802 */
[----:B------:R2:W-:Y:S03]  /*55e0*/  MUFU.EX2 R234, R3 ;  /* 0x0000000300ea7308 */ /* 0x0005e60000000800 */
[C---:B------:R-:W-:Y:S01]  /*55f0*/  HMMA.16816.F32 R56, R8.reuse, R18, RZ ;  /* 0x000000120838723c */ /* 0x040fe200000018ff */
[----:B------:R-:W4:Y:S07]  /*5600*/  LDSM.16.MT88.4 R16, [R194+0x3000] ;  /* 0x00300000c210783b */ /* 0x000f2e0000004200 */
[----:B-1----:R-:W-:Y:S01]  /*5610*/  HMMA.16816.F32 R76, R8, R30, RZ ;  /* 0x0000001e084c723c */ /* 0x002fe200000018ff */
[----:B--2---:R-:W-:-:S07]  /*5620*/  FFMA.FTZ R3, R68, c[0x0][0x2d0], -R2 ;  /* 0x0000b40044037a23 */ /* 0x004fce0000010802 */
[C---:B------:R-:W-:Y:S01]  /*5630*/  HMMA.16816.F32 R68, R8.reuse, R28, RZ ;  /* 0x0000001c0844723c */ /* 0x040fe200000018ff */
[----:B------:R-:W1:Y:S01]  /*5640*/  LDSM.16.MT88.4 R28, [R188+0x800] ;  /* 0x00080000bc1c783b */ /* 0x000e620000004200 */
[----:B------:R2:W1:Y:S06]  /*5650*/  MUFU.EX2 R232, R3 ;  /* 0x0000000300e87308 */ /* 0x00046c0000000800 */
[C---:B---3--:R-:W-:Y:S08]  /*5660*/  HMMA.16816.F32 R88, R8.reuse, R12, RZ ;  /* 0x0000000c0858723c */ /* 0x048ff000000018ff */
[----:B------:R-:W-:Y:S01]  /*5670*/  HMMA.16816.F32 R92, R8, R14, RZ ;  /* 0x0000000e085c723c */ /* 0x000fe200000018ff */
[----:B------:R-:W3:Y:S01]  /*5680*/  LDSM.16.MT88.4 R12, [R191+0x800] ;  /* 0x00080000bf0c783b */ /* 0x000ee20000004200 */
[----:B--2---:R-:W-:-:S04]  /*5690*/  FFMA.FTZ R3, R40, c[0x0][0x2d0], -R0 ;  /* 0x0000b40028037a23 */ /* 0x004fc80000010800 */
[----:B------:R2:W-:Y:S02]  /*56a0*/  MUFU.EX2 R231, R3 ;  /* 0x0000000300e77308 */ /* 0x0005e40000000800 */
[C---:B------:R-:W-:Y:S08]  /*56b0*/  HMMA.16816.F32 R32, R8.reuse, R24, RZ ;  /* 0x000000180820723c */ /* 0x040ff000000018ff */
[----:B------:R-:W-:Y:S01]  /*56c0*/  HMMA.16816.F32 R64, R8, R26, RZ ;  /* 0x0000001a0840723c */ /* 0x000fe200000018ff */
[----:B------:R-:W1:Y:S01]  /*56d0*/  LDSM.16.MT88.4 R24, [R192+0x800] ;  /* 0x00080000c018783b */ /* 0x000e620000004200 */
[----:B--2---:R-:W-:-:S06]  /*56e0*/  FFMA.FTZ R3, R42, c[0x0][0x2d0], -R0 ;  /* 0x0000b4002a037a23 */ /* 0x004fcc0000010800 */
[C---:B-----5:R-:W-:Y:S01]  /*56f0*/  HMMA.16816.F32 R80, R8.reuse, R20, RZ ;  /* 0x000000140850723c */ /* 0x060fe200000018ff */
[----:B------:R2:W5:Y:S07]  /*5700*/  MUFU.EX2 R222, R3 ;  /* 0x0000000300de7308 */ /* 0x00056e0000000800 */
[C---:B------:R-:W-:Y:S01]  /*5710*/  HMMA.16816.F32 R84, R8.reuse, R22, RZ ;  /* 0x000000160854723c */ /* 0x040fe200000018ff */
[----:B------:R-:W3:Y:S07]  /*5720*/  LDSM.16.MT88.4 R20, [R194+0x800] ;  /* 0x00080000c214783b */ /* 0x000eee0000004200 */
[----:B----4-:R-:W-:Y:S01]  /*5730*/  HMMA.16816.F32 R96, R8, R16, RZ ;  /* 0x000000100860723c */ /* 0x010fe200000018ff */
[----:B--2---:R-:W-:-:S04]  /*5740*/  FFMA.FTZ R3, R41, c[0x0][0x2d0], -R0 ;  /* 0x0000b40029037a23 */ /* 0x004fc80000010800 */
[----:B------:R2:W-:Y:S03]  /*5750*/  MUFU.EX2 R230, R3 ;  /* 0x0000000300e67308 */ /* 0x0005e60000000800 */
[----:B------:R-:W-:Y:S01]  /*5760*/  HMMA.16816.F32 R100, R8, R18, RZ ;  /* 0x000000120864723c */ /* 0x000fe200000018ff */
[----:B------:R-:W-:Y:S06]  /*5770*/  LDSM.16.MT88.4 R16, [R188+0x3800] ;  /* 0x00380000bc10783b */ /* 0x000fec0000004200 */
[----:B------:R-:W-:-:S02]  /*5780*/  F2FP.PACK_AB R8, R233, R6 ;  /* 0x00000006e908723e */ /* 0x000fc400000000ff */
[----:B-1----:R-:W-:Y:S02]  /*5790*/  F2FP.PACK_AB R10, R232, R234 ;  /* 0x000000eae80a723e */ /* 0x002fe400000000ff */
[----:B-----5:R-:W-:Y:S01]  /*57a0*/  F2FP.PACK_AB R9, R222, R231 ;  /* 0x000000e7de09723e */ /* 0x020fe200000000ff */
[----:B--2---:R-:W-:-:S04]  /*57b0*/  FFMA.FTZ R3, R43, c[0x0][0x2d0], -R0 ;  /* 0x0000b4002b037a23 */ /* 0x004fc80000010800 */
        /* <DEDUP_REMOVED lines=8> */
[C---:B---3--:R-:W-:Y:S01]  /*5840*/  HMMA.16816.F32 R72, R8.reuse, R12, R44 ;  /* 0x0000000c0848723c */ /* 0x048fe2000000182c */
[----:B------:R1:W3:Y:S07]  /*5850*/  MUFU.EX2 R219, R3 ;  /* 0x0000000300db7308 */ /* 0x0002ee0000000800 */
[C---:B------:R-:W-:Y:S01]  /*5860*/  HMMA.16816.F32 R52, R8.reuse, R14, R36 ;  /* 0x0000000e0834723c */ /* 0x040fe20000001824 */
[----:B------:R-:W4:Y:S07]  /*5870*/  LDSM.16.MT88.4 R12, [R194+0x3800] ;  /* 0x00380000c20c783b */ /* 0x000f2e0000004200 */
[----:B------:R-:W-:Y:S01]  /*5880*/  HMMA.16816.F32 R116, R8, R24, R48 ;  /* 0x000000180874723c */ /* 0x000fe20000001830 */
[----:B-1----:R-:W-:-:S04]  /*5890*/  FFMA.FTZ R3, R111, c[0x0][0x2d0], -R2 ;  /* 0x0000b4006f037a23 */ /* 0x002fc80000010802 */
[----:B------:R1:W-:Y:S03]  /*58a0*/  MUFU.EX2 R218, R3 ;  /* 0x0000000300da7308 */ /* 0x0003e60000000800 */
[C---:B------:R-:W-:Y:S01]  /*58b0*/  HMMA.16816.F32 R128, R8.reuse, R26, R56 ;  /* 0x0000001a0880723c */ /* 0x040fe20000001838 */
[----:B------:R-:W5:Y:S07]  /*58c0*/  LDSM.16.MT88.4 R24, [R191+0x3800] ;  /* 0x00380000bf18783b */ /* 0x000f6e0000004200 */
[----:B------:R-:W-:Y:S01]  /*58d0*/  HMMA.16816.F32 R40, R8, R20, R32 ;  /* 0x000000140828723c */ /* 0x000fe20000001820 */
[----:B------:R-:W-:Y:S01]  /*58e0*/  LDSM.16.MT88.4 R32, [R188+0x1000] ;  /* 0x00100000bc20783b */ /* 0x000fe20000004200 */
[----:B-1----:R-:W-:-:S06]  /*58f0*/  FFMA.FTZ R3, R136, c[0x0][0x2d0], -R2 ;  /* 0x0000b40088037a23 */ /* 0x002fcc0000010802 */
[C---:B------:R-:W-:Y:S01]  /*5900*/  HMMA.16816.F32 R44, R8.reuse, R22, R64 ;  /* 0x00000016082c723c */ /* 0x040fe20000001840 */
[----:B------:R-:W1:Y:S01]  /*5910*/  LDSM.16.MT88.4 R20, [R191+0x1000] ;  /* 0x00100000bf14783b */ /* 0x000e620000004200 */
[----:B------:R3:W1:Y:S06]  /*5920*/  MUFU.EX2 R217, R3 ;  /* 0x0000000300d97308 */ /* 0x00066c0000000800 */
[C---:B--2---:R-:W-:Y:S08]  /*5930*/  HMMA.16816.F32 R56, R8.reuse, R28, R80 ;  /* 0x0000001c0838723c */ /* 0x044ff00000001850 */
[----:B------:R-:W-:Y:S01]  /*5940*/  HMMA.16816.F32 R60, R8, R30, R84 ;  /* 0x0000001e083c723c */ /* 0x000fe20000001854 */
[----:B------:R-:W-:Y:S01]  /*5950*/  LDSM.16.MT88.4 R28, [R192+0x1000] ;  /* 0x00100000c01c783b */ /* 0x000fe20000004200 */
[----:B---3--:R-:W-:-:S04]  /*5960*/  FFMA.FTZ R3, R104, c[0x0][0x2d0], -R0 ;  /* 0x0000b40068037a23 */ /* 0x008fc80000010800 */
[----:B------:R2:W-:Y:S02]  /*5970*/  MUFU.EX2 R216, R3 ;  /* 0x0000000300d87308 */ /* 0x0005e40000000800 */
[C---:B----4-:R-:W-:Y:S08]  /*5980*/  HMMA.16816.F32 R80, R8.reuse, R12, R96 ;  /* 0x0000000c0850723c */ /* 0x050ff00000001860 */
[----:B------:R-:W-:Y:S01]  /*5990*/  HMMA.16816.F32 R84, R8, R14, R100 ;  /* 0x0000000e0854723c */ /* 0x000fe20000001864 */
[----:B------:R-:W3:Y:S01]  /*59a0*/  LDSM.16.MT88.4 R12, [R194+0x1000] ;  /* 0x00100000c20c783b */ /* 0x000ee20000004200 */
[----:B--2---:R-:W-:-:S06]  /*59b0*/  FFMA.FTZ R3, R106, c[0x0][0x2d0], -R0 ;  /* 0x0000b4006a037a23 */ /* 0x004fcc0000010800 */
[C---:B------:R-:W-:Y:S01]  /*59c0*/  HMMA.16816.F32 R48, R8.reuse, R18, R76 ;  /* 0x000000120830723c */ /* 0x040fe2000000184c */
[----:B------:R2:W4:Y:S07]  /*59d0*/  MUFU.EX2 R215, R3 ;  /* 0x0000000300d77308 */ /* 0x00052e0000000800 */
[C---:B------:R-:W-:Y:S01]  /*59e0*/  HMMA.16816.F32 R36, R8.reuse, R16, R68 ;  /* 0x000000100824723c */ /* 0x040fe20000001844 */
[----:B------:R-:W3:Y:S07]  /*59f0*/  LDSM.16.MT88.4 R16, [R188+0x4000] ;  /* 0x00400000bc10783b */ /* 0x000eee0000004200 */
[----:B-----5:R-:W-:Y:S01]  /*5a00*/  HMMA.16816.F32 R64, R8, R24, R88 ;  /* 0x000000180840723c */ /* 0x020fe20000001858 */
[----:B--2---:R-:W-:-:S04]  /*5a10*/  FFMA.FTZ R3, R105, c[0x0][0x2d0], -R0 ;  /* 0x0000b40069037a23 */ /* 0x004fc80000010800 */
[----:B------:R2:W-:Y:S03]  /*5a20*/  MUFU.EX2 R214, R3 ;  /* 0x0000000300d67308 */ /* 0x0005e60000000800 */
[----:B------:R-:W-:Y:S01]  /*5a30*/  HMMA.16816.F32 R76, R8, R26, R92 ;  /* 0x0000001a084c723c */ /* 0x000fe2000000185c */
[----:B------:R-:W5:Y:S06]  /*5a40*/  LDSM.16.MT88.4 R24, [R192+0x4000] ;  /* 0x00400000c018783b */ /* 0x000f6c0000004200 */
[----:B------:R-:W-:-:S02]  /*5a50*/  F2FP.PACK_AB R8, R219, R220 ;  /* 0x000000dcdb08723e */ /* 0x000fc400000000ff */
[----:B-1----:R-:W-:Y:S02]  /*5a60*/  F2FP.PACK_AB R10, R217, R218 ;  /* 0x000000dad90a723e */ /* 0x002fe400000000ff */
[----:B----4-:R-:W-:Y:S01]  /*5a70*/  F2FP.PACK_AB R9, R215, R216 ;  /* 0x000000d8d709723e */ /* 0x010fe200000000ff */
        /* <DEDUP_REMOVED lines=16> */
[C---:B------:R-:W-:Y:S08]  /*5b80*/  HMMA.16816.F32 R100, R8.reuse, R34, R132 ;  /* 0x000000220864723c */ /* 0x040ff00000001884 */
[----:B------:R-:W-:Y:S01]  /*5b90*/  HMMA.16816.F32 R40, R8, R18, R48 ;  /* 0x000000120828723c */ /* 0x000fe20000001830 */
[----:B-1----:R-:W-:-:S07]  /*5ba0*/  FFMA.FTZ R3, R144, c[0x0][0x2d0], -R2 ;  /* 0x0000b40090037a23 */ /* 0x002fce0000010802 */
[C---:B-----5:R-:W-:Y:S01]  /*5bb0*/  HMMA.16816.F32 R32, R8.reuse, R24, R56 ;  /* 0x000000180820723c */ /* 0x060fe20000001838 */
[----:B------:R1:W5:Y:S07]  /*5bc0*/  MUFU.EX2 R142, R3 ;  /* 0x00000003008e7308 */ /* 0x00036e0000000800 */
[C---:B------:R-:W-:Y:S01]  /*5bd0*/  HMMA.16816.F32 R44, R8.reuse, R26, R60 ;  /* 0x0000001a082c723c */ /* 0x040fe2000000183c */
[----:B------:R-:W3:Y:S07]  /*5be0*/  LDSM.16.MT88.4 R24, [R192+0x1800] ;  /* 0x00180000c018783b */ /* 0x000eee0000004200 */
[----:B--2---:R-:W-:Y:S01]  /*5bf0*/  HMMA.16816.F32 R48, R8, R20, R64 ;  /* 0x000000140830723c */ /* 0x004fe20000001840 */
[----:B-1----:R-:W-:-:S04]  /*5c00*/  FFMA.FTZ R3, R137, c[0x0][0x2d0], -R0 ;  /* 0x0000b40089037a23 */ /* 0x002fc80000010800 */
[----:B------:R1:W-:Y:S03]  /*5c10*/  MUFU.EX2 R141, R3 ;  /* 0x00000003008d7308 */ /* 0x0003e60000000800 */
[C---:B------:R-:W-:Y:S01]  /*5c20*/  HMMA.16816.F32 R56, R8.reuse, R22, R76 ;  /* 0x000000160838723c */ /* 0x040fe2000000184c */
[----:B------:R-:W2:Y:S07]  /*5c30*/  LDSM.16.MT88.4 R20, [R191+0x1800] ;  /* 0x00180000bf14783b */ /* 0x000eae0000004200 */
[----:B------:R-:W-:Y:S01]  /*5c40*/  HMMA.16816.F32 R96, R8, R28, R116 ;  /* 0x0000001c0860723c */ /* 0x000fe20000001874 */
[----:B------:R-:W-:Y:S01]  /*5c50*/  LDSM.16.MT88.4 R116, [R188+0x2800] ;  /* 0x00280000bc74783b */ /* 0x000fe20000004200 */
[----:B-1----:R-:W-:-:S06]  /*5c60*/  FFMA.FTZ R3, R139, c[0x0][0x2d0], -R0 ;  /* 0x0000b4008b037a23 */ /* 0x002fcc0000010800 */
[C---:B------:R-:W-:Y:S01]  /*5c70*/  HMMA.16816.F32 R104, R8.reuse, R30, R128 ;  /* 0x0000001e0868723c */ /* 0x040fe20000001880 */
[----:B------:R-:W1:Y:S01]  /*5c80*/  LDSM.16.MT88.4 R28, [R188+0x1800] ;  /* 0x00180000bc1c783b */ /* 0x000e620000004200 */
[----:B------:R3:W2:Y:S06]  /*5c90*/  MUFU.EX2 R139, R3 ;  /* 0x00000003008b7308 */ /* 0x0006ac0000000800 */
[C---:B----4-:R-:W-:Y:S08]  /*5ca0*/  HMMA.16816.F32 R52, R8.reuse, R12, R80 ;  /* 0x0000000c0834723c */ /* 0x050ff00000001850 */
[----:B------:R-:W-:Y:S01]  /*5cb0*/  HMMA.16816.F32 R60, R8, R14, R84 ;  /* 0x0000000e083c723c */ /* 0x000fe20000001854 */
[----:B------:R-:W4:Y:S01]  /*5cc0*/  LDSM.16.MT88.4 R12, [R194+0x1800] ;  /* 0x00180000c20c783b */ /* 0x000f220000004200 */
[----:B---3--:R-:W-:-:S04]  /*5cd0*/  FFMA.FTZ R3, R138, c[0x0][0x2d0], -R0 ;  /* 0x0000b4008a037a23 */ /* 0x008fc80000010800 */
[----:B------:R3:W-:Y:S02]  /*5ce0*/  MUFU.EX2 R137, R3 ;  /* 0x0000000300897308 */ /* 0x0007e40000000800 */
[----:B------:R-:W-:Y:S01]  /*5cf0*/  HMMA.16816.F32 R36, R8, R16, R36 ;  /* 0x000000100824723c */ /* 0x000fe20000001824 */
[----:B------:R-:W1:Y:S06]  /*5d00*/  LDSM.16.MT88.4 R16, [R188+0x4800] ;  /* 0x00480000bc10783b */ /* 0x000e6c0000004200 */
[----:B------:R-:W-:Y:S02]  /*5d10*/  F2FP.PACK_AB R8, R185, R186 ;  /* 0x000000bab908723e */ /* 0x000fe400000000ff */
[----:B-----5:R-:W-:-:S02]  /*5d20*/  F2FP.PACK_AB R10, R142, R143 ;  /* 0x0000008f8e0a723e */ /* 0x020fc400000000ff */
[----:B--2---:R-:W-:Y:S01]  /*5d30*/  F2FP.PACK_AB R9, R139, R141 ;  /* 0x0000008d8b09723e */ /* 0x004fe200000000ff */
[----:B---3--:R-:W-:-:S04]  /*5d40*/  FFMA.FTZ R3, R140, c[0x0][0x2d0], -R0 ;  /* 0x0000b4008c037a23 */ /* 0x008fc80000010800 */
[----:B------:R2:W3:Y:S02]  /*5d50*/  MUFU.EX2 R136, R3 ;  /* 0x0000000300887308 */ /* 0x0004e40000000800 */
[----:B--2---:R-:W-:Y:S01]  /*5d60*/  FFMA.FTZ R3, R149, c[0x0][0x2d0], -R2 ;  /* 0x0000b40095037a23 */ /* 0x004fe20000010802 */
[----:B---3--:R-:W-:-:S05]  /*5d70*/  F2FP.PACK_AB R11, R136, R137 ;  /* 0x00000089880b723e */ /* 0x008fca00000000ff */
[----:B------:R2:W-:Y:S02]  /*5d80*/  MUFU.EX2 R135, R3 ;  /* 0x0000000300877308 */ /* 0x0005e40000000800 */
[C---:B------:R-:W-:Y:S08]  /*5d90*/  HMMA.16816.F32 R76, R8.reuse, R24, R96 ;  /* 0x00000018084c723c */ /* 0x040ff00000001860 */
[----:B------:R-:W-:Y:S01]  /*5da0*/  HMMA.16816.F32 R96, R8, R20, R92 ;  /* 0x000000140860723c */ /* 0x000fe2000000185c */
[----:B--2---:R-:W-:-:S04]  /*5db0*/  FFMA.FTZ R3, R150, c[0x0][0x2d0], -R2 ;  /* 0x0000b40096037a23 */ /* 0x004fc80000010802 */
[----:B------:R2:W3:Y:S03]  /*5dc0*/  MUFU.EX2 R134, R3 ;  /* 0x0000000300867308 */ /* 0x0004e60000000800 */
[C---:B-1----:R-:W-:Y:S08]  /*5dd0*/  HMMA.16816.F32 R112, R8.reuse, R28, R112 ;  /* 0x0000001c0870723c */ /* 0x042ff00000001870 */
[----:B------:R-:W-:Y:S01]  /*5de0*/  HMMA.16816.F32 R100, R8, R30, R100 ;  /* 0x0000001e0864723c */ /* 0x000fe20000001864 */
[----:B------:R-:W1:Y:S01]  /*5df0*/  LDSM.16.MT88.4 R28, [R192+0x4800] ;  /* 0x00480000c01c783b */ /* 0x000e620000004200 */
[----:B--2---:R-:W-:-:S06]  /*5e00*/  FFMA.FTZ R3, R151, c[0x0][0x2d0], -R2 ;  /* 0x0000b40097037a23 */ /* 0x004fcc0000010802 */
[C---:B------:R-:W-:Y:S01]  /*5e10*/  HMMA.16816.F32 R92, R8.reuse, R22, R88 ;  /* 0x00000016085c723c */ /* 0x040fe20000001858 */
[----:B------:R-:W2:Y:S01]  /*5e20*/  LDSM.16.MT88.4 R20, [R191+0x4800] ;  /* 0x00480000bf14783b */ /* 0x000ea20000004200 */
[----:B------:R5:W-:Y:S06]  /*5e30*/  MUFU.EX2 R133, R3 ;  /* 0x0000000300857308 */ /* 0x000bec0000000800 */
[C---:B----4-:R-:W-:Y:S08]  /*5e40*/  HMMA.16816.F32 R84, R8.reuse, R12, R72 ;  /* 0x0000000c0854723c */ /* 0x050ff00000001848 */
[----:B------:R-:W-:Y:S01]  /*5e50*/  HMMA.16816.F32 R88, R8, R14, R68 ;  /* 0x0000000e0858723c */ /* 0x000fe20000001844 */
[----:B------:R-:W4:Y:S01]  /*5e60*/  LDSM.16.MT88.4 R12, [R194+0x4800] ;  /* 0x00480000c20c783b */ /* 0x000f220000004200 */
[----:B-----5:R-:W-:-:S04]  /*5e70*/  FFMA.FTZ R3, R156, c[0x0][0x2d0], -R2 ;  /* 0x0000b4009c037a23 */ /* 0x020fc80000010802 */
[----:B------:R5:W1:Y:S02]  /*5e80*/  MUFU.EX2 R132, R3 ;  /* 0x0000000300847308 */ /* 0x000a640000000800 */
[C---:B------:R-:W-:Y:S08]  /*5e90*/  HMMA.16816.F32 R80, R8.reuse, R16, R36 ;  /* 0x000000100850723c */ /* 0x040ff00000001824 */
[----:B------:R-:W-:Y:S01]  /*5ea0*/  HMMA.16816.F32 R72, R8, R18, R40 ;  /* 0x000000120848723c */ /* 0x000fe20000001828 */
[----:B------:R-:W3:Y:S01]  /*5eb0*/  LDSM.16.MT88.4 R16, [R188+0x2000] ;  /* 0x00200000bc10783b */ /* 0x000ee20000004200 */
[----:B-----5:R-:W-:-:S06]  /*5ec0*/  FFMA.FTZ R3, R145, c[0x0][0x2d0], -R0 ;  /* 0x0000b40091037a23 */ /* 0x020fcc0000010800 */
[C---:B-1----:R-:W-:Y:S01]  /*5ed0*/  HMMA.16816.F32 R36, R8.reuse, R30, R44 ;  /* 0x0000001e0824723c */ /* 0x042fe2000000182c */
[----:B------:R1:W-:Y:S07]  /*5ee0*/  MUFU.EX2 R131, R3 ;  /* 0x0000000300837308 */ /* 0x0003ee0000000800 */
[C---:B--2---:R-:W-:Y:S08]  /*5ef0*/  HMMA.16816.F32 R40, R8.reuse, R20, R48 ;  /* 0x000000140828723c */ /* 0x044ff00000001830 */
[----:B------:R-:W-:Y:S01]  /*5f00*/  HMMA.16816.F32 R104, R8, R26, R104 ;  /* 0x0000001a0868723c */ /* 0x000fe20000001868 */
[----:B------:R-:W-:Y:S01]  /*5f10*/  LDSM.16.MT88.4 R24, [R191+0x2000] ;  /* 0x00200000bf18783b */ /* 0x000fe20000004200 */
[----:B-1----:R-:W-:-:S04]  /*5f20*/  FFMA.FTZ R3, R147, c[0x0][0x2d0], -R0 ;  /* 0x0000b40093037a23 */ /* 0x002fc80000010800 */
[----:B------:R1:W2:Y:S02]  /*5f30*/  MUFU.EX2 R130, R3 ;  /* 0x0000000300827308 */ /* 0x0002a40000000800 */
[C---:B------:R-:W-:Y:S01]  /*5f40*/  HMMA.16816.F32 R32, R8.reuse, R28, R32 ;  /* 0x0000001c0820723c */ /* 0x040fe20000001820 */
[----:B------:R-:W5:Y:S07]  /*5f50*/  LDSM.16.MT88.4 R28, [R192+0x2000] ;  /* 0x00200000c01c783b */ /* 0x000f6e0000004200 */
[----:B------:R-:W-:Y:S01]  /*5f60*/  HMMA.16816.F32 R64, R8, R22, R56 ;  /* 0x000000160840723c */ /* 0x000fe20000001838 */
[----:B------:R-:W-:Y:S01]  /*5f70*/  LDSM.16.MT88.4 R20, [R194+0x2000] ;  /* 0x00200000c214783b */ /* 0x000fe20000004200 */
[----:B-1----:R-:W-:-:S06]  /*5f80*/  FFMA.FTZ R3, R146, c[0x0][0x2d0], -R0 ;  /* 0x0000b40092037a23 */ /* 0x002fcc0000010800 */
[C---:B----4-:R-:W-:Y:S01]  /*5f90*/  HMMA.16816.F32 R48, R8.reuse, R12, R52 ;  /* 0x0000000c0830723c */ /* 0x050fe20000001834 */
[----:B------:R1:W-:Y:S07]  /*5fa0*/  MUFU.EX2 R129, R3 ;  /* 0x0000000300817308 */ /* 0x0003ee0000000800 */
[----:B------:R-:W-:Y:S01]  /*5fb0*/  HMMA.16816.F32 R44, R8, R14, R60 ;  /* 0x0000000e082c723c */ /* 0x000fe2000000183c */
[----:B------:R-:W4:Y:S06]  /*5fc0*/  LDSM.16.MT88.4 R12, [R188+0x5000] ;  /* 0x00500000bc0c783b */ /* 0x000f2c0000004200 */
[----:B---3--:R-:W-:-:S02]  /*5fd0*/  F2FP.PACK_AB R8, R134, R135 ;  /* 0x000000878608723e */ /* 0x008fc400000000ff */
[----:B------:R-:W-:Y:S01]  /*5fe0*/  F2FP.PACK_AB R10, R132, R133 ;  /* 0x00000085840a723e */ /* 0x000fe200000000ff */
[----:B-1----:R-:W-:Y:S01]  /*5ff0*/  FFMA.FTZ R3, R148, c[0x0][0x2d0], -R0 ;  /* 0x0000b40094037a23 */ /* 0x002fe20000010800 */
[----:B--2---:R-:W-:-:S03]  /*6000*/  F2FP.PACK_AB R9, R130, R131 ;  /* 0x000000838209723e */ /* 0x004fc600000000ff */
        /* <DEDUP_REMOVED lines=8> */
[C---:B-----5:R-:W-:Y:S01]  /*6090*/  HMMA.16816.F32 R68, R8.reuse, R28, R76 ;  /* 0x0000001c0844723c */ /* 0x060fe2000000184c */
[----:B------:R1:W3:Y:S07]  /*60a0*/  MUFU.EX2 R110, R3 ;  /* 0x00000003006e7308 */ /* 0x0002ee0000000800 */
[C---:B------:R-:W-:Y:S01]  /*60b0*/  HMMA.16816.F32 R76, R8.reuse, R24, R96 ;  /* 0x00000018084c723c */ /* 0x040fe20000001860 */
[----:B------:R-:W-:Y:S07]  /*60c0*/  LDSM.16.MT88.4 R96, [R188+0x5800] ;  /* 0x00580000bc60783b */ /* 0x000fee0000004200 */
[----:B------:R-:W-:Y:S01]  /*60d0*/  HMMA.16816.F32 R56, R8, R26, R92 ;  /* 0x0000001a0838723c */ /* 0x000fe2000000185c */
[----:B------:R-:W5:Y:S01]  /*60e0*/  LDSM.16.MT88.4 R24, [R191+0x5000] ;  /* 0x00500000bf18783b */ /* 0x000f620000004200 */
[----:B-1----:R-:W-:-:S02]  /*60f0*/  FFMA.FTZ R3, R163, c[0x0][0x2d0], -R2 ;  /* 0x0000b400a3037a23 */ /* 0x002fc40000010802 */
[----:B------:R-:W-:Y:S02]  /*6100*/  FFMA.FTZ R2, R184, c[0x0][0x2d0], -R2 ;  /* 0x0000b400b8027a23 */ /* 0x000fe40000010802 */
[----:B------:R-:W-:Y:S02]  /*6110*/  MUFU.EX2 R109, R3 ;  /* 0x00000003006d7308 */ /* 0x000fe40000000800 */
[C---:B----4-:R-:W-:Y:S01]  /*6120*/  HMMA.16816.F32 R92, R8.reuse, R12, R80 ;  /* 0x0000000c085c723c */ /* 0x050fe20000001850 */
[----:B------:R-:W-:Y:S07]  /*6130*/  LDSM.16.MT88.4 R80, [R191+0x2800] ;  /* 0x00280000bf50783b */ /* 0x000fee0000004200 */
[C---:B------:R-:W-:Y:S01]  /*6140*/  HMMA.16816.F32 R60, R8.reuse, R14, R72 ;  /* 0x0000000e083c723c */ /* 0x040fe20000001848 */
[----:B------:R-:W1:Y:S04]  /*6150*/  LDSM.16.MT88.4 R12, [R194+0x5000] ;  /* 0x00500000c20c783b */ /* 0x000e680000004200 */
[----:B------:R-:W-:Y:S03]  /*6160*/  LDSM.16.MT88.4 R72, [R192+0x2800] ;  /* 0x00280000c048783b */ /* 0x000fe60000004200 */
[C---:B--2---:R-:W-:Y:S01]  /*6170*/  HMMA.16816.F32 R32, R8.reuse, R16, R32 ;  /* 0x000000100820723c */ /* 0x044fe20000001820 */
[----:B------:R2:W4:Y:S07]  /*6180*/  MUFU.EX2 R17, R2 ;  /* 0x0000000200117308 */ /* 0x00052e0000000800 */
[C---:B------:R-:W-:Y:S08]  /*6190*/  HMMA.16816.F32 R84, R8.reuse, R20, R84 ;  /* 0x000000140854723c */ /* 0x040ff00000001854 */
[C---:B------:R-:W-:Y:S01]  /*61a0*/  HMMA.16816.F32 R28, R8.reuse, R30, R104 ;  /* 0x0000001e081c723c */ /* 0x040fe20000001868 */
[--C-:B--2---:R-:W-:Y:S01]  /*61b0*/  FFMA.FTZ R2, R158, c[0x0][0x2d0], -R0.reuse ;  /* 0x0000b4009e027a23 */ /* 0x104fe20000010800 */
[----:B------:R-:W-:Y:S03]  /*61c0*/  LDSM.16.MT88.4 R104, [R192+0x5800] ;  /* 0x00580000c068783b */ /* 0x000fe60000004200 */
[----:B------:R2:W-:Y:S03]  /*61d0*/  MUFU.EX2 R16, R2 ;  /* 0x0000000200107308 */ /* 0x0005e60000000800 */
[C---:B-----5:R-:W-:Y:S08]  /*61e0*/  HMMA.16816.F32 R40, R8.reuse, R24, R40 ;  /* 0x000000180828723c */ /* 0x060ff00000001828 */
[----:B------:R-:W-:Y:S01]  /*61f0*/  HMMA.16816.F32 R20, R8, R22, R88 ;  /* 0x000000160814723c */ /* 0x000fe20000001858 */
[----:B------:R-:W-:Y:S01]  /*6200*/  LDSM.16.MT88.4 R88, [R194+0x2800] ;  /* 0x00280000c258783b */ /* 0x000fe20000004200 */
[----:B--2---:R-:W-:-:S06]  /*6210*/  FFMA.FTZ R2, R157, c[0x0][0x2d0], -R0 ;  /* 0x0000b4009d027a23 */ /* 0x004fcc0000010800 */
[C---:B------:R-:W-:Y:S01]  /*6220*/  HMMA.16816.F32 R36, R8.reuse, R18, R36 ;  /* 0x000000120824723c */ /* 0x040fe20000001824 */
[----:B------:R2:W5:Y:S07]  /*6230*/  MUFU.EX2 R5, R2 ;  /* 0x0000000200057308 */ /* 0x00056e0000000800 */
[C---:B------:R-:W-:Y:S07]  /*6240*/  HMMA.16816.F32 R24, R8.reuse, R26, R64 ;  /* 0x0000001a0818723c */ /* 0x040fee0000001840 */
[----:B---3--:R-:W-:Y:S01]  /*6250*/  F2FP.PACK_AB R64, R110, R111 ;  /* 0x0000006f6e40723e */ /* 0x008fe200000000ff */
[C---:B-1----:R-:W-:Y:S01]  /*6260*/  HMMA.16816.F32 R48, R8.reuse, R12, R48 ;  /* 0x0000000c0830723c */ /* 0x042fe20000001830 */
[--C-:B--2---:R-:W-:Y:S01]  /*6270*/  FFMA.FTZ R2, R160, c[0x0][0x2d0], -R0.reuse ;  /* 0x0000b400a0027a23 */ /* 0x104fe20000010800 */
[----:B----4-:R-:W-:Y:S01]  /*6280*/  F2FP.PACK_AB R66, R17, R109 ;  /* 0x0000006d1142723e */ /* 0x010fe200000000ff */
[----:B------:R-:W-:Y:S01]  /*6290*/  FFMA.FTZ R0, R159, c[0x0][0x2d0], -R0 ;  /* 0x0000b4009f007a23 */ /* 0x000fe20000010800 */
[----:B-----5:R-:W-:Y:S01]  /*62a0*/  F2FP.PACK_AB R65, R5, R16 ;  /* 0x000000100541723e */ /* 0x020fe200000000ff */
[----:B------:R-:W-:Y:S03]  /*62b0*/  MUFU.EX2 R3, R2 ;  /* 0x0000000200037308 */ /* 0x000fe60000000800 */
[----:B------:R-:W-:Y:S01]  /*62c0*/  HMMA.16816.F32 R44, R8, R14, R44 ;  /* 0x0000000e082c723c */ /* 0x000fe2000000182c */
[----:B------:R-:W1:Y:S04]  /*62d0*/  LDSM.16.MT88.4 R8, [R194+0x5800] ;  /* 0x00580000c208783b */ /* 0x000e680000004200 */
[----:B------:R2:W3:Y:S02]  /*62e0*/  MUFU.EX2 R2, R0 ;  /* 0x0000000000027308 */ /* 0x0004e40000000800 */
[----:B--2---:R-:W-:Y:S01]  /*62f0*/  FADD.FTZ R0, R242, R238 ;  /* 0x000000eef2007221 */ /* 0x004fe20000010000 */
[----:B---3--:R-:W-:-:S03]  /*6300*/  F2FP.PACK_AB R67, R2, R3 ;  /* 0x000000030243723e */ /* 0x008fc600000000ff */
[----:B------:R-:W-:-:S04]  /*6310*/  FADD.FTZ R0, R241, R0 ;  /* 0x00000000f1007221 */ /* 0x000fc80000010000 */
[----:B------:R-:W-:Y:S01]  /*6320*/  FADD.FTZ R0, R239, R0 ;  /* 0x00000000ef007221 */ /* 0x000fe20000010000 */
[C---:B------:R-:W-:Y:S03]  /*6330*/  HMMA.16816.F32 R76, R64.reuse, R80, R76 ;  /* 0x00000050404c723c */ /* 0x040fe6000000184c */
        /* <DEDUP_REMOVED lines=49> */
[C---:B--2---:R-:W-:Y:S01]  /*6650*/  HMMA.16816.F32 R52, R64.reuse, R56, R40 ;  /* 0x000000384034723c */ /* 0x044fe20000001828 */
[----:B------:R-:W-:Y:S02]  /*6660*/  FADD.FTZ R2, R2, R3 ;  /* 0x0000000302027221 */ /* 0x000fe40000010000 */
[----:B------:R-:W-:Y:S01]  /*6670*/  @P2 IMAD.HI.U32 R8, R244, c[0x0][0x2c8], RZ ;  /* 0x0000b200f4082a27 */ /* 0x000fe200078e00ff */
[----:B------:R1:W-:Y:S03]  /*6680*/  STL [R1], R5 ;  /* 0x0000000501007387 */ /* 0x0003e60000100800 */
[----:B------:R-:W-:Y:S01]  /*6690*/  IMAD.MOV.U32 R0, RZ, RZ, R244 ;  /* 0x000000ffff007224 */ /* 0x000fe200078e00f4 */
[----:B------:R1:W-:Y:S01]  /*66a0*/  STL [R1+0x4], R2 ;  /* 0x0000040201007387 */ /* 0x0003e20000100800 */
[----:B------:R-:W-:Y:S01]  /*66b0*/  @P2 SHF.R.U32.HI R0, RZ, c[0x0][0x2cc], R8 ;  /* 0x0000b300ff002a19 */ /* 0x000fe20000011608 */
[----:B------:R-:W-:Y:S04]  /*66c0*/  HMMA.16816.F32 R72, R64, R74, R28 ;  /* 0x0000004a4048723c */ /* 0x000fe8000000181c */
[----:B------:R-:W-:-:S04]  /*66d0*/  IMAD.IADD R0, R240, 0x1, R0 ;  /* 0x00000001f0007824 */ /* 0x000fc800078e0200 */
[----:B------:R-:W-:Y:S01]  /*66e0*/  HMMA.16816.F32 R88, R64, R90, R20 ;  /* 0x0000005a4058723c */ /* 0x000fe20000001814 */
[----:B------:R-:W-:-:S07]  /*66f0*/  IADD3 R3, R0, c[0x0][0x328], RZ ;  /* 0x0000ca0000037a10 */ /* 0x000fce0007ffe0ff */
[C---:B------:R-:W-:Y:S08]  /*6700*/  HMMA.16816.F32 R104, R64.reuse, R106, R36 ;  /* 0x0000006a4068723c */ /* 0x040ff00000001824 */
[C---:B------:R-:W-:Y:S08]  /*6710*/  HMMA.16816.F32 R56, R64.reuse, R58, R24 ;  /* 0x0000003a4038723c */ /* 0x040ff00000001818 */
[----:B------:R-:W-:Y:S01]  /*6720*/  HMMA.16816.F32 R64, R64, R10, R44 ;  /* 0x0000000a4040723c */ /* 0x000fe2000000182c */
[----:B------:R-:W-:Y:S07]  /*6730*/  @!P1 BRA `(.L_x_557) ;  /* 0x0000010000009947 */ /* 0x000fee0003800000 */
[C---:B-1----:R-:W-:Y:S01]  /*6740*/  ISETP.GT.AND P0, PT, R0.reuse, RZ, PT ;  /* 0x000000ff0000720c */ /* 0x042fe20003f04270 */
        /* <DEDUP_REMOVED lines=9> */
.L_x_559:
[----:B------:R-:W-:-:S13]  /*67e0*/  ISETP.NE.AND P0, PT, R243, 0x1, PT ;  /* 0x00000001f300780c */ /* 0x000fda0003f05270 */
[----:B------:R-:W-:-:S05]  /*67f0*/  @P0 IMAD.HI.U32 R0, R2, c[0x0][0x330], RZ ;  /* 0x0000cc0002000a27 */ /* 0x000fca00078e00ff */
[----:B------:R-:W-:Y:S02]  /*6800*/  @P0 SHF.R.U32.HI R2, RZ, c[0x0][0x334], R0 ;  /* 0x0000cd00ff020a19 */ /* 0x000fe40000011600 */
.L_x_560:
[----:B------:R-:W-:Y:S05]  /*6810*/  BSYNC B0 ;  /* 0x0000000000007941 */ /* 0x000fea0003800000 */
.L_x_558:
[----:B------:R-:W-:-:S05]  /*6820*/  IMAD R2, R2, R243, c[0x0][0x32c] ;  /* 0x0000cb0002027624 */ /* 0x000fca00078e02f3 */
[----:B------:R-:W-:-:S05]  /*6830*/  IMNMX R3, R3, R2, PT ;  /* 0x0000000203037217 */ /* 0x000fca0003800200 */
.L_x_557:
[----:B-1----:R-:W-:-:S05]  /*6840*/  IMAD.HI R3, R3, 0x2aaaaaab, RZ ;  /* 0x2aaaaaab03037827 */ /* 0x002fca00078e02ff */
[----:B------:R-:W-:-:S04]  /*6850*/  SHF.R.U32.HI R0, RZ, 0x1f, R3 ;  /* 0x0000001fff007819 */ /* 0x000fc80000011603 */
[----:B------:R-:W-:-:S04]  /*6860*/  LEA.HI.SX32 R3, R3, R0, 0x1c ;  /* 0x0000000003037211 */ /* 0x000fc800078fe2ff */
[----:B------:R-:W-:-:S04]  /*6870*/  IMNMX R2, R223, R3, !PT ;  /* 0x00000003df027217 */ /* 0x000fc80007800200 */
[----:B------:R-:W-:Y:S01]  /*6880*/  ISETP.GE.AND P0, PT, R212, R2, PT ;  /* 0x00000002d400720c */ /* 0x000fe20003f06270 */
[----:B------:R1:W-:-:S12]  /*6890*/  STL [R1+0x14], R2 ;  /* 0x0000140201007387 */ /* 0x0003d80000100800 */
[----:B------:R-:W-:Y:S05]  /*68a0*/  @!P0 BRA `(.L_x_561) ;  /* 0x00003f1000008947 */ /* 0x000fea0003800000 */
[----:B------:R-:W-:Y:S02]  /*68b0*/  MOV R110, R4 ;  /* 0x00000004006e7202 */ /* 0x000fe40000000f00 */
[----:B------:R-:W-:Y:S02]  /*68c0*/  MOV R109, R108 ;  /* 0x0000006c006d7202 */ /* 0x000fe40000000f00 */
[----:B------:R-:W-:Y:S02]  /*68d0*/  MOV R186, R212 ;  /* 0x000000d400ba7202 */ /* 0x000fe40000000f00 */
.L_x_570:
[----:B------:R-:W-:Y:S04]  /*68e0*/  DEPBAR.LE SB0, 0x0 ;  /* 0x000080000000791a */ /* 0x000fe80000000000 */
[----:B------:R-:W-:Y:S01]  /*68f0*/  WARPSYNC 0xffffffff ;  /* 0xffffffff00007948 */ /* 0x000fe20003800000 */
[----:B------:R-:W-:Y:S01]  /*6900*/  BAR.SYNC.DEFER_BLOCKING 0x0 ;  /* 0x0000000000007b1d */ /* 0x000fe20000010000 */
[----:B------:R-:W-:Y:S11]  /*6910*/  ISETP.GT.AND P6, PT, R223, R186, PT ;  /* 0x000000badf00720c */ /* 0x000ff60003fc4270 */
[----:B------:R-:W-:Y:S02]  /*6920*/  @!UPT UIADD3 URZ, URZ, URZ, URZ ;  /* 0x0000003f3f3ff290 */ /* 0x000fe4000fffe03f */
[----:B------:R-:W-:Y:S01]  /*6930*/  @!P6 SHF.R.S32.HI R0, RZ, 0x1f, R186 ;  /* 0x0000001fff00e819 */ /* 0x000fe200000114ba */
[----:B-1----:R-:W-:Y:S02]  /*6940*/  @!P6 IMAD.MOV.U32 R2, RZ, RZ, c[0x0][0x208] ;  /* 0x00008200ff02e624 */ /* 0x002fe400078e00ff */
[----:B------:R-:W-:Y:S02]  /*6950*/  @!P6 IMAD.MOV.U32 R3, RZ, RZ, 0x5 ;  /* 0x00000005ff03e424 */ /* 0x000fe400078e00ff */
[----:B------:R-:W-:Y:S02]  /*6960*/  @!P6 IMAD R0, R0, c[0x0][0x208], RZ ;  /* 0x000082000000ea24 */ /* 0x000fe400078e02ff */
[----:B------:R-:W-:Y:S01]  /*6970*/  @!P6 IMAD.WIDE.U32 R30, R186, c[0x0][0x208], RZ ;  /* 0x00008200ba1eea25 */ /* 0x000fe200078e00ff */
[----:B------:R-:W-:Y:S01]  /*6980*/  @!P6 SHF.L.U64.HI R29, R2, R3, c[0x0][0x20c] ;  /* 0x00008300021de619 */ /* 0x000fe20000010203 */
[----:B------:R-:W1:Y:S02]  /*6990*/  LDSM.16.M88.4 R8, [R189] ;  /* 0x00000000bd08783b */ /* 0x000e640000000200 */
[----:B------:R-:W-:Y:S01]  /*69a0*/  @!P6 IMAD R0, R186, c[0x0][0x20c], R0 ;  /* 0x00008300ba00ea24 */ /* 0x000fe200078e0200 */
[----:B------:R-:W-:Y:S01]  /*69b0*/  ULDC UR4, c[0x0][0x324] ;  /* 0x0000c90000047ab9 */ /* 0x000fe20000000800 */
[----:B------:R-:W-:Y:S01]  /*69c0*/  @!P6 IMAD.SHL.U32 R28, R2, 0x20, RZ ;  /* 0x00000020021ce824 */ /* 0x000fe200078e00ff */
[----:B------:R-:W-:Y:S01]  /*69d0*/  ULOP3.LUT UR4, URZ, UR4, URZ, 0x33, !UPT ;  /* 0x000000043f047292 */ /* 0x000fe2000f8e333f */
[----:B------:R-:W2:Y:S01]  /*69e0*/  LDSM.16.M88.4 R16, [R189+0x800] ;  /* 0x00080000bd10783b */ /* 0x000ea20000000200 */
[----:B------:R-:W-:Y:S02]  /*69f0*/  @!P6 IMAD.IADD R0, R31, 0x1, R0 ;  /* 0x000000011f00e824 */ /* 0x000fe400078e0200 */
[----:B------:R-:W-:Y:S02]  /*6a00*/  @!P6 IMAD.WIDE.U32 R2, R30, 0x60, R28 ;  /* 0x000000601e02e825 */ /* 0x000fe400078e001c */
[----:B------:R-:W3:Y:S02]  /*6a10*/  LDSM.16.M88.4 R24, [R189+0x1000] ;  /* 0x00100000bd18783b */ /* 0x000ee40000000200 */
[----:B------:R-:W-:Y:S01]  /*6a20*/  @!P6 IMAD R46, R0, 0x60, RZ ;  /* 0x00000060002ee824 */ /* 0x000fe200078e02ff */
[-C--:B------:R-:W-:Y:S01]  /*6a30*/  @!P6 IADD3 R31, P4, R224, R2.reuse, RZ ;  /* 0x00000002e01fe210 */ /* 0x080fe20007f9e0ff */
[----:B------:R-:W-:Y:S01]  /*6a40*/  @!P6 IMAD.MOV.U32 R36, RZ, RZ, R224 ;  /* 0x000000ffff24e224 */ /* 0x000fe200078e00e0 */
[----:B------:R-:W4:Y:S01]  /*6a50*/  LDL R214, [R1+0x18] ;  /* 0x0000180001d67983 */ /* 0x000f220000100800 */
[----:B------:R-:W-:Y:S01]  /*6a60*/  @!P6 IMAD.IADD R0, R46, 0x1, R3 ;  /* 0x000000012e00e824 */ /* 0x000fe200078e0203 */
[C---:B------:R-:W-:Y:S01]  /*6a70*/  @!P6 LEA R184, P0, R31.reuse, c[0x0][0x1f8], 0x1 ;  /* 0x00007e001fb8ea11 */ /* 0x040fe200078008ff */
[--C-:B------:R-:W-:Y:S02]  /*6a80*/  @!P6 IMAD.MOV.U32 R37, RZ, RZ, R228.reuse ;  /* 0x000000ffff25e224 */ /* 0x100fe400078e00e4 */
[----:B------:R-:W5:Y:S01]  /*6a90*/  LDSM.16.M88.4 R32, [R189+0x1800] ;  /* 0x00180000bd20783b */ /* 0x000f620000000200 */
[----:B------:R-:W-:Y:S02]  /*6aa0*/  @!P6 IMAD.X R3, R0, 0x1, R228, P4 ;  /* 0x000000010003e824 */ /* 0x000fe400020e06e4 */
[----:B------:R-:W-:Y:S02]  /*6ab0*/  @!P6 IMAD.WIDE.U32 R36, R30, 0x60, R36 ;  /* 0x000000601e24e825 */ /* 0x000fe400078e0024 */
[----:B------:R-:W4:Y:S01]  /*6ac0*/  LDL R212, [R1+0x1c] ;  /* 0x00001c0001d47983 */ /* 0x000f220000100800 */
[----:B------:R-:W-:Y:S01]  /*6ad0*/  @!P6 LEA.HI.X R185, R31, c[0x0][0x1fc], R3, 0x1, P0 ;  /* 0x00007f001fb9ea11 */ /* 0x000fe200000f0c03 */
[----:B------:R-:W-:Y:S01]  /*6ae0*/  @!P6 IMAD.IADD R37, R37, 0x1, R46 ;  /* 0x000000012525e824 */ /* 0x000fe200078e022e */
[-C--:B------:R-:W-:Y:S01]  /*6af0*/  @!P6 IADD3 R39, P0, R28, R2.reuse, RZ ;  /* 0x000000021c27e210 */ /* 0x080fe20007f1e0ff */
[----:B------:R-:W-:Y:S01]  /*6b00*/  @!P6 IMAD.SHL.U32 R47, R36, 0x2, RZ ;  /* 0x00000002242fe824 */ /* 0x000fe200078e00ff */
[----:B------:R-:W3:Y:S01]  /*6b10*/  LDSM.16.M88.4 R40, [R189+0x2000] ;  /* 0x00200000bd28783b */ /* 0x000ee20000000200 */
[----:B------:R-:W-:Y:S04]  /*6b20*/  @!P6 IADD3 R3, P4, R224, 0x40, RZ ;  /* 0x00000040e003e810 */ /* 0x000fe80007f9e0ff */
[----:B------:R-:W4:Y:S01]  /*6b30*/  LDL R187, [R1+0x10] ;  /* 0x0000100001bb7983 */ /* 0x000f220000100800 */
[----:B------:R-:W-:Y:S01]  /*6b40*/  @!P6 IADD3 R45, P5, R3, R2, RZ ;  /* 0x00000002032de210 */ /* 0x000fe20007fbe0ff */
[C---:B------:R-:W-:Y:S02]  /*6b50*/  @!P6 IMAD.X R2, R0.reuse, 0x1, R29, P0 ;  /* 0x000000010002e824 */ /* 0x040fe400000e061d */
[----:B------:R-:W-:Y:S01]  /*6b60*/  @!P6 IMAD.X R38, RZ, RZ, R228, P4 ;  /* 0x000000ffff26e224 */ /* 0x000fe200020e06e4 */
[C---:B-1----:R-:W-:Y:S01]  /*6b70*/  HMMA.16816.F32 R4, R120.reuse, R8, RZ ;  /* 0x000000087804723c */ /* 0x042fe200000018ff */
[----:B------:R-:W1:Y:S02]  /*6b80*/  LDSM.16.M88.4 R48, [R189+0x2800] ;  /* 0x00280000bd30783b */ /* 0x000e640000000200 */
[C---:B------:R-:W-:Y:S02]  /*6b90*/  @!P6 IADD3 R44, P4, R39.reuse, R3, RZ ;  /* 0x00000003272ce210 */ /* 0x040fe40007f9e0ff */
[----:B------:R-:W-:Y:S01]  /*6ba0*/  @!P6 IADD3 R3, P0, R39, R224, RZ ;  /* 0x000000e02703e210 */ /* 0x000fe20007f1e0ff */
[----:B------:R-:W1:Y:S01]  /*6bb0*/  LDSM.16.M88.4 R128, [R195] ;  /* 0x00000000c380783b */ /* 0x000e620000000200 */
[--C-:B------:R-:W-:Y:S01]  /*6bc0*/  @!P6 IMAD.X R39, R0, 0x1, R38.reuse, P5 ;  /* 0x000000010027e824 */ /* 0x100fe200028e0626 */
[C---:B------:R-:W-:Y:S01]  /*6bd0*/  HMMA.16816.F32 R8, R120.reuse, R10, RZ ;  /* 0x0000000a7808723c */ /* 0x040fe200000018ff */
[C---:B------:R-:W-:Y:S02]  /*6be0*/  @!P6 LEA R160, P5, R45.reuse, c[0x0][0x1f8], 0x1 ;  /* 0x00007e002da0ea11 */ /* 0x040fe400078a08ff */
[----:B------:R-:W1:Y:S01]  /*6bf0*/  LDSM.16.M88.4 R132, [R206] ;  /* 0x00000000ce84783b */ /* 0x000e620000000200 */
[C---:B------:R-:W-:Y:S01]  /*6c00*/  @!P6 IMAD.X R38, R2.reuse, 0x1, R38, P4 ;  /* 0x000000010226e824 */ /* 0x040fe200020e0626 */
[----:B------:R-:W-:Y:S01]  /*6c10*/  @!P6 LEA.HI.X R161, R45, c[0x0][0x1fc], R39, 0x1, P5 ;  /* 0x00007f002da1ea11 */ /* 0x000fe200028f0c27 */
[----:B------:R-:W-:Y:S01]  /*6c20*/  @!P6 IMAD.X R2, R2, 0x1, R228, P0 ;  /* 0x000000010202e824 */ /* 0x000fe200000e06e4 */
[C---:B------:R-:W-:Y:S01]  /*6c30*/  @!P6 LEA R158, P0, R44.reuse, c[0x0][0x1f8], 0x1 ;  /* 0x00007e002c9eea11 */ /* 0x040fe200078008ff */
[C---:B--2---:R-:W-:Y:S01]  /*6c40*/  HMMA.16816.F32 R12, R120.reuse, R16, RZ ;  /* 0x00000010780c723c */ /* 0x044fe200000018ff */
[----:B------:R-:W2:Y:S03]  /*6c50*/  LDSM.16.M88.4 R136, [R205] ;  /* 0x00000000cd88783b */ /* 0x000ea60000000200 */
[----:B------:R-:W-:Y:S02]  /*6c60*/  @!P6 LEA.HI.X R159, R44, c[0x0][0x1fc], R38, 0x1, P0 ;  /* 0x00007f002c9fea11 */ /* 0x000fe400000f0c26 */
[----:B------:R-:W1:Y:S01]  /*6c70*/  LDSM.16.M88.4 R140, [R204] ;  /* 0x00000000cc8c783b */ /* 0x000e620000000200 */
[C---:B------:R-:W-:Y:S01]  /*6c80*/  @!P6 LEA R162, P4, R3.reuse, c[0x0][0x1f8], 0x1 ;  /* 0x00007e0003a2ea11 */ /* 0x040fe200078808ff */
[C---:B------:R-:W-:Y:S01]  /*6c90*/  HMMA.16816.F32 R16, R120.reuse, R18, RZ ;  /* 0x000000127810723c */ /* 0x040fe200000018ff */
[----:B------:R-:W-:Y:S02]  /*6ca0*/  @!P6 ISETP.GE.AND P0, PT, R246, c[0x0][0x1d4], PT ;  /* 0x00007500f600ea0c */ /* 0x000fe40003f06270 */
[----:B------:R-:W1:Y:S01]  /*6cb0*/  LDSM.16.M88.4 R144, [R203] ;  /* 0x00000000cb90783b */ /* 0x000e620000000200 */
[----:B------:R-:W-:Y:S02]  /*6cc0*/  @!P6 LEA.HI.X R163, R3, c[0x0][0x1fc], R2, 0x1, P4 ;  /* 0x00007f0003a3ea11 */ /* 0x000fe400020f0c02 */
[C---:B------:R-:W-:Y:S02]  /*6cd0*/  @!P6 IADD3 R2, P4, R47.reuse, c[0x0][0x1f8], RZ ;  /* 0x00007e002f02ea10 */ /* 0x040fe40007f9e0ff */
[C---:B---3--:R-:W-:Y:S01]  /*6ce0*/  HMMA.16816.F32 R20, R120.reuse, R24, RZ ;  /* 0x000000187814723c */ /* 0x048fe200000018ff */
[----:B------:R-:W3:Y:S03]  /*6cf0*/  LDSM.16.M88.4 R148, [R202] ;  /* 0x00000000ca94783b */ /* 0x000ee60000000200 */
[----:B------:R-:W-:Y:S04]  /*6d00*/  @!P6 SHF.L.U64.HI R0, R36, 0x1, R37 ;  /* 0x000000012400e819 */ /* 0x000fe80000010225 */
[C---:B------:R-:W-:Y:S01]  /*6d10*/  HMMA.16816.F32 R24, R120.reuse, R26, RZ ;  /* 0x0000001a7818723c */ /* 0x040fe200000018ff */
[----:B------:R-:W-:Y:S05]  /*6d20*/  @!P6 IADD3.X R3, R0, c[0x0][0x1fc], RZ, P4, !PT ;  /* 0x00007f000003ea10 */ /* 0x000fea00027fe4ff */
[----:B------:R-:W-:Y:S01]  /*6d30*/  @!PT LDS RZ, [RZ] ;  /* 0x00000000fffff984 */ /* 0x000fe20000000800 */
[----:B------:R-:W-:Y:S01]  /*6d40*/  @!PT LDS RZ, [RZ] ;  /* 0x00000000fffff984 */ /* 0x000fe20000000800 */
[----:B------:R-:W-:Y:S01]  /*6d50*/  @!PT LDS RZ, [RZ] ;  /* 0x00000000fffff984 */ /* 0x000fe20000000800 */
[----:B------:R1:W-:Y:S02]  /*6d60*/  @!P6 LDGSTS.E.BYPASS.LTC128B.128 [R213+0x100], [R2.64], !P0 ;  /* 0x0010000002d5efae */ /* 0x0003e4000c101d48 */
[C---:B-----5:R-:W-:Y:S08]  /*6d70*/  HMMA.16816.F32 R28, R120.reuse, R32, RZ ;  /* 0x00000020781c723c */ /* 0x060ff000000018ff */
[C---:B------:R-:W-:Y:S08]  /*6d80*/  HMMA.16816.F32 R32, R120.reuse, R34, RZ ;  /* 0x000000227820723c */ /* 0x040ff000000018ff */
[C---:B------:R-:W-:Y:S07]  /*6d90*/  HMMA.16816.F32 R36, R120.reuse, R40, RZ ;  /* 0x000000287824723c */ /* 0x040fee00000018ff */
[----:B------:R-:W-:Y:S05]  /*6da0*/  @!P6 IADD3 R40, P5, R47, 0x80, RZ ;  /* 0x000000802f28e810 */ /* 0x000fea0007fbe0ff */
[----:B------:R-:W-:Y:S02]  /*6db0*/  @!P6 IADD3 R156, P4, R40, c[0x0][0x1f8], RZ ;  /* 0x00007e00289cea10 */ /* 0x000fe40007f9e0ff */
[C---:B------:R-:W-:Y:S02]  /*6dc0*/  HMMA.16816.F32 R40, R120.reuse, R42, RZ ;  /* 0x0000002a7828723c */ /* 0x040fe400000018ff */
[----:B------:R-:W-:Y:S05]  /*6dd0*/  @!P6 IADD3.X R157, RZ, c[0x0][0x1fc], R0, P4, P5 ;  /* 0x00007f00ff9dea10 */ /* 0x000fea00027ea400 */
[----:B------:R5:W-:Y:S01]  /*6de0*/  @!P6 LDGSTS.E.BYPASS.LTC128B.128 [R213+0x3100], [R156.64], !P3 ;  /* 0x031000009cd5efae */ /* 0x000be2000d901d48 */
[C---:B-1----:R-:W-:Y:S04]  /*6df0*/  HMMA.16816.F32 R44, R120.reuse, R48, RZ ;  /* 0x00000030782c723c */ /* 0x042fe800000018ff */
[----:B------:R1:W-:Y:S04]  /*6e00*/  @!P6 LDGSTS.E.BYPASS.LTC128B.128 [R213+0x1100], [R184.64], !P0 ;  /* 0x01100000b8d5efae */ /* 0x0003e8000c101d48 */
[----:B------:R-:W-:Y:S01]  /*6e10*/  HMMA.16816.F32 R48, R120, R50, RZ ;  /* 0x000000327830723c */ /* 0x000fe200000018ff */
[----:B------:R1:W-:Y:S05]  /*6e20*/  @!P6 LDGSTS.E.BYPASS.LTC128B.128 [R213+0x4100], [R160.64], !P3 ;  /* 0x04100000a0d5efae */ /* 0x0003ea000d901d48 */
[----:B------:R1:W-:Y:S02]  /*6e30*/  @!P6 LDGSTS.E.BYPASS.LTC128B.128 [R213+0x2100], [R162.64], !P0 ;  /* 0x02100000a2d5efae */ /* 0x0003e4000c101d48 */
[C---:B------:R-:W-:Y:S03]  /*6e40*/  HMMA.16816.F32 R4, R124.reuse, R128, R4 ;  /* 0x000000807c04723c */ /* 0x040fe60000001804 */
[----:B------:R5:W-:Y:S02]  /*6e50*/  @!P6 LDGSTS.E.BYPASS.LTC128B.128 [R213+0x5100], [R158.64], !P3 ;  /* 0x051000009ed5efae */ /* 0x000be4000d901d48 */
[C---:B------:R-:W-:Y:S03]  /*6e60*/  ISETP.GT.AND P6, PT, R186.reuse, R223, PT ;  /* 0x000000dfba00720c */ /* 0x040fe60003fc4270 */
[C---:B------:R-:W-:Y:S01]  /*6e70*/  HMMA.16816.F32 R8, R124.reuse, R130, R8 ;  /* 0x000000827c08723c */ /* 0x040fe20000001808 */
[----:B------:R-:W-:Y:S05]  /*6e80*/  LDSM.16.M88.4 R128, [R193+0x1000] ;  /* 0x00100000c180783b */ /* 0x000fea0000000200 */
[----:B------:R-:W0:Y:S02]  /*6e90*/  LDGDEPBAR ;  /* 0x00000000000079af */ /* 0x000e240000000000 */
[C---:B------:R-:W-:Y:S04]  /*6ea0*/  HMMA.16816.F32 R12, R124.reuse, R132, R12 ;  /* 0x000000847c0c723c */ /* 0x040fe8000000180c */
[----:B------:R-:W-:Y:S01]  /*6eb0*/  @P6 IADD3 R0, R186, -0x1, RZ ;  /* 0xffffffffba006810 */ /* 0x000fe20007ffe0ff */
[----:B------:R-:W-:Y:S02]  /*6ec0*/  @P6 IMAD.MOV.U32 R3, RZ, RZ, c[0x0][0x1e0] ;  /* 0x00007800ff036624 */ /* 0x000fe400078e00ff */
[----:B------:R-:W-:Y:S01]  /*6ed0*/  @P6 IMAD.MOV.U32 R108, RZ, RZ, 0x5 ;  /* 0x00000005ff6c6424 */ /* 0x000fe200078e00ff */
[C---:B------:R-:W-:Y:S01]  /*6ee0*/  HMMA.16816.F32 R16, R124.reuse, R134, R16 ;  /* 0x000000867c10723c */ /* 0x040fe20000001810 */
[----:B-1----:R-:W-:Y:S03]  /*6ef0*/  LDSM.16.M88.4 R160, [R193+0x800] ;  /* 0x00080000c1a0783b */ /* 0x002fe60000000200 */
[----:B------:R-:W-:Y:S02]  /*6f00*/  @P6 SHF.R.S32.HI R2, RZ, 0x1f, R0 ;  /* 0x0000001fff026819 */ /* 0x000fe40000011400 */
[----:B-----5:R-:W1:Y:S02]  /*6f10*/  LDSM.16.M88.4 R156, [R193] ;  /* 0x00000000c19c783b */ /* 0x020e640000000200 */
[C---:B--2---:R-:W-:Y:S03]  /*6f20*/  HMMA.16816.F32 R20, R124.reuse, R136, R20 ;  /* 0x000000887c14723c */ /* 0x044fe60000001814 */
[----:B------:R-:W2:Y:S01]  /*6f30*/  LDSM.16.M88.4 R132, [R193+0x1800] ;  /* 0x00180000c184783b */ /* 0x000ea20000000200 */
[----:B------:R-:W-:Y:S04]  /*6f40*/  @P6 IMAD R2, R2, c[0x0][0x1e0], RZ ;  /* 0x0000780002026a24 */ /* 0x000fe800078e02ff */
[C---:B------:R-:W-:Y:S01]  /*6f50*/  HMMA.16816.F32 R24, R124.reuse, R138, R24 ;  /* 0x0000008a7c18723c */ /* 0x040fe20000001818 */
[----:B------:R-:W5:Y:S03]  /*6f60*/  LDSM.16.M88.4 R136, [R193+0x2000] ;  /* 0x00200000c188783b */ /* 0x000f660000000200 */
[C---:B------:R-:W-:Y:S04]  /*6f70*/  @P6 IMAD R2, R0.reuse, c[0x0][0x1e4], R2 ;  /* 0x0000790000026a24 */ /* 0x040fe800078e0202 */
[C---:B------:R-:W-:Y:S08]  /*6f80*/  HMMA.16816.F32 R28, R124.reuse, R140, R28 ;  /* 0x0000008c7c1c723c */ /* 0x040ff0000000181c */
[C---:B------:R-:W-:Y:S01]  /*6f90*/  HMMA.16816.F32 R32, R124.reuse, R142, R32 ;  /* 0x0000008e7c20723c */ /* 0x040fe20000001820 */
[----:B------:R-:W2:Y:S07]  /*6fa0*/  LDSM.16.M88.4 R140, [R193+0x2800] ;  /* 0x00280000c18c783b */ /* 0x000eae0000000200 */
[C---:B------:R-:W-:Y:S08]  /*6fb0*/  HMMA.16816.F32 R36, R124.reuse, R144, R36 ;  /* 0x000000907c24723c */ /* 0x040ff00000001824 */
[C---:B------:R-:W-:Y:S01]  /*6fc0*/  HMMA.16816.F32 R40, R124.reuse, R146, R40 ;  /* 0x000000927c28723c */ /* 0x040fe20000001828 */
[----:B------:R-:W2:Y:S07]  /*6fd0*/  LDSM.16.M88.4 R144, [R190] ;  /* 0x00000000be90783b */ /* 0x000eae0000000200 */
[C---:B---3--:R-:W-:Y:S08]  /*6fe0*/  HMMA.16816.F32 R44, R124.reuse, R148, R44 ;  /* 0x000000947c2c723c */ /* 0x048ff0000000182c */
[----:B------:R-:W-:Y:S01]  /*6ff0*/  HMMA.16816.F32 R48, R124, R150, R48 ;  /* 0x000000967c30723c */ /* 0x000fe20000001830 */
[----:B------:R-:W-:Y:S07]  /*7000*/  LDSM.16.M88.4 R148, [R190+0x1000] ;  /* 0x00100000be94783b */ /* 0x000fee0000000200 */
        /* <DEDUP_REMOVED lines=8> */
[----:B------:R-:W1:Y:S07]  /*7090*/  LDSM.16.M88.4 R128, [R190+0x800] ;  /* 0x00080000be80783b */ /* 0x000e6e0000000200 */
[C---:B--2---:R-:W-:Y:S08]  /*70a0*/  HMMA.16816.F32 R28, R152.reuse, R132, R28 ;  /* 0x00000084981c723c */ /* 0x044ff0000000181c */
[C---:B------:R-:W-:Y:S01]  /*70b0*/  HMMA.16816.F32 R32, R152.reuse, R134, R32 ;  /* 0x000000869820723c */ /* 0x040fe20000001820 */
[----:B------:R-:W2:Y:S07]  /*70c0*/  LDSM.16.M88.4 R132, [R190+0x1800] ;  /* 0x00180000be84783b */ /* 0x000eae0000000200 */
[C---:B-----5:R-:W-:Y:S08]  /*70d0*/  HMMA.16816.F32 R36, R152.reuse, R136, R36 ;  /* 0x000000889824723c */ /* 0x060ff00000001824 */
[C---:B------:R-:W-:Y:S01]  /*70e0*/  HMMA.16816.F32 R40, R152.reuse, R138, R40 ;  /* 0x0000008a9828723c */ /* 0x040fe20000001828 */
[----:B------:R-:W3:Y:S07]  /*70f0*/  LDSM.16.M88.4 R136, [R190+0x2000] ;  /* 0x00200000be88783b */ /* 0x000eee0000000200 */
[C---:B------:R-:W-:Y:S08]  /*7100*/  HMMA.16816.F32 R44, R152.reuse, R140, R44 ;  /* 0x0000008c982c723c */ /* 0x040ff0000000182c */
[----:B------:R-:W-:Y:S01]  /*7110*/  HMMA.16816.F32 R48, R152, R142, R48 ;  /* 0x0000008e9830723c */ /* 0x000fe20000001830 */
[----:B------:R-:W5:Y:S07]  /*7120*/  LDSM.16.M88.4 R140, [R189+0x3800] ;  /* 0x00380000bd8c783b */ /* 0x000f6e0000000200 */
[C---:B------:R-:W-:Y:S08]  /*7130*/  HMMA.16816.F32 R4, R164.reuse, R144, R4 ;  /* 0x00000090a404723c */ /* 0x040ff00000001804 */
[C---:B------:R-:W-:Y:S01]  /*7140*/  HMMA.16816.F32 R8, R164.reuse, R146, R8 ;  /* 0x00000092a408723c */ /* 0x040fe20000001808 */
[----:B------:R-:W-:Y:S07]  /*7150*/  LDSM.16.M88.4 R144, [R189+0x4800] ;  /* 0x00480000bd90783b */ /* 0x000fee0000000200 */
[C---:B-1----:R-:W-:Y:S08]  /*7160*/  HMMA.16816.F32 R12, R164.reuse, R128, R12 ;  /* 0x00000080a40c723c */ /* 0x042ff0000000180c */
[C---:B------:R-:W-:Y:S01]  /*7170*/  HMMA.16816.F32 R16, R164.reuse, R130, R16 ;  /* 0x00000082a410723c */ /* 0x040fe20000001810 */
[----:B------:R-:W1:Y:S07]  /*7180*/  LDSM.16.M88.4 R128, [R189+0x4000] ;  /* 0x00400000bd80783b */ /* 0x000e6e0000000200 */
[C---:B------:R-:W-:Y:S08]  /*7190*/  HMMA.16816.F32 R20, R164.reuse, R148, R20 ;  /* 0x00000094a414723c */ /* 0x040ff00000001814 */
[C---:B------:R-:W-:Y:S01]  /*71a0*/  HMMA.16816.F32 R24, R164.reuse, R150, R24 ;  /* 0x00000096a418723c */ /* 0x040fe20000001818 */
[----:B------:R-:W1:Y:S07]  /*71b0*/  LDSM.16.M88.4 R148, [R189+0x5000] ;  /* 0x00500000bd94783b */ /* 0x000e6e0000000200 */
[C---:B--2---:R-:W-:Y:S08]  /*71c0*/  HMMA.16816.F32 R28, R164.reuse, R132, R28 ;  /* 0x00000084a41c723c */ /* 0x044ff0000000181c */
[C---:B------:R-:W-:Y:S01]  /*71d0*/  HMMA.16816.F32 R32, R164.reuse, R134, R32 ;  /* 0x00000086a420723c */ /* 0x040fe20000001820 */
[----:B------:R-:W2:Y:S07]  /*71e0*/  LDSM.16.M88.4 R132, [R189+0x5800] ;  /* 0x00580000bd84783b */ /* 0x000eae0000000200 */
[C---:B---3--:R-:W-:Y:S08]  /*71f0*/  HMMA.16816.F32 R36, R164.reuse, R136, R36 ;  /* 0x00000088a424723c */ /* 0x048ff00000001824 */
[C---:B------:R-:W-:Y:S01]  /*7200*/  HMMA.16816.F32 R40, R164.reuse, R138, R40 ;  /* 0x0000008aa428723c */ /* 0x040fe20000001828 */
[----:B------:R-:W3:Y:S07]  /*7210*/  LDSM.16.M88.4 R136, [R201] ;  /* 0x00000000c988783b */ /* 0x000eee0000000200 */
[C---:B------:R-:W-:Y:S08]  /*7220*/  HMMA.16816.F32 R44, R164.reuse, R156, R44 ;  /* 0x0000009ca42c723c */ /* 0x040ff0000000182c */
[----:B------:R-:W-:Y:S01]  /*7230*/  HMMA.16816.F32 R48, R164, R158, R48 ;  /* 0x0000009ea430723c */ /* 0x000fe20000001830 */
[----:B------:R-:W2:Y:S07]  /*7240*/  LDSM.16.M88.4 R156, [R200] ;  /* 0x00000000c89c783b */ /* 0x000eae0000000200 */
[C---:B------:R-:W-:Y:S08]  /*7250*/  HMMA.16816.F32 R4, R168.reuse, R160, R4 ;  /* 0x000000a0a804723c */ /* 0x040ff00000001804 */
[C---:B------:R-:W-:Y:S01]  /*7260*/  HMMA.16816.F32 R8, R168.reuse, R162, R8 ;  /* 0x000000a2a808723c */ /* 0x040fe20000001808 */
[----:B------:R-:W-:Y:S07]  /*7270*/  LDSM.16.M88.4 R160, [R193+0x5800] ;  /* 0x00580000c1a0783b */ /* 0x000fee0000000200 */
[C---:B-----5:R-:W-:Y:S08]  /*7280*/  HMMA.16816.F32 R12, R168.reuse, R140, R12 ;  /* 0x0000008ca80c723c */ /* 0x060ff0000000180c */
[C---:B------:R-:W-:Y:S01]  /*7290*/  HMMA.16816.F32 R16, R168.reuse, R142, R16 ;  /* 0x0000008ea810723c */ /* 0x040fe20000001810 */
[----:B------:R-:W5:Y:S07]  /*72a0*/  LDSM.16.M88.4 R140, [R199] ;  /* 0x00000000c78c783b */ /* 0x000f6e0000000200 */
[C---:B-1----:R-:W-:Y:S08]  /*72b0*/  HMMA.16816.F32 R20, R168.reuse, R128, R20 ;  /* 0x00000080a814723c */ /* 0x042ff00000001814 */
[C---:B------:R-:W-:Y:S01]  /*72c0*/  HMMA.16816.F32 R24, R168.reuse, R130, R24 ;  /* 0x00000082a818723c */ /* 0x040fe20000001818 */
[----:B------:R-:W1:Y:S07]  /*72d0*/  LDSM.16.M88.4 R128, [R198] ;  /* 0x00000000c680783b */ /* 0x000e6e0000000200 */
[C---:B------:R-:W-:Y:S08]  /*72e0*/  HMMA.16816.F32 R28, R168.reuse, R144, R28 ;  /* 0x00000090a81c723c */ /* 0x040ff0000000181c */
[C---:B------:R-:W-:Y:S01]  /*72f0*/  HMMA.16816.F32 R32, R168.reuse, R146, R32 ;  /* 0x00000092a820723c */ /* 0x040fe20000001820 */
[----:B------:R-:W1:Y:S07]  /*7300*/  LDSM.16.M88.4 R144, [R197] ;  /* 0x00000000c590783b */ /* 0x000e6e0000000200 */
[C---:B------:R-:W-:Y:S08]  /*7310*/  HMMA.16816.F32 R36, R168.reuse, R148, R36 ;  /* 0x00000094a824723c */ /* 0x040ff00000001824 */
[C---:B------:R-:W-:Y:S01]  /*7320*/  HMMA.16816.F32 R40, R168.reuse, R150, R40 ;  /* 0x00000096a828723c */ /* 0x040fe20000001828 */
[----:B------:R-:W-:Y:S07]  /*7330*/  LDSM.16.M88.4 R148, [R193+0x3800] ;  /* 0x00380000c194783b */ /* 0x000fee0000000200 */
[C---:B--2---:R-:W-:Y:S08]  /*7340*/  HMMA.16816.F32 R44, R168.reuse, R132, R44 ;  /* 0x00000084a82c723c */ /* 0x044ff0000000182c */
[----:B------:R-:W-:Y:S01]  /*7350*/  HMMA.16816.F32 R48, R168, R134, R48 ;  /* 0x00000086a830723c */ /* 0x000fe20000001830 */
[----:B------:R-:W2:Y:S07]  /*7360*/  LDSM.16.M88.4 R132, [R196] ;  /* 0x00000000c484783b */ /* 0x000eae0000000200 */
[C---:B---3--:R-:W-:Y:S08]  /*7370*/  HMMA.16816.F32 R4, R172.reuse, R136, R4 ;  /* 0x00000088ac04723c */ /* 0x048ff00000001804 */
[C---:B------:R-:W-:Y:S01]  /*7380*/  HMMA.16816.F32 R8, R172.reuse, R138, R8 ;  /* 0x0000008aac08723c */ /* 0x040fe20000001808 */
[----:B------:R-:W3:Y:S07]  /*7390*/  LDSM.16.M88.4 R136, [R193+0x3000] ;  /* 0x00300000c188783b */ /* 0x000eee0000000200 */
        /* <DEDUP_REMOVED lines=17> */
[----:B------:R-:W-:Y:S07]  /*74b0*/  LDSM.16.M88.4 R136, [R190+0x4800] ;  /* 0x00480000be88783b */ /* 0x000fee0000000200 */
[C---:B------:R-:W-:Y:S08]  /*74c0*/  HMMA.16816.F32 R12, R176.reuse, R148, R12 ;  /* 0x00000094b00c723c */ /* 0x040ff0000000180c */
[C---:B------:R-:W-:Y:S08]  /*74d0*/  HMMA.16816.F32 R16, R176.reuse, R150, R16 ;  /* 0x00000096b010723c */ /* 0x040ff00000001810 */
[C---:B-----5:R-:W-:Y:S07]  /*74e0*/  HMMA.16816.F32 R20, R176.reuse, R140, R20 ;  /* 0x0000008cb014723c */ /* 0x060fee0000001814 */
[C---:B------:R-:W-:Y:S01]  /*74f0*/  @P6 SHF.L.U64.HI R141, R3.reuse, R108, c[0x0][0x1e4] ;  /* 0x00007900038d6619 */ /* 0x040fe2000001026c */
[C---:B------:R-:W-:Y:S04]  /*7500*/  HMMA.16816.F32 R24, R176.reuse, R142, R24 ;  /* 0x0000008eb018723c */ /* 0x040fe80000001818 */
[----:B------:R-:W-:Y:S03]  /*7510*/  @P6 IMAD.SHL.U32 R140, R3, 0x20, RZ ;  /* 0x00000020038c6824 */ /* 0x000fe600078e00ff */
[----:B------:R-:W-:Y:S01]  /*7520*/  @P6 IMAD.WIDE.U32 R142, R0, c[0x0][0x1e0], RZ ;  /* 0x00007800008e6a25 */ /* 0x000fe200078e00ff */
[C---:B-1----:R-:W-:Y:S04]  /*7530*/  HMMA.16816.F32 R28, R176.reuse, R128, R28 ;  /* 0x00000080b01c723c */ /* 0x042fe8000000181c */
[----:B------:R-:W-:Y:S02]  /*7540*/  @P6 IMAD.IADD R0, R143, 0x1, R2 ;  /* 0x000000018f006824 */ /* 0x000fe400078e0202 */
[----:B------:R-:W-:Y:S02]  /*7550*/  @P6 IMAD.WIDE.U32 R2, R142, 0x60, R140 ;  /* 0x000000608e026825 */ /* 0x000fe400078e008c */
[C---:B------:R-:W-:Y:S01]  /*7560*/  HMMA.16816.F32 R32, R176.reuse, R130, R32 ;  /* 0x00000082b020723c */ /* 0x040fe20000001820 */
[----:B------:R-:W1:Y:S03]  /*7570*/  LDSM.16.M88.4 R128, [R190+0x4000] ;  /* 0x00400000be80783b */ /* 0x000e660000000200 */
[----:B------:R-:W-:Y:S01]  /*7580*/  @P6 IMAD R111, R0, 0x60, RZ ;  /* 0x00000060006f6824 */ /* 0x000fe200078e02ff */
[-C--:B------:R-:W-:Y:S03]  /*7590*/  @P6 IADD3 R108, P4, R226, R2.reuse, RZ ;  /* 0x00000002e26c6210 */ /* 0x080fe60007f9e0ff */
[C---:B------:R-:W-:Y:S04]  /*75a0*/  HMMA.16816.F32 R36, R176.reuse, R156, R36 ;  /* 0x0000009cb024723c */ /* 0x040fe80000001824 */
[----:B------:R-:W-:Y:S04]  /*75b0*/  @P6 IMAD.IADD R0, R111, 0x1, R3 ;  /* 0x000000016f006824 */ /* 0x000fe800078e0203 */
[C---:B------:R-:W-:Y:S01]  /*75c0*/  HMMA.16816.F32 R40, R176.reuse, R158, R40 ;  /* 0x0000009eb028723c */ /* 0x040fe20000001828 */
[----:B------:R-:W3:Y:S07]  /*75d0*/  LDL R159, [R1+0x8] ;  /* 0x00000800019f7983 */ /* 0x000eee0000100800 */
[C---:B------:R-:W-:Y:S08]  /*75e0*/  HMMA.16816.F32 R44, R176.reuse, R160, R44 ;  /* 0x000000a0b02c723c */ /* 0x040ff0000000182c */
[----:B------:R-:W-:Y:S01]  /*75f0*/  HMMA.16816.F32 R48, R176, R162, R48 ;  /* 0x000000a2b030723c */ /* 0x000fe20000001830 */
[----:B------:R-:W3:Y:S07]  /*7600*/  LDL R162, [R1+0xc] ;  /* 0x00000c0001a27983 */ /* 0x000eee0000100800 */
[C---:B------:R-:W-:Y:S08]  /*7610*/  HMMA.16816.F32 R4, R180.reuse, R144, R4 ;  /* 0x00000090b404723c */ /* 0x040ff00000001804 */
[C---:B------:R-:W-:Y:S07]  /*7620*/  HMMA.16816.F32 R8, R180.reuse, R146, R8 ;  /* 0x00000092b408723c */ /* 0x040fee0000001808 */
[----:B------:R-:W-:Y:S01]  /*7630*/  @P6 LEA R146, P0, R108, c[0x0][0x1c8], 0x1 ;  /* 0x000072006c926a11 */ /* 0x000fe200078008ff */
[C---:B--2---:R-:W-:Y:S08]  /*7640*/  HMMA.16816.F32 R12, R180.reuse, R132, R12 ;  /* 0x00000084b40c723c */ /* 0x044ff0000000180c */
[C---:B------:R-:W-:Y:S01]  /*7650*/  HMMA.16816.F32 R16, R180.reuse, R134, R16 ;  /* 0x00000086b410723c */ /* 0x040fe20000001810 */
[----:B------:R-:W2:Y:S07]  /*7660*/  LDSM.16.M88.4 R132, [R190+0x5000] ;  /* 0x00500000be84783b */ /* 0x000eae0000000200 */
[C---:B-1----:R-:W-:Y:S07]  /*7670*/  HMMA.16816.F32 R20, R180.reuse, R128, R20 ;  /* 0x00000080b414723c */ /* 0x042fee0000001814 */
[----:B------:R-:W-:Y:S01]  /*7680*/  @P6 IMAD.MOV.U32 R128, RZ, RZ, R226 ;  /* 0x000000ffff806224 */ /* 0x000fe200078e00e2 */
[C---:B------:R-:W-:Y:S04]  /*7690*/  HMMA.16816.F32 R24, R180.reuse, R130, R24 ;  /* 0x00000082b418723c */ /* 0x040fe80000001818 */
[--C-:B------:R-:W-:Y:S03]  /*76a0*/  @P6 IMAD.MOV.U32 R129, RZ, RZ, R229.reuse ;  /* 0x000000ffff816224 */ /* 0x100fe600078e00e5 */
[----:B------:R-:W-:Y:S01]  /*76b0*/  @P6 IMAD.X R130, R0, 0x1, R229, P4 ;  /* 0x0000000100826824 */ /* 0x000fe200020e06e5 */
[C---:B------:R-:W-:Y:S04]  /*76c0*/  HMMA.16816.F32 R28, R180.reuse, R136, R28 ;  /* 0x00000088b41c723c */ /* 0x040fe8000000181c */
[----:B------:R-:W-:Y:S01]  /*76d0*/  @P6 IMAD.WIDE.U32 R128, R142, 0x60, R128 ;  /* 0x000000608e806825 */ /* 0x000fe200078e0080 */
[----:B------:R-:W-:Y:S02]  /*76e0*/  @P6 LEA.HI.X R147, R108, c[0x0][0x1cc], R130, 0x1, P0 ;  /* 0x000073006c936a11 */ /* 0x000fe400000f0c82 */
[----:B------:R-:W-:Y:S01]  /*76f0*/  @P6 IADD3 R3, P4, R226, 0x40, RZ ;  /* 0x00000040e2036810 */ /* 0x000fe20007f9e0ff */
[----:B------:R-:W-:Y:S01]  /*7700*/  @P6 IMAD.IADD R108, R129, 0x1, R111 ;  /* 0x00000001816c6824 */ /* 0x000fe200078e026f */
[-C--:B------:R-:W-:Y:S01]  /*7710*/  @P6 IADD3 R137, P0, R140, R2.reuse, RZ ;  /* 0x000000028c896210 */ /* 0x080fe20007f1e0ff */
[C---:B------:R-:W-:Y:S03]  /*7720*/  HMMA.16816.F32 R32, R180.reuse, R138, R32 ;  /* 0x0000008ab420723c */ /* 0x040fe60000001820 */
[C---:B------:R-:W-:Y:S01]  /*7730*/  @P6 SHF.L.U64.HI R145, R128.reuse, 0x1, R108 ;  /* 0x0000000180916819 */ /* 0x040fe2000001026c */
[----:B------:R-:W-:Y:S01]  /*7740*/  @P6 IMAD.SHL.U32 R144, R128, 0x2, RZ ;  /* 0x0000000280906824 */ /* 0x000fe200078e00ff */
[----:B------:R-:W-:Y:S01]  /*7750*/  @P6 IADD3 R111, P5, R3, R2, RZ ;  /* 0x00000002036f6210 */ /* 0x000fe20007fbe0ff */
[----:B------:R-:W1:Y:S01]  /*7760*/  LDSM.16.M88.4 R128, [R190+0x5800] ;  /* 0x00580000be80783b */ /* 0x000e620000000200 */
[----:B------:R-:W-:Y:S01]  /*7770*/  @P6 IMAD.X R108, RZ, RZ, R229, P4 ;  /* 0x000000ffff6c6224 */ /* 0x000fe200020e06e5 */
[----:B------:R-:W-:Y:S04]  /*7780*/  DEPBAR.LE SB0, 0x0 ;  /* 0x000080000000791a */ /* 0x000fe80000000000 */
[----:B------:R-:W-:Y:S01]  /*7790*/  BAR.SYNC.DEFER_BLOCKING 0x0 ;  /* 0x0000000000007b1d */ /* 0x000fe20000010000 */
[C---:B------:R-:W-:Y:S01]  /*77a0*/  @P6 IADD3 R136, P4, R137.reuse, R3, RZ ;  /* 0x0000000389886210 */ /* 0x040fe20007f9e0ff */
[C---:B------:R-:W-:Y:S01]  /*77b0*/  @P6 IMAD.X R2, R0.reuse, 0x1, R141, P0 ;  /* 0x0000000100026824 */ /* 0x040fe200000e068d */
[----:B------:R-:W-:Y:S01]  /*77c0*/  @P6 IADD3 R3, P0, R137, R226, RZ ;  /* 0x000000e289036210 */ /* 0x000fe20007f1e0ff */
[--C-:B------:R-:W-:Y:S01]  /*77d0*/  @P6 IMAD.X R0, R0, 0x1, R108.reuse, P5 ;  /* 0x0000000100006824 */ /* 0x100fe200028e066c */
[C---:B--2---:R-:W-:Y:S05]  /*77e0*/  HMMA.16816.F32 R36, R180.reuse, R132, R36 ;  /* 0x00000084b424723c */ /* 0x044fea0000001824 */
[C---:B------:R-:W-:Y:S01]  /*77f0*/  @P6 IMAD.X R108, R2.reuse, 0x1, R108, P4 ;  /* 0x00000001026c6824 */ /* 0x040fe200020e066c */
[----:B------:R-:W-:Y:S01]  /*7800*/  @P6 LEA R140, P4, R3, c[0x0][0x1c8], 0x1 ;  /* 0x00007200038c6a11 */ /* 0x000fe200078808ff */
[----:B------:R-:W-:Y:S01]  /*7810*/  @P6 IMAD.X R2, R2, 0x1, R229, P0 ;  /* 0x0000000102026824 */ /* 0x000fe200000e06e5 */
[C---:B------:R-:W-:Y:S01]  /*7820*/  @P6 LEA R138, P0, R136.reuse, c[0x0][0x1c8], 0x1 ;  /* 0x00007200888a6a11 */ /* 0x040fe200078008ff */
[C---:B------:R-:W-:Y:S03]  /*7830*/  HMMA.16816.F32 R40, R180.reuse, R134, R40 ;  /* 0x00000086b428723c */ /* 0x040fe60000001828 */
[----:B------:R-:W-:Y:S02]  /*7840*/  @P6 LEA.HI.X R139, R136, c[0x0][0x1cc], R108, 0x1, P0 ;  /* 0x00007300888b6a11 */ /* 0x000fe400000f0c6c */
[----:B------:R-:W-:Y:S02]  /*7850*/  @P6 ISETP.GE.AND P0, PT, R246, c[0x0][0x1d4], PT ;  /* 0x00007500f6006a0c */ /* 0x000fe40003f06270 */
[----:B------:R-:W-:Y:S02]  /*7860*/  @P6 LEA R142, P5, R111, c[0x0][0x1c8], 0x1 ;  /* 0x000072006f8e6a11 */ /* 0x000fe400078a08ff */
[----:B------:R-:W-:Y:S03]  /*7870*/  @P6 LEA.HI.X R141, R3, c[0x0][0x1cc], R2, 0x1, P4 ;  /* 0x00007300038d6a11 */ /* 0x000fe600020f0c02 */
[----:B------:R-:W-:Y:S02]  /*7880*/  @P6 IADD3 R132, P4, R144, c[0x0][0x1c8], RZ ;  /* 0x0000720090846a10 */ /* 0x000fe40007f9e0ff */
[----:B------:R-:W-:Y:S01]  /*7890*/  @P6 LEA.HI.X R143, R111, c[0x0][0x1cc], R0, 0x1, P5 ;  /* 0x000073006f8f6a11 */ /* 0x000fe200028f0c00 */
[----:B----4-:R-:W-:Y:S01]  /*78a0*/  IMAD.IADD R111, R212, 0x1, R214 ;  /* 0x00000001d46f7824 */ /* 0x010fe200078e02d6 */
[----:B------:R-:W-:Y:S02]  /*78b0*/  @P6 IADD3 R2, P5, R144, 0x80, RZ ;  /* 0x0000008090026810 */ /* 0x000fe40007fbe0ff */
[----:B------:R-:W-:Y:S01]  /*78c0*/  @P6 IADD3.X R133, R145, c[0x0][0x1cc], RZ, P4, !PT ;  /* 0x0000730091856a10 */ /* 0x000fe200027fe4ff */
[----:B------:R-:W-:Y:S01]  /*78d0*/  @P2 IMAD.HI.U32 R0, R111, c[0x0][0x2c8], RZ ;  /* 0x0000b2006f002a27 */ /* 0x000fe200078e00ff */
[----:B------:R-:W-:Y:S01]  /*78e0*/  @P6 IADD3 R2, P4, R2, c[0x0][0x1c8], RZ ;  /* 0x0000720002026a10 */ /* 0x000fe20007f9e0ff */
[C---:B-1----:R-:W-:Y:S02]  /*78f0*/  HMMA.16816.F32 R44, R180.reuse, R128, R44 ;  /* 0x00000080b42c723c */ /* 0x042fe4000000182c */
[----:B------:R-:W-:Y:S01]  /*7900*/  @!PT LDS RZ, [RZ] ;  /* 0x00000000fffff984 */ /* 0x000fe20000000800 */
[----:B------:R-:W-:Y:S01]  /*7910*/  @!PT LDS RZ, [RZ] ;  /* 0x00000000fffff984 */ /* 0x000fe20000000800 */
[----:B------:R-:W-:Y:S01]  /*7920*/  @!PT LDS RZ, [RZ] ;  /* 0x00000000fffff984 */ /* 0x000fe20000000800 */
[----:B------:R1:W-:Y:S01]  /*7930*/  @P6 LDGSTS.E.BYPASS.LTC128B.128 [R213+0x8100], [R132.64], !P0 ;  /* 0x0810000084d56fae */ /* 0x0003e2000c101d48 */
[----:B------:R-:W-:Y:S02]  /*7940*/  @P6 IADD3.X R3, RZ, c[0x0][0x1cc], R145, P4, P5 ;  /* 0x00007300ff036a10 */ /* 0x000fe400027ea491 */
[----:B------:R-:W-:Y:S03]  /*7950*/  @P2 SHF.R.U32.HI R111, RZ, c[0x0][0x2cc], R0 ;  /* 0x0000b300ff6f2a19 */ /* 0x000fe60000011600 */
[----:B------:R2:W-:Y:S01]  /*7960*/  @P6 LDGSTS.E.BYPASS.LTC128B.128 [R213+0xb100], [R2.64], !P3 ;  /* 0x0b10000002d56fae */ /* 0x0005e2000d901d48 */
[----:B------:R-:W-:Y:S04]  /*7970*/  HMMA.16816.F32 R48, R180, R130, R48 ;  /* 0x00000082b430723c */ /* 0x000fe80000001830 */
[----:B------:R1:W-:Y:S05]  /*7980*/  @P6 LDGSTS.E.BYPASS.LTC128B.128 [R213+0x9100], [R146.64], !P0 ;  /* 0x0910000092d56fae */ /* 0x0003ea000c101d48 */
[----:B------:R1:W-:Y:S05]  /*7990*/  @P6 LDGSTS.E.BYPASS.LTC128B.128 [R213+0xc100], [R142.64], !P3 ;  /* 0x0c1000008ed56fae */ /* 0x0003ea000d901d48 */
[----:B------:R1:W-:Y:S05]  /*79a0*/  @P6 LDGSTS.E.BYPASS.LTC128B.128 [R213+0xa100], [R140.64], !P0 ;  /* 0x0a1000008cd56fae */ /* 0x0003ea000c101d48 */
[----:B------:R1:W-:Y:S05]  /*79b0*/  @P6 LDGSTS.E.BYPASS.LTC128B.128 [R213+0xd100], [R138.64], !P3 ;  /* 0x0d1000008ad56fae */ /* 0x0003ea000d901d48 */
[----:B------:R-:W4:Y:S01]  /*79c0*/  SHFL.IDX PT, R108, R111, RZ, 0x1c1f ;  /* 0x001c1fff6f6c7589 */ /* 0x000f2200000e0000 */
[----:B--2---:R-:W-:Y:S04]  /*79d0*/  IMAD R3, R186, -0x60, RZ ;  /* 0xffffffa0ba037824 */ /* 0x004fe800078e02ff */
[----:B------:R-:W0:Y:S01]  /*79e0*/  LDGDEPBAR ;  /* 0x00000000000079af */ /* 0x000e220000000000 */
[----:B------:R-:W-:Y:S04]  /*79f0*/  IADD3 R0, -R187, 0x1, R3 ;  /* 0x00000001bb007810 */ /* 0x000fe80007ffe103 */
[----:B---3--:R-:W-:Y:S04]  /*7a00*/  IADD3 R0, -R159, R0, R162 ;  /* 0x000000009f007210 */ /* 0x008fe80007ffe1a2 */
[C---:B------:R-:W-:Y:S02]  /*7a10*/  IADD3 R129, R0.reuse, c[0x0][0x328], RZ ;  /* 0x0000ca0000817a10 */ /* 0x040fe40007ffe0ff */
[----:B------:R-:W-:Y:S03]  /*7a20*/  IADD3 R128, R0, UR4, RZ ;  /* 0x0000000400807c10 */ /* 0x000fe6000fffe0ff */
[----:B----4-:R-:W-:Y:S02]  /*7a30*/  IMAD.IADD R2, R129, 0x1, R108 ;  /* 0x0000000181027824 */ /* 0x010fe400078e026c */
[----:B------:R-:W-:Y:S01]  /*7a40*/  IMAD.IADD R0, R108, 0x1, R128 ;  /* 0x000000016c007824 */ /* 0x000fe200078e0280 */
[----:B------:R-:W-:-:S05]  /*7a50*/  @!P1 BRA `(.L_x_562) ;  /* 0x0000018000009947 */ /* 0x000fca0003800000 */
[----:B-1----:R-:W-:Y:S01]  /*7a60*/  IADD3 R108, -R159, R162, R108 ;  /* 0x000000a29f6c7210 */ /* 0x002fe20007ffe16c */
[----:B------:R-:W-:Y:S03]  /*7a70*/  BSSY B0, `(.L_x_563) ;  /* 0x0000011000007945 */ /* 0x000fe60003800000 */
        /* <DEDUP_REMOVED lines=11> */
.L_x_564:
[----:B------:R-:W-:Y:S04]  /*7b30*/  MOV R130, c[0x0][0x32c] ;  /* 0x0000cb0000827a02 */ /* 0x000fe80000000f00 */
[----:B------:R-:W-:Y:S11]  /*7b40*/  ISETP.NE.AND P0, PT, R130, 0x1, PT ;  /* 0x000000018200780c */ /* 0x000ff60003f05270 */
[----:B------:R-:W-:Y:S02]  /*7b50*/  @!UPT UIADD3 URZ, URZ, URZ, URZ ;  /* 0x0000003f3f3ff290 */ /* 0x000fe4000fffe03f */
[----:B------:R-:W-:Y:S05]  /*7b60*/  @P0 IMAD.HI.U32 R130, R108, c[0x0][0x330], RZ ;  /* 0x0000cc006c820a27 */ /* 0x000fea00078e00ff */
[----:B------:R-:W-:Y:S02]  /*7b70*/  @P0 SHF.R.U32.HI R108, RZ, c[0x0][0x334], R130 ;  /* 0x0000cd00ff6c0a19 */ /* 0x000fe40000011682 */
.L_x_565:
[----:B------:R-:W-:Y:S05]  /*7b80*/  BSYNC B0 ;  /* 0x0000000000007941 */ /* 0x000fea0003800000 */
.L_x_563:
[----:B------:R-:W-:Y:S04]  /*7b90*/  IMAD.IADD R130, R3, 0x1, -R187 ;  /* 0x0000000103827824 */ /* 0x000fe800078e0abb */
[----:B------:R-:W-:Y:S05]  /*7ba0*/  IMAD R108, R108, c[0x0][0x32c], R130 ;  /* 0x0000cb006c6c7a24 */ /* 0x000fea00078e0282 */
[----:B------:R-:W-:Y:S02]  /*7bb0*/  IADD3 R130, R108, c[0x0][0x32c], RZ ;  /* 0x0000cb006c827a10 */ /* 0x000fe40007ffe0ff */
[----:B------:R-:W-:Y:S02]  /*7bc0*/  IMNMX R0, R0, R108, !PT ;  /* 0x0000006c00007217 */ /* 0x000fe40007800200 */
[----:B------:R-:W-:Y:S02]  /*7bd0*/  IMNMX R2, R2, R130, PT ;  /* 0x0000008202027217 */ /* 0x000fe40003800200 */
.L_x_562:
[C---:B-1----:R-:W-:Y:S02]  /*7be0*/  ISETP.GE.AND P0, PT, R3.reuse, 0x2, PT ;  /* 0x000000020300780c */ /* 0x042fe40003f06270 */
[C---:B------:R-:W-:Y:S02]  /*7bf0*/  ISETP.GE.AND P4, PT, R3.reuse, 0x1, PT ;  /* 0x000000010300780c */ /* 0x040fe40003f86270 */
[----:B------:R-:W-:Y:S02]  /*7c00*/  P2R R144, PR, RZ, 0x1 ;  /* 0x00000001ff907803 */ /* 0x000fe40000000000 */
[C---:B------:R-:W-:Y:S02]  /*7c10*/  ISETP.GT.AND P0, PT, R0.reuse, 0x1, !P0 ;  /* 0x000000010000780c */ /* 0x040fe40004704270 */
[----:B------:R-:W-:Y:S02]  /*7c20*/  P2R R143, PR, RZ, 0x10 ;  /* 0x00000010ff8f7803 */ /* 0x000fe40000000000 */
[----:B------:R-:W-:Y:S02]  /*7c30*/  ISETP.GT.AND P4, PT, R0, RZ, !P4 ;  /* 0x000000ff0000720c */ /* 0x000fe40006784270 */
[C---:B------:R-:W-:Y:S02]  /*7c40*/  ISETP.LT.OR P0, PT, R2.reuse, 0x2, P0 ;  /* 0x000000020200780c */ /* 0x040fe40000701670 */
[----:B------:R-:W-:Y:S02]  /*7c50*/  ISETP.GE.AND P5, PT, R3, 0x9, PT ;  /* 0x000000090300780c */ /* 0x000fe40003fa6270 */
[----:B------:R-:W-:Y:S02]  /*7c60*/  ISETP.LT.OR P4, PT, R2, 0x1, P4 ;  /* 0x000000010200780c */ /* 0x000fe40002781670 */
[----:B------:R-:W-:Y:S02]  /*7c70*/  FSEL R133, R5, -INF , !P0 ;  /* 0xff80000005857808 */ /* 0x000fe40004000000 */
[----:B------:R-:W-:Y:S02]  /*7c80*/  ISETP.GT.AND P0, PT, R0, 0x8, !P5 ;  /* 0x000000080000780c */ /* 0x000fe40006f04270 */
[----:B------:R-:W-:Y:S02]  /*7c90*/  FSEL R130, R4, -INF , !P4 ;  /* 0xff80000004827808 */ /* 0x000fe40006000000 */
[----:B------:R-:W-:Y:S01]  /*7ca0*/  ISETP.LT.OR P0, PT, R2, 0x9, P0 ;  /* 0x000000090200780c */ /* 0x000fe20000701670 */
[----:B------:R-:W1:Y:S01]  /*7cb0*/  SHFL.IDX PT, R4, R111, 0x1, 0x1c1f ;  /* 0x003c1f006f047f89 */ /* 0x000e6200000e0000 */
[C---:B------:R-:W-:Y:S02]  /*7cc0*/  ISETP.GE.AND P4, PT, R3.reuse, 0xa, PT ;  /* 0x0000000a0300780c */ /* 0x040fe40003f86270 */
        /* <DEDUP_REMOVED lines=98> */
[----:B------:R-:W-:Y:S04]  /*82f0*/  ISETP.LT.OR P0, PT, R2, 0x59, P0 ;  /* 0x000000590200780c */ /* 0x000fe80000701670 */
[----:B------:R-:W-:Y:S02]  /*8300*/  FSEL R221, R48, -INF , !P0 ;  /* 0xff80000030dd7808 */ /* 0x000fe40004000000 */
[----:B------:R-:W-:Y:S01]  /*8310*/  ISETP.GT.AND P0, PT, R0, 0x59, !P4 ;  /* 0x000000590000780c */ /* 0x000fe20006704270 */
[--C-:B-1----:R-:W-:Y:S03]  /*8320*/  IMAD.IADD R0, R128, 0x1, R4.reuse ;  /* 0x0000000180007824 */ /* 0x102fe600078e0204 */
[----:B------:R-:W-:Y:S01]  /*8330*/  ISETP.LT.OR P0, PT, R2, 0x5a, P0 ;  /* 0x0000005a0200780c */ /* 0x000fe20000701670 */
[----:B------:R-:W-:Y:S03]  /*8340*/  IMAD.IADD R2, R129, 0x1, R4 ;  /* 0x0000000181027824 */ /* 0x000fe600078e0204 */
[----:B------:R-:W-:Y:S01]  /*8350*/  FSEL R222, R49, -INF , !P0 ;  /* 0xff80000031de7808 */ /* 0x000fe20004000000 */
[----:B------:R-:W-:-:S05]  /*8360*/  @!P1 BRA `(.L_x_566) ;  /* 0x0000018000009947 */ /* 0x000fca0003800000 */
[----:B------:R-:W-:Y:S01]  /*8370*/  IADD3 R4, -R159, R162, R4 ;  /* 0x000000a29f047210 */ /* 0x000fe20007ffe104 */
        /* <DEDUP_REMOVED lines=12> */
.L_x_568:
[----:B------:R-:W-:Y:S04]  /*8440*/  MOV R5, c[0x0][0x32c] ;  /* 0x0000cb0000057a02 */ /* 0x000fe80000000f00 */
[----:B------:R-:W-:Y:S11]  /*8450*/  ISETP.NE.AND P0, PT, R5, 0x1, PT ;  /* 0x000000010500780c */ /* 0x000ff60003f05270 */
[----:B------:R-:W-:Y:S02]  /*8460*/  @!UPT UIADD3 URZ, URZ, URZ, URZ ;  /* 0x0000003f3f3ff290 */ /* 0x000fe4000fffe03f */
[----:B------:R-:W-:Y:S05]  /*8470*/  @P0 IMAD.HI.U32 R5, R4, c[0x0][0x330], RZ ;  /* 0x0000cc0004050a27 */ /* 0x000fea00078e00ff */
[----:B------:R-:W-:Y:S02]  /*8480*/  @P0 SHF.R.U32.HI R4, RZ, c[0x0][0x334], R5 ;  /* 0x0000cd00ff040a19 */ /* 0x000fe40000011605 */
.L_x_569:
[----:B------:R-:W-:Y:S05]  /*8490*/  BSYNC B0 ;  /* 0x0000000000007941 */ /* 0x000fea0003800000 */
.L_x_567:
[----:B------:R-:W-:Y:S04]  /*84a0*/  IMAD.IADD R3, R3, 0x1, -R187 ;  /* 0x0000000103037824 */ /* 0x000fe800078e0abb */
[----:B------:R-:W-:Y:S05]  /*84b0*/  IMAD R3, R4, c[0x0][0x32c], R3 ;  /* 0x0000cb0004037a24 */ /* 0x000fea00078e0203 */
[----:B------:R-:W-:Y:S02]  /*84c0*/  IADD3 R4, R3, c[0x0][0x32c], RZ ;  /* 0x0000cb0003047a10 */ /* 0x000fe40007ffe0ff */
[----:B------:R-:W-:Y:S02]  /*84d0*/  IMNMX R0, R0, R3, !PT ;  /* 0x0000000300007217 */ /* 0x000fe40007800200 */
[----:B------:R-:W-:Y:S02]  /*84e0*/  IMNMX R2, R2, R4, PT ;  /* 0x0000000402027217 */ /* 0x000fe40003800200 */
.L_x_566:
        /* <DEDUP_REMOVED lines=82> */
[----:B------:R-:W-:Y:S01]  /*8a10*/  ISETP.GT.AND P6, PT, R0, 0x51, !P6 ;  /* 0x000000510000780c */ /* 0x000fe200077c4270 */
[----:B------:R-:W1:Y:S01]  /*8a20*/  SHFL.BFLY PT, R5, R3, 0x2, 0x1f ;  /* 0x0c401f0003057f89 */ /* 0x000e6200000e0000 */
[----:B------:R-:W-:Y:S02]  /*8a30*/  FSEL R141, R27, -INF , !P0 ;  /* 0xff8000001b8d7808 */ /* 0x000fe40004000000 */
[----:B------:R-:W-:Y:S02]  /*8a40*/  ISETP.NE.AND P0, PT, R108, RZ, PT ;  /* 0x000000ff6c00720c */ /* 0x000fe40003f05270 */
[----:B------:R-:W-:Y:S02]  /*8a50*/  FMNMX.FTZ R4, R141, R4, !PT ;  /* 0x000000048d047209 */ /* 0x000fe40007810000 */
[----:B------:R-:W-:Y:S02]  /*8a60*/  ISETP.GT.AND P0, PT, R0, 0x30, !P0 ;  /* 0x000000300000780c */ /* 0x000fe40004704270 */
[C---:B------:R-:W-:Y:S02]  /*8a70*/  ISETP.LT.OR P6, PT, R2.reuse, 0x52, P6 ;  /* 0x000000520200780c */ /* 0x040fe400037c1670 */
[----:B------:R-:W-:Y:S02]  /*8a80*/  ISETP.LT.OR P0, PT, R2, 0x31, P0 ;  /* 0x000000310200780c */ /* 0x000fe40000701670 */
[----:B------:R-:W-:Y:S02]  /*8a90*/  ISETP.GT.AND P5, PT, R0, 0x58, !P5 ;  /* 0x000000580000780c */ /* 0x000fe40006fa4270 */
[----:B------:R-:W-:Y:S02]  /*8aa0*/  FSEL R142, R30, -INF , !P0 ;  /* 0xff8000001e8e7808 */ /* 0x000fe40004000000 */
[----:B------:R-:W-:Y:S02]  /*8ab0*/  ISETP.NE.AND P0, PT, R25, RZ, PT ;  /* 0x000000ff1900720c */ /* 0x000fe40003f05270 */
[----:B------:R-:W-:Y:S02]  /*8ac0*/  FMNMX.FTZ R4, R142, R4, !PT ;  /* 0x000000048e047209 */ /* 0x000fe40007810000 */
[----:B------:R-:W-:Y:S02]  /*8ad0*/  ISETP.GT.AND P0, PT, R0, 0x31, !P0 ;  /* 0x000000310000780c */ /* 0x000fe40004704270 */
[----:B------:R-:W-:Y:S02]  /*8ae0*/  FSEL R217, R47, -INF , !P6 ;  /* 0xff8000002fd97808 */ /* 0x000fe40007000000 */
[----:B------:R-:W-:Y:S02]  /*8af0*/  ISETP.LT.OR P0, PT, R2, 0x32, P0 ;  /* 0x000000320200780c */ /* 0x000fe40000701670 */
[----:B-1----:R-:W-:Y:S02]  /*8b00*/  FMNMX.FTZ R3, R3, R5, !PT ;  /* 0x0000000503037209 */ /* 0x002fe40007810000 */
        /* <DEDUP_REMOVED lines=12> */
[C---:B------:R-:W-:Y:S02]  /*8bd0*/  ISETP.LT.OR P0, PT, R2.reuse, 0x3a, P0 ;  /* 0x0000003a0200780c */ /* 0x040fe40000701670 */
[----:B------:R-:W-:Y:S02]  /*8be0*/  ISETP.LT.OR P4, PT, R2, 0x5a, P4 ;  /* 0x0000005a0200780c */ /* 0x000fe40002781670 */
[----:B------:R-:W-:Y:S02]  /*8bf0*/  FSEL R159, R35, -INF , !P0 ;  /* 0xff800000239f7808 */ /* 0x000fe40004000000 */
[----:B------:R-:W-:Y:S02]  /*8c00*/  ISETP.NE.AND P0, PT, R20, RZ, PT ;  /* 0x000000ff1400720c */ /* 0x000fe40003f05270 */
[----:B------:R-:W-:Y:S01]  /*8c10*/  FMNMX.FTZ R4, R159, R4, !PT ;  /* 0x000000049f047209 */ /* 0x000fe20007810000 */
[----:B------:R-:W-:Y:S01]  /*8c20*/  LDSM.16.MT88.4 R20, [R192] ;  /* 0x00000000c014783b */ /* 0x000fe20000004200 */
[----:B------:R-:W-:Y:S02]  /*8c30*/  ISETP.GT.AND P0, PT, R0, 0x40, !P0 ;  /* 0x000000400000780c */ /* 0x000fe40004704270 */
[----:B------:R-:W-:Y:S02]  /*8c40*/  FSEL R111, R51, -INF , !P4 ;  /* 0xff800000336f7808 */ /* 0x000fe40006000000 */
[----:B------:R-:W-:Y:S04]  /*8c50*/  ISETP.LT.OR P0, PT, R2, 0x41, P0 ;  /* 0x000000410200780c */ /* 0x000fe80000701670 */
[----:B------:R-:W-:Y:S02]  /*8c60*/  FSEL R162, R38, -INF , !P0 ;  /* 0xff80000026a27808 */ /* 0x000fe40004000000 */
[----:B------:R-:W-:Y:S02]  /*8c70*/  ISETP.NE.AND P0, PT, R17, RZ, PT ;  /* 0x000000ff1100720c */ /* 0x000fe40003f05270 */
[----:B------:R-:W-:Y:S02]  /*8c80*/  FMNMX.FTZ R4, R162, R4, !PT ;  /* 0x00000004a2047209 */ /* 0x000fe40007810000 */
[----:B------:R-:W-:Y:S04]  /*8c90*/  ISETP.GT.AND P0, PT, R0, 0x41, !P0 ;  /* 0x000000410000780c */ /* 0x000fe80004704270 */
[----:B------:R-:W-:Y:S04]  /*8ca0*/  ISETP.LT.OR P0, PT, R2, 0x42, P0 ;  /* 0x000000420200780c */ /* 0x000fe80000701670 */
[----:B------:R-:W-:Y:S02]  /*8cb0*/  FSEL R163, R39, -INF , !P0 ;  /* 0xff80000027a37808 */ /* 0x000fe40004000000 */
[----:B------:R-:W-:Y:S01]  /*8cc0*/  ISETP.NE.AND P0, PT, R16, RZ, PT ;  /* 0x000000ff1000720c */ /* 0x000fe20003f05270 */
[----:B------:R-:W-:Y:S01]  /*8cd0*/  LDSM.16.MT88.4 R36, [R207] ;  /* 0x00000000cf24783b */ /* 0x000fe20000004200 */
[----:B------:R-:W-:Y:S02]  /*8ce0*/  FMNMX.FTZ R4, R163, R4, !PT ;  /* 0x00000004a3047209 */ /* 0x000fe40007810000 */
[----:B------:R-:W-:Y:S04]  /*8cf0*/  ISETP.GT.AND P0, PT, R0, 0x48, !P0 ;  /* 0x000000480000780c */ /* 0x000fe80004704270 */
[----:B------:R-:W-:Y:S04]  /*8d00*/  ISETP.LT.OR P0, PT, R2, 0x49, P0 ;  /* 0x000000490200780c */ /* 0x000fe80000701670 */
[----:B------:R-:W-:Y:S02]  /*8d10*/  FSEL R184, R42, -INF , !P0 ;  /* 0xff8000002ab87808 */ /* 0x000fe40004000000 */
[----:B------:R-:W-:Y:S02]  /*8d20*/  ISETP.NE.AND P0, PT, R13, RZ, PT ;  /* 0x000000ff0d00720c */ /* 0x000fe40003f05270 */
[----:B------:R-:W-:Y:S02]  /*8d30*/  FMNMX.FTZ R4, R184, R4, !PT ;  /* 0x00000004b8047209 */ /* 0x000fe40007810000 */
[----:B------:R-:W-:Y:S04]  /*8d40*/  ISETP.GT.AND P0, PT, R0, 0x49, !P0 ;  /* 0x000000490000780c */ /* 0x000fe80004704270 */
[----:B------:R-:W-:Y:S04]  /*8d50*/  ISETP.LT.OR P0, PT, R2, 0x4a, P0 ;  /* 0x0000004a0200780c */ /* 0x000fe80000701670 */
[----:B------:R-:W-:Y:S02]  /*8d60*/  FSEL R187, R43, -INF , !P0 ;  /* 0xff8000002bbb7808 */ /* 0x000fe40004000000 */
[----:B------:R-:W-:Y:S02]  /*8d70*/  ISETP.NE.AND P0, PT, R12, RZ, PT ;  /* 0x000000ff0c00720c */ /* 0x000fe40003f05270 */
[----:B------:R-:W-:Y:S01]  /*8d80*/  FMNMX.FTZ R4, R187, R4, !PT ;  /* 0x00000004bb047209 */ /* 0x000fe20007810000 */
[----:B------:R-:W-:Y:S01]  /*8d90*/  LDSM.16.MT88.4 R12, [R188] ;  /* 0x00000000bc0c783b */ /* 0x000fe20000004200 */
[----:B------:R-:W-:Y:S04]  /*8da0*/  ISETP.GT.AND P0, PT, R0, 0x50, !P0 ;  /* 0x000000500000780c */ /* 0x000fe80004704270 */
[----:B------:R-:W-:Y:S04]  /*8db0*/  ISETP.LT.OR P0, PT, R2, 0x51, P0 ;  /* 0x000000510200780c */ /* 0x000fe80000701670 */
[----:B------:R-:W-:Y:S02]  /*8dc0*/  FSEL R216, R46, -INF , !P0 ;  /* 0xff8000002ed87808 */ /* 0x000fe40004000000 */
[----:B------:R-:W-:Y:S02]  /*8dd0*/  LDSM.16.MT88.4 R44, [R188+0x3000] ;  /* 0x00300000bc2c783b */ /* 0x000fe40000004200 */
[----:B------:R-:W-:Y:S04]  /*8de0*/  FMNMX.FTZ R0, R216, R4, !PT ;  /* 0x00000004d8007209 */ /* 0x000fe80007810000 */
[----:B------:R-:W-:Y:S02]  /*8df0*/  FMNMX.FTZ R0, R217, R0, !PT ;  /* 0x00000000d9007209 */ /* 0x000fe40007810000 */
[----:B------:R-:W1:Y:S02]  /*8e00*/  SHFL.BFLY PT, R4, R3, 0x1, 0x1f ;  /* 0x0c201f0003047f89 */ /* 0x000e6400000e0000 */
[----:B------:R-:W-:Y:S04]  /*8e10*/  FMNMX.FTZ R0, R218, R0, !PT ;  /* 0x00000000da007209 */ /* 0x000fe80007810000 */
[----:B------:R-:W-:Y:S05]  /*8e20*/  FMNMX.FTZ R0, R111, R0, !PT ;  /* 0x000000006f007209 */ /* 0x000fea0007810000 */
[----:B------:R-:W2:Y:S01]  /*8e30*/  SHFL.BFLY PT, R2, R0, 0x2, 0x1f ;  /* 0x0c401f0000027f89 */ /* 0x000ea200000e0000 */
[----:B-1----:R-:W-:Y:S04]  /*8e40*/  FMNMX.FTZ R108, R3, R4, !PT ;  /* 0x00000004036c7209 */ /* 0x002fe80007810000 */
[C---:B------:R-:W-:Y:S01]  /*8e50*/  FSETP.NEU.FTZ.AND P0, PT, R108.reuse, -INF , PT ;  /* 0xff8000006c00780b */ /* 0x040fe20003f1d000 */
[----:B------:R-:W-:Y:S05]  /*8e60*/  FMUL.FTZ R3, R108, c[0x0][0x2d0] ;  /* 0x0000b4006c037a20 */ /* 0x000fea0000410000 */
[----:B------:R-:W-:Y:S02]  /*8e70*/  FSEL R132, R3, RZ, P0 ;  /* 0x000000ff03847208 */ /* 0x000fe40000000000 */
[----:B--2---:R-:W-:Y:S03]  /*8e80*/  FMNMX.FTZ R2, R0, R2, !PT ;  /* 0x0000000200027209 */ /* 0x004fe60007810000 */
[--C-:B------:R-:W-:Y:S02]  /*8e90*/  FFMA.FTZ R0, R130, c[0x0][0x2d0], -R132.reuse ;  /* 0x0000b40082007a23 */ /* 0x100fe40000010884 */
[----:B------:R-:W1:Y:S01]  /*8ea0*/  SHFL.BFLY PT, R3, R2, 0x1, 0x1f ;  /* 0x0c201f0002037f89 */ /* 0x000e6200000e0000 */
[--C-:B------:R-:W-:Y:S01]  /*8eb0*/  FFMA.FTZ R4, R9, c[0x0][0x2d0], -R132.reuse ;  /* 0x0000b40009047a23 */ /* 0x100fe20000010884 */
[----:B------:R2:W-:Y:S01]  /*8ec0*/  MUFU.EX2 R252, R0 ;  /* 0x0000000000fc7308 */ /* 0x0005e20000000800 */
[--C-:B------:R-:W-:Y:S02]  /*8ed0*/  FFMA.FTZ R40, R146, c[0x0][0x2d0], -R132.reuse ;  /* 0x0000b40092287a23 */ /* 0x100fe40000010884 */
[--C-:B------:R-:W-:Y:S07]  /*8ee0*/  FFMA.FTZ R48, R148, c[0x0][0x2d0], -R132.reuse ;  /* 0x0000b40094307a23 */ /* 0x100fee0000010884 */
[----:B------:R3:W-:Y:S10]  /*8ef0*/  MUFU.EX2 R28, R4 ;  /* 0x00000004001c7308 */ /* 0x0007f40000000800 */
[----:B------:R-:W-:Y:S01]  /*8f00*/  MUFU.EX2 R244, R40 ;  /* 0x0000002800f47308 */ /* 0x000fe20000000800 */
[----:B-1----:R-:W-:Y:S01]  /*8f10*/  FMNMX.FTZ R3, R2, R3, !PT ;  /* 0x0000000302037209 */ /* 0x002fe20007810000 */
[--C-:B--2---:R-:W-:Y:S08]  /*8f20*/  FFMA.FTZ R0, R133, c[0x0][0x2d0], -R132.reuse ;  /* 0x0000b40085007a23 */ /* 0x104ff00000010884 */
[----:B------:R1:W2:Y:S01]  /*8f30*/  MUFU.EX2 R133, R0 ;  /* 0x0000000000857308 */ /* 0x0002a20000000800 */
[----:B---3--:R-:W-:Y:S09]  /*8f40*/  FMUL.FTZ R4, R3, c[0x0][0x2d0] ;  /* 0x0000b40003047a20 */ /* 0x008ff20000410000 */
[----:B------:R-:W-:Y:S01]  /*8f50*/  MUFU.EX2 R242, R48 ;  /* 0x0000003000f27308 */ /* 0x000fe20000000800 */
[----:B-1----:R-:W-:Y:S01]  /*8f60*/  FFMA.FTZ R0, R131, c[0x0][0x2d0], -R132 ;  /* 0x0000b40083007a23 */ /* 0x002fe20000010884 */
[----:B--2---:R-:W-:Y:S08]  /*8f70*/  F2FP.PACK_AB R128, R133, R252 ;  /* 0x000000fc8580723e */ /* 0x004ff000000000ff */
[----:B------:R1:W-:Y:S02]  /*8f80*/  MUFU.EX2 R29, R0 ;  /* 0x00000000001d7308 */ /* 0x0003e40000000800 */
[----:B-1----:R-:W-:Y:S02]  /*8f90*/  FSEL R0, R108, RZ, P0 ;  /* 0x000000ff6c007208 */ /* 0x002fe40000000000 */
[----:B------:R-:W-:Y:S03]  /*8fa0*/  FSETP.NEU.FTZ.AND P0, PT, R3, -INF , PT ;  /* 0xff8000000300780b */ /* 0x000fe60003f1d000 */
[----:B------:R-:W-:Y:S01]  /*8fb0*/  FADD.FTZ R0, -R0, R109 ;  /* 0x0000006d00007221 */ /* 0x000fe20000010100 */
[----:B------:R-:W-:Y:S03]  /*8fc0*/  FSEL R109, R4, RZ, P0 ;  /* 0x000000ff046d7208 */ /* 0x000fe60000000000 */
[----:B------:R-:W-:Y:S02]  /*8fd0*/  FMUL.FTZ R0, R0, c[0x0][0x2d0] ;  /* 0x0000b40000007a20 */ /* 0x000fe40000410000 */
[--C-:B------:R-:W-:Y:S02]  /*8fe0*/  FFMA.FTZ R4, R6, c[0x0][0x2d0], -R109.reuse ;  /* 0x0000b40006047a23 */ /* 0x100fe4000001086d */
[----:B------:R1:W2:Y:S10]  /*8ff0*/  MUFU.EX2 R2, R0 ;  /* 0x0000000000027308 */ /* 0x0002b40000000800 */
[----:B------:R3:W-:Y:S01]  /*9000*/  MUFU.EX2 R251, R4 ;  /* 0x0000000400fb7308 */ /* 0x0007e20000000800 */
[--C-:B-1----:R-:W-:Y:S02]  /*9010*/  FFMA.FTZ R0, R8, c[0x0][0x2d0], -R109.reuse ;  /* 0x0000b40008007a23 */ /* 0x102fe4000001086d */
[C---:B--2---:R-:W-:Y:S07]  /*9020*/  FMUL.FTZ R5, R2.reuse, R113 ;  /* 0x0000007102057220 */ /* 0x044fee0000410000 */
[----:B------:R1:W2:Y:S01]  /*9030*/  MUFU.EX2 R250, R0 ;  /* 0x0000000000fa7308 */ /* 0x0002a20000000800 */
[C---:B------:R-:W-:Y:S02]  /*9040*/  FMUL.FTZ R8, R2.reuse, R116 ;  /* 0x0000007402087220 */ /* 0x040fe40000410000 */
[C---:B------:R-:W-:Y:S02]  /*9050*/  FMUL.FTZ R9, R2.reuse, R117 ;  /* 0x0000007502097220 */ /* 0x040fe40000410000 */
[C---:B------:R-:W-:Y:S02]  /*9060*/  FMUL.FTZ R16, R2.reuse, R72 ;  /* 0x0000004802107220 */ /* 0x040fe40000410000 */
[--C-:B---3--:R-:W-:Y:S02]  /*9070*/  FFMA.FTZ R4, R11, c[0x0][0x2d0], -R109.reuse ;  /* 0x0000b4000b047a23 */ /* 0x108fe4000001086d */
[C---:B------:R-:W-:Y:S02]  /*9080*/  FMUL.FTZ R17, R2.reuse, R73 ;  /* 0x0000004902117220 */ /* 0x040fe40000410000 */
[----:B------:R3:W-:Y:S01]  /*9090*/  MUFU.EX2 R248, R4 ;  /* 0x0000000400f87308 */ /* 0x0007e20000000800 */
[C---:B------:R-:W-:Y:S02]  /*90a0*/  FMUL.FTZ R24, R2.reuse, R80 ;  /* 0x0000005002187220 */ /* 0x040fe40000410000 */
[C---:B------:R-:W-:Y:S02]  /*90b0*/  FMUL.FTZ R25, R2.reuse, R81 ;  /* 0x0000005102197220 */ /* 0x040fe40000410000 */
[C---:B------:R-:W-:Y:S02]  /*90c0*/  FMUL.FTZ R32, R2.reuse, R88 ;  /* 0x0000005802207220 */ /* 0x040fe40000410000 */
[C---:B------:R-:W-:Y:S02]  /*90d0*/  FMUL.FTZ R33, R2.reuse, R89 ;  /* 0x0000005902217220 */ /* 0x040fe40000410000 */
[C---:B------:R-:W-:Y:S02]  /*90e0*/  FMUL.FTZ R40, R2.reuse, R96 ;  /* 0x0000006002287220 */ /* 0x040fe40000410000 */
[----:B------:R-:W-:Y:S02]  /*90f0*/  FMUL.FTZ R41, R2, R97 ;  /* 0x0000006102297220 */ /* 0x000fe40000410000 */
[----:B-1----:R-:W-:Y:S01]  /*9100*/  FFMA.FTZ R0, R7, c[0x0][0x2d0], -R109 ;  /* 0x0000b40007007a23 */ /* 0x002fe2000001086d */
[----:B--2---:R-:W-:Y:S01]  /*9110*/  F2FP.PACK_AB R129, R250, R251 ;  /* 0x000000fbfa81723e */ /* 0x004fe200000000ff */
[C---:B------:R-:W-:Y:S02]  /*9120*/  FMUL.FTZ R48, R2.reuse, R104 ;  /* 0x0000006802307220 */ /* 0x040fe40000410000 */
[----:B------:R1:W2:Y:S01]  /*9130*/  MUFU.EX2 R249, R0 ;  /* 0x0000000000f97308 */ /* 0x0002a20000000800 */
[C---:B------:R-:W-:Y:S01]  /*9140*/  FMUL.FTZ R49, R2.reuse, R105 ;  /* 0x0000006902317220 */ /* 0x040fe20000410000 */
[----:B------:R-:W4:Y:S01]  /*9150*/  LDL.LU R104, [R1] ;  /* 0x0000000001687983 */ /* 0x000f220000300800 */
[C---:B------:R-:W-:Y:S02]  /*9160*/  FMUL.FTZ R52, R2.reuse, R52 ;  /* 0x0000003402347220 */ /* 0x040fe40000410000 */
[C---:B------:R-:W-:Y:S02]  /*9170*/  FMUL.FTZ R53, R2.reuse, R53 ;  /* 0x0000003502357220 */ /* 0x040fe40000410000 */
[C---:B---3--:R-:W-:Y:S02]  /*9180*/  FMUL.FTZ R4, R2.reuse, R112 ;  /* 0x0000007002047220 */ /* 0x048fe40000410000 */
[----:B------:R-:W-:Y:S02]  /*9190*/  IMAD.MOV.U32 R112, RZ, RZ, R28 ;  /* 0x000000ffff707224 */ /* 0x000fe400078e001c */
[C---:B------:R-:W-:Y:S02]  /*91a0*/  FMUL.FTZ R56, R2.reuse, R56 ;  /* 0x0000003802387220 */ /* 0x040fe40000410000 */
[C---:B------:R-:W-:Y:S02]  /*91b0*/  FMUL.FTZ R57, R2.reuse, R57 ;  /* 0x0000003902397220 */ /* 0x040fe40000410000 */
[C---:B------:R-:W-:Y:S02]  /*91c0*/  FMUL.FTZ R60, R2.reuse, R60 ;  /* 0x0000003c023c7220 */ /* 0x040fe40000410000 */
[C---:B------:R-:W-:Y:S02]  /*91d0*/  FMUL.FTZ R61, R2.reuse, R61 ;  /* 0x0000003d023d7220 */ /* 0x040fe40000410000 */
[C---:B------:R-:W-:Y:S02]  /*91e0*/  FMUL.FTZ R64, R2.reuse, R64 ;  /* 0x0000004002407220 */ /* 0x040fe40000410000 */
[----:B------:R-:W-:Y:S01]  /*91f0*/  FMUL.FTZ R65, R2, R65 ;  /* 0x0000004102417220 */ /* 0x000fe20000410000 */
[----:B-1----:R-:W-:Y:S02]  /*9200*/  FSEL R0, R3, RZ, P0 ;  /* 0x000000ff03007208 */ /* 0x002fe40000000000 */
[----:B--2---:R-:W-:Y:S03]  /*9210*/  F2FP.PACK_AB R131, R248, R249 ;  /* 0x000000f9f883723e */ /* 0x004fe600000000ff */
[----:B------:R-:W-:Y:S02]  /*9220*/  FADD.FTZ R0, -R0, R110 ;  /* 0x0000006e00007221 */ /* 0x000fe40000010100 */
[----:B------:R-:W-:Y:S02]  /*9230*/  IMAD.MOV.U32 R110, RZ, RZ, R29 ;  /* 0x000000ffff6e7224 */ /* 0x000fe400078e001d */
[----:B------:R-:W-:Y:S03]  /*9240*/  FMUL.FTZ R0, R0, c[0x0][0x2d0] ;  /* 0x0000b40000007a20 */ /* 0x000fe60000410000 */
[----:B------:R-:W-:Y:S02]  /*9250*/  F2FP.PACK_AB R130, R28, R110 ;  /* 0x0000006e1c82723e */ /* 0x000fe400000000ff */
[----:B------:R-:W1:Y:S01]  /*9260*/  LDSM.16.MT88.4 R28, [R191] ;  /* 0x00000000bf1c783b */ /* 0x000e620000004200 */
[----:B------:R-:W2:Y:S02]  /*9270*/  MUFU.EX2 R0, R0 ;  /* 0x0000000000007308 */ /* 0x000ea40000000800 */
[C---:B--2---:R-:W-:Y:S02]  /*9280*/  FMUL.FTZ R6, R0.reuse, R114 ;  /* 0x0000007200067220 */ /* 0x044fe40000410000 */
[C---:B------:R-:W-:Y:S02]  /*9290*/  FMUL.FTZ R7, R0.reuse, R115 ;  /* 0x0000007300077220 */ /* 0x040fe40000410000 */
[C---:B------:R-:W-:Y:S02]  /*92a0*/  FMUL.FTZ R10, R0.reuse, R118 ;  /* 0x00000076000a7220 */ /* 0x040fe40000410000 */
[C---:B------:R-:W-:Y:S02]  /*92b0*/  FMUL.FTZ R11, R0.reuse, R119 ;  /* 0x00000077000b7220 */ /* 0x040fe40000410000 */
[----:B------:R-:W-:Y:S01]  /*92c0*/  LDSM.16.MT88.4 R116, [R188+0x2800] ;  /* 0x00280000bc74783b */ /* 0x000fe20000004200 */
[C---:B------:R-:W-:Y:S05]  /*92d0*/  HMMA.16816.F32 R4, R128.reuse, R12, R4 ;  /* 0x0000000c8004723c */ /* 0x040fea0000001804 */
[----:B------:R-:W-:Y:S02]  /*92e0*/  FMUL.FTZ R18, R0, R74 ;  /* 0x0000004a00127220 */ /* 0x000fe40000410000 */
[C---:B------:R-:W-:Y:S01]  /*92f0*/  FMUL.FTZ R12, R2.reuse, R68 ;  /* 0x00000044020c7220 */ /* 0x040fe20000410000 */
[C---:B------:R-:W-:Y:S04]  /*9300*/  HMMA.16816.F32 R8, R128.reuse, R14, R8 ;  /* 0x0000000e8008723c */ /* 0x040fe80000001808 */
[----:B------:R-:W-:Y:S02]  /*9310*/  FMUL.FTZ R13, R2, R69 ;  /* 0x00000045020d7220 */ /* 0x000fe40000410000 */
[C---:B------:R-:W-:Y:S02]  /*9320*/  FMUL.FTZ R19, R0.reuse, R75 ;  /* 0x0000004b00137220 */ /* 0x040fe40000410000 */
[C---:B------:R-:W-:Y:S01]  /*9330*/  FMUL.FTZ R14, R0.reuse, R70 ;  /* 0x00000046000e7220 */ /* 0x040fe20000410000 */
[----:B------:R-:W-:Y:S03]  /*9340*/  LDSM.16.MT88.4 R72, [R191+0x3000] ;  /* 0x00300000bf48783b */ /* 0x000fe60000004200 */
[C---:B------:R-:W-:Y:S02]  /*9350*/  FMUL.FTZ R15, R0.reuse, R71 ;  /* 0x00000047000f7220 */ /* 0x040fe40000410000 */
[C---:B------:R-:W-:Y:S02]  /*9360*/  FMUL.FTZ R26, R0.reuse, R82 ;  /* 0x00000052001a7220 */ /* 0x040fe40000410000 */
[C---:B------:R-:W-:Y:S01]  /*9370*/  FMUL.FTZ R27, R0.reuse, R83 ;  /* 0x00000053001b7220 */ /* 0x040fe20000410000 */
[----:B------:R-:W2:Y:S01]  /*9380*/  LDSM.16.MT88.4 R68, [R192+0x3000] ;  /* 0x00300000c044783b */ /* 0x000ea20000004200 */
[C---:B------:R-:W-:Y:S01]  /*9390*/  FMUL.FTZ R34, R0.reuse, R90 ;  /* 0x0000005a00227220 */ /* 0x040fe20000410000 */
[C---:B------:R-:W-:Y:S03]  /*93a0*/  HMMA.16816.F32 R12, R128.reuse, R20, R12 ;  /* 0x00000014800c723c */ /* 0x040fe6000000180c */
[C---:B------:R-:W-:Y:S02]  /*93b0*/  FMUL.FTZ R35, R0.reuse, R91 ;  /* 0x0000005b00237220 */ /* 0x040fe40000410000 */
[----:B------:R-:W-:Y:S01]  /*93c0*/  FMUL.FTZ R42, R0, R98 ;  /* 0x00000062002a7220 */ /* 0x000fe20000410000 */
[----:B------:R-:W-:Y:S01]  /*93d0*/  LDSM.16.MT88.4 R80, [R188+0x800] ;  /* 0x00080000bc50783b */ /* 0x000fe20000004200 */
[C---:B------:R-:W-:Y:S01]  /*93e0*/  FMUL.FTZ R20, R2.reuse, R76 ;  /* 0x0000004c02147220 */ /* 0x040fe20000410000 */
[C---:B------:R-:W-:Y:S04]  /*93f0*/  HMMA.16816.F32 R16, R128.reuse, R22, R16 ;  /* 0x000000168010723c */ /* 0x040fe80000001810 */
[----:B------:R-:W-:Y:S02]  /*9400*/  FMUL.FTZ R21, R2, R77 ;  /* 0x0000004d02157220 */ /* 0x000fe40000410000 */
[C---:B------:R-:W-:Y:S01]  /*9410*/  FMUL.FTZ R43, R0.reuse, R99 ;  /* 0x00000063002b7220 */ /* 0x040fe20000410000 */
[----:B------:R-:W-:Y:S01]  /*9420*/  LDSM.16.MT88.4 R88, [R194+0x800] ;  /* 0x00080000c258783b */ /* 0x000fe20000004200 */
[C---:B------:R-:W-:Y:S04]  /*9430*/  FMUL.FTZ R22, R0.reuse, R78 ;  /* 0x0000004e00167220 */ /* 0x040fe80000410000 */
[C---:B------:R-:W-:Y:S02]  /*9440*/  FMUL.FTZ R23, R0.reuse, R79 ;  /* 0x0000004f00177220 */ /* 0x040fe40000410000 */
[C---:B------:R-:W-:Y:S01]  /*9450*/  FMUL.FTZ R50, R0.reuse, R106 ;  /* 0x0000006a00327220 */ /* 0x040fe20000410000 */
[----:B------:R-:W3:Y:S01]  /*9460*/  LDSM.16.MT88.4 R76, [R194+0x3000] ;  /* 0x00300000c24c783b */ /* 0x000ee20000004200 */
[C---:B------:R-:W-:Y:S02]  /*9470*/  FMUL.FTZ R51, R0.reuse, R107 ;  /* 0x0000006b00337220 */ /* 0x040fe40000410000 */
[C---:B------:R-:W-:Y:S01]  /*9480*/  FMUL.FTZ R54, R0.reuse, R54 ;  /* 0x0000003600367220 */ /* 0x040fe20000410000 */
[C---:B-1----:R-:W-:Y:S03]  /*9490*/  HMMA.16816.F32 R20, R128.reuse, R28, R20 ;  /* 0x0000001c8014723c */ /* 0x042fe60000001814 */
[C---:B------:R-:W-:Y:S01]  /*94a0*/  FMUL.FTZ R55, R0.reuse, R55 ;  /* 0x0000003700377220 */ /* 0x040fe20000410000 */
[----:B------:R-:W-:Y:S01]  /*94b0*/  LDSM.16.MT88.4 R96, [R194+0x2800] ;  /* 0x00280000c260783b */ /* 0x000fe20000004200 */
[----:B------:R-:W-:Y:S02]  /*94c0*/  FMUL.FTZ R58, R0, R58 ;  /* 0x0000003a003a7220 */ /* 0x000fe40000410000 */
[C---:B------:R-:W-:Y:S01]  /*94d0*/  FMUL.FTZ R28, R2.reuse, R84 ;  /* 0x00000054021c7220 */ /* 0x040fe20000410000 */
[C---:B------:R-:W-:Y:S04]  /*94e0*/  HMMA.16816.F32 R24, R128.reuse, R30, R24 ;  /* 0x0000001e8018723c */ /* 0x040fe80000001818 */
[----:B------:R-:W-:Y:S02]  /*94f0*/  FMUL.FTZ R29, R2, R85 ;  /* 0x00000055021d7220 */ /* 0x000fe40000410000 */
[C---:B------:R-:W-:Y:S02]  /*9500*/  FMUL.FTZ R59, R0.reuse, R59 ;  /* 0x0000003b003b7220 */ /* 0x040fe40000410000 */
[C---:B------:R-:W-:Y:S04]  /*9510*/  FMUL.FTZ R30, R0.reuse, R86 ;  /* 0x00000056001e7220 */ /* 0x040fe80000410000 */
[C---:B------:R-:W-:Y:S02]  /*9520*/  FMUL.FTZ R31, R0.reuse, R87 ;  /* 0x00000057001f7220 */ /* 0x040fe40000410000 */
[----:B------:R-:W-:Y:S01]  /*9530*/  LDSM.16.MT88.4 R84, [R191+0x800] ;  /* 0x00080000bf54783b */ /* 0x000fe20000004200 */
[C---:B------:R-:W-:Y:S02]  /*9540*/  FMUL.FTZ R62, R0.reuse, R62 ;  /* 0x0000003e003e7220 */ /* 0x040fe40000410000 */
[C---:B------:R-:W-:Y:S02]  /*9550*/  FMUL.FTZ R63, R0.reuse, R63 ;  /* 0x0000003f003f7220 */ /* 0x040fe40000410000 */
[C---:B------:R-:W-:Y:S03]  /*9560*/  HMMA.16816.F32 R28, R128.reuse, R36, R28 ;  /* 0x00000024801c723c */ /* 0x040fe6000000181c */
[C---:B------:R-:W-:Y:S02]  /*9570*/  FMUL.FTZ R66, R0.reuse, R66 ;  /* 0x0000004200427220 */ /* 0x040fe40000410000 */
[----:B------:R-:W-:Y:S02]  /*9580*/  FMUL.FTZ R67, R0, R67 ;  /* 0x0000004300437220 */ /* 0x000fe40000410000 */
[--C-:B------:R-:W-:Y:S01]  /*9590*/  FFMA.FTZ R36, R145, c[0x0][0x2d0], -R132.reuse ;  /* 0x0000b40091247a23 */ /* 0x100fe20000010884 */
[C---:B------:R-:W-:Y:S03]  /*95a0*/  HMMA.16816.F32 R32, R128.reuse, R38, R32 ;  /* 0x000000268020723c */ /* 0x040fe60000001820 */
[----:B------:R1:W-:Y:S01]  /*95b0*/  MUFU.EX2 R245, R36 ;  /* 0x0000002400f57308 */ /* 0x0003e20000000800 */
[----:B------:R-:W-:Y:S03]  /*95c0*/  FMUL.FTZ R37, R2, R93 ;  /* 0x0000005d02257220 */ /* 0x000fe60000410000 */
[C---:B------:R-:W-:Y:S02]  /*95d0*/  FMUL.FTZ R38, R0.reuse, R94 ;  /* 0x0000005e00267220 */ /* 0x040fe40000410000 */
[----:B------:R-:W-:Y:S03]  /*95e0*/  FMUL.FTZ R39, R0, R95 ;  /* 0x0000005f00277220 */ /* 0x000fe60000410000 */
[C---:B-1----:R-:W-:Y:S02]  /*95f0*/  FMUL.FTZ R36, R2.reuse, R92 ;  /* 0x0000005c02247220 */ /* 0x042fe40000410000 */
[----:B------:R-:W-:Y:S05]  /*9600*/  LDSM.16.MT88.4 R92, [R194+0x4800] ;  /* 0x00480000c25c783b */ /* 0x000fea0000004200 */
[C---:B------:R-:W-:Y:S07]  /*9610*/  HMMA.16816.F32 R36, R128.reuse, R44, R36 ;  /* 0x0000002c8024723c */ /* 0x040fee0000001824 */
[--C-:B------:R-:W-:Y:S01]  /*9620*/  FFMA.FTZ R44, R147, c[0x0][0x2d0], -R132.reuse ;  /* 0x0000b400932c7a23 */ /* 0x100fe20000010884 */
[C---:B------:R-:W-:Y:S03]  /*9630*/  HMMA.16816.F32 R40, R128.reuse, R46, R40 ;  /* 0x0000002e8028723c */ /* 0x040fe60000001828 */
[----:B------:R1:W5:Y:S01]  /*9640*/  MUFU.EX2 R243, R44 ;  /* 0x0000002c00f37308 */ /* 0x0003620000000800 */
[----:B------:R-:W-:Y:S03]  /*9650*/  FMUL.FTZ R45, R2, R101 ;  /* 0x00000065022d7220 */ /* 0x000fe60000410000 */
[C---:B------:R-:W-:Y:S02]  /*9660*/  FMUL.FTZ R46, R0.reuse, R102 ;  /* 0x00000066002e7220 */ /* 0x040fe40000410000 */
[----:B------:R-:W-:Y:S03]  /*9670*/  FMUL.FTZ R47, R0, R103 ;  /* 0x00000067002f7220 */ /* 0x000fe60000410000 */
[----:B-1----:R-:W-:Y:S02]  /*9680*/  FMUL.FTZ R44, R2, R100 ;  /* 0x00000064022c7220 */ /* 0x002fe40000410000 */
[----:B------:R-:W-:Y:S05]  /*9690*/  LDSM.16.MT88.4 R100, [R188+0x5800] ;  /* 0x00580000bc64783b */ /* 0x000fea0000004200 */
[C---:B--2---:R-:W-:Y:S07]  /*96a0*/  HMMA.16816.F32 R44, R128.reuse, R68, R44 ;  /* 0x00000044802c723c */ /* 0x044fee000000182c */
[--C-:B------:R-:W-:Y:S01]  /*96b0*/  FFMA.FTZ R68, R140, c[0x0][0x2d0], -R109.reuse ;  /* 0x0000b4008c447a23 */ /* 0x100fe2000001086d */
[C---:B------:R-:W-:Y:S03]  /*96c0*/  HMMA.16816.F32 R48, R128.reuse, R70, R48 ;  /* 0x000000468030723c */ /* 0x040fe60000001830 */
[----:B------:R1:W-:Y:S04]  /*96d0*/  MUFU.EX2 R241, R68 ;  /* 0x0000004400f17308 */ /* 0x0003e80000000800 */
[----:B-----5:R-:W-:Y:S01]  /*96e0*/  F2FP.PACK_AB R70, R242, R243 ;  /* 0x000000f3f246723e */ /* 0x020fe200000000ff */
[C---:B------:R-:W-:Y:S08]  /*96f0*/  HMMA.16816.F32 R52, R128.reuse, R72, R52 ;  /* 0x000000488034723c */ /* 0x040ff00000001834 */
[C---:B------:R-:W-:Y:S01]  /*9700*/  HMMA.16816.F32 R56, R128.reuse, R74, R56 ;  /* 0x0000004a8038723c */ /* 0x040fe20000001838 */
[----:B------:R-:W2:Y:S07]  /*9710*/  LDSM.16.MT88.4 R72, [R192+0x800] ;  /* 0x00080000c048783b */ /* 0x000eae0000004200 */
[C---:B---3--:R-:W-:Y:S04]  /*9720*/  HMMA.16816.F32 R60, R128.reuse, R76, R60 ;  /* 0x0000004c803c723c */ /* 0x048fe8000000183c */
[--C-:B-1----:R-:W-:Y:S04]  /*9730*/  FFMA.FTZ R68, R139, c[0x0][0x2d0], -R109.reuse ;  /* 0x0000b4008b447a23 */ /* 0x102fe8000001086d */
[----:B------:R-:W-:Y:S01]  /*9740*/  HMMA.16816.F32 R64, R128, R78, R64 ;  /* 0x0000004e8040723c */ /* 0x000fe20000001840 */
[----:B------:R1:W3:Y:S01]  /*9750*/  MUFU.EX2 R240, R68 ;  /* 0x0000004400f07308 */ /* 0x0002e20000000800 */
[----:B------:R-:W5:Y:S02]  /*9760*/  LDSM.16.MT88.4 R76, [R188+0x3800] ;  /* 0x00380000bc4c783b */ /* 0x000f640000004200 */
[--C-:B-1----:R-:W-:Y:S01]  /*9770*/  FFMA.FTZ R68, R138, c[0x0][0x2d0], -R109.reuse ;  /* 0x0000b4008a447a23 */ /* 0x102fe2000001086d */
[----:B---3--:R-:W-:Y:S06]  /*9780*/  F2FP.PACK_AB R69, R240, R241 ;  /* 0x000000f1f045723e */ /* 0x008fec00000000ff */
[----:B------:R1:W-:Y:S02]  /*9790*/  MUFU.EX2 R239, R68 ;  /* 0x0000004400ef7308 */ /* 0x0003e40000000800 */
[--C-:B-1----:R-:W-:Y:S08]  /*97a0*/  FFMA.FTZ R68, R137, c[0x0][0x2d0], -R109.reuse ;  /* 0x0000b40089447a23 */ /* 0x102ff0000001086d */
[----:B------:R1:W3:Y:S02]  /*97b0*/  MUFU.EX2 R238, R68 ;  /* 0x0000004400ee7308 */ /* 0x0002e40000000800 */
[----:B-1----:R-:W-:Y:S02]  /*97c0*/  F2FP.PACK_AB R68, R244, R245 ;  /* 0x000000f5f444723e */ /* 0x002fe400000000ff */
[----:B---3--:R-:W-:Y:S07]  /*97d0*/  F2FP.PACK_AB R71, R238, R239 ;  /* 0x000000efee47723e */ /* 0x008fee00000000ff */
[C---:B------:R-:W-:Y:S07]  /*97e0*/  HMMA.16816.F32 R4, R68.reuse, R80, R4 ;  /* 0x000000504404723c */ /* 0x040fee0000001804 */
[--C-:B------:R-:W-:Y:S01]  /*97f0*/  FFMA.FTZ R80, R149, c[0x0][0x2d0], -R132.reuse ;  /* 0x0000b40095507a23 */ /* 0x100fe20000010884 */
[C---:B------:R-:W-:Y:S03]  /*9800*/  HMMA.16816.F32 R8, R68.reuse, R82, R8 ;  /* 0x000000524408723c */ /* 0x040fe60000001808 */
[----:B------:R1:W-:Y:S05]  /*9810*/  MUFU.EX2 R236, R80 ;  /* 0x0000005000ec7308 */ /* 0x0003ea0000000800 */
[C---:B--2---:R-:W-:Y:S08]  /*9820*/  HMMA.16816.F32 R12, R68.reuse, R72, R12 ;  /* 0x00000048440c723c */ /* 0x044ff0000000180c */
[C---:B------:R-:W-:Y:S01]  /*9830*/  HMMA.16816.F32 R16, R68.reuse, R74, R16 ;  /* 0x0000004a4410723c */ /* 0x040fe20000001810 */
[----:B------:R-:W2:Y:S07]  /*9840*/  LDSM.16.MT88.4 R72, [R192+0x3800] ;  /* 0x00380000c048783b */ /* 0x000eae0000004200 */
[C---:B------:R-:W-:Y:S04]  /*9850*/  HMMA.16816.F32 R20, R68.reuse, R84, R20 ;  /* 0x000000544414723c */ /* 0x040fe80000001814 */
[--C-:B-1----:R-:W-:Y:S03]  /*9860*/  FFMA.FTZ R80, R150, c[0x0][0x2d0], -R132.reuse ;  /* 0x0000b40096507a23 */ /* 0x102fe60000010884 */
[--C-:B------:R-:W-:Y:S01]  /*9870*/  FFMA.FTZ R84, R151, c[0x0][0x2d0], -R132.reuse ;  /* 0x0000b40097547a23 */ /* 0x100fe20000010884 */
[C---:B------:R-:W-:Y:S01]  /*9880*/  HMMA.16816.F32 R24, R68.reuse, R86, R24 ;  /* 0x000000564418723c */ /* 0x040fe20000001818 */
[----:B------:R1:W3:Y:S07]  /*9890*/  MUFU.EX2 R237, R80 ;  /* 0x0000005000ed7308 */ /* 0x0002ee0000000800 */
[C---:B------:R-:W-:Y:S03]  /*98a0*/  HMMA.16816.F32 R28, R68.reuse, R88, R28 ;  /* 0x00000058441c723c */ /* 0x040fe6000000181c */
[----:B------:R2:W-:Y:S04]  /*98b0*/  MUFU.EX2 R235, R84 ;  /* 0x0000005400eb7308 */ /* 0x0005e80000000800 */
[--C-:B------:R-:W-:Y:S01]  /*98c0*/  FFMA.FTZ R88, R157, c[0x0][0x2d0], -R132.reuse ;  /* 0x0000b4009d587a23 */ /* 0x100fe20000010884 */
[C---:B------:R-:W-:Y:S05]  /*98d0*/  HMMA.16816.F32 R32, R68.reuse, R90, R32 ;  /* 0x0000005a4420723c */ /* 0x040fea0000001820 */
[----:B------:R3:W-:Y:S03]  /*98e0*/  MUFU.EX2 R157, R88 ;  /* 0x00000058009d7308 */ /* 0x0007e60000000800 */
[C---:B-----5:R-:W-:Y:S01]  /*98f0*/  HMMA.16816.F32 R36, R68.reuse, R76, R36 ;  /* 0x0000004c4424723c */ /* 0x060fe20000001824 */
[----:B-1----:R-:W1:Y:S06]  /*9900*/  LDSM.16.MT88.4 R80, [R191+0x3800] ;  /* 0x00380000bf50783b */ /* 0x002e6c0000004200 */
[--C-:B------:R-:W-:Y:S01]  /*9910*/  FFMA.FTZ R76, R136, c[0x0][0x2d0], -R109.reuse ;  /* 0x0000b400884c7a23 */ /* 0x100fe2000001086d */
[C---:B------:R-:W-:Y:S03]  /*9920*/  HMMA.16816.F32 R40, R68.reuse, R78, R40 ;  /* 0x0000004e4428723c */ /* 0x040fe60000001828 */
[----:B------:R5:W-:Y:S01]  /*9930*/  MUFU.EX2 R233, R76 ;  /* 0x0000004c00e97308 */ /* 0x000be20000000800 */
[--C-:B--2---:R-:W-:Y:S04]  /*9940*/  FFMA.FTZ R84, R156, c[0x0][0x2d0], -R132.reuse ;  /* 0x0000b4009c547a23 */ /* 0x104fe80000010884 */
[C---:B------:R-:W-:Y:S05]  /*9950*/  HMMA.16816.F32 R44, R68.reuse, R72, R44 ;  /* 0x00000048442c723c */ /* 0x040fea000000182c */
[----:B------:R2:W2:Y:S01]  /*9960*/  MUFU.EX2 R234, R84 ;  /* 0x0000005400ea7308 */ /* 0x0004a20000000800 */
[----:B---3--:R-:W-:Y:S01]  /*9970*/  LDSM.16.MT88.4 R88, [R194+0x4000] ;  /* 0x00400000c258783b */ /* 0x008fe20000004200 */
[--C-:B------:R-:W-:Y:S01]  /*9980*/  FFMA.FTZ R72, R134, c[0x0][0x2d0], -R109.reuse ;  /* 0x0000b40086487a23 */ /* 0x100fe2000001086d */
[C---:B------:R-:W-:Y:S07]  /*9990*/  HMMA.16816.F32 R48, R68.reuse, R74, R48 ;  /* 0x0000004a4430723c */ /* 0x040fee0000001830 */
[----:B------:R3:W-:Y:S01]  /*99a0*/  MUFU.EX2 R231, R72 ;  /* 0x0000004800e77308 */ /* 0x0007e20000000800 */
[--C-:B-----5:R-:W-:Y:S01]  /*99b0*/  FFMA.FTZ R76, R135, c[0x0][0x2d0], -R109.reuse ;  /* 0x0000b400874c7a23 */ /* 0x120fe2000001086d */
[C---:B-1----:R-:W-:Y:S08]  /*99c0*/  HMMA.16816.F32 R52, R68.reuse, R80, R52 ;  /* 0x000000504434723c */ /* 0x042ff00000001834 */
[----:B------:R1:W5:Y:S01]  /*99d0*/  MUFU.EX2 R232, R76 ;  /* 0x0000004c00e87308 */ /* 0x0003620000000800 */
[----:B--2---:R-:W2:Y:S01]  /*99e0*/  LDSM.16.MT88.4 R84, [R194+0x3800] ;  /* 0x00380000c254783b */ /* 0x004ea20000004200 */
[C---:B------:R-:W-:Y:S07]  /*99f0*/  HMMA.16816.F32 R56, R68.reuse, R82, R56 ;  /* 0x000000524438723c */ /* 0x040fee0000001838 */
[----:B------:R-:W-:Y:S08]  /*9a00*/  LDSM.16.MT88.4 R80, [R191+0x1000] ;  /* 0x00100000bf50783b */ /* 0x000ff00000004200 */
[----:B---3--:R-:W3:Y:S01]  /*9a10*/  LDSM.16.MT88.4 R72, [R188+0x1000] ;  /* 0x00100000bc48783b */ /* 0x008ee20000004200 */
[--C-:B-1----:R-:W-:Y:S04]  /*9a20*/  FFMA.FTZ R76, R141, c[0x0][0x2d0], -R109.reuse ;  /* 0x0000b4008d4c7a23 */ /* 0x102fe8000001086d */
[----:B------:R1:W1:Y:S01]  /*9a30*/  MUFU.EX2 R230, R76 ;  /* 0x0000004c00e67308 */ /* 0x0002620000000800 */
[C---:B--2---:R-:W-:Y:S08]  /*9a40*/  HMMA.16816.F32 R60, R68.reuse, R84, R60 ;  /* 0x00000054443c723c */ /* 0x044ff0000000183c */
[----:B------:R-:W-:Y:S01]  /*9a50*/  HMMA.16816.F32 R64, R68, R86, R64 ;  /* 0x000000564440723c */ /* 0x000fe20000001840 */
[----:B-1----:R-:W1:Y:S06]  /*9a60*/  LDSM.16.MT88.4 R76, [R192+0x1000] ;  /* 0x00100000c04c783b */ /* 0x002e6c0000004200 */
[----:B------:R-:W-:Y:S02]  /*9a70*/  F2FP.PACK_AB R68, R237, R236 ;  /* 0x000000eced44723e */ /* 0x000fe400000000ff */
[----:B------:R-:W-:Y:S01]  /*9a80*/  F2FP.PACK_AB R70, R234, R235 ;  /* 0x000000ebea46723e */ /* 0x000fe200000000ff */
[----:B------:R-:W2:Y:S02]  /*9a90*/  LDSM.16.MT88.4 R84, [R194+0x1000] ;  /* 0x00100000c254783b */ /* 0x000ea40000004200 */
[----:B-----5:R-:W-:Y:S02]  /*9aa0*/  F2FP.PACK_AB R69, R232, R233 ;  /* 0x000000e9e845723e */ /* 0x020fe400000000ff */
[----:B------:R-:W-:Y:S07]  /*9ab0*/  F2FP.PACK_AB R71, R230, R231 ;  /* 0x000000e7e647723e */ /* 0x000fee00000000ff */
[C---:B---3--:R-:W-:Y:S07]  /*9ac0*/  HMMA.16816.F32 R4, R68.reuse, R72, R4 ;  /* 0x000000484404723c */ /* 0x048fee0000001804 */
[----:B------:R-:W-:Y:S01]  /*9ad0*/  FFMA.FTZ R72, R158, c[0x0][0x2d0], -R132 ;  /* 0x0000b4009e487a23 */ /* 0x000fe20000010884 */
[C---:B------:R-:W-:Y:S03]  /*9ae0*/  HMMA.16816.F32 R8, R68.reuse, R74, R8 ;  /* 0x0000004a4408723c */ /* 0x040fe60000001808 */
[----:B------:R3:W5:Y:S01]  /*9af0*/  MUFU.EX2 R156, R72 ;  /* 0x00000048009c7308 */ /* 0x0007620000000800 */
[----:B------:R-:W-:Y:S04]  /*9b00*/  IMAD.MOV.U32 R158, RZ, RZ, R112 ;  /* 0x000000ffff9e7224 */ /* 0x000fe800078e0070 */
[C---:B-1----:R-:W-:Y:S07]  /*9b10*/  HMMA.16816.F32 R12, R68.reuse, R76, R12 ;  /* 0x0000004c440c723c */ /* 0x042fee000000180c */
[----:B------:R-:W-:Y:S01]  /*9b20*/  FFMA.FTZ R76, R160, c[0x0][0x2d0], -R132 ;  /* 0x0000b400a04c7a23 */ /* 0x000fe20000010884 */
[C---:B------:R-:W-:Y:S03]  /*9b30*/  HMMA.16816.F32 R16, R68.reuse, R78, R16 ;  /* 0x0000004e4410723c */ /* 0x040fe60000001810 */
[----:B------:R1:W-:Y:S01]  /*9b40*/  MUFU.EX2 R151, R76 ;  /* 0x0000004c00977308 */ /* 0x0003e20000000800 */
[----:B------:R-:W-:Y:S01]  /*9b50*/  IMAD.MOV.U32 R160, RZ, RZ, R110 ;  /* 0x000000ffffa07224 */ /* 0x000fe200078e006e */
[----:B---3--:R-:W3:Y:S03]  /*9b60*/  LDSM.16.MT88.4 R72, [R188+0x4000] ;  /* 0x00400000bc48783b */ /* 0x008ee60000004200 */
[C---:B------:R-:W-:Y:S07]  /*9b70*/  HMMA.16816.F32 R20, R68.reuse, R80, R20 ;  /* 0x000000504414723c */ /* 0x040fee0000001814 */
[----:B------:R-:W-:Y:S01]  /*9b80*/  FFMA.FTZ R80, R142, c[0x0][0x2d0], -R109 ;  /* 0x0000b4008e507a23 */ /* 0x000fe2000001086d */
[C---:B------:R-:W-:Y:S03]  /*9b90*/  HMMA.16816.F32 R24, R68.reuse, R82, R24 ;  /* 0x000000524418723c */ /* 0x040fe60000001818 */
[----:B------:R4:W-:Y:S05]  /*9ba0*/  MUFU.EX2 R149, R80 ;  /* 0x0000005000957308 */ /* 0x0009ea0000000800 */
[C---:B--2---:R-:W-:Y:S04]  /*9bb0*/  HMMA.16816.F32 R28, R68.reuse, R84, R28 ;  /* 0x00000054441c723c */ /* 0x044fe8000000181c */
[--C-:B-1----:R-:W-:Y:S02]  /*9bc0*/  FFMA.FTZ R76, R161, c[0x0][0x2d0], -R132.reuse ;  /* 0x0000b400a14c7a23 */ /* 0x102fe40000010884 */
[----:B------:R-:W-:Y:S02]  /*9bd0*/  IMAD.MOV.U32 R161, RZ, RZ, R133 ;  /* 0x000000ffffa17224 */ /* 0x000fe400078e0085 */
[C---:B------:R-:W-:Y:S01]  /*9be0*/  HMMA.16816.F32 R32, R68.reuse, R86, R32 ;  /* 0x000000564420723c */ /* 0x040fe20000001820 */
[----:B------:R1:W2:Y:S03]  /*9bf0*/  MUFU.EX2 R150, R76 ;  /* 0x0000004c00967308 */ /* 0x0002a60000000800 */
[--C-:B------:R-:W-:Y:S07]  /*9c00*/  FFMA.FTZ R84, R143, c[0x0][0x2d0], -R109.reuse ;  /* 0x0000b4008f547a23 */ /* 0x100fee000001086d */
[----:B------:R2:W2:Y:S01]  /*9c10*/  MUFU.EX2 R148, R84 ;  /* 0x0000005400947308 */ /* 0x0004a20000000800 */
[----:B----4-:R-:W-:Y:S01]  /*9c20*/  LDSM.16.MT88.4 R80, [R191+0x4000] ;  /* 0x00400000bf50783b */ /* 0x010fe20000004200 */
[C---:B---3--:R-:W-:Y:S07]  /*9c30*/  HMMA.16816.F32 R36, R68.reuse, R72, R36 ;  /* 0x000000484424723c */ /* 0x048fee0000001824 */
[--C-:B------:R-:W-:Y:S01]  /*9c40*/  FFMA.FTZ R72, R159, c[0x0][0x2d0], -R109.reuse ;  /* 0x0000b4009f487a23 */ /* 0x100fe2000001086d */
[C---:B------:R-:W-:Y:S01]  /*9c50*/  HMMA.16816.F32 R40, R68.reuse, R74, R40 ;  /* 0x0000004a4428723c */ /* 0x040fe20000001828 */
[----:B------:R-:W3:Y:S02]  /*9c60*/  LDL.LU R159, [R1+0x4] ;  /* 0x00000400019f7983 */ /* 0x000ee40000300800 */
[----:B------:R4:W-:Y:S02]  /*9c70*/  MUFU.EX2 R146, R72 ;  /* 0x0000004800927308 */ /* 0x0009e40000000800 */
[----:B-1----:R-:W1:Y:S01]  /*9c80*/  LDSM.16.MT88.4 R76, [R192+0x4000] ;  /* 0x00400000c04c783b */ /* 0x002e620000004200 */
[--C-:B--2---:R-:W-:Y:S07]  /*9c90*/  FFMA.FTZ R84, R144, c[0x0][0x2d0], -R109.reuse ;  /* 0x0000b40090547a23 */ /* 0x104fee000001086d */
[----:B------:R2:W1:Y:S01]  /*9ca0*/  MUFU.EX2 R147, R84 ;  /* 0x0000005400937308 */ /* 0x0004620000000800 */
[----:B----4-:R-:W-:Y:S08]  /*9cb0*/  LDSM.16.MT88.4 R72, [R192+0x1800] ;  /* 0x00180000c048783b */ /* 0x010ff00000004200 */
[----:B--2---:R-:W2:Y:S01]  /*9cc0*/  LDSM.16.MT88.4 R84, [R188+0x1800] ;  /* 0x00180000bc54783b */ /* 0x004ea20000004200 */
[C---:B-1----:R-:W-:Y:S08]  /*9cd0*/  HMMA.16816.F32 R44, R68.reuse, R76, R44 ;  /* 0x0000004c442c723c */ /* 0x042ff0000000182c */
[C---:B------:R-:W-:Y:S01]  /*9ce0*/  HMMA.16816.F32 R48, R68.reuse, R78, R48 ;  /* 0x0000004e4430723c */ /* 0x040fe20000001830 */
[----:B------:R-:W1:Y:S07]  /*9cf0*/  LDSM.16.MT88.4 R76, [R191+0x1800] ;  /* 0x00180000bf4c783b */ /* 0x000e6e0000004200 */
[C---:B------:R-:W-:Y:S07]  /*9d00*/  HMMA.16816.F32 R52, R68.reuse, R80, R52 ;  /* 0x000000504434723c */ /* 0x040fee0000001834 */
[--C-:B------:R-:W-:Y:S01]  /*9d10*/  FFMA.FTZ R80, R185, c[0x0][0x2d0], -R132.reuse ;  /* 0x0000b400b9507a23 */ /* 0x100fe20000010884 */
[C---:B------:R-:W-:Y:S03]  /*9d20*/  HMMA.16816.F32 R56, R68.reuse, R82, R56 ;  /* 0x000000524438723c */ /* 0x040fe60000001838 */
[----:B------:R4:W-:Y:S05]  /*9d30*/  MUFU.EX2 R145, R80 ;  /* 0x0000005000917308 */ /* 0x0009ea0000000800 */
[C---:B------:R-:W-:Y:S08]  /*9d40*/  HMMA.16816.F32 R60, R68.reuse, R88, R60 ;  /* 0x00000058443c723c */ /* 0x040ff0000000183c */
[----:B------:R-:W-:Y:S01]  /*9d50*/  HMMA.16816.F32 R64, R68, R90, R64 ;  /* 0x0000005a4440723c */ /* 0x000fe20000001840 */
[----:B------:R-:W-:Y:S06]  /*9d60*/  LDSM.16.MT88.4 R88, [R191+0x4800] ;  /* 0x00480000bf58783b */ /* 0x000fec0000004200 */
[----:B-----5:R-:W-:Y:S02]  /*9d70*/  F2FP.PACK_AB R68, R156, R157 ;  /* 0x0000009d9c44723e */ /* 0x020fe400000000ff */
[----:B------:R-:W-:Y:S01]  /*9d80*/  F2FP.PACK_AB R70, R150, R151 ;  /* 0x000000979646723e */ /* 0x000fe200000000ff */
[----:B----4-:R-:W4:Y:S02]  /*9d90*/  LDSM.16.MT88.4 R80, [R194+0x1800] ;  /* 0x00180000c250783b */ /* 0x010f240000004200 */
[----:B------:R-:W-:Y:S02]  /*9da0*/  F2FP.PACK_AB R69, R148, R149 ;  /* 0x000000959445723e */ /* 0x000fe400000000ff */
[----:B------:R-:W-:Y:S07]  /*9db0*/  F2FP.PACK_AB R71, R146, R147 ;  /* 0x000000939247723e */ /* 0x000fee00000000ff */
[C---:B--2---:R-:W-:Y:S07]  /*9dc0*/  HMMA.16816.F32 R4, R68.reuse, R84, R4 ;  /* 0x000000544404723c */ /* 0x044fee0000001804 */
[--C-:B------:R-:W-:Y:S01]  /*9dd0*/  FFMA.FTZ R84, R212, c[0x0][0x2d0], -R132.reuse ;  /* 0x0000b400d4547a23 */ /* 0x100fe20000010884 */
[C---:B------:R-:W-:Y:S03]  /*9de0*/  HMMA.16816.F32 R8, R68.reuse, R86, R8 ;  /* 0x000000564408723c */ /* 0x040fe60000001808 */
[----:B------:R2:W5:Y:S01]  /*9df0*/  MUFU.EX2 R144, R84 ;  /* 0x0000005400907308 */ /* 0x0005620000000800 */
[----:B------:R-:W-:Y:S04]  /*9e00*/  IADD3 R212, R186, -0x1, RZ ;  /* 0xffffffffbad47810 */ /* 0x000fe80007ffe0ff */
[C---:B------:R-:W-:Y:S07]  /*9e10*/  HMMA.16816.F32 R12, R68.reuse, R72, R12 ;  /* 0x00000048440c723c */ /* 0x040fee000000180c */
[--C-:B------:R-:W-:Y:S01]  /*9e20*/  FFMA.FTZ R72, R214, c[0x0][0x2d0], -R132.reuse ;  /* 0x0000b400d6487a23 */ /* 0x100fe20000010884 */
[C---:B------:R-:W-:Y:S03]  /*9e30*/  HMMA.16816.F32 R16, R68.reuse, R74, R16 ;  /* 0x0000004a4410723c */ /* 0x040fe60000001810 */
[----:B------:R5:W-:Y:S05]  /*9e40*/  MUFU.EX2 R143, R72 ;  /* 0x00000048008f7308 */ /* 0x000bea0000000800 */
[C---:B-1----:R-:W-:Y:S01]  /*9e50*/  HMMA.16816.F32 R20, R68.reuse, R76, R20 ;  /* 0x0000004c4414723c */ /* 0x042fe20000001814 */
[----:B--2---:R-:W1:Y:S06]  /*9e60*/  LDSM.16.MT88.4 R84, [R188+0x4800] ;  /* 0x00480000bc54783b */ /* 0x004e6c0000004200 */
[--C-:B------:R-:W-:Y:S01]  /*9e70*/  FFMA.FTZ R76, R162, c[0x0][0x2d0], -R109.reuse ;  /* 0x0000b400a24c7a23 */ /* 0x100fe2000001086d */
[C---:B------:R-:W-:Y:S03]  /*9e80*/  HMMA.16816.F32 R24, R68.reuse, R78, R24 ;  /* 0x0000004e4418723c */ /* 0x040fe60000001818 */
[----:B------:R2:W-:Y:S05]  /*9e90*/  MUFU.EX2 R141, R76 ;  /* 0x0000004c008d7308 */ /* 0x0005ea0000000800 */
[C---:B----4-:R-:W-:Y:S04]  /*9ea0*/  HMMA.16816.F32 R28, R68.reuse, R80, R28 ;  /* 0x00000050441c723c */ /* 0x050fe8000000181c */
[--C-:B-----5:R-:W-:Y:S03]  /*9eb0*/  FFMA.FTZ R72, R215, c[0x0][0x2d0], -R132.reuse ;  /* 0x0000b400d7487a23 */ /* 0x120fe60000010884 */
[--C-:B------:R-:W-:Y:S01]  /*9ec0*/  FFMA.FTZ R80, R187, c[0x0][0x2d0], -R109.reuse ;  /* 0x0000b400bb507a23 */ /* 0x100fe2000001086d */
[C---:B------:R-:W-:Y:S01]  /*9ed0*/  HMMA.16816.F32 R32, R68.reuse, R82, R32 ;  /* 0x000000524420723c */ /* 0x040fe20000001820 */
[----:B------:R4:W5:Y:S10]  /*9ee0*/  MUFU.EX2 R142, R72 ;  /* 0x00000048008e7308 */ /* 0x0009740000000800 */
[----:B------:R5:W-:Y:S01]  /*9ef0*/  MUFU.EX2 R138, R80 ;  /* 0x00000050008a7308 */ /* 0x000be20000000800 */
[--C-:B--2---:R-:W-:Y:S01]  /*9f00*/  FFMA.FTZ R76, R163, c[0x0][0x2d0], -R109.reuse ;  /* 0x0000b400a34c7a23 */ /* 0x104fe2000001086d */
[C---:B-1----:R-:W-:Y:S08]  /*9f10*/  HMMA.16816.F32 R36, R68.reuse, R84, R36 ;  /* 0x000000544424723c */ /* 0x042ff00000001824 */
[----:B------:R1:W2:Y:S01]  /*9f20*/  MUFU.EX2 R140, R76 ;  /* 0x0000004c008c7308 */ /* 0x0002a20000000800 */
[----:B----4-:R-:W4:Y:S01]  /*9f30*/  LDSM.16.MT88.4 R72, [R192+0x4800] ;  /* 0x00480000c048783b */ /* 0x010f220000004200 */
[C---:B------:R-:W-:Y:S07]  /*9f40*/  HMMA.16816.F32 R40, R68.reuse, R86, R40 ;  /* 0x000000564428723c */ /* 0x040fee0000001828 */
[----:B------:R-:W-:Y:S08]  /*9f50*/  LDSM.16.MT88.4 R84, [R194+0x2000] ;  /* 0x00200000c254783b */ /* 0x000ff00000004200 */
[----:B-----5:R-:W-:Y:S01]  /*9f60*/  LDSM.16.MT88.4 R80, [R192+0x2000] ;  /* 0x00200000c050783b */ /* 0x020fe20000004200 */
[--C-:B-1----:R-:W-:Y:S04]  /*9f70*/  FFMA.FTZ R76, R184, c[0x0][0x2d0], -R109.reuse ;  /* 0x0000b400b84c7a23 */ /* 0x102fe8000001086d */
[----:B------:R1:W5:Y:S01]  /*9f80*/  MUFU.EX2 R139, R76 ;  /* 0x0000004c008b7308 */ /* 0x0003620000000800 */
[C---:B----4-:R-:W-:Y:S08]  /*9f90*/  HMMA.16816.F32 R44, R68.reuse, R72, R44 ;  /* 0x00000048442c723c */ /* 0x050ff0000000182c */
[C---:B------:R-:W-:Y:S01]  /*9fa0*/  HMMA.16816.F32 R48, R68.reuse, R74, R48 ;  /* 0x0000004a4430723c */ /* 0x040fe20000001830 */
[----:B-1----:R-:W1:Y:S07]  /*9fb0*/  LDSM.16.MT88.4 R76, [R188+0x2000] ;  /* 0x00200000bc4c783b */ /* 0x002e6e0000004200 */
[C---:B------:R-:W-:Y:S01]  /*9fc0*/  HMMA.16816.F32 R52, R68.reuse, R88, R52 ;  /* 0x000000584434723c */ /* 0x040fe20000001834 */
[----:B------:R-:W4:Y:S07]  /*9fd0*/  LDSM.16.MT88.4 R72, [R191+0x2000] ;  /* 0x00200000bf48783b */ /* 0x000f2e0000004200 */
[C---:B------:R-:W-:Y:S01]  /*9fe0*/  HMMA.16816.F32 R56, R68.reuse, R90, R56 ;  /* 0x0000005a4438723c */ /* 0x040fe20000001838 */
[----:B------:R-:W-:Y:S07]  /*9ff0*/  LDSM.16.MT88.4 R88, [R191+0x5000] ;  /* 0x00500000bf58783b */ /* 0x000fee0000004200 */
[C---:B------:R-:W-:Y:S07]  /*a000*/  HMMA.16816.F32 R60, R68.reuse, R92, R60 ;  /* 0x0000005c443c723c */ /* 0x040fee000000183c */
[--C-:B------:R-:W-:Y:S01]  /*a010*/  FFMA.FTZ R92, R217, c[0x0][0x2d0], -R109.reuse ;  /* 0x0000b400d95c7a23 */ /* 0x100fe2000001086d */
[----:B------:R-:W-:Y:S07]  /*a020*/  HMMA.16816.F32 R64, R68, R94, R64 ;  /* 0x0000005e4440723c */ /* 0x000fee0000001840 */
[----:B------:R-:W-:Y:S02]  /*a030*/  F2FP.PACK_AB R68, R144, R145 ;  /* 0x000000919044723e */ /* 0x000fe400000000ff */
[----:B------:R-:W-:Y:S03]  /*a040*/  F2FP.PACK_AB R70, R142, R143 ;  /* 0x0000008f8e46723e */ /* 0x000fe600000000ff */
[----:B--2---:R-:W-:Y:S02]  /*a050*/  F2FP.PACK_AB R69, R140, R141 ;  /* 0x0000008d8c45723e */ /* 0x004fe400000000ff */
[----:B-----5:R-:W-:Y:S07]  /*a060*/  F2FP.PACK_AB R71, R138, R139 ;  /* 0x0000008b8a47723e */ /* 0x020fee00000000ff */
[C---:B-1----:R-:W-:Y:S07]  /*a070*/  HMMA.16816.F32 R4, R68.reuse, R76, R4 ;  /* 0x0000004c4404723c */ /* 0x042fee0000001804 */
[--C-:B------:R-:W-:Y:S01]  /*a080*/  FFMA.FTZ R76, R219, c[0x0][0x2d0], -R132.reuse ;  /* 0x0000b400db4c7a23 */ /* 0x100fe20000010884 */
[C---:B------:R-:W-:Y:S03]  /*a090*/  HMMA.16816.F32 R8, R68.reuse, R78, R8 ;  /* 0x0000004e4408723c */ /* 0x040fe60000001808 */
[----:B------:R1:W-:Y:S05]  /*a0a0*/  MUFU.EX2 R137, R76 ;  /* 0x0000004c00897308 */ /* 0x0003ea0000000800 */
[C---:B------:R-:W-:Y:S07]  /*a0b0*/  HMMA.16816.F32 R12, R68.reuse, R80, R12 ;  /* 0x00000050440c723c */ /* 0x040fee000000180c */
[--C-:B------:R-:W-:Y:S01]  /*a0c0*/  FFMA.FTZ R80, R221, c[0x0][0x2d0], -R132.reuse ;  /* 0x0000b400dd507a23 */ /* 0x100fe20000010884 */
[C---:B------:R-:W-:Y:S03]  /*a0d0*/  HMMA.16816.F32 R16, R68.reuse, R82, R16 ;  /* 0x000000524410723c */ /* 0x040fe60000001810 */
[----:B------:R2:W-:Y:S05]  /*a0e0*/  MUFU.EX2 R135, R80 ;  /* 0x0000005000877308 */ /* 0x0005ea0000000800 */
[C---:B----4-:R-:W-:Y:S04]  /*a0f0*/  HMMA.16816.F32 R20, R68.reuse, R72, R20 ;  /* 0x000000484414723c */ /* 0x050fe80000001814 */
[--C-:B-1----:R-:W-:Y:S02]  /*a100*/  FFMA.FTZ R76, R220, c[0x0][0x2d0], -R132.reuse ;  /* 0x0000b400dc4c7a23 */ /* 0x102fe40000010884 */
[----:B------:R-:W-:Y:S02]  /*a110*/  FFMA.FTZ R132, R222, c[0x0][0x2d0], -R132 ;  /* 0x0000b400de847a23 */ /* 0x000fe40000010884 */
[C---:B------:R-:W-:Y:S01]  /*a120*/  HMMA.16816.F32 R24, R68.reuse, R74, R24 ;  /* 0x0000004a4418723c */ /* 0x040fe20000001818 */
[----:B------:R1:W4:Y:S03]  /*a130*/  MUFU.EX2 R136, R76 ;  /* 0x0000004c00887308 */ /* 0x0003260000000800 */
[--C-:B------:R-:W-:Y:S04]  /*a140*/  FFMA.FTZ R72, R216, c[0x0][0x2d0], -R109.reuse ;  /* 0x0000b400d8487a23 */ /* 0x100fe8000001086d */
[C---:B------:R-:W-:Y:S01]  /*a150*/  HMMA.16816.F32 R28, R68.reuse, R84, R28 ;  /* 0x00000054441c723c */ /* 0x040fe2000000181c */
[----:B--2---:R-:W-:Y:S02]  /*a160*/  LDSM.16.MT88.4 R80, [R192+0x5000] ;  /* 0x00500000c050783b */ /* 0x004fe40000004200 */
[----:B------:R2:W-:Y:S04]  /*a170*/  MUFU.EX2 R133, R72 ;  /* 0x0000004800857308 */ /* 0x0005e80000000800 */
[--C-:B------:R-:W-:Y:S01]  /*a180*/  FFMA.FTZ R84, R218, c[0x0][0x2d0], -R109.reuse ;  /* 0x0000b400da547a23 */ /* 0x100fe2000001086d */
[C---:B------:R-:W-:Y:S04]  /*a190*/  HMMA.16816.F32 R32, R68.reuse, R86, R32 ;  /* 0x000000564420723c */ /* 0x040fe80000001820 */
[----:B------:R-:W-:Y:S01]  /*a1a0*/  FFMA.FTZ R109, R111, c[0x0][0x2d0], -R109 ;  /* 0x0000b4006f6d7a23 */ /* 0x000fe2000001086d */
[----:B------:R5:W-:Y:S01]  /*a1b0*/  MUFU.EX2 R110, R84 ;  /* 0x00000054006e7308 */ /* 0x000be20000000800 */
[----:B-1----:R-:W1:Y:S01]  /*a1c0*/  LDSM.16.MT88.4 R76, [R188+0x5000] ;  /* 0x00500000bc4c783b */ /* 0x002e620000004200 */
[----:B----4-:R-:W-:Y:S08]  /*a1d0*/  F2FP.PACK_AB R128, R136, R137 ;  /* 0x000000898880723e */ /* 0x010ff000000000ff */
[----:B------:R-:W4:Y:S01]  /*a1e0*/  MUFU.EX2 R134, R132 ;  /* 0x0000008400867308 */ /* 0x000f220000000800 */
[----:B--2---:R-:W2:Y:S09]  /*a1f0*/  LDSM.16.MT88.4 R72, [R194+0x5000] ;  /* 0x00500000c248783b */ /* 0x004eb20000004200 */
[----:B------:R3:W3:Y:S01]  /*a200*/  MUFU.EX2 R132, R92 ;  /* 0x0000005c00847308 */ /* 0x0006e20000000800 */
[----:B-----5:R-:W5:Y:S09]  /*a210*/  LDSM.16.MT88.4 R84, [R192+0x2800] ;  /* 0x00280000c054783b */ /* 0x020f720000004200 */
[----:B------:R-:W2:Y:S01]  /*a220*/  MUFU.EX2 R109, R109 ;  /* 0x0000006d006d7308 */ /* 0x000ea20000000800 */
[----:B----4-:R-:W-:Y:S01]  /*a230*/  F2FP.PACK_AB R130, R134, R135 ;  /* 0x000000878682723e */ /* 0x010fe200000000ff */
[C---:B-1----:R-:W-:Y:S01]  /*a240*/  HMMA.16816.F32 R36, R68.reuse, R76, R36 ;  /* 0x0000004c4424723c */ /* 0x042fe20000001824 */
[----:B---3--:R-:W1:Y:S02]  /*a250*/  LDSM.16.MT88.4 R92, [R191+0x2800] ;  /* 0x00280000bf5c783b */ /* 0x008e640000004200 */
[----:B------:R-:W-:Y:S05]  /*a260*/  F2FP.PACK_AB R129, R132, R133 ;  /* 0x000000858481723e */ /* 0x000fea00000000ff */
[C---:B------:R-:W-:Y:S04]  /*a270*/  HMMA.16816.F32 R40, R68.reuse, R78, R40 ;  /* 0x0000004e4428723c */ /* 0x040fe80000001828 */
[----:B--2---:R-:W-:Y:S04]  /*a280*/  F2FP.PACK_AB R131, R109, R110 ;  /* 0x0000006e6d83723e */ /* 0x004fe800000000ff */
[C---:B------:R-:W-:Y:S08]  /*a290*/  HMMA.16816.F32 R44, R68.reuse, R80, R44 ;  /* 0x00000050442c723c */ /* 0x040ff0000000182c */
[C---:B------:R-:W-:Y:S08]  /*a2a0*/  HMMA.16816.F32 R48, R68.reuse, R82, R48 ;  /* 0x000000524430723c */ /* 0x040ff00000001830 */
[C---:B------:R-:W-:Y:S08]  /*a2b0*/  HMMA.16816.F32 R52, R68.reuse, R88, R52 ;  /* 0x000000584434723c */ /* 0x040ff00000001834 */
[C---:B------:R-:W-:Y:S08]  /*a2c0*/  HMMA.16816.F32 R56, R68.reuse, R90, R56 ;  /* 0x0000005a4438723c */ /* 0x040ff00000001838 */
[C---:B------:R-:W-:Y:S08]  /*a2d0*/  HMMA.16816.F32 R60, R68.reuse, R72, R60 ;  /* 0x00000048443c723c */ /* 0x040ff0000000183c */
[----:B------:R-:W-:Y:S08]  /*a2e0*/  HMMA.16816.F32 R64, R68, R74, R64 ;  /* 0x0000004a4440723c */ /* 0x000ff00000001840 */
[C---:B------:R-:W-:Y:S07]  /*a2f0*/  HMMA.16816.F32 R112, R128.reuse, R116, R4 ;  /* 0x000000748070723c */ /* 0x040fee0000001804 */
[----:B------:R-:W-:Y:S01]  /*a300*/  FFMA.FTZ R4, R2, R104, R252 ;  /* 0x0000006802047223 */ /* 0x000fe200000100fc */
[C---:B------:R-:W-:Y:S01]  /*a310*/  HMMA.16816.F32 R116, R128.reuse, R118, R8 ;  /* 0x000000768074723c */ /* 0x040fe20000001808 */
[----:B------:R-:W2:Y:S03]  /*a320*/  LDSM.16.MT88.4 R104, [R192+0x5800] ;  /* 0x00580000c068783b */ /* 0x000ea60000004200 */
[----:B------:R-:W-:Y:S02]  /*a330*/  FFMA.FTZ R2, R0, R159, R251 ;  /* 0x0000009f00027223 */ /* 0x000fe400000100fb */
[----:B------:R-:W-:Y:S02]  /*a340*/  FADD.FTZ R0, R161, R4 ;  /* 0x00000004a1007221 */ /* 0x000fe40000010000 */
[C---:B-----5:R-:W-:Y:S01]  /*a350*/  HMMA.16816.F32 R68, R128.reuse, R84, R12 ;  /* 0x000000548044723c */ /* 0x060fe2000000180c */
[----:B------:R-:W3:Y:S03]  /*a360*/  LDL R12, [R1+0x14] ;  /* 0x00001400010c7983 */ /* 0x000ee60000100800 */
[----:B------:R-:W-:Y:S01]  /*a370*/  FADD.FTZ R2, R250, R2 ;  /* 0x00000002fa027221 */ /* 0x000fe20000010000 */
[----:B------:R-:W4:Y:S01]  /*a380*/  LDSM.16.MT88.4 R4, [R191+0x5800] ;  /* 0x00580000bf04783b */ /* 0x000f220000004200 */
[----:B------:R-:W-:Y:S02]  /*a390*/  FADD.FTZ R0, R160, R0 ;  /* 0x00000000a0007221 */ /* 0x000fe40000010000 */
[C---:B------:R-:W-:Y:S04]  /*a3a0*/  HMMA.16816.F32 R72, R128.reuse, R86, R16 ;  /* 0x000000568048723c */ /* 0x040fe80000001810 */
[----:B------:R-:W-:Y:S01]  /*a3b0*/  FADD.FTZ R2, R249, R2 ;  /* 0x00000002f9027221 */ /* 0x000fe20000010000 */
[----:B------:R-:W5:Y:S01]  /*a3c0*/  LDSM.16.MT88.4 R8, [R194+0x5800] ;  /* 0x00580000c208783b */ /* 0x000f620000004200 */
[----:B------:R-:W-:Y:S02]  /*a3d0*/  FADD.FTZ R0, R158, R0 ;  /* 0x000000009e007221 */ /* 0x000fe40000010000 */
[C---:B-1----:R-:W-:Y:S04]  /*a3e0*/  HMMA.16816.F32 R76, R128.reuse, R92, R20 ;  /* 0x0000005c804c723c */ /* 0x042fe80000001814 */
[----:B------:R-:W-:Y:S02]  /*a3f0*/  FADD.FTZ R2, R248, R2 ;  /* 0x00000002f8027221 */ /* 0x000fe40000010000 */
[----:B------:R-:W-:Y:S02]  /*a400*/  FADD.FTZ R0, R245, R0 ;  /* 0x00000000f5007221 */ /* 0x000fe40000010000 */
[C---:B------:R-:W-:Y:S04]  /*a410*/  HMMA.16816.F32 R80, R128.reuse, R94, R24 ;  /* 0x0000005e8050723c */ /* 0x040fe80000001818 */
[----:B------:R-:W-:Y:S02]  /*a420*/  FADD.FTZ R2, R241, R2 ;  /* 0x00000002f1027221 */ /* 0x000fe40000010000 */
[----:B------:R-:W-:Y:S02]  /*a430*/  FADD.FTZ R0, R244, R0 ;  /* 0x00000000f4007221 */ /* 0x000fe40000010000 */
[----:B------:R-:W-:Y:S01]  /*a440*/  FADD.FTZ R2, R240, R2 ;  /* 0x00000002f0027221 */ /* 0x000fe20000010000 */
[C---:B------:R-:W-:Y:S03]  /*a450*/  HMMA.16816.F32 R84, R128.reuse, R96, R28 ;  /* 0x000000608054723c */ /* 0x040fe6000000181c */
[----:B------:R-:W-:Y:S02]  /*a460*/  FADD.FTZ R0, R243, R0 ;  /* 0x00000000f3007221 */ /* 0x000fe40000010000 */
[----:B------:R-:W-:Y:S02]  /*a470*/  FADD.FTZ R2, R239, R2 ;  /* 0x00000002ef027221 */ /* 0x000fe40000010000 */
[----:B------:R-:W-:Y:S01]  /*a480*/  FADD.FTZ R0, R242, R0 ;  /* 0x00000000f2007221 */ /* 0x000fe20000010000 */
        /* <DEDUP_REMOVED lines=12> */
[C---:B--2---:R-:W-:Y:S03]  /*a550*/  HMMA.16816.F32 R100, R128.reuse, R104, R44 ;  /* 0x000000688064723c */ /* 0x044fe6000000182c */
[----:B------:R-:W-:Y:S02]  /*a560*/  FADD.FTZ R0, R157, R0 ;  /* 0x000000009d007221 */ /* 0x000fe40000010000 */
[----:B------:R-:W-:Y:S02]  /*a570*/  FADD.FTZ R2, R149, R2 ;  /* 0x0000000295027221 */ /* 0x000fe40000010000 */
[----:B------:R-:W-:Y:S01]  /*a580*/  FADD.FTZ R0, R156, R0 ;  /* 0x000000009c007221 */ /* 0x000fe20000010000 */
[C---:B------:R-:W-:Y:S04]  /*a590*/  HMMA.16816.F32 R104, R128.reuse, R106, R48 ;  /* 0x0000006a8068723c */ /* 0x040fe80000001830 */
[----:B------:R-:W-:Y:S02]  /*a5a0*/  FADD.FTZ R2, R148, R2 ;  /* 0x0000000294027221 */ /* 0x000fe40000010000 */
[----:B------:R-:W-:Y:S02]  /*a5b0*/  FADD.FTZ R0, R151, R0 ;  /* 0x0000000097007221 */ /* 0x000fe40000010000 */
[----:B------:R-:W-:Y:S01]  /*a5c0*/  FADD.FTZ R2, R147, R2 ;  /* 0x0000000293027221 */ /* 0x000fe20000010000 */
[C---:B----4-:R-:W-:Y:S03]  /*a5d0*/  HMMA.16816.F32 R52, R128.reuse, R4, R52 ;  /* 0x000000048034723c */ /* 0x050fe60000001834 */
[----:B------:R-:W-:Y:S02]  /*a5e0*/  FADD.FTZ R0, R150, R0 ;  /* 0x0000000096007221 */ /* 0x000fe40000010000 */
[----:B------:R-:W-:Y:S02]  /*a5f0*/  FADD.FTZ R2, R146, R2 ;  /* 0x0000000292027221 */ /* 0x000fe40000010000 */
[----:B------:R-:W-:Y:S01]  /*a600*/  FADD.FTZ R0, R145, R0 ;  /* 0x0000000091007221 */ /* 0x000fe20000010000 */
[C---:B------:R-:W-:Y:S04]  /*a610*/  HMMA.16816.F32 R56, R128.reuse, R6, R56 ;  /* 0x000000068038723c */ /* 0x040fe80000001838 */
[----:B------:R-:W-:Y:S02]  /*a620*/  FADD.FTZ R2, R141, R2 ;  /* 0x000000028d027221 */ /* 0x000fe40000010000 */
[----:B------:R-:W-:Y:S02]  /*a630*/  FADD.FTZ R0, R144, R0 ;  /* 0x0000000090007221 */ /* 0x000fe40000010000 */
[----:B------:R-:W-:Y:S01]  /*a640*/  FADD.FTZ R2, R140, R2 ;  /* 0x000000028c027221 */ /* 0x000fe20000010000 */
[C---:B-----5:R-:W-:Y:S03]  /*a650*/  HMMA.16816.F32 R60, R128.reuse, R8, R60 ;  /* 0x00000008803c723c */ /* 0x060fe6000000183c */
        /* <DEDUP_REMOVED lines=13> */
[--C-:B------:R-:W-:Y:S01]  /*a730*/  IMAD.MOV.U32 R4, RZ, RZ, R3.reuse ;  /* 0x000000ffff047224 */ /* 0x100fe200078e0003 */
[----:B------:R1:W-:Y:S01]  /*a740*/  STL [R1], R2 ;  /* 0x0000000201007387 */ /* 0x0003e20000100800 */
[----:B------:R-:W-:Y:S02]  /*a750*/  IMAD.MOV.U32 R109, RZ, RZ, R108 ;  /* 0x000000ffff6d7224 */ /* 0x000fe400078e006c */
[----:B------:R-:W-:Y:S01]  /*a760*/  IMAD.MOV.U32 R110, RZ, RZ, R3 ;  /* 0x000000ffff6e7224 */ /* 0x000fe200078e0003 */
[----:B------:R1:W-:Y:S01]  /*a770*/  STL [R1+0x4], R0 ;  /* 0x0000040001007387 */ /* 0x0003e20000100800 */
[----:B---3--:R-:W-:Y:S01]  /*a780*/  ISETP.GT.AND P0, PT, R186, R12, PT ;  /* 0x0000000cba00720c */ /* 0x008fe20003f04270 */
[----:B------:R-:W-:Y:S11]  /*a790*/  IMAD.MOV.U32 R186, RZ, RZ, R212 ;  /* 0x000000ffffba7224 */ /* 0x000ff600078e00d4 */
[----:B------:R-:W-:Y:S01]  /*a7a0*/  @!UPT UIADD3 URZ, URZ, URZ, URZ ;  /* 0x0000003f3f3ff290 */ /* 0x000fe2000fffe03f */
[----:B-1----:R-:W-:-:S05]  /*a7b0*/  @P0 BRA `(.L_x_570) ;  /* 0xffffc12000000947 */ /* 0x002fca000383ffff */
.L_x_561:
[----:B------:R-:W2:Y:S04]  /*a7c0*/  LDL R0, [R1+0x18] ;  /* 0x0000180001007983 */ /* 0x000ea80000100800 */
[----:B------:R-:W3:Y:S04]  /*a7d0*/  LDL R3, [R1+0x8] ;  /* 0x0000080001037983 */ /* 0x000ee80000100800 */
[----:B-1----:R-:W4:Y:S01]  /*a7e0*/  LDL R2, [R1+0xc] ;  /* 0x00000c0001027983 */ /* 0x002f220000100800 */
[----:B--2---:R-:W-:Y:S01]  /*a7f0*/  IADD3 R0, R0, 0x7f, RZ ;  /* 0x0000007f00007810 */ /* 0x004fe20007ffe0ff */
[----:B---3--:R-:W-:-:S04]  /*a800*/  IMAD.MOV.U32 R5, RZ, RZ, R3 ;  /* 0x000000ffff057224 */ /* 0x008fc800078e0003 */
[----:B------:R-:W-:Y:S01]  /*a810*/  @P2 IMAD.HI.U32 R3, R0, c[0x0][0x2c8], RZ ;  /* 0x0000b20000032a27 */ /* 0x000fe200078e00ff */
[----:B----4-:R-:W-:-:S04]  /*a820*/  IADD3 R2, R2, 0x1, -R5 ;  /* 0x0000000102027810 */ /* 0x010fc80007ffe805 */
[----:B------:R-:W-:-:S05]  /*a830*/  @P2 SHF.R.U32.HI R0, RZ, c[0x0][0x2cc], R3 ;  /* 0x0000b300ff002a19 */ /* 0x000fca0000011603 */
[----:B------:R-:W-:-:S05]  /*a840*/  IMAD.IADD R0, R2, 0x1, R0 ;  /* 0x0000000102007824 */ /* 0x000fca00078e0200 */
[----:B------:R-:W-:Y:S01]  /*a850*/  IADD3 R2, R0, -c[0x0][0x324], RZ ;  /* 0x8000c90000027a10 */ /* 0x000fe20007ffe0ff */
[----:B------:R-:W-:Y:S05]  /*a860*/  @!P1 BRA `(.L_x_571) ;  /* 0x0000011000009947 */ /* 0x000fea0003800000 */
[----:B------:R-:W-:Y:S01]  /*a870*/  ISETP.GT.AND P0, PT, R0, -0x1, PT ;  /* 0xffffffff0000780c */ /* 0x000fe20003f04270 */
[----:B------:R-:W-:-:S12]  /*a880*/  BSSY B0, `(.L_x_572) ;  /* 0x000000d000007945 */ /* 0x000fd80003800000 */
        /* <DEDUP_REMOVED lines=8> */
.L_x_573:
[----:B------:R-:W-:-:S04]  /*a910*/  MOV R3, c[0x0][0x32c] ;  /* 0x0000cb0000037a02 */ /* 0x000fc80000000f00 */
[----:B------:R-:W-:-:S13]  /*a920*/  ISETP.NE.AND P0, PT, R3, 0x1, PT ;  /* 0x000000010300780c */ /* 0x000fda0003f05270 */
[----:B------:R-:W-:-:S05]  /*a930*/  @P0 IMAD.HI.U32 R3, R0, c[0x0][0x330], RZ ;  /* 0x0000cc0000030a27 */ /* 0x000fca00078e00ff */
[----:B------:R-:W-:Y:S02]  /*a940*/  @P0 SHF.R.U32.HI R0, RZ, c[0x0][0x334], R3 ;  /* 0x0000cd00ff000a19 */ /* 0x000fe40000011603 */
.L_x_574:
[----:B------:R-:W-:Y:S05]  /*a950*/  BSYNC B0 ;  /* 0x0000000000007941 */ /* 0x000fea0003800000 */
.L_x_572:
[----:B------:R-:W-:-:S05]  /*a960*/  IMAD R0, R0, c[0x0][0x32c], RZ ;  /* 0x0000cb0000007a24 */ /* 0x000fca00078e02ff */
[----:B------:R-:W-:-:S04]  /*a970*/  IMNMX R2, R2, R0, !PT ;  /* 0x0000000002027217 */ /* 0x000fc80007800200 */
.L_x_571:
[----:B------:R-:W-:-:S05]  /*a980*/  IADD3 R2, R2, 0x5f, RZ ;  /* 0x0000005f02027810 */ /* 0x000fca0007ffe0ff */
[----:B------:R-:W-:-:S05]  /*a990*/  IMAD.HI R2, R2, 0x2aaaaaab, RZ ;  /* 0x2aaaaaab02027827 */ /* 0x000fca00078e02ff */
[----:B------:R-:W-:-:S04]  /*a9a0*/  SHF.R.U32.HI R0, RZ, 0x1f, R2 ;  /* 0x0000001fff007819 */ /* 0x000fc80000011602 */
[----:B------:R-:W-:-:S04]  /*a9b0*/  LEA.HI.SX32 R0, R2, R0, 0x1c ;  /* 0x0000000002007211 */ /* 0x000fc800078fe2ff */
[----:B------:R-:W-:-:S04]  /*a9c0*/  IMNMX R220, R223, R0, !PT ;  /* 0x00000000dfdc7217 */ /* 0x000fc80007800200 */
[----:B------:R-:W-:-:S13]  /*a9d0*/  ISETP.GE.AND P0, PT, R212, R220, PT ;  /* 0x000000dcd400720c */ /* 0x000fda0003f06270 */
[----:B------:R-:W-:Y:S05]  /*a9e0*/  @!P0 BRA `(.L_x_575) ;  /* 0x00002c6000008947 */ /* 0x000fea0003800000 */
[----:B------:R-:W-:Y:S02]  /*a9f0*/  MOV R110, R4 ;  /* 0x00000004006e7202 */ /* 0x000fe40000000f00 */
[----:B------:R-:W-:Y:S02]  /*aa00*/  MOV R109, R108 ;  /* 0x0000006c006d7202 */ /* 0x000fe40000000f00 */
[----:B------:R-:W-:Y:S02]  /*aa10*/  MOV R214, R212 ;  /* 0x000000d400d67202 */ /* 0x000fe40000000f00 */
.L_x_576:
[----:B------:R-:W-:Y:S04]  /*aa20*/  DEPBAR.LE SB0, 0x0 ;  /* 0x000080000000791a */ /* 0x000fe80000000000 */
[----:B------:R-:W-:Y:S01]  /*aa30*/  WARPSYNC 0xffffffff ;  /* 0xffffffff00007948 */ /* 0x000fe20003800000 */
[----:B------:R-:W-:Y:S01]  /*aa40*/  BAR.SYNC.DEFER_BLOCKING 0x0 ;  /* 0x0000000000007b1d */ /* 0x000fe20000010000 */
[----:B------:R-:W-:Y:S02]  /*aa50*/  ISETP.GT.AND P6, PT, R223, R214, PT ;  /* 0x000000d6df00720c */ /* 0x000fe40003fc4270 */
[C---:B------:R-:W-:Y:S11]  /*aa60*/  IADD3 R212, R214.reuse, -0x1, RZ ;  /* 0xffffffffd6d47810 */ /* 0x040ff60007ffe0ff */
[----:B-1----:R-:W-:Y:S01]  /*aa70*/  @!P6 SHF.R.S32.HI R0, RZ, 0x1f, R214 ;  /* 0x0000001fff00e819 */ /* 0x002fe200000114d6 */
[----:B------:R-:W-:Y:S01]  /*aa80*/  @!P6 IMAD.WIDE.U32 R20, R214, c[0x0][0x208], RZ ;  /* 0x00008200d614ea25 */ /* 0x000fe200078e00ff */
[----:B------:R-:W-:Y:S02]  /*aa90*/  @!P6 MOV R2, c[0x0][0x208] ;  /* 0x000082000002ea02 */ /* 0x000fe40000000f00 */
[----:B------:R-:W-:Y:S01]  /*aaa0*/  @!P6 MOV R3, 0x5 ;  /* 0x000000050003e802 */ /* 0x000fe20000000f00 */
[----:B------:R-:W-:Y:S01]  /*aab0*/  @!P6 IMAD R0, R0, c[0x0][0x208], RZ ;  /* 0x000082000000ea24 */ /* 0x000fe200078e02ff */
[C---:B------:R-:W-:Y:S02]  /*aac0*/  @!P6 SHF.L.U32 R28, R2.reuse, 0x5, RZ ;  /* 0x00000005021ce819 */ /* 0x040fe400000006ff */
[----:B------:R-:W-:Y:S01]  /*aad0*/  @!P6 SHF.L.U64.HI R29, R2, R3, c[0x0][0x20c] ;  /* 0x00008300021de619 */ /* 0x000fe20000010203 */
[----:B------:R-:W-:Y:S01]  /*aae0*/  @!P6 IMAD R0, R214, c[0x0][0x20c], R0 ;  /* 0x00008300d600ea24 */ /* 0x000fe200078e0200 */
[----:B------:R-:W1:Y:S01]  /*aaf0*/  LDSM.16.M88.4 R8, [R189] ;  /* 0x00000000bd08783b */ /* 0x000e620000000200 */
[----:B------:R-:W-:Y:S02]  /*ab00*/  @!P6 MOV R30, R224 ;  /* 0x000000e0001ee202 */ /* 0x000fe40000000f00 */
[----:B------:R-:W-:Y:S01]  /*ab10*/  @!P6 IMAD.WIDE.U32 R2, R20, 0x60, R28 ;  /* 0x000000601402e825 */ /* 0x000fe200078e001c */
[----:B------:R-:W-:Y:S02]  /*ab20*/  @!P6 IADD3 R0, R21, R0, RZ ;  /* 0x000000001500e210 */ /* 0x000fe40007ffe0ff */
[----:B------:R-:W-:Y:S02]  /*ab30*/  @!P6 MOV R31, R228 ;  /* 0x000000e4001fe202 */ /* 0x000fe40000000f00 */
[----:B------:R-:W2:Y:S01]  /*ab40*/  LDSM.16.M88.4 R16, [R189+0x800] ;  /* 0x00080000bd10783b */ /* 0x000ea20000000200 */
[----:B------:R-:W-:Y:S01]  /*ab50*/  @!P6 IMAD R22, R0, 0x60, RZ ;  /* 0x000000600016e824 */ /* 0x000fe200078e02ff */
[----:B------:R-:W-:Y:S01]  /*ab60*/  @!P6 IADD3 R21, P4, R224, R2, RZ ;  /* 0x00000002e015e210 */ /* 0x000fe20007f9e0ff */
[----:B------:R-:W-:Y:S03]  /*ab70*/  @!P6 IMAD.WIDE.U32 R30, R20, 0x60, R30 ;  /* 0x00000060141ee825 */ /* 0x000fe600078e001e */
[----:B------:R-:W-:Y:S02]  /*ab80*/  @!P6 IADD3 R0, R22, R3, RZ ;  /* 0x000000031600e210 */ /* 0x000fe40007ffe0ff */
[----:B------:R-:W3:Y:S01]  /*ab90*/  LDSM.16.M88.4 R24, [R189+0x1000] ;  /* 0x00100000bd18783b */ /* 0x000ee20000000200 */
[C---:B------:R-:W-:Y:S02]  /*aba0*/  @!P6 LEA R160, P0, R21.reuse, c[0x0][0x1f8], 0x1 ;  /* 0x00007e0015a0ea11 */ /* 0x040fe400078008ff */
[----:B------:R-:W-:Y:S02]  /*abb0*/  @!P6 IADD3.X R3, R0, R228, RZ, P4, !PT ;  /* 0x000000e40003e210 */ /* 0x000fe400027fe4ff */
[----:B------:R-:W-:Y:S02]  /*abc0*/  @!P6 IADD3 R28, P4, R28, R2, RZ ;  /* 0x000000021c1ce210 */ /* 0x000fe40007f9e0ff */
[----:B------:R-:W-:Y:S01]  /*abd0*/  @!P6 LEA.HI.X R161, R21, c[0x0][0x1fc], R3, 0x1, P0 ;  /* 0x00007f0015a1ea11 */ /* 0x000fe200000f0c03 */
[----:B------:R-:W4:Y:S01]  /*abe0*/  LDL.LU R222, [R1] ;  /* 0x0000000001de7983 */ /* 0x000f220000300800 */
[----:B------:R-:W-:Y:S02]  /*abf0*/  @!P6 IADD3 R36, P0, R224, 0x40, RZ ;  /* 0x00000040e024e810 */ /* 0x000fe40007f1e0ff */
[----:B------:R-:W-:Y:S01]  /*ac00*/  @!P6 IADD3 R3, R31, R22, RZ ;  /* 0x000000161f03e210 */ /* 0x000fe20007ffe0ff */
[----:B------:R-:W5:Y:S01]  /*ac10*/  LDSM.16.M88.4 R32, [R189+0x1800] ;  /* 0x00180000bd20783b */ /* 0x000f620000000200 */
[----:B------:R-:W-:Y:S02]  /*ac20*/  @!P6 IADD3 R37, P5, R36, R2, RZ ;  /* 0x000000022425e210 */ /* 0x000fe40007fbe0ff */
[----:B------:R-:W-:Y:S02]  /*ac30*/  @!P6 SHF.L.U64.HI R108, R30, 0x1, R3 ;  /* 0x000000011e6ce819 */ /* 0x000fe40000010203 */
[----:B------:R-:W-:Y:S02]  /*ac40*/  @!P6 IADD3.X R3, RZ, R228, RZ, P0, !PT ;  /* 0x000000e4ff03e210 */ /* 0x000fe400007fe4ff */
[----:B------:R-:W-:Y:S01]  /*ac50*/  @!P6 IADD3 R38, P0, R28, R36, RZ ;  /* 0x000000241c26e210 */ /* 0x000fe20007f1e0ff */
[----:B------:R-:W4:Y:S01]  /*ac60*/  LDL.LU R221, [R1+0x4] ;  /* 0x0000040001dd7983 */ /* 0x000f220000300800 */
[----:B------:R-:W-:Y:S02]  /*ac70*/  @!P6 IADD3.X R2, R0, R29, RZ, P4, !PT ;  /* 0x0000001d0002e210 */ /* 0x000fe400027fe4ff */
[----:B------:R-:W-:Y:S01]  /*ac80*/  @!P6 IADD3 R36, P4, R28, R224, RZ ;  /* 0x000000e01c24e210 */ /* 0x000fe20007f9e0ff */
[C---:B-1----:R-:W-:Y:S01]  /*ac90*/  HMMA.16816.F32 R4, R120.reuse, R8, RZ ;  /* 0x000000087804723c */ /* 0x042fe200000018ff */
[----:B------:R-:W1:Y:S02]  /*aca0*/  LDSM.16.M88.4 R40, [R189+0x2000] ;  /* 0x00200000bd28783b */ /* 0x000e640000000200 */
[-C--:B------:R-:W-:Y:S02]  /*acb0*/  @!P6 IADD3.X R0, R0, R3.reuse, RZ, P5, !PT ;  /* 0x000000030000e210 */ /* 0x080fe40002ffe4ff */
[----:B------:R-:W-:Y:S02]  /*acc0*/  @!P6 IADD3.X R3, R2, R3, RZ, P0, !PT ;  /* 0x000000030203e210 */ /* 0x000fe400007fe4ff */
[----:B------:R-:W-:Y:S01]  /*acd0*/  @!P6 LEA R46, P0, R36, c[0x0][0x1f8], 0x1 ;  /* 0x00007e00242eea11 */ /* 0x000fe200078008ff */
[C---:B------:R-:W-:Y:S01]  /*ace0*/  HMMA.16816.F32 R8, R120.reuse, R10, RZ ;  /* 0x0000000a7808723c */ /* 0x040fe200000018ff */
[----:B------:R-:W-:Y:S01]  /*acf0*/  @!P6 IADD3.X R2, R2, R228, RZ, P4, !PT ;  /* 0x000000e40202e210 */ /* 0x000fe200027fe4ff */
[----:B------:R-:W1:Y:S02]  /*ad00*/  LDSM.16.M88.4 R48, [R189+0x2800] ;  /* 0x00280000bd30783b */ /* 0x000e640000000200 */
[----:B------:R-:W-:Y:S02]  /*ad10*/  @!P6 LEA R156, P4, R38, c[0x0][0x1f8], 0x1 ;  /* 0x00007e00269cea11 */ /* 0x000fe400078808ff */
[----:B------:R-:W-:Y:S02]  /*ad20*/  @!P6 LEA.HI.X R47, R36, c[0x0][0x1fc], R2, 0x1, P0 ;  /* 0x00007f00242fea11 */ /* 0x000fe400000f0c02 */
[C---:B--2---:R-:W-:Y:S01]  /*ad30*/  HMMA.16816.F32 R12, R120.reuse, R16, RZ ;  /* 0x00000010780c723c */ /* 0x044fe200000018ff */
[----:B------:R-:W-:Y:S01]  /*ad40*/  @!P6 ISETP.GE.AND P0, PT, R246, c[0x0][0x1d4], PT ;  /* 0x00007500f600ea0c */ /* 0x000fe20003f06270 */
[----:B------:R-:W2:Y:S02]  /*ad50*/  LDSM.16.M88.4 R128, [R195] ;  /* 0x00000000c380783b */ /* 0x000ea40000000200 */
[----:B------:R-:W-:Y:S02]  /*ad60*/  @!P6 SHF.L.U32 R39, R30, 0x1, RZ ;  /* 0x000000011e27e819 */ /* 0x000fe400000006ff */
[----:B------:R-:W-:Y:S02]  /*ad70*/  @!P6 LEA R158, P5, R37, c[0x0][0x1f8], 0x1 ;  /* 0x00007e00259eea11 */ /* 0x000fe400078a08ff */
[C---:B------:R-:W-:Y:S01]  /*ad80*/  HMMA.16816.F32 R16, R120.reuse, R18, RZ ;  /* 0x000000127810723c */ /* 0x040fe200000018ff */
[----:B------:R-:W-:Y:S01]  /*ad90*/  @!P6 LEA.HI.X R157, R38, c[0x0][0x1fc], R3, 0x1, P4 ;  /* 0x00007f00269dea11 */ /* 0x000fe200020f0c03 */
[----:B------:R-:W2:Y:S02]  /*ada0*/  LDSM.16.M88.4 R132, [R206] ;  /* 0x00000000ce84783b */ /* 0x000ea40000000200 */
[----:B------:R-:W-:Y:S02]  /*adb0*/  @!P6 IADD3 R44, P4, R39, c[0x0][0x1f8], RZ ;  /* 0x00007e00272cea10 */ /* 0x000fe40007f9e0ff */
[----:B------:R-:W-:Y:S02]  /*adc0*/  @!P6 LEA.HI.X R159, R37, c[0x0][0x1fc], R0, 0x1, P5 ;  /* 0x00007f00259fea11 */ /* 0x000fe400028f0c00 */
[C---:B---3--:R-:W-:Y:S01]  /*add0*/  HMMA.16816.F32 R20, R120.reuse, R24, RZ ;  /* 0x000000187814723c */ /* 0x048fe200000018ff */
[----:B------:R-:W-:Y:S01]  /*ade0*/  @!P6 IADD3.X R45, R108, c[0x0][0x1fc], RZ, P4, !PT ;  /* 0x00007f006c2dea10 */ /* 0x000fe200027fe4ff */
[----:B------:R-:W3:Y:S02]  /*adf0*/  LDSM.16.M88.4 R136, [R205] ;  /* 0x00000000cd88783b */ /* 0x000ee40000000200 */
[----:B------:R-:W-:Y:S04]  /*ae00*/  @!P6 IADD3 R2, P5, R39, 0x80, RZ ;  /* 0x000000802702e810 */ /* 0x000fe80007fbe0ff */
[C---:B------:R-:W-:Y:S01]  /*ae10*/  HMMA.16816.F32 R24, R120.reuse, R26, RZ ;  /* 0x0000001a7818723c */ /* 0x040fe200000018ff */
[----:B------:R-:W-:Y:S01]  /*ae20*/  @!P6 IADD3 R2, P4, R2, c[0x0][0x1f8], RZ ;  /* 0x00007e000202ea10 */ /* 0x000fe20007f9e0ff */
[----:B------:R-:W2:Y:S03]  /*ae30*/  LDSM.16.M88.4 R140, [R204] ;  /* 0x00000000cc8c783b */ /* 0x000ea60000000200 */
[----:B------:R-:W-:Y:S03]  /*ae40*/  @!P6 IADD3.X R3, RZ, c[0x0][0x1fc], R108, P4, P5 ;  /* 0x00007f00ff03ea10 */ /* 0x000fe600027ea46c */
[C---:B-----5:R-:W-:Y:S02]  /*ae50*/  HMMA.16816.F32 R28, R120.reuse, R32, RZ ;  /* 0x00000020781c723c */ /* 0x060fe400000018ff */
[----:B------:R-:W5:Y:S06]  /*ae60*/  LDSM.16.M88.4 R144, [R203] ;  /* 0x00000000cb90783b */ /* 0x000f6c0000000200 */
[C---:B------:R-:W-:Y:S02]  /*ae70*/  HMMA.16816.F32 R32, R120.reuse, R34, RZ ;  /* 0x000000227820723c */ /* 0x040fe400000018ff */
[----:B------:R-:W2:Y:S06]  /*ae80*/  LDSM.16.M88.4 R148, [R202] ;  /* 0x00000000ca94783b */ /* 0x000eac0000000200 */
[C---:B-1----:R-:W-:Y:S02]  /*ae90*/  HMMA.16816.F32 R36, R120.reuse, R40, RZ ;  /* 0x000000287824723c */ /* 0x042fe400000018ff */
[----:B------:R-:W-:Y:S01]  /*aea0*/  @!PT LDS RZ, [RZ] ;  /* 0x00000000fffff984 */ /* 0x000fe20000000800 */
[----:B------:R-:W-:Y:S01]  /*aeb0*/  @!PT LDS RZ, [RZ] ;  /* 0x00000000fffff984 */ /* 0x000fe20000000800 */
[----:B------:R-:W-:Y:S01]  /*aec0*/  @!PT LDS RZ, [RZ] ;  /* 0x00000000fffff984 */ /* 0x000fe20000000800 */
[----:B------:R1:W-:Y:S06]  /*aed0*/  @!P6 LDGSTS.E.BYPASS.LTC128B.128 [R213+0x100], [R44.64], !P0 ;  /* 0x001000002cd5efae */ /* 0x0003ec000c101d48 */
[C---:B------:R-:W-:Y:S02]  /*aee0*/  HMMA.16816.F32 R40, R120.reuse, R42, RZ ;  /* 0x0000002a7828723c */ /* 0x040fe400000018ff */
[----:B------:R1:W-:Y:S08]  /*aef0*/  @!P6 LDGSTS.E.BYPASS.LTC128B.128 [R213+0x3100], [R2.64], !P3 ;  /* 0x0310000002d5efae */ /* 0x0003f0000d901d48 */
[----:B------:R1:W-:Y:S08]  /*af00*/  @!P6 LDGSTS.E.BYPASS.LTC128B.128 [R213+0x1100], [R160.64], !P0 ;  /* 0x01100000a0d5efae */ /* 0x0003f0000c101d48 */
[----:B------:R2:W-:Y:S08]  /*af10*/  @!P6 LDGSTS.E.BYPASS.LTC128B.128 [R213+0x4100], [R158.64], !P3 ;  /* 0x041000009ed5efae */ /* 0x0005f0000d901d48 */
[----:B------:R2:W-:Y:S08]  /*af20*/  @!P6 LDGSTS.E.BYPASS.LTC128B.128 [R213+0x2100], [R46.64], !P0 ;  /* 0x021000002ed5efae */ /* 0x0005f0000c101d48 */
[----:B------:R3:W-:Y:S01]  /*af30*/  @!P6 LDGSTS.E.BYPASS.LTC128B.128 [R213+0x5100], [R156.64], !P3 ;  /* 0x051000009cd5efae */ /* 0x0007e2000d901d48 */
[----:B------:R-:W-:Y:S07]  /*af40*/  ISETP.GT.AND P6, PT, R214, R223, PT ;  /* 0x000000dfd600720c */ /* 0x000fee0003fc4270 */
[----:B-1----:R-:W-:Y:S06]  /*af50*/  LDSM.16.M88.4 R160, [R193+0x800] ;  /* 0x00080000c1a0783b */ /* 0x002fec0000000200 */
[----:B------:R-:W-:Y:S02]  /*af60*/  @P6 SHF.R.S32.HI R111, RZ, 0x1f, R212 ;  /* 0x0000001fff6f6819 */ /* 0x000fe400000114d4 */
[----:B------:R-:W0:Y:S01]  /*af70*/  LDGDEPBAR ;  /* 0x00000000000079af */ /* 0x000e220000000000 */
[C---:B--2---:R-:W-:Y:S07]  /*af80*/  HMMA.16816.F32 R44, R120.reuse, R48, RZ ;  /* 0x00000030782c723c */ /* 0x044fee00000018ff */
[----:B------:R-:W-:Y:S01]  /*af90*/  LDSM.16.M88.4 R184, [R190+0x3000] ;  /* 0x00300000beb8783b */ /* 0x000fe20000000200 */
[----:B------:R-:W-:Y:S07]  /*afa0*/  HMMA.16816.F32 R48, R120, R50, RZ ;  /* 0x000000327830723c */ /* 0x000fee00000018ff */
[----:B---3--:R-:W1:Y:S01]  /*afb0*/  LDSM.16.M88.4 R156, [R193] ;  /* 0x00000000c19c783b */ /* 0x008e620000000200 */
[C---:B------:R-:W-:Y:S08]  /*afc0*/  HMMA.16816.F32 R4, R124.reuse, R128, R4 ;  /* 0x000000807c04723c */ /* 0x040ff00000001804 */
[C---:B------:R-:W-:Y:S01]  /*afd0*/  HMMA.16816.F32 R8, R124.reuse, R130, R8 ;  /* 0x000000827c08723c */ /* 0x040fe20000001808 */
[----:B------:R-:W2:Y:S07]  /*afe0*/  LDSM.16.M88.4 R128, [R193+0x1000] ;  /* 0x00100000c180783b */ /* 0x000eae0000000200 */
[C---:B------:R-:W-:Y:S08]  /*aff0*/  HMMA.16816.F32 R12, R124.reuse, R132, R12 ;  /* 0x000000847c0c723c */ /* 0x040ff0000000180c */
[C---:B------:R-:W-:Y:S01]  /*b000*/  HMMA.16816.F32 R16, R124.reuse, R134, R16 ;  /* 0x000000867c10723c */ /* 0x040fe20000001810 */
[----:B------:R-:W3:Y:S07]  /*b010*/  LDSM.16.M88.4 R132, [R193+0x1800] ;  /* 0x00180000c184783b */ /* 0x000eee0000000200 */
[C---:B------:R-:W-:Y:S08]  /*b020*/  HMMA.16816.F32 R20, R124.reuse, R136, R20 ;  /* 0x000000887c14723c */ /* 0x040ff00000001814 */
[C---:B------:R-:W-:Y:S01]  /*b030*/  HMMA.16816.F32 R24, R124.reuse, R138, R24 ;  /* 0x0000008a7c18723c */ /* 0x040fe20000001818 */
[----:B------:R-:W1:Y:S07]  /*b040*/  LDSM.16.M88.4 R136, [R193+0x2000] ;  /* 0x00200000c188783b */ /* 0x000e6e0000000200 */
[C---:B------:R-:W-:Y:S08]  /*b050*/  HMMA.16816.F32 R28, R124.reuse, R140, R28 ;  /* 0x0000008c7c1c723c */ /* 0x040ff0000000181c */
[C---:B------:R-:W-:Y:S01]  /*b060*/  HMMA.16816.F32 R32, R124.reuse, R142, R32 ;  /* 0x0000008e7c20723c */ /* 0x040fe20000001820 */
[----:B------:R-:W2:Y:S07]  /*b070*/  LDSM.16.M88.4 R140, [R193+0x2800] ;  /* 0x00280000c18c783b */ /* 0x000eae0000000200 */
[C---:B-----5:R-:W-:Y:S08]  /*b080*/  HMMA.16816.F32 R36, R124.reuse, R144, R36 ;  /* 0x000000907c24723c */ /* 0x060ff00000001824 */
[C---:B------:R-:W-:Y:S01]  /*b090*/  HMMA.16816.F32 R40, R124.reuse, R146, R40 ;  /* 0x000000927c28723c */ /* 0x040fe20000001828 */
[----:B------:R-:W5:Y:S07]  /*b0a0*/  LDSM.16.M88.4 R144, [R190] ;  /* 0x00000000be90783b */ /* 0x000f6e0000000200 */
[C---:B------:R-:W-:Y:S08]  /*b0b0*/  HMMA.16816.F32 R44, R124.reuse, R148, R44 ;  /* 0x000000947c2c723c */ /* 0x040ff0000000182c */
[----:B------:R-:W-:Y:S01]  /*b0c0*/  HMMA.16816.F32 R48, R124, R150, R48 ;  /* 0x000000967c30723c */ /* 0x000fe20000001830 */
[----:B------:R-:W3:Y:S07]  /*b0d0*/  LDSM.16.M88.4 R148, [R190+0x800] ;  /* 0x00080000be94783b */ /* 0x000eee0000000200 */
[C---:B-1----:R-:W-:Y:S08]  /*b0e0*/  HMMA.16816.F32 R4, R152.reuse, R156, R4 ;  /* 0x0000009c9804723c */ /* 0x042ff00000001804 */
[C---:B------:R-:W-:Y:S01]  /*b0f0*/  HMMA.16816.F32 R8, R152.reuse, R158, R8 ;  /* 0x0000009e9808723c */ /* 0x040fe20000001808 */
[----:B------:R-:W-:Y:S07]  /*b100*/  LDSM.16.M88.4 R156, [R190+0x2000] ;  /* 0x00200000be9c783b */ /* 0x000fee0000000200 */
[C---:B------:R-:W-:Y:S08]  /*b110*/  HMMA.16816.F32 R12, R152.reuse, R160, R12 ;  /* 0x000000a0980c723c */ /* 0x040ff0000000180c */
[C---:B------:R-:W-:Y:S01]  /*b120*/  HMMA.16816.F32 R16, R152.reuse, R162, R16 ;  /* 0x000000a29810723c */ /* 0x040fe20000001810 */
[----:B------:R-:W-:Y:S07]  /*b130*/  LDSM.16.M88.4 R160, [R190+0x2800] ;  /* 0x00280000bea0783b */ /* 0x000fee0000000200 */
[C---:B--2---:R-:W-:Y:S08]  /*b140*/  HMMA.16816.F32 R20, R152.reuse, R128, R20 ;  /* 0x000000809814723c */ /* 0x044ff00000001814 */
[C---:B------:R-:W-:Y:S01]  /*b150*/  HMMA.16816.F32 R24, R152.reuse, R130, R24 ;  /* 0x000000829818723c */ /* 0x040fe20000001818 */
[----:B------:R-:W1:Y:S07]  /*b160*/  LDSM.16.M88.4 R128, [R190+0x1000] ;  /* 0x00100000be80783b */ /* 0x000e6e0000000200 */
[C---:B---3--:R-:W-:Y:S08]  /*b170*/  HMMA.16816.F32 R28, R152.reuse, R132, R28 ;  /* 0x00000084981c723c */ /* 0x048ff0000000181c */
[C---:B------:R-:W-:Y:S01]  /*b180*/  HMMA.16816.F32 R32, R152.reuse, R134, R32 ;  /* 0x000000869820723c */ /* 0x040fe20000001820 */
[----:B------:R-:W2:Y:S07]  /*b190*/  LDSM.16.M88.4 R132, [R190+0x1800] ;  /* 0x00180000be84783b */ /* 0x000eae0000000200 */
[C---:B------:R-:W-:Y:S08]  /*b1a0*/  HMMA.16816.F32 R36, R152.reuse, R136, R36 ;  /* 0x000000889824723c */ /* 0x040ff00000001824 */
[C---:B------:R-:W-:Y:S01]  /*b1b0*/  HMMA.16816.F32 R40, R152.reuse, R138, R40 ;  /* 0x0000008a9828723c */ /* 0x040fe20000001828 */
[----:B------:R-:W3:Y:S07]  /*b1c0*/  LDSM.16.M88.4 R136, [R189+0x3000] ;  /* 0x00300000bd88783b */ /* 0x000eee0000000200 */
[C---:B------:R-:W-:Y:S08]  /*b1d0*/  HMMA.16816.F32 R44, R152.reuse, R140, R44 ;  /* 0x0000008c982c723c */ /* 0x040ff0000000182c */
[----:B------:R-:W-:Y:S01]  /*b1e0*/  HMMA.16816.F32 R48, R152, R142, R48 ;  /* 0x0000008e9830723c */ /* 0x000fe20000001830 */
[----:B------:R-:W2:Y:S07]  /*b1f0*/  LDSM.16.M88.4 R140, [R189+0x3800] ;  /* 0x00380000bd8c783b */ /* 0x000eae0000000200 */
[C---:B-----5:R-:W-:Y:S08]  /*b200*/  HMMA.16816.F32 R4, R164.reuse, R144, R4 ;  /* 0x00000090a404723c */ /* 0x060ff00000001804 */
[C---:B------:R-:W-:Y:S01]  /*b210*/  HMMA.16816.F32 R8, R164.reuse, R146, R8 ;  /* 0x00000092a408723c */ /* 0x040fe20000001808 */
[----:B------:R-:W5:Y:S07]  /*b220*/  LDSM.16.M88.4 R144, [R189+0x4000] ;  /* 0x00400000bd90783b */ /* 0x000f6e0000000200 */
        /* <DEDUP_REMOVED lines=11> */
[----:B------:R-:W1:Y:S07]  /*b2e0*/  LDSM.16.M88.4 R156, [R201] ;  /* 0x00000000c99c783b */ /* 0x000e6e0000000200 */
[C---:B------:R-:W-:Y:S08]  /*b2f0*/  HMMA.16816.F32 R44, R164.reuse, R160, R44 ;  /* 0x000000a0a42c723c */ /* 0x040ff0000000182c */
[----:B------:R-:W-:Y:S01]  /*b300*/  HMMA.16816.F32 R48, R164, R162, R48 ;  /* 0x000000a2a430723c */ /* 0x000fe20000001830 */
[----:B------:R-:W-:Y:S07]  /*b310*/  LDSM.16.M88.4 R160, [R193+0x5000] ;  /* 0x00500000c1a0783b */ /* 0x000fee0000000200 */
[C---:B---3--:R-:W-:Y:S08]  /*b320*/  HMMA.16816.F32 R4, R168.reuse, R136, R4 ;  /* 0x00000088a804723c */ /* 0x048ff00000001804 */
[C---:B------:R-:W-:Y:S01]  /*b330*/  HMMA.16816.F32 R8, R168.reuse, R138, R8 ;  /* 0x0000008aa808723c */ /* 0x040fe20000001808 */
[----:B------:R-:W3:Y:S07]  /*b340*/  LDSM.16.M88.4 R136, [R200] ;  /* 0x00000000c888783b */ /* 0x000eee0000000200 */
[C---:B------:R-:W-:Y:S08]  /*b350*/  HMMA.16816.F32 R12, R168.reuse, R140, R12 ;  /* 0x0000008ca80c723c */ /* 0x040ff0000000180c */
[C---:B------:R-:W-:Y:S01]  /*b360*/  HMMA.16816.F32 R16, R168.reuse, R142, R16 ;  /* 0x0000008ea810723c */ /* 0x040fe20000001810 */
[----:B------:R-:W2:Y:S07]  /*b370*/  LDSM.16.M88.4 R140, [R199] ;  /* 0x00000000c78c783b */ /* 0x000eae0000000200 */
[C---:B-----5:R-:W-:Y:S08]  /*b380*/  HMMA.16816.F32 R20, R168.reuse, R144, R20 ;  /* 0x00000090a814723c */ /* 0x060ff00000001814 */
[C---:B------:R-:W-:Y:S01]  /*b390*/  HMMA.16816.F32 R24, R168.reuse, R146, R24 ;  /* 0x00000092a818723c */ /* 0x040fe20000001818 */
[----:B------:R-:W5:Y:S07]  /*b3a0*/  LDSM.16.M88.4 R144, [R198] ;  /* 0x00000000c690783b */ /* 0x000f6e0000000200 */
[C---:B------:R-:W-:Y:S08]  /*b3b0*/  HMMA.16816.F32 R28, R168.reuse, R148, R28 ;  /* 0x00000094a81c723c */ /* 0x040ff0000000181c */
[C---:B------:R-:W-:Y:S01]  /*b3c0*/  HMMA.16816.F32 R32, R168.reuse, R150, R32 ;  /* 0x00000096a820723c */ /* 0x040fe20000001820 */
[----:B------:R-:W-:Y:S07]  /*b3d0*/  LDSM.16.M88.4 R148, [R193+0x3000] ;  /* 0x00300000c194783b */ /* 0x000fee0000000200 */
[C---:B-1----:R-:W-:Y:S08]  /*b3e0*/  HMMA.16816.F32 R36, R168.reuse, R128, R36 ;  /* 0x00000080a824723c */ /* 0x042ff00000001824 */
[C---:B------:R-:W-:Y:S01]  /*b3f0*/  HMMA.16816.F32 R40, R168.reuse, R130, R40 ;  /* 0x00000082a828723c */ /* 0x040fe20000001828 */
[----:B------:R-:W1:Y:S07]  /*b400*/  LDSM.16.M88.4 R128, [R197] ;  /* 0x00000000c580783b */ /* 0x000e6e0000000200 */
[C---:B--2---:R-:W-:Y:S08]  /*b410*/  HMMA.16816.F32 R44, R168.reuse, R132, R44 ;  /* 0x00000084a82c723c */ /* 0x044ff0000000182c */
[----:B------:R-:W-:Y:S01]  /*b420*/  HMMA.16816.F32 R48, R168, R134, R48 ;  /* 0x00000086a830723c */ /* 0x000fe20000001830 */
[----:B------:R-:W2:Y:S07]  /*b430*/  LDSM.16.M88.4 R132, [R196] ;  /* 0x00000000c484783b */ /* 0x000eae0000000200 */
[C---:B------:R-:W-:Y:S08]  /*b440*/  HMMA.16816.F32 R4, R172.reuse, R156, R4 ;  /* 0x0000009cac04723c */ /* 0x040ff00000001804 */
[C---:B------:R-:W-:Y:S01]  /*b450*/  HMMA.16816.F32 R8, R172.reuse, R158, R8 ;  /* 0x0000009eac08723c */ /* 0x040fe20000001808 */
[----:B------:R-:W-:Y:S07]  /*b460*/  LDSM.16.M88.4 R156, [R193+0x4800] ;  /* 0x00480000c19c783b */ /* 0x000fee0000000200 */
[C---:B---3--:R-:W-:Y:S08]  /*b470*/  HMMA.16816.F32 R12, R172.reuse, R136, R12 ;  /* 0x00000088ac0c723c */ /* 0x048ff0000000180c */
[C---:B------:R-:W-:Y:S01]  /*b480*/  HMMA.16816.F32 R16, R172.reuse, R138, R16 ;  /* 0x0000008aac10723c */ /* 0x040fe20000001810 */
[----:B------:R-:W3:Y:S07]  /*b490*/  LDSM.16.M88.4 R136, [R193+0x3800] ;  /* 0x00380000c188783b */ /* 0x000eee0000000200 */
[C---:B------:R-:W-:Y:S08]  /*b4a0*/  HMMA.16816.F32 R20, R172.reuse, R140, R20 ;  /* 0x0000008cac14723c */ /* 0x040ff00000001814 */
[C---:B------:R-:W-:Y:S01]  /*b4b0*/  HMMA.16816.F32 R24, R172.reuse, R142, R24 ;  /* 0x0000008eac18723c */ /* 0x040fe20000001818 */
[----:B------:R-:W3:Y:S07]  /*b4c0*/  LDSM.16.M88.4 R140, [R193+0x4000] ;  /* 0x00400000c18c783b */ /* 0x000eee0000000200 */
[C---:B-----5:R-:W-:Y:S08]  /*b4d0*/  HMMA.16816.F32 R28, R172.reuse, R144, R28 ;  /* 0x00000090ac1c723c */ /* 0x060ff0000000181c */
[C---:B------:R-:W-:Y:S01]  /*b4e0*/  HMMA.16816.F32 R32, R172.reuse, R146, R32 ;  /* 0x00000092ac20723c */ /* 0x040fe20000001820 */
[----:B------:R-:W5:Y:S07]  /*b4f0*/  LDSM.16.M88.4 R144, [R193+0x5800] ;  /* 0x00580000c190783b */ /* 0x000f6e0000000200 */
[C---:B-1----:R-:W-:Y:S08]  /*b500*/  HMMA.16816.F32 R36, R172.reuse, R128, R36 ;  /* 0x00000080ac24723c */ /* 0x042ff00000001824 */
[C---:B------:R-:W-:Y:S01]  /*b510*/  HMMA.16816.F32 R40, R172.reuse, R130, R40 ;  /* 0x00000082ac28723c */ /* 0x040fe20000001828 */
[----:B------:R-:W1:Y:S07]  /*b520*/  LDSM.16.M88.4 R128, [R190+0x3800] ;  /* 0x00380000be80783b */ /* 0x000e6e0000000200 */
[C---:B--2---:R-:W-:Y:S08]  /*b530*/  HMMA.16816.F32 R44, R172.reuse, R132, R44 ;  /* 0x00000084ac2c723c */ /* 0x044ff0000000182c */
[----:B------:R-:W-:Y:S01]  /*b540*/  HMMA.16816.F32 R48, R172, R134, R48 ;  /* 0x00000086ac30723c */ /* 0x000fe20000001830 */
[----:B------:R-:W2:Y:S07]  /*b550*/  LDSM.16.M88.4 R132, [R190+0x4000] ;  /* 0x00400000be84783b */ /* 0x000eae0000000200 */
[C---:B------:R-:W-:Y:S08]  /*b560*/  HMMA.16816.F32 R4, R176.reuse, R148, R4 ;  /* 0x00000094b004723c */ /* 0x040ff00000001804 */
[C---:B------:R-:W-:Y:S08]  /*b570*/  HMMA.16816.F32 R8, R176.reuse, R150, R8 ;  /* 0x00000096b008723c */ /* 0x040ff00000001808 */
[C---:B---3--:R-:W-:Y:S08]  /*b580*/  HMMA.16816.F32 R12, R176.reuse, R136, R12 ;  /* 0x00000088b00c723c */ /* 0x048ff0000000180c */
[C---:B------:R-:W-:Y:S01]  /*b590*/  HMMA.16816.F32 R16, R176.reuse, R138, R16 ;  /* 0x0000008ab010723c */ /* 0x040fe20000001810 */
[----:B------:R-:W3:Y:S07]  /*b5a0*/  LDSM.16.M88.4 R136, [R190+0x4800] ;  /* 0x00480000be88783b */ /* 0x000eee0000000200 */
[C---:B------:R-:W-:Y:S08]  /*b5b0*/  HMMA.16816.F32 R20, R176.reuse, R140, R20 ;  /* 0x0000008cb014723c */ /* 0x040ff00000001814 */
[C---:B------:R-:W-:Y:S08]  /*b5c0*/  HMMA.16816.F32 R24, R176.reuse, R142, R24 ;  /* 0x0000008eb018723c */ /* 0x040ff00000001818 */
[C---:B------:R-:W-:Y:S08]  /*b5d0*/  HMMA.16816.F32 R28, R176.reuse, R156, R28 ;  /* 0x0000009cb01c723c */ /* 0x040ff0000000181c */
[C---:B------:R-:W-:Y:S08]  /*b5e0*/  HMMA.16816.F32 R32, R176.reuse, R158, R32 ;  /* 0x0000009eb020723c */ /* 0x040ff00000001820 */
[C---:B------:R-:W-:Y:S08]  /*b5f0*/  HMMA.16816.F32 R36, R176.reuse, R160, R36 ;  /* 0x000000a0b024723c */ /* 0x040ff00000001824 */
[C---:B------:R-:W-:Y:S08]  /*b600*/  HMMA.16816.F32 R40, R176.reuse, R162, R40 ;  /* 0x000000a2b028723c */ /* 0x040ff00000001828 */
[C---:B-----5:R-:W-:Y:S08]  /*b610*/  HMMA.16816.F32 R44, R176.reuse, R144, R44 ;  /* 0x00000090b02c723c */ /* 0x060ff0000000182c */
[----:B------:R-:W-:Y:S08]  /*b620*/  HMMA.16816.F32 R48, R176, R146, R48 ;  /* 0x00000092b030723c */ /* 0x000ff00000001830 */
[C---:B------:R-:W-:Y:S08]  /*b630*/  HMMA.16816.F32 R4, R180.reuse, R184, R4 ;  /* 0x000000b8b404723c */ /* 0x040ff00000001804 */
[C---:B------:R-:W-:Y:S08]  /*b640*/  HMMA.16816.F32 R8, R180.reuse, R186, R8 ;  /* 0x000000bab408723c */ /* 0x040ff00000001808 */
[C---:B-1----:R-:W-:Y:S08]  /*b650*/  HMMA.16816.F32 R12, R180.reuse, R128, R12 ;  /* 0x00000080b40c723c */ /* 0x042ff0000000180c */
[C---:B------:R-:W-:Y:S01]  /*b660*/  HMMA.16816.F32 R16, R180.reuse, R130, R16 ;  /* 0x00000082b410723c */ /* 0x040fe20000001810 */
[----:B------:R-:W1:Y:S03]  /*b670*/  LDSM.16.M88.4 R128, [R190+0x5000] ;  /* 0x00500000be80783b */ /* 0x000e660000000200 */
        /* <DEDUP_REMOVED lines=9> */
[C---:B---3--:R-:W-:Y:S01]  /*b710*/  HMMA.16816.F32 R28, R180.reuse, R136, R28 ;  /* 0x00000088b41c723c */ /* 0x048fe2000000181c */
[----:B------:R-:W-:Y:S04]  /*b720*/  BAR.SYNC.DEFER_BLOCKING 0x0 ;  /* 0x0000000000007b1d */ /* 0x000fe80000010000 */
[----:B------:R-:W-:Y:S02]  /*b730*/  FMNMX.FTZ R0, R9, R0, !PT ;  /* 0x0000000009007209 */ /* 0x000fe40007810000 */
[----:B------:R-:W-:Y:S01]  /*b740*/  FMNMX.FTZ R2, R10, R2, !PT ;  /* 0x000000020a027209 */ /* 0x000fe20007810000 */
[C---:B------:R-:W-:Y:S04]  /*b750*/  HMMA.16816.F32 R32, R180.reuse, R138, R32 ;  /* 0x0000008ab420723c */ /* 0x040fe80000001820 */
[----:B------:R-:W-:Y:S01]  /*b760*/  FMNMX.FTZ R0, R12, R0, !PT ;  /* 0x000000000c007209 */ /* 0x000fe20007810000 */
[----:B------:R-:W-:Y:S01]  /*b770*/  @P6 IMAD.WIDE.U32 R136, R212, c[0x0][0x1e0], RZ ;  /* 0x00007800d4886a25 */ /* 0x000fe200078e00ff */
[----:B------:R-:W-:Y:S02]  /*b780*/  FMNMX.FTZ R2, R11, R2, !PT ;  /* 0x000000020b027209 */ /* 0x000fe40007810000 */
[----:B------:R-:W-:Y:S01]  /*b790*/  FMNMX.FTZ R0, R13, R0, !PT ;  /* 0x000000000d007209 */ /* 0x000fe20007810000 */
[C---:B-1----:R-:W-:Y:S03]  /*b7a0*/  HMMA.16816.F32 R36, R180.reuse, R128, R36 ;  /* 0x00000080b424723c */ /* 0x042fe60000001824 */
[----:B------:R-:W-:Y:S02]  /*b7b0*/  FMNMX.FTZ R2, R14, R2, !PT ;  /* 0x000000020e027209 */ /* 0x000fe40007810000 */
[----:B------:R-:W-:Y:S02]  /*b7c0*/  FMNMX.FTZ R0, R16, R0, !PT ;  /* 0x0000000010007209 */ /* 0x000fe40007810000 */
[----:B------:R-:W-:Y:S01]  /*b7d0*/  FMNMX.FTZ R2, R15, R2, !PT ;  /* 0x000000020f027209 */ /* 0x000fe20007810000 */
[C---:B------:R-:W-:Y:S01]  /*b7e0*/  HMMA.16816.F32 R40, R180.reuse, R130, R40 ;  /* 0x00000082b428723c */ /* 0x040fe20000001828 */
[----:B------:R-:W-:Y:S03]  /*b7f0*/  @P6 MOV R128, c[0x0][0x1e0] ;  /* 0x0000780000806a02 */ /* 0x000fe60000000f00 */
        /* <DEDUP_REMOVED lines=38> */
[----:B------:R-:W-:Y:S02]  /*ba60*/  FMNMX.FTZ R0, R51, R0, !PT ;  /* 0x0000000033007209 */ /* 0x000fe40007810000 */
[----:B------:R-:W-:Y:S05]  /*ba70*/  @P6 MOV R131, R229 ;  /* 0x000000e500836202 */ /* 0x000fea0000000f00 */
[----:B------:R-:W2:Y:S01]  /*ba80*/  SHFL.BFLY PT, R2, R0, 0x2, 0x1f ;  /* 0x0c401f0000027f89 */ /* 0x000ea200000e0000 */
[----:B------:R-:W-:Y:S01]  /*ba90*/  @P6 IMAD.WIDE.U32 R130, R136, 0x60, R130 ;  /* 0x0000006088826825 */ /* 0x000fe200078e0082 */
[----:B-1----:R-:W-:Y:S06]  /*baa0*/  FMNMX.FTZ R3, R3, R108, !PT ;  /* 0x0000006c03037209 */ /* 0x002fec0007810000 */
[----:B------:R-:W1:Y:S01]  /*bab0*/  SHFL.BFLY PT, R108, R3, 0x1, 0x1f ;  /* 0x0c201f00036c7f89 */ /* 0x000e6200000e0000 */
[----:B--2---:R-:W-:Y:S07]  /*bac0*/  FMNMX.FTZ R0, R0, R2, !PT ;  /* 0x0000000200007209 */ /* 0x004fee0007810000 */
[----:B------:R-:W2:Y:S01]  /*bad0*/  SHFL.BFLY PT, R2, R0, 0x1, 0x1f ;  /* 0x0c201f0000027f89 */ /* 0x000ea200000e0000 */
[----:B-1----:R-:W-:Y:S05]  /*bae0*/  FMNMX.FTZ R108, R3, R108, !PT ;  /* 0x0000006c036c7209 */ /* 0x002fea0007810000 */
[----:B------:R-:W-:Y:S01]  /*baf0*/  FMUL.FTZ R140, R108, c[0x0][0x2d0] ;  /* 0x0000b4006c8c7a20 */ /* 0x000fe20000410000 */
[----:B--2---:R-:W-:Y:S01]  /*bb00*/  FMNMX.FTZ R3, R0, R2, !PT ;  /* 0x0000000200037209 */ /* 0x004fe20007810000 */
[----:B------:R-:W-:Y:S01]  /*bb10*/  FADD.FTZ R0, -R108, R109 ;  /* 0x0000006d6c007221 */ /* 0x000fe20000010100 */
[----:B------:R-:W-:Y:S01]  /*bb20*/  @P6 MOV R2, 0x5 ;  /* 0x0000000500026802 */ /* 0x000fe20000000f00 */
[----:B------:R-:W-:Y:S02]  /*bb30*/  @P6 IMAD R109, R111, c[0x0][0x1e0], RZ ;  /* 0x000078006f6d6a24 */ /* 0x000fe400078e02ff */
[----:B------:R-:W-:Y:S01]  /*bb40*/  FMUL.FTZ R0, R0, c[0x0][0x2d0] ;  /* 0x0000b40000007a20 */ /* 0x000fe20000410000 */
[----:B------:R-:W-:Y:S01]  /*bb50*/  @P6 SHF.L.U64.HI R129, R128, R2, c[0x0][0x1e4] ;  /* 0x0000790080816619 */ /* 0x000fe20000010202 */
[----:B------:R-:W-:Y:S01]  /*bb60*/  @P6 IMAD R109, R212, c[0x0][0x1e4], R109 ;  /* 0x00007900d46d6a24 */ /* 0x000fe200078e026d */
[----:B------:R-:W-:Y:S01]  /*bb70*/  @P6 SHF.L.U32 R128, R128, 0x5, RZ ;  /* 0x0000000580806819 */ /* 0x000fe200000006ff */
[----:B------:R1:W2:Y:S01]  /*bb80*/  MUFU.EX2 R2, R0 ;  /* 0x0000000000027308 */ /* 0x0002a20000000800 */
[--C-:B------:R-:W-:Y:S02]  /*bb90*/  FFMA.FTZ R5, R5, c[0x0][0x2d0], -R140.reuse ;  /* 0x0000b40005057a23 */ /* 0x100fe4000001088c */
[----:B------:R-:W-:Y:S01]  /*bba0*/  @P6 IADD3 R109, R137, R109, RZ ;  /* 0x0000006d896d6210 */ /* 0x000fe20007ffe0ff */
[--C-:B------:R-:W-:Y:S02]  /*bbb0*/  FFMA.FTZ R9, R9, c[0x0][0x2d0], -R140.reuse ;  /* 0x0000b40009097a23 */ /* 0x100fe4000001088c */
[--C-:B------:R-:W-:Y:S02]  /*bbc0*/  FFMA.FTZ R12, R12, c[0x0][0x2d0], -R140.reuse ;  /* 0x0000b4000c0c7a23 */ /* 0x100fe4000001088c */
[----:B------:R-:W-:Y:S02]  /*bbd0*/  @P6 IMAD R133, R109, 0x60, RZ ;  /* 0x000000606d856824 */ /* 0x000fe400078e02ff */
[----:B------:R3:W-:Y:S01]  /*bbe0*/  MUFU.EX2 R218, R5 ;  /* 0x0000000500da7308 */ /* 0x0007e20000000800 */
[--C-:B------:R-:W-:Y:S02]  /*bbf0*/  FFMA.FTZ R13, R13, c[0x0][0x2d0], -R140.reuse ;  /* 0x0000b4000d0d7a23 */ /* 0x100fe4000001088c */
[--C-:B------:R-:W-:Y:S02]  /*bc00*/  FFMA.FTZ R21, R21, c[0x0][0x2d0], -R140.reuse ;  /* 0x0000b40015157a23 */ /* 0x100fe4000001088c */
[----:B------:R-:W-:Y:S05]  /*bc10*/  FFMA.FTZ R29, R29, c[0x0][0x2d0], -R140 ;  /* 0x0000b4001d1d7a23 */ /* 0x000fea000001088c */
[----:B------:R-:W-:Y:S01]  /*bc20*/  MUFU.EX2 R216, R9 ;  /* 0x0000000900d87308 */ /* 0x000fe20000000800 */
[----:B-1----:R-:W-:Y:S02]  /*bc30*/  FADD.FTZ R0, -R3, R110 ;  /* 0x0000006e03007221 */ /* 0x002fe40000010100 */
[----:B------:R-:W-:Y:S04]  /*bc40*/  @P6 IMAD.WIDE.U32 R110, R136, 0x60, R128 ;  /* 0x00000060886e6825 */ /* 0x000fe800078e0080 */
[----:B------:R-:W-:Y:S01]  /*bc50*/  FMUL.FTZ R0, R0, c[0x0][0x2d0] ;  /* 0x0000b40000007a20 */ /* 0x000fe20000410000 */
[----:B------:R-:W-:Y:S01]  /*bc60*/  @P6 IADD3 R109, R133, R111, RZ ;  /* 0x0000006f856d6210 */ /* 0x000fe20007ffe0ff */
[----:B------:R-:W-:Y:S01]  /*bc70*/  FFMA.FTZ R111, R4, c[0x0][0x2d0], -R140 ;  /* 0x0000b400046f7a23 */ /* 0x000fe2000001088c */
[----:B------:R-:W-:Y:S01]  /*bc80*/  @P6 IADD3 R132, P4, R226, R110, RZ ;  /* 0x0000006ee2846210 */ /* 0x000fe20007f9e0ff */
[----:B------:R1:W-:Y:S01]  /*bc90*/  MUFU.EX2 R215, R12 ;  /* 0x0000000c00d77308 */ /* 0x0003e20000000800 */
[----:B--2---:R-:W-:Y:S02]  /*bca0*/  FMUL.FTZ R68, R2, R68 ;  /* 0x0000004402447220 */ /* 0x004fe40000410000 */
[----:B------:R-:W-:Y:S01]  /*bcb0*/  @P6 LEA R134, P0, R132, c[0x0][0x1c8], 0x1 ;  /* 0x0000720084866a11 */ /* 0x000fe200078008ff */
[C---:B------:R-:W-:Y:S01]  /*bcc0*/  FMUL.FTZ R69, R2.reuse, R69 ;  /* 0x0000004502457220 */ /* 0x040fe20000410000 */
[----:B------:R-:W-:Y:S01]  /*bcd0*/  @P6 IADD3.X R4, R109, R229, RZ, P4, !PT ;  /* 0x000000e56d046210 */ /* 0x000fe200027fe4ff */
[----:B------:R-:W-:Y:S01]  /*bce0*/  FMUL.FTZ R72, R2, R72 ;  /* 0x0000004802487220 */ /* 0x000fe20000410000 */
[----:B------:R-:W-:Y:S01]  /*bcf0*/  @P6 IADD3 R128, P4, R128, R110, RZ ;  /* 0x0000006e80806210 */ /* 0x000fe20007f9e0ff */
[----:B------:R-:W-:Y:S01]  /*bd00*/  FMUL.FTZ R73, R2, R73 ;  /* 0x0000004902497220 */ /* 0x000fe20000410000 */
[----:B------:R-:W-:Y:S01]  /*bd10*/  @P6 LEA.HI.X R135, R132, c[0x0][0x1cc], R4, 0x1, P0 ;  /* 0x0000730084876a11 */ /* 0x000fe200000f0c04 */
[----:B------:R2:W-:Y:S01]  /*bd20*/  MUFU.EX2 R219, R111 ;  /* 0x0000006f00db7308 */ /* 0x0005e20000000800 */
[----:B------:R-:W-:Y:S01]  /*bd30*/  @P6 IADD3 R4, R131, R133, RZ ;  /* 0x0000008583046210 */ /* 0x000fe20007ffe0ff */
[C---:B------:R-:W-:Y:S01]  /*bd40*/  FMUL.FTZ R76, R2.reuse, R76 ;  /* 0x0000004c024c7220 */ /* 0x040fe20000410000 */
[----:B---3--:R-:W-:Y:S01]  /*bd50*/  @P6 IADD3.X R5, R109, R129, RZ, P4, !PT ;  /* 0x000000816d056210 */ /* 0x008fe200027fe4ff */
[----:B------:R-:W-:Y:S01]  /*bd60*/  FMUL.FTZ R77, R2, R77 ;  /* 0x0000004d024d7220 */ /* 0x000fe20000410000 */
[----:B------:R-:W-:Y:S01]  /*bd70*/  @P6 SHF.L.U64.HI R136, R130, 0x1, R4 ;  /* 0x0000000182886819 */ /* 0x000fe20000010204 */
[----:B------:R-:W-:Y:S01]  /*bd80*/  FMUL.FTZ R80, R2, R80 ;  /* 0x0000005002507220 */ /* 0x000fe20000410000 */
[----:B------:R-:W-:Y:S01]  /*bd90*/  @P6 SHF.L.U32 R133, R130, 0x1, RZ ;  /* 0x0000000182856819 */ /* 0x000fe200000006ff */
[C---:B------:R-:W-:Y:S02]  /*bda0*/  FMUL.FTZ R81, R2.reuse, R81 ;  /* 0x0000005102517220 */ /* 0x040fe40000410000 */
[----:B------:R-:W3:Y:S01]  /*bdb0*/  MUFU.EX2 R0, R0 ;  /* 0x0000000000007308 */ /* 0x000ee20000000800 */
[C---:B------:R-:W-:Y:S02]  /*bdc0*/  FMUL.FTZ R84, R2.reuse, R84 ;  /* 0x0000005402547220 */ /* 0x040fe40000410000 */
[----:B------:R-:W-:Y:S02]  /*bdd0*/  FMUL.FTZ R85, R2, R85 ;  /* 0x0000005502557220 */ /* 0x000fe40000410000 */
[--C-:B-1----:R-:W-:Y:S02]  /*bde0*/  FFMA.FTZ R12, R16, c[0x0][0x2d0], -R140.reuse ;  /* 0x0000b400100c7a23 */ /* 0x102fe4000001088c */
[C---:B------:R-:W-:Y:S02]  /*bdf0*/  FMUL.FTZ R88, R2.reuse, R88 ;  /* 0x0000005802587220 */ /* 0x040fe40000410000 */
[C---:B------:R-:W-:Y:S01]  /*be00*/  FMUL.FTZ R89, R2.reuse, R89 ;  /* 0x0000005902597220 */ /* 0x040fe20000410000 */
[----:B------:R-:W-:Y:S01]  /*be10*/  MUFU.EX2 R186, R12 ;  /* 0x0000000c00ba7308 */ /* 0x000fe20000000800 */
[C---:B------:R-:W-:Y:S02]  /*be20*/  FMUL.FTZ R92, R2.reuse, R92 ;  /* 0x0000005c025c7220 */ /* 0x040fe40000410000 */
[----:B------:R-:W-:Y:S01]  /*be30*/  FMUL.FTZ R93, R2, R93 ;  /* 0x0000005d025d7220 */ /* 0x000fe20000410000 */
[----:B--2---:R-:W-:Y:S01]  /*be40*/  @P6 IADD3 R111, P0, R226, 0x40, RZ ;  /* 0x00000040e26f6810 */ /* 0x004fe20007f1e0ff */
[C---:B------:R-:W-:Y:S02]  /*be50*/  FMUL.FTZ R96, R2.reuse, R96 ;  /* 0x0000006002607220 */ /* 0x040fe40000410000 */
[----:B------:R-:W-:Y:S01]  /*be60*/  FMUL.FTZ R97, R2, R97 ;  /* 0x0000006102617220 */ /* 0x000fe20000410000 */
[----:B------:R-:W-:Y:S01]  /*be70*/  @P6 IADD3 R131, P5, R111, R110, RZ ;  /* 0x0000006e6f836210 */ /* 0x000fe20007fbe0ff */
[----:B------:R-:W-:Y:S01]  /*be80*/  FFMA.FTZ R110, R8, c[0x0][0x2d0], -R140 ;  /* 0x0000b400086e7a23 */ /* 0x000fe2000001088c */
[----:B------:R-:W-:Y:S01]  /*be90*/  @P6 IADD3.X R4, RZ, R229, RZ, P0, !PT ;  /* 0x000000e5ff046210 */ /* 0x000fe200007fe4ff */
[----:B------:R-:W-:Y:S01]  /*bea0*/  FMUL.FTZ R100, R2, R100 ;  /* 0x0000006402647220 */ /* 0x000fe20000410000 */
[C---:B------:R-:W-:Y:S01]  /*beb0*/  @P6 IADD3 R132, P0, R128.reuse, R111, RZ ;  /* 0x0000006f80846210 */ /* 0x040fe20007f1e0ff */
[----:B------:R1:W2:Y:S01]  /*bec0*/  MUFU.EX2 R217, R110 ;  /* 0x0000006e00d97308 */ /* 0x0002a20000000800 */
[----:B------:R-:W-:Y:S01]  /*bed0*/  @P6 IADD3 R111, P4, R128, R226, RZ ;  /* 0x000000e2806f6210 */ /* 0x000fe20007f9e0ff */
[C---:B---3--:R-:W-:Y:S01]  /*bee0*/  FMUL.FTZ R70, R0.reuse, R70 ;  /* 0x0000004600467220 */ /* 0x048fe20000410000 */
[-C--:B------:R-:W-:Y:S01]  /*bef0*/  @P6 IADD3.X R8, R109, R4.reuse, RZ, P5, !PT ;  /* 0x000000046d086210 */ /* 0x080fe20002ffe4ff */
[----:B------:R-:W-:Y:S01]  /*bf00*/  FMUL.FTZ R109, R3, c[0x0][0x2d0] ;  /* 0x0000b400036d7a20 */ /* 0x000fe20000410000 */
[----:B------:R-:W-:Y:S01]  /*bf10*/  @P6 IADD3.X R4, R5, R4, RZ, P0, !PT ;  /* 0x0000000405046210 */ /* 0x000fe200007fe4ff */
[----:B------:R-:W-:Y:S01]  /*bf20*/  FMUL.FTZ R71, R0, R71 ;  /* 0x0000004700477220 */ /* 0x000fe20000410000 */
[----:B------:R-:W-:Y:S01]  /*bf30*/  @P6 LEA R128, P0, R111, c[0x0][0x1c8], 0x1 ;  /* 0x000072006f806a11 */ /* 0x000fe200078008ff */
[--C-:B------:R-:W-:Y:S01]  /*bf40*/  FFMA.FTZ R6, R6, c[0x0][0x2d0], -R109.reuse ;  /* 0x0000b40006067a23 */ /* 0x100fe2000001086d */
[----:B------:R-:W-:Y:S01]  /*bf50*/  @P6 IADD3.X R5, R5, R229, RZ, P4, !PT ;  /* 0x000000e505056210 */ /* 0x000fe200027fe4ff */
[----:B------:R-:W-:Y:S01]  /*bf60*/  FFMA.FTZ R7, R7, c[0x0][0x2d0], -R109 ;  /* 0x0000b40007077a23 */ /* 0x000fe2000001086d */
[----:B------:R-:W-:Y:S01]  /*bf70*/  @P6 LEA R130, P5, R131, c[0x0][0x1c8], 0x1 ;  /* 0x0000720083826a11 */ /* 0x000fe200078a08ff */
[----:B------:R3:W-:Y:S01]  /*bf80*/  MUFU.EX2 R147, R6 ;  /* 0x0000000600937308 */ /* 0x0007e20000000800 */
[----:B------:R-:W-:Y:S01]  /*bf90*/  @P6 LEA.HI.X R129, R111, c[0x0][0x1cc], R5, 0x1, P0 ;  /* 0x000073006f816a11 */ /* 0x000fe200000f0c05 */
[----:B------:R-:W-:Y:S01]  /*bfa0*/  FMUL.FTZ R74, R0, R74 ;  /* 0x0000004a004a7220 */ /* 0x000fe20000410000 */
[----:B------:R-:W-:Y:S01]  /*bfb0*/  @P6 ISETP.GE.AND P0, PT, R246, c[0x0][0x1d4], PT ;  /* 0x00007500f6006a0c */ /* 0x000fe20003f06270 */
[C---:B------:R-:W-:Y:S01]  /*bfc0*/  FMUL.FTZ R75, R0.reuse, R75 ;  /* 0x0000004b004b7220 */ /* 0x040fe20000410000 */
[----:B------:R-:W-:Y:S01]  /*bfd0*/  @P6 LEA.HI.X R131, R131, c[0x0][0x1cc], R8, 0x1, P5 ;  /* 0x0000730083836a11 */ /* 0x000fe200028f0c08 */
[C---:B------:R-:W-:Y:S02]  /*bfe0*/  FMUL.FTZ R78, R0.reuse, R78 ;  /* 0x0000004e004e7220 */ /* 0x040fe40000410000 */
[C---:B------:R-:W-:Y:S02]  /*bff0*/  FMUL.FTZ R79, R0.reuse, R79 ;  /* 0x0000004f004f7220 */ /* 0x040fe40000410000 */
[----:B------:R5:W4:Y:S01]  /*c000*/  MUFU.EX2 R148, R7 ;  /* 0x0000000700947308 */ /* 0x000b220000000800 */
[----:B------:R-:W-:Y:S01]  /*c010*/  FMUL.FTZ R82, R0, R82 ;  /* 0x0000005200527220 */ /* 0x000fe20000410000 */
[----:B-1----:R-:W-:Y:S01]  /*c020*/  @P6 LEA R110, P4, R132, c[0x0][0x1c8], 0x1 ;  /* 0x00007200846e6a11 */ /* 0x002fe200078808ff */
[----:B------:R-:W-:Y:S02]  /*c030*/  FMUL.FTZ R83, R0, R83 ;  /* 0x0000005300537220 */ /* 0x000fe40000410000 */
[----:B------:R-:W-:Y:S01]  /*c040*/  FFMA.FTZ R12, R17, c[0x0][0x2d0], -R140 ;  /* 0x0000b400110c7a23 */ /* 0x000fe2000001088c */
[----:B------:R-:W-:Y:S01]  /*c050*/  @P6 LEA.HI.X R111, R132, c[0x0][0x1cc], R4, 0x1, P4 ;  /* 0x00007300846f6a11 */ /* 0x000fe200020f0c04 */
[C---:B------:R-:W-:Y:S01]  /*c060*/  FMUL.FTZ R86, R0.reuse, R86 ;  /* 0x0000005600567220 */ /* 0x040fe20000410000 */
[C---:B------:R-:W-:Y:S01]  /*c070*/  @P6 IADD3 R8, P4, R133.reuse, c[0x0][0x1c8], RZ ;  /* 0x0000720085086a10 */ /* 0x040fe20007f9e0ff */
[----:B------:R-:W-:Y:S01]  /*c080*/  FMUL.FTZ R87, R0, R87 ;  /* 0x0000005700577220 */ /* 0x000fe20000410000 */
[----:B------:R-:W-:Y:S01]  /*c090*/  @P6 IADD3 R4, P5, R133, 0x80, RZ ;  /* 0x0000008085046810 */ /* 0x000fe20007fbe0ff */
[----:B------:R1:W1:Y:S01]  /*c0a0*/  MUFU.EX2 R185, R12 ;  /* 0x0000000c00b97308 */ /* 0x0002620000000800 */
[----:B------:R-:W-:Y:S01]  /*c0b0*/  @P6 IADD3.X R9, R136, c[0x0][0x1cc], RZ, P4, !PT ;  /* 0x0000730088096a10 */ /* 0x000fe200027fe4ff */
[----:B------:R-:W-:Y:S01]  /*c0c0*/  FMUL.FTZ R90, R0, R90 ;  /* 0x0000005a005a7220 */ /* 0x000fe20000410000 */
[----:B------:R-:W-:Y:S01]  /*c0d0*/  @P6 IADD3 R4, P4, R4, c[0x0][0x1c8], RZ ;  /* 0x0000720004046a10 */ /* 0x000fe20007f9e0ff */
[----:B---3--:R-:W-:Y:S01]  /*c0e0*/  FMUL.FTZ R6, R0, R114 ;  /* 0x0000007200067220 */ /* 0x008fe20000410000 */
[----:B--2---:R-:W-:Y:S01]  /*c0f0*/  F2FP.PACK_AB R114, R216, R217 ;  /* 0x000000d9d872723e */ /* 0x004fe200000000ff */
[----:B------:R2:W-:Y:S01]  /*c100*/  @P6 LDGSTS.E.BYPASS.LTC128B.128 [R213+0x8100], [R8.64], !P0 ;  /* 0x0810000008d56fae */ /* 0x0005e2000c101d48 */
[----:B------:R-:W-:Y:S01]  /*c110*/  @P6 IADD3.X R5, RZ, c[0x0][0x1cc], R136, P4, P5 ;  /* 0x00007300ff056a10 */ /* 0x000fe200027ea488 */
[C---:B------:R-:W-:Y:S02]  /*c120*/  FMUL.FTZ R91, R0.reuse, R91 ;  /* 0x0000005b005b7220 */ /* 0x040fe40000410000 */
[C---:B------:R-:W-:Y:S01]  /*c130*/  FMUL.FTZ R94, R0.reuse, R94 ;  /* 0x0000005e005e7220 */ /* 0x040fe20000410000 */
[----:B------:R-:W-:Y:S01]  /*c140*/  MUFU.EX2 R187, R13 ;  /* 0x0000000d00bb7308 */ /* 0x000fe20000000800 */
[C---:B------:R-:W-:Y:S02]  /*c150*/  FMUL.FTZ R95, R0.reuse, R95 ;  /* 0x0000005f005f7220 */ /* 0x040fe40000410000 */
[----:B------:R3:W-:Y:S01]  /*c160*/  @P6 LDGSTS.E.BYPASS.LTC128B.128 [R213+0xb100], [R4.64], !P3 ;  /* 0x0b10000004d56fae */ /* 0x0007e2000d901d48 */
[C---:B-----5:R-:W-:Y:S02]  /*c170*/  FMUL.FTZ R7, R0.reuse, R115 ;  /* 0x0000007300077220 */ /* 0x060fe40000410000 */
[C---:B------:R-:W-:Y:S02]  /*c180*/  FMUL.FTZ R98, R0.reuse, R98 ;  /* 0x0000006200627220 */ /* 0x040fe40000410000 */
[----:B------:R-:W-:Y:S02]  /*c190*/  FMUL.FTZ R99, R0, R99 ;  /* 0x0000006300637220 */ /* 0x000fe40000410000 */
[----:B------:R-:W-:Y:S01]  /*c1a0*/  FMUL.FTZ R101, R2, R101 ;  /* 0x0000006502657220 */ /* 0x000fe20000410000 */
[----:B------:R5:W-:Y:S01]  /*c1b0*/  @P6 LDGSTS.E.BYPASS.LTC128B.128 [R213+0x9100], [R134.64], !P0 ;  /* 0x0910000086d56fae */ /* 0x000be2000c101d48 */
[----:B------:R-:W-:Y:S01]  /*c1c0*/  FMUL.FTZ R102, R0, R102 ;  /* 0x0000006600667220 */ /* 0x000fe20000410000 */
[----:B------:R-:W-:Y:S01]  /*c1d0*/  MUFU.EX2 R184, R21 ;  /* 0x0000001500b87308 */ /* 0x000fe20000000800 */
[--C-:B-1----:R-:W-:Y:S02]  /*c1e0*/  FFMA.FTZ R12, R18, c[0x0][0x2d0], -R109.reuse ;  /* 0x0000b400120c7a23 */ /* 0x102fe4000001086d */
[----:B------:R-:W-:Y:S02]  /*c1f0*/  FMUL.FTZ R103, R0, R103 ;  /* 0x0000006700677220 */ /* 0x000fe40000410000 */
[C---:B------:R-:W-:Y:S01]  /*c200*/  FMUL.FTZ R104, R2.reuse, R104 ;  /* 0x0000006802687220 */ /* 0x040fe20000410000 */
[----:B------:R1:W-:Y:S01]  /*c210*/  @P6 LDGSTS.E.BYPASS.LTC128B.128 [R213+0xc100], [R130.64], !P3 ;  /* 0x0c10000082d56fae */ /* 0x0003e2000d901d48 */
[C---:B------:R-:W-:Y:S02]  /*c220*/  FMUL.FTZ R105, R2.reuse, R105 ;  /* 0x0000006902697220 */ /* 0x040fe40000410000 */
[C---:B--2---:R-:W-:Y:S01]  /*c230*/  FMUL.FTZ R8, R2.reuse, R116 ;  /* 0x0000007402087220 */ /* 0x044fe20000410000 */
[----:B------:R2:W-:Y:S01]  /*c240*/  MUFU.EX2 R142, R12 ;  /* 0x0000000c008e7308 */ /* 0x0005e20000000800 */
[----:B------:R-:W-:Y:S02]  /*c250*/  FMUL.FTZ R9, R2, R117 ;  /* 0x0000007502097220 */ /* 0x000fe40000410000 */
[C---:B------:R-:W-:Y:S01]  /*c260*/  FMUL.FTZ R106, R0.reuse, R106 ;  /* 0x0000006a006a7220 */ /* 0x040fe20000410000 */
[----:B------:R1:W-:Y:S01]  /*c270*/  @P6 LDGSTS.E.BYPASS.LTC128B.128 [R213+0xa100], [R128.64], !P0 ;  /* 0x0a10000080d56fae */ /* 0x0003e2000c101d48 */
[----:B------:R-:W-:Y:S01]  /*c280*/  FMUL.FTZ R107, R0, R107 ;  /* 0x0000006b006b7220 */ /* 0x000fe20000410000 */
[----:B------:R-:W-:Y:S01]  /*c290*/  ISETP.GT.AND P0, PT, R214, R220, PT ;  /* 0x000000dcd600720c */ /* 0x000fe20003f04270 */
[--C-:B---3--:R-:W-:Y:S01]  /*c2a0*/  FFMA.FTZ R4, R10, c[0x0][0x2d0], -R109.reuse ;  /* 0x0000b4000a047a23 */ /* 0x108fe2000001086d */
[----:B------:R-:W-:Y:S01]  /*c2b0*/  MOV R214, R212 ;  /* 0x000000d400d67202 */ /* 0x000fe20000000f00 */
[----:B------:R-:W-:Y:S01]  /*c2c0*/  FMUL.FTZ R5, R2, R113 ;  /* 0x0000007102057220 */ /* 0x000fe20000410000 */
[----:B----4-:R-:W-:Y:S01]  /*c2d0*/  F2FP.PACK_AB R113, R148, R147 ;  /* 0x000000939471723e */ /* 0x010fe200000000ff */
[----:B------:R3:W-:Y:S01]  /*c2e0*/  MUFU.EX2 R146, R4 ;  /* 0x0000000400927308 */ /* 0x0007e20000000800 */
[----:B------:R4:W-:Y:S01]  /*c2f0*/  @P6 LDGSTS.E.BYPASS.LTC128B.128 [R213+0xd100], [R110.64], !P3 ;  /* 0x0d1000006ed56fae */ /* 0x0009e2000d901d48 */
[----:B------:R-:W-:Y:S02]  /*c300*/  FMUL.FTZ R10, R0, R118 ;  /* 0x00000076000a7220 */ /* 0x000fe40000410000 */
[C---:B------:R-:W-:Y:S02]  /*c310*/  FMUL.FTZ R52, R2.reuse, R52 ;  /* 0x0000003402347220 */ /* 0x040fe40000410000 */
[----:B------:R-:W-:Y:S02]  /*c320*/  FMUL.FTZ R53, R2, R53 ;  /* 0x0000003502357220 */ /* 0x000fe40000410000 */
[C---:B------:R-:W-:Y:S01]  /*c330*/  FMUL.FTZ R54, R0.reuse, R54 ;  /* 0x0000003600367220 */ /* 0x040fe20000410000 */
[----:B-----5:R-:W-:Y:S01]  /*c340*/  LDSM.16.MT88.4 R132, [R192] ;  /* 0x00000000c084783b */ /* 0x020fe20000004200 */
[----:B------:R-:W-:Y:S01]  /*c350*/  FMUL.FTZ R55, R0, R55 ;  /* 0x0000003700377220 */ /* 0x000fe20000410000 */
[----:B------:R-:W-:Y:S01]  /*c360*/  MUFU.EX2 R159, R29 ;  /* 0x0000001d009f7308 */ /* 0x000fe20000000800 */
[--C-:B------:R-:W-:Y:S02]  /*c370*/  FFMA.FTZ R14, R14, c[0x0][0x2d0], -R109.reuse ;  /* 0x0000b4000e0e7a23 */ /* 0x100fe4000001086d */
[--C-:B--2---:R-:W-:Y:S02]  /*c380*/  FFMA.FTZ R12, R19, c[0x0][0x2d0], -R109.reuse ;  /* 0x0000b400130c7a23 */ /* 0x104fe4000001086d */
[--C-:B------:R-:W-:Y:S01]  /*c390*/  FFMA.FTZ R15, R15, c[0x0][0x2d0], -R109.reuse ;  /* 0x0000b4000f0f7a23 */ /* 0x100fe2000001086d */
[----:B------:R-:W-:Y:S01]  /*c3a0*/  LDSM.16.MT88.4 R136, [R191] ;  /* 0x00000000bf88783b */ /* 0x000fe20000004200 */
[C---:B------:R-:W-:Y:S02]  /*c3b0*/  FMUL.FTZ R56, R2.reuse, R56 ;  /* 0x0000003802387220 */ /* 0x040fe40000410000 */
[----:B------:R-:W-:Y:S01]  /*c3c0*/  FMUL.FTZ R57, R2, R57 ;  /* 0x0000003902397220 */ /* 0x000fe20000410000 */
[----:B------:R2:W-:Y:S01]  /*c3d0*/  MUFU.EX2 R144, R14 ;  /* 0x0000000e00907308 */ /* 0x0005e20000000800 */
[C---:B------:R-:W-:Y:S02]  /*c3e0*/  FMUL.FTZ R58, R0.reuse, R58 ;  /* 0x0000003a003a7220 */ /* 0x040fe40000410000 */
[--C-:B---3--:R-:W-:Y:S01]  /*c3f0*/  FFMA.FTZ R4, R11, c[0x0][0x2d0], -R109.reuse ;  /* 0x0000b4000b047a23 */ /* 0x108fe2000001086d */
[----:B-1----:R-:W1:Y:S01]  /*c400*/  LDSM.16.MT88.4 R128, [R188] ;  /* 0x00000000bc80783b */ /* 0x002e620000004200 */
[C---:B------:R-:W-:Y:S02]  /*c410*/  FMUL.FTZ R11, R0.reuse, R119 ;  /* 0x00000077000b7220 */ /* 0x040fe40000410000 */
[----:B------:R-:W-:Y:S02]  /*c420*/  FMUL.FTZ R59, R0, R59 ;  /* 0x0000003b003b7220 */ /* 0x000fe40000410000 */
[C---:B------:R-:W-:Y:S01]  /*c430*/  FMUL.FTZ R60, R2.reuse, R60 ;  /* 0x0000003c023c7220 */ /* 0x040fe20000410000 */
[----:B------:R-:W3:Y:S01]  /*c440*/  MUFU.EX2 R145, R4 ;  /* 0x0000000400917308 */ /* 0x000ee20000000800 */
[----:B------:R-:W-:Y:S01]  /*c450*/  FMUL.FTZ R61, R2, R61 ;  /* 0x0000003d023d7220 */ /* 0x000fe20000410000 */
[----:B------:R-:W5:Y:S01]  /*c460*/  LDSM.16.MT88.4 R116, [R207] ;  /* 0x00000000cf74783b */ /* 0x000f620000004200 */
[C---:B------:R-:W-:Y:S02]  /*c470*/  FMUL.FTZ R62, R0.reuse, R62 ;  /* 0x0000003e003e7220 */ /* 0x040fe40000410000 */
[----:B------:R-:W-:Y:S02]  /*c480*/  FMUL.FTZ R63, R0, R63 ;  /* 0x0000003f003f7220 */ /* 0x000fe40000410000 */
[C---:B------:R-:W-:Y:S02]  /*c490*/  FMUL.FTZ R64, R2.reuse, R64 ;  /* 0x0000004002407220 */ /* 0x040fe40000410000 */
[----:B------:R-:W-:Y:S01]  /*c4a0*/  FMUL.FTZ R65, R2, R65 ;  /* 0x0000004102417220 */ /* 0x000fe20000410000 */
[----:B------:R-:W1:Y:S01]  /*c4b0*/  MUFU.EX2 R143, R15 ;  /* 0x0000000f008f7308 */ /* 0x000e620000000800 */
[----:B------:R-:W-:Y:S01]  /*c4c0*/  LDSM.16.MT88.4 R16, [R192+0x800] ;  /* 0x00080000c010783b */ /* 0x000fe20000004200 */
[C---:B------:R-:W-:Y:S02]  /*c4d0*/  FMUL.FTZ R66, R0.reuse, R66 ;  /* 0x0000004200427220 */ /* 0x040fe40000410000 */
[----:B------:R-:W-:Y:S01]  /*c4e0*/  FMUL.FTZ R67, R0, R67 ;  /* 0x0000004300437220 */ /* 0x000fe20000410000 */
[----:B--2---:R-:W-:Y:S01]  /*c4f0*/  F2FP.PACK_AB R14, R185, R186 ;  /* 0x000000bab90e723e */ /* 0x004fe200000000ff */
[--C-:B------:R-:W-:Y:S02]  /*c500*/  FFMA.FTZ R22, R22, c[0x0][0x2d0], -R109.reuse ;  /* 0x0000b40016167a23 */ /* 0x100fe4000001086d */
[--C-:B------:R-:W-:Y:S01]  /*c510*/  FFMA.FTZ R23, R23, c[0x0][0x2d0], -R109.reuse ;  /* 0x0000b40017177a23 */ /* 0x100fe2000001086d */
[----:B------:R-:W0:Y:S01]  /*c520*/  LDGDEPBAR ;  /* 0x00000000000079af */ /* 0x000e220000000000 */
[----:B------:R2:W2:Y:S01]  /*c530*/  MUFU.EX2 R141, R12 ;  /* 0x0000000c008d7308 */ /* 0x0004a20000000800 */
[--C-:B------:R-:W-:Y:S02]  /*c540*/  FFMA.FTZ R31, R31, c[0x0][0x2d0], -R109.reuse ;  /* 0x0000b4001f1f7a23 */ /* 0x100fe4000001086d */
[----:B------:R-:W-:Y:S01]  /*c550*/  FFMA.FTZ R35, R35, c[0x0][0x2d0], -R109 ;  /* 0x0000b40023237a23 */ /* 0x000fe2000001086d */
[----:B---3--:R-:W-:Y:S01]  /*c560*/  F2FP.PACK_AB R115, R145, R146 ;  /* 0x000000929173723e */ /* 0x008fe200000000ff */
[----:B------:R-:W-:Y:S01]  /*c570*/  FMUL.FTZ R4, R2, R112 ;  /* 0x0000007002047220 */ /* 0x000fe20000410000 */
[----:B------:R-:W-:Y:S01]  /*c580*/  F2FP.PACK_AB R112, R218, R219 ;  /* 0x000000dbda70723e */ /* 0x000fe200000000ff */
[----:B------:R-:W-:Y:S02]  /*c590*/  FFMA.FTZ R2, R2, R222, R219 ;  /* 0x000000de02027223 */ /* 0x000fe400000100db */
[----:B------:R-:W-:Y:S02]  /*c5a0*/  FFMA.FTZ R0, R0, R221, R147 ;  /* 0x000000dd00007223 */ /* 0x000fe40000010093 */
[----:B------:R-:W-:Y:S02]  /*c5b0*/  FADD.FTZ R2, R218, R2 ;  /* 0x00000002da027221 */ /* 0x000fe40000010000 */
[----:B------:R-:W-:Y:S01]  /*c5c0*/  FADD.FTZ R0, R148, R0 ;  /* 0x0000000094007221 */ /* 0x000fe20000010000 */
[C---:B-1----:R-:W-:Y:S05]  /*c5d0*/  HMMA.16816.F32 R4, R112.reuse, R128, R4 ;  /* 0x000000807004723c */ /* 0x042fea0000001804 */
[----:B------:R-:W-:Y:S01]  /*c5e0*/  F2FP.PACK_AB R13, R143, R144 ;  /* 0x000000908f0d723e */ /* 0x000fe200000000ff */
[----:B------:R-:W-:Y:S02]  /*c5f0*/  FADD.FTZ R2, R217, R2 ;  /* 0x00000002d9027221 */ /* 0x000fe40000010000 */
[C---:B------:R-:W-:Y:S01]  /*c600*/  HMMA.16816.F32 R8, R112.reuse, R130, R8 ;  /* 0x000000827008723c */ /* 0x040fe20000001808 */
[----:B------:R-:W1:Y:S03]  /*c610*/  LDSM.16.MT88.4 R128, [R188+0x3000] ;  /* 0x00300000bc80783b */ /* 0x000e660000004200 */
[----:B--2---:R-:W-:Y:S01]  /*c620*/  F2FP.PACK_AB R12, R187, R215 ;  /* 0x000000d7bb0c723e */ /* 0x004fe200000000ff */
[----:B------:R-:W-:Y:S01]  /*c630*/  FADD.FTZ R2, R216, R2 ;  /* 0x00000002d8027221 */ /* 0x000fe20000010000 */
[----:B------:R-:W-:Y:S01]  /*c640*/  F2FP.PACK_AB R15, R141, R142 ;  /* 0x0000008e8d0f723e */ /* 0x000fe200000000ff */
[----:B------:R-:W-:Y:S01]  /*c650*/  FADD.FTZ R0, R146, R0 ;  /* 0x0000000092007221 */ /* 0x000fe20000010000 */
        /* <DEDUP_REMOVED lines=10> */
[C---:B------:R-:W-:Y:S01]  /*c700*/  HMMA.16816.F32 R80, R112.reuse, R138, R80 ;  /* 0x0000008a7050723c */ /* 0x040fe20000001850 */
[----:B------:R-:W3:Y:S03]  /*c710*/  MUFU.EX2 R138, R22 ;  /* 0x00000016008a7308 */ /* 0x000ee60000000800 */
[----:B------:R-:W-:Y:S02]  /*c720*/  FADD.FTZ R2, R185, R2 ;  /* 0x00000002b9027221 */ /* 0x000fe40000010000 */
[----:B------:R-:W-:Y:S02]  /*c730*/  FADD.FTZ R0, R142, R0 ;  /* 0x000000008e007221 */ /* 0x000fe40000010000 */
[C---:B-----5:R-:W-:Y:S03]  /*c740*/  HMMA.16816.F32 R84, R112.reuse, R116, R84 ;  /* 0x000000747054723c */ /* 0x060fe60000001854 */
[----:B------:R-:W5:Y:S01]  /*c750*/  MUFU.EX2 R139, R23 ;  /* 0x00000017008b7308 */ /* 0x000f620000000800 */
[----:B------:R-:W-:Y:S04]  /*c760*/  FADD.FTZ R0, R141, R0 ;  /* 0x000000008d007221 */ /* 0x000fe80000010000 */
[C---:B------:R-:W-:Y:S01]  /*c770*/  HMMA.16816.F32 R88, R112.reuse, R118, R88 ;  /* 0x000000767058723c */ /* 0x040fe20000001858 */
[----:B------:R-:W4:Y:S07]  /*c780*/  LDSM.16.MT88.4 R116, [R191+0x3000] ;  /* 0x00300000bf74783b */ /* 0x000f2e0000004200 */
[C---:B-1----:R-:W-:Y:S04]  /*c790*/  HMMA.16816.F32 R92, R112.reuse, R128, R92 ;  /* 0x00000080705c723c */ /* 0x042fe8000000185c */
[----:B---3--:R-:W-:Y:S04]  /*c7a0*/  FADD.FTZ R0, R138, R0 ;  /* 0x000000008a007221 */ /* 0x008fe80000010000 */
[C---:B------:R-:W-:Y:S01]  /*c7b0*/  HMMA.16816.F32 R96, R112.reuse, R130, R96 ;  /* 0x000000827060723c */ /* 0x040fe20000001860 */
[----:B------:R-:W1:Y:S03]  /*c7c0*/  LDSM.16.MT88.4 R128, [R194+0x3000] ;  /* 0x00300000c280783b */ /* 0x000e660000004200 */
[----:B-----5:R-:W-:Y:S04]  /*c7d0*/  FADD.FTZ R0, R139, R0 ;  /* 0x000000008b007221 */ /* 0x020fe80000010000 */
[C---:B--2---:R-:W-:Y:S08]  /*c7e0*/  HMMA.16816.F32 R100, R112.reuse, R132, R100 ;  /* 0x000000847064723c */ /* 0x044ff00000001864 */
[C---:B------:R-:W-:Y:S01]  /*c7f0*/  HMMA.16816.F32 R104, R112.reuse, R134, R104 ;  /* 0x000000867068723c */ /* 0x040fe20000001868 */
[----:B------:R-:W2:Y:S07]  /*c800*/  LDSM.16.MT88.4 R132, [R188+0x800] ;  /* 0x00080000bc84783b */ /* 0x000eae0000004200 */
[C---:B----4-:R-:W-:Y:S08]  /*c810*/  HMMA.16816.F32 R52, R112.reuse, R116, R52 ;  /* 0x000000747034723c */ /* 0x050ff00000001834 */
[C---:B------:R-:W-:Y:S01]  /*c820*/  HMMA.16816.F32 R56, R112.reuse, R118, R56 ;  /* 0x000000767038723c */ /* 0x040fe20000001838 */
[----:B------:R-:W3:Y:S07]  /*c830*/  LDSM.16.MT88.4 R116, [R191+0x800] ;  /* 0x00080000bf74783b */ /* 0x000eee0000004200 */
[C---:B-1----:R-:W-:Y:S08]  /*c840*/  HMMA.16816.F32 R60, R112.reuse, R128, R60 ;  /* 0x00000080703c723c */ /* 0x042ff0000000183c */
[----:B------:R-:W-:Y:S01]  /*c850*/  HMMA.16816.F32 R64, R112, R130, R64 ;  /* 0x000000827040723c */ /* 0x000fe20000001840 */
[----:B------:R-:W1:Y:S07]  /*c860*/  LDSM.16.MT88.4 R112, [R194+0x800] ;  /* 0x00080000c270783b */ /* 0x000e6e0000004200 */
[C---:B--2---:R-:W-:Y:S01]  /*c870*/  HMMA.16816.F32 R4, R12.reuse, R132, R4 ;  /* 0x000000840c04723c */ /* 0x044fe20000001804 */
[----:B------:R-:W2:Y:S01]  /*c880*/  LDSM.16.MT88.4 R128, [R188+0x3800] ;  /* 0x00380000bc80783b */ /* 0x000ea20000004200 */
[----:B------:R-:W-:Y:S06]  /*c890*/  MUFU.EX2 R132, R35 ;  /* 0x0000002300847308 */ /* 0x000fec0000000800 */
[C---:B------:R-:W-:Y:S04]  /*c8a0*/  HMMA.16816.F32 R8, R12.reuse, R134, R8 ;  /* 0x000000860c08723c */ /* 0x040fe80000001808 */
[----:B------:R-:W-:Y:S04]  /*c8b0*/  MUFU.EX2 R134, R31 ;  /* 0x0000001f00867308 */ /* 0x000fe80000000800 */
[C---:B------:R-:W-:Y:S07]  /*c8c0*/  HMMA.16816.F32 R68, R12.reuse, R16, R68 ;  /* 0x000000100c44723c */ /* 0x040fee0000001844 */
[--C-:B------:R-:W-:Y:S01]  /*c8d0*/  FFMA.FTZ R16, R20, c[0x0][0x2d0], -R140.reuse ;  /* 0x0000b40014107a23 */ /* 0x100fe2000001088c */
[C---:B------:R-:W-:Y:S03]  /*c8e0*/  HMMA.16816.F32 R72, R12.reuse, R18, R72 ;  /* 0x000000120c48723c */ /* 0x040fe60000001848 */
[----:B------:R4:W5:Y:S01]  /*c8f0*/  MUFU.EX2 R163, R16 ;  /* 0x0000001000a37308 */ /* 0x0009620000000800 */
[--C-:B------:R-:W-:Y:S02]  /*c900*/  FFMA.FTZ R20, R24, c[0x0][0x2d0], -R140.reuse ;  /* 0x0000b40018147a23 */ /* 0x100fe4000001088c */
[----:B------:R-:W-:Y:S02]  /*c910*/  FFMA.FTZ R24, R28, c[0x0][0x2d0], -R140 ;  /* 0x0000b4001c187a23 */ /* 0x000fe4000001088c */
[C---:B---3--:R-:W-:Y:S05]  /*c920*/  HMMA.16816.F32 R76, R12.reuse, R116, R76 ;  /* 0x000000740c4c723c */ /* 0x048fea000000184c */
[----:B------:R3:W2:Y:S03]  /*c930*/  MUFU.EX2 R162, R20 ;  /* 0x0000001400a27308 */ /* 0x0006a60000000800 */
[C---:B------:R-:W-:Y:S01]  /*c940*/  HMMA.16816.F32 R80, R12.reuse, R118, R80 ;  /* 0x000000760c50723c */ /* 0x040fe20000001850 */
[----:B------:R-:W-:Y:S06]  /*c950*/  LDSM.16.MT88.4 R116, [R191+0x3800] ;  /* 0x00380000bf74783b */ /* 0x000fec0000004200 */
[----:B------:R-:W-:Y:S01]  /*c960*/  MUFU.EX2 R160, R24 ;  /* 0x0000001800a07308 */ /* 0x000fe20000000800 */
[C---:B-1----:R-:W-:Y:S01]  /*c970*/  HMMA.16816.F32 R84, R12.reuse, R112, R84 ;  /* 0x000000700c54723c */ /* 0x042fe20000001854 */
[----:B----4-:R-:W1:Y:S03]  /*c980*/  LDSM.16.MT88.4 R16, [R192+0x3800] ;  /* 0x00380000c010783b */ /* 0x010e660000004200 */
[----:B-----5:R-:W-:Y:S04]  /*c990*/  FADD.FTZ R2, R163, R2 ;  /* 0x00000002a3027221 */ /* 0x020fe80000010000 */
[C---:B------:R-:W-:Y:S01]  /*c9a0*/  HMMA.16816.F32 R88, R12.reuse, R114, R88 ;  /* 0x000000720c58723c */ /* 0x040fe20000001858 */
[----:B------:R-:W4:Y:S03]  /*c9b0*/  LDSM.16.MT88.4 R112, [R194+0x3800] ;  /* 0x00380000c270783b */ /* 0x000f260000004200 */
[----:B------:R-:W-:Y:S02]  /*c9c0*/  FADD.FTZ R2, R184, R2 ;  /* 0x00000002b8027221 */ /* 0x000fe40000010000 */
[----:B---3--:R-:W-:Y:S02]  /*c9d0*/  FFMA.FTZ R20, R25, c[0x0][0x2d0], -R140 ;  /* 0x0000b40019147a23 */ /* 0x008fe4000001088c */
[C---:B--2---:R-:W-:Y:S02]  /*c9e0*/  HMMA.16816.F32 R92, R12.reuse, R128, R92 ;  /* 0x000000800c5c723c */ /* 0x044fe4000000185c */
[----:B------:R2:W3:Y:S02]  /*c9f0*/  MUFU.EX2 R161, R20 ;  /* 0x0000001400a17308 */ /* 0x0004e40000000800 */
[----:B------:R-:W-:Y:S04]  /*ca00*/  FADD.FTZ R2, R162, R2 ;  /* 0x00000002a2027221 */ /* 0x000fe80000010000 */
[C---:B------:R-:W-:Y:S01]  /*ca10*/  HMMA.16816.F32 R96, R12.reuse, R130, R96 ;  /* 0x000000820c60723c */ /* 0x040fe20000001860 */
[----:B------:R-:W-:Y:S03]  /*ca20*/  LDSM.16.MT88.4 R128, [R191+0x4000] ;  /* 0x00400000bf80783b */ /* 0x000fe60000004200 */
[--C-:B--2---:R-:W-:Y:S04]  /*ca30*/  FFMA.FTZ R20, R26, c[0x0][0x2d0], -R109.reuse ;  /* 0x0000b4001a147a23 */ /* 0x104fe8000001086d */
[C---:B-1----:R-:W-:Y:S01]  /*ca40*/  HMMA.16816.F32 R100, R12.reuse, R16, R100 ;  /* 0x000000100c64723c */ /* 0x042fe20000001864 */
[----:B------:R-:W1:Y:S03]  /*ca50*/  MUFU.EX2 R137, R20 ;  /* 0x0000001400897308 */ /* 0x000e660000000800 */
[----:B---3--:R-:W-:Y:S03]  /*ca60*/  FADD.FTZ R2, R161, R2 ;  /* 0x00000002a1027221 */ /* 0x008fe60000010000 */
[--C-:B------:R-:W-:Y:S01]  /*ca70*/  FFMA.FTZ R16, R27, c[0x0][0x2d0], -R109.reuse ;  /* 0x0000b4001b107a23 */ /* 0x100fe2000001086d */
[C---:B------:R-:W-:Y:S01]  /*ca80*/  HMMA.16816.F32 R104, R12.reuse, R18, R104 ;  /* 0x000000120c68723c */ /* 0x040fe20000001868 */
[----:B------:R-:W-:Y:S03]  /*ca90*/  LDSM.16.MT88.4 R24, [R191+0x1000] ;  /* 0x00100000bf18783b */ /* 0x000fe60000004200 */
[----:B------:R-:W-:Y:S01]  /*caa0*/  FADD.FTZ R2, R160, R2 ;  /* 0x00000002a0027221 */ /* 0x000fe20000010000 */
[----:B------:R-:W2:Y:S03]  /*cab0*/  MUFU.EX2 R136, R16 ;  /* 0x0000001000887308 */ /* 0x000ea60000000800 */
[C---:B------:R-:W-:Y:S04]  /*cac0*/  HMMA.16816.F32 R52, R12.reuse, R116, R52 ;  /* 0x000000740c34723c */ /* 0x040fe80000001834 */
[----:B------:R-:W-:Y:S04]  /*cad0*/  FADD.FTZ R2, R159, R2 ;  /* 0x000000029f027221 */ /* 0x000fe80000010000 */
[C---:B------:R-:W-:Y:S01]  /*cae0*/  HMMA.16816.F32 R56, R12.reuse, R118, R56 ;  /* 0x000000760c38723c */ /* 0x040fe20000001838 */
[----:B------:R-:W-:Y:S03]  /*caf0*/  LDSM.16.MT88.4 R116, [R192+0x4000] ;  /* 0x00400000c074783b */ /* 0x000fe60000004200 */
[----:B-1----:R-:W-:Y:S04]  /*cb00*/  FADD.FTZ R0, R137, R0 ;  /* 0x0000000089007221 */ /* 0x002fe80000010000 */
[C---:B----4-:R-:W-:Y:S01]  /*cb10*/  HMMA.16816.F32 R60, R12.reuse, R112, R60 ;  /* 0x000000700c3c723c */ /* 0x050fe2000000183c */
[----:B------:R-:W1:Y:S03]  /*cb20*/  LDSM.16.MT88.4 R20, [R188+0x1000] ;  /* 0x00100000bc14783b */ /* 0x000e660000004200 */
[----:B--2---:R-:W-:Y:S04]  /*cb30*/  FADD.FTZ R0, R136, R0 ;  /* 0x0000000088007221 */ /* 0x004fe80000010000 */
[----:B------:R-:W-:Y:S01]  /*cb40*/  HMMA.16816.F32 R64, R12, R114, R64 ;  /* 0x000000720c40723c */ /* 0x000fe20000001840 */
[----:B------:R-:W2:Y:S06]  /*cb50*/  LDSM.16.MT88.4 R16, [R192+0x1000] ;  /* 0x00100000c010783b */ /* 0x000eac0000004200 */
[----:B------:R-:W-:Y:S02]  /*cb60*/  F2FP.PACK_AB R12, R184, R163 ;  /* 0x000000a3b80c723e */ /* 0x000fe400000000ff */
[----:B------:R-:W-:Y:S01]  /*cb70*/  F2FP.PACK_AB R14, R161, R162 ;  /* 0x000000a2a10e723e */ /* 0x000fe200000000ff */
[----:B------:R-:W3:Y:S02]  /*cb80*/  LDSM.16.MT88.4 R112, [R194+0x1000] ;  /* 0x00100000c270783b */ /* 0x000ee40000004200 */
[----:B------:R-:W-:Y:S02]  /*cb90*/  F2FP.PACK_AB R13, R139, R138 ;  /* 0x0000008a8b0d723e */ /* 0x000fe400000000ff */
[----:B------:R-:W-:Y:S07]  /*cba0*/  F2FP.PACK_AB R15, R136, R137 ;  /* 0x00000089880f723e */ /* 0x000fee00000000ff */
[C---:B-1----:R-:W-:Y:S07]  /*cbb0*/  HMMA.16816.F32 R4, R12.reuse, R20, R4 ;  /* 0x000000140c04723c */ /* 0x042fee0000001804 */
[--C-:B------:R-:W-:Y:S01]  /*cbc0*/  FFMA.FTZ R20, R32, c[0x0][0x2d0], -R140.reuse ;  /* 0x0000b40020147a23 */ /* 0x100fe2000001088c */
[C---:B------:R-:W-:Y:S03]  /*cbd0*/  HMMA.16816.F32 R8, R12.reuse, R22, R8 ;  /* 0x000000160c08723c */ /* 0x040fe60000001808 */
[----:B------:R1:W4:Y:S05]  /*cbe0*/  MUFU.EX2 R158, R20 ;  /* 0x00000014009e7308 */ /* 0x00032a0000000800 */
[C---:B--2---:R-:W-:Y:S07]  /*cbf0*/  HMMA.16816.F32 R68, R12.reuse, R16, R68 ;  /* 0x000000100c44723c */ /* 0x044fee0000001844 */
[--C-:B------:R-:W-:Y:S01]  /*cc00*/  FFMA.FTZ R16, R30, c[0x0][0x2d0], -R109.reuse ;  /* 0x0000b4001e107a23 */ /* 0x100fe2000001086d */
[C---:B------:R-:W-:Y:S01]  /*cc10*/  HMMA.16816.F32 R72, R12.reuse, R18, R72 ;  /* 0x000000120c48723c */ /* 0x040fe20000001848 */
[----:B------:R-:W-:Y:S02]  /*cc20*/  LDSM.16.MT88.4 R28, [R192+0x1800] ;  /* 0x00180000c01c783b */ /* 0x000fe40000004200 */
[----:B------:R-:W2:Y:S05]  /*cc30*/  MUFU.EX2 R135, R16 ;  /* 0x0000001000877308 */ /* 0x000eaa0000000800 */
[C---:B------:R-:W-:Y:S04]  /*cc40*/  HMMA.16816.F32 R76, R12.reuse, R24, R76 ;  /* 0x000000180c4c723c */ /* 0x040fe8000000184c */
[----:B-1----:R-:W-:Y:S02]  /*cc50*/  FFMA.FTZ R20, R33, c[0x0][0x2d0], -R140 ;  /* 0x0000b40021147a23 */ /* 0x002fe4000001088c */
[----:B----4-:R-:W-:Y:S02]  /*cc60*/  FADD.FTZ R2, R158, R2 ;  /* 0x000000029e027221 */ /* 0x010fe40000010000 */
[C---:B------:R-:W-:Y:S01]  /*cc70*/  HMMA.16816.F32 R80, R12.reuse, R26, R80 ;  /* 0x0000001a0c50723c */ /* 0x040fe20000001850 */
[----:B------:R1:W4:Y:S03]  /*cc80*/  MUFU.EX2 R157, R20 ;  /* 0x00000014009d7308 */ /* 0x0003260000000800 */
[--C-:B------:R-:W-:Y:S02]  /*cc90*/  FFMA.FTZ R24, R34, c[0x0][0x2d0], -R109.reuse ;  /* 0x0000b40022187a23 */ /* 0x100fe4000001086d */
[----:B------:R-:W-:Y:S02]  /*cca0*/  LDSM.16.MT88.4 R32, [R191+0x1800] ;  /* 0x00180000bf20783b */ /* 0x000fe40000004200 */
[C---:B---3--:R-:W-:Y:S03]  /*ccb0*/  HMMA.16816.F32 R84, R12.reuse, R112, R84 ;  /* 0x000000700c54723c */ /* 0x048fe60000001854 */
[----:B------:R3:W5:Y:S01]  /*ccc0*/  MUFU.EX2 R133, R24 ;  /* 0x0000001800857308 */ /* 0x0007620000000800 */
[----:B--2---:R-:W-:Y:S02]  /*ccd0*/  FADD.FTZ R0, R135, R0 ;  /* 0x0000000087007221 */ /* 0x004fe40000010000 */
[----:B------:R-:W-:Y:S02]  /*cce0*/  LDSM.16.MT88.4 R16, [R194+0x4000] ;  /* 0x00400000c210783b */ /* 0x000fe40000004200 */
[C---:B------:R-:W-:Y:S04]  /*ccf0*/  HMMA.16816.F32 R88, R12.reuse, R114, R88 ;  /* 0x000000720c58723c */ /* 0x040fe80000001858 */
[----:B------:R-:W-:Y:S02]  /*cd00*/  FADD.FTZ R0, R134, R0 ;  /* 0x0000000086007221 */ /* 0x000fe40000010000 */
[----:B-1----:R-:W1:Y:S01]  /*cd10*/  LDSM.16.MT88.4 R20, [R188+0x4000] ;  /* 0x00400000bc14783b */ /* 0x002e620000004200 */
[----:B----4-:R-:W-:Y:S07]  /*cd20*/  FADD.FTZ R2, R157, R2 ;  /* 0x000000029d027221 */ /* 0x010fee0000010000 */
[----:B---3--:R-:W2:Y:S01]  /*cd30*/  LDSM.16.MT88.4 R24, [R188+0x1800] ;  /* 0x00180000bc18783b */ /* 0x008ea20000004200 */
[----:B-----5:R-:W-:Y:S04]  /*cd40*/  FADD.FTZ R0, R133, R0 ;  /* 0x0000000085007221 */ /* 0x020fe80000010000 */
[----:B------:R-:W-:Y:S01]  /*cd50*/  FADD.FTZ R0, R132, R0 ;  /* 0x0000000084007221 */ /* 0x000fe20000010000 */
[C---:B-1----:R-:W-:Y:S08]  /*cd60*/  HMMA.16816.F32 R92, R12.reuse, R20, R92 ;  /* 0x000000140c5c723c */ /* 0x042ff0000000185c */
[C---:B------:R-:W-:Y:S01]  /*cd70*/  HMMA.16816.F32 R96, R12.reuse, R22, R96 ;  /* 0x000000160c60723c */ /* 0x040fe20000001860 */
[----:B------:R-:W-:Y:S07]  /*cd80*/  LDSM.16.MT88.4 R20, [R188+0x4800] ;  /* 0x00480000bc14783b */ /* 0x000fee0000004200 */
[C---:B------:R-:W-:Y:S08]  /*cd90*/  HMMA.16816.F32 R100, R12.reuse, R116, R100 ;  /* 0x000000740c64723c */ /* 0x040ff00000001864 */
[C---:B------:R-:W-:Y:S01]  /*cda0*/  HMMA.16816.F32 R104, R12.reuse, R118, R104 ;  /* 0x000000760c68723c */ /* 0x040fe20000001868 */
[----:B------:R-:W-:Y:S07]  /*cdb0*/  LDSM.16.MT88.4 R116, [R188+0x2800] ;  /* 0x00280000bc74783b */ /* 0x000fee0000004200 */
[C---:B------:R-:W-:Y:S08]  /*cdc0*/  HMMA.16816.F32 R52, R12.reuse, R128, R52 ;  /* 0x000000800c34723c */ /* 0x040ff00000001834 */
[C---:B------:R-:W-:Y:S08]  /*cdd0*/  HMMA.16816.F32 R56, R12.reuse, R130, R56 ;  /* 0x000000820c38723c */ /* 0x040ff00000001838 */
[C---:B------:R-:W-:Y:S08]  /*cde0*/  HMMA.16816.F32 R60, R12.reuse, R16, R60 ;  /* 0x000000100c3c723c */ /* 0x040ff0000000183c */
[----:B------:R-:W-:Y:S01]  /*cdf0*/  HMMA.16816.F32 R64, R12, R18, R64 ;  /* 0x000000120c40723c */ /* 0x000fe20000001840 */
[----:B------:R-:W1:Y:S06]  /*ce00*/  LDSM.16.MT88.4 R16, [R194+0x1800] ;  /* 0x00180000c210783b */ /* 0x000e6c0000004200 */
[----:B------:R-:W-:Y:S02]  /*ce10*/  F2FP.PACK_AB R12, R159, R160 ;  /* 0x000000a09f0c723e */ /* 0x000fe400000000ff */
[----:B------:R-:W-:Y:S03]  /*ce20*/  F2FP.PACK_AB R14, R157, R158 ;  /* 0x0000009e9d0e723e */ /* 0x000fe600000000ff */
[----:B------:R-:W-:Y:S02]  /*ce30*/  F2FP.PACK_AB R13, R134, R135 ;  /* 0x00000087860d723e */ /* 0x000fe400000000ff */
[----:B------:R-:W-:Y:S07]  /*ce40*/  F2FP.PACK_AB R15, R132, R133 ;  /* 0x00000085840f723e */ /* 0x000fee00000000ff */
[C---:B--2---:R-:W-:Y:S07]  /*ce50*/  HMMA.16816.F32 R4, R12.reuse, R24, R4 ;  /* 0x000000180c04723c */ /* 0x044fee0000001804 */
[--C-:B------:R-:W-:Y:S01]  /*ce60*/  FFMA.FTZ R24, R36, c[0x0][0x2d0], -R140.reuse ;  /* 0x0000b40024187a23 */ /* 0x100fe2000001088c */
[C---:B------:R-:W-:Y:S03]  /*ce70*/  HMMA.16816.F32 R8, R12.reuse, R26, R8 ;  /* 0x0000001a0c08723c */ /* 0x040fe60000001808 */
[----:B------:R2:W3:Y:S05]  /*ce80*/  MUFU.EX2 R156, R24 ;  /* 0x00000018009c7308 */ /* 0x0004ea0000000800 */
[C---:B------:R-:W-:Y:S07]  /*ce90*/  HMMA.16816.F32 R68, R12.reuse, R28, R68 ;  /* 0x0000001c0c44723c */ /* 0x040fee0000001844 */
[----:B------:R-:W-:Y:S01]  /*cea0*/  FFMA.FTZ R28, R37, c[0x0][0x2d0], -R140 ;  /* 0x0000b400251c7a23 */ /* 0x000fe2000001088c */
[C---:B------:R-:W-:Y:S03]  /*ceb0*/  HMMA.16816.F32 R72, R12.reuse, R30, R72 ;  /* 0x0000001e0c48723c */ /* 0x040fe60000001848 */
[----:B------:R4:W5:Y:S05]  /*cec0*/  MUFU.EX2 R151, R28 ;  /* 0x0000001c00977308 */ /* 0x00096a0000000800 */
[C---:B------:R-:W-:Y:S01]  /*ced0*/  HMMA.16816.F32 R76, R12.reuse, R32, R76 ;  /* 0x000000200c4c723c */ /* 0x040fe2000000184c */
[----:B--2---:R-:W2:Y:S03]  /*cee0*/  LDSM.16.MT88.4 R24, [R192+0x4800] ;  /* 0x00480000c018783b */ /* 0x004ea60000004200 */
[----:B---3--:R-:W-:Y:S03]  /*cef0*/  FADD.FTZ R2, R156, R2 ;  /* 0x000000029c027221 */ /* 0x008fe60000010000 */
[--C-:B------:R-:W-:Y:S01]  /*cf00*/  FFMA.FTZ R32, R38, c[0x0][0x2d0], -R109.reuse ;  /* 0x0000b40026207a23 */ /* 0x100fe2000001086d */
[C---:B------:R-:W-:Y:S03]  /*cf10*/  HMMA.16816.F32 R80, R12.reuse, R34, R80 ;  /* 0x000000220c50723c */ /* 0x040fe60000001850 */
[----:B------:R3:W3:Y:S05]  /*cf20*/  MUFU.EX2 R129, R32 ;  /* 0x0000002000817308 */ /* 0x0006ea0000000800 */
[C---:B-1----:R-:W-:Y:S04]  /*cf30*/  HMMA.16816.F32 R84, R12.reuse, R16, R84 ;  /* 0x000000100c54723c */ /* 0x042fe80000001854 */
[----:B----4-:R-:W-:Y:S02]  /*cf40*/  FFMA.FTZ R28, R40, c[0x0][0x2d0], -R140 ;  /* 0x0000b400281c7a23 */ /* 0x010fe4000001088c */
[----:B-----5:R-:W-:Y:S02]  /*cf50*/  FADD.FTZ R2, R151, R2 ;  /* 0x0000000297027221 */ /* 0x020fe40000010000 */
[C---:B------:R-:W-:Y:S01]  /*cf60*/  HMMA.16816.F32 R88, R12.reuse, R18, R88 ;  /* 0x000000120c58723c */ /* 0x040fe20000001858 */
[----:B------:R-:W1:Y:S03]  /*cf70*/  MUFU.EX2 R150, R28 ;  /* 0x0000001c00967308 */ /* 0x000e660000000800 */
[--C-:B------:R-:W-:Y:S04]  /*cf80*/  FFMA.FTZ R16, R41, c[0x0][0x2d0], -R140.reuse ;  /* 0x0000b40029107a23 */ /* 0x100fe8000001088c */
[C---:B------:R-:W-:Y:S03]  /*cf90*/  HMMA.16816.F32 R92, R12.reuse, R20, R92 ;  /* 0x000000140c5c723c */ /* 0x040fe6000000185c */
[----:B------:R4:W5:Y:S01]  /*cfa0*/  MUFU.EX2 R149, R16 ;  /* 0x0000001000957308 */ /* 0x0009620000000800 */
[----:B---3--:R-:W-:Y:S02]  /*cfb0*/  FFMA.FTZ R32, R45, c[0x0][0x2d0], -R140 ;  /* 0x0000b4002d207a23 */ /* 0x008fe4000001088c */
[----:B------:R-:W-:Y:S02]  /*cfc0*/  FADD.FTZ R0, R129, R0 ;  /* 0x0000000081007221 */ /* 0x000fe40000010000 */
[C---:B------:R-:W-:Y:S04]  /*cfd0*/  HMMA.16816.F32 R96, R12.reuse, R22, R96 ;  /* 0x000000160c60723c */ /* 0x040fe80000001860 */
[--C-:B------:R-:W-:Y:S01]  /*cfe0*/  FFMA.FTZ R20, R39, c[0x0][0x2d0], -R109.reuse ;  /* 0x0000b40027147a23 */ /* 0x100fe2000001086d */
[----:B------:R3:W-:Y:S01]  /*cff0*/  MUFU.EX2 R130, R32 ;  /* 0x0000002000827308 */ /* 0x0007e20000000800 */
[----:B------:R-:W-:Y:S02]  /*d000*/  LDSM.16.MT88.4 R36, [R191+0x2800] ;  /* 0x00280000bf24783b */ /* 0x000fe40000004200 */
[C---:B--2---:R-:W-:Y:S04]  /*d010*/  HMMA.16816.F32 R100, R12.reuse, R24, R100 ;  /* 0x000000180c64723c */ /* 0x044fe80000001864 */
[----:B-1----:R-:W-:Y:S02]  /*d020*/  FADD.FTZ R2, R150, R2 ;  /* 0x0000000296027221 */ /* 0x002fe40000010000 */
[----:B------:R-:W1:Y:S01]  /*d030*/  LDSM.16.MT88.4 R28, [R191+0x4800] ;  /* 0x00480000bf1c783b */ /* 0x000e620000004200 */
[----:B------:R2:W2:Y:S01]  /*d040*/  MUFU.EX2 R128, R20 ;  /* 0x0000001400807308 */ /* 0x0004a20000000800 */
[C---:B------:R-:W-:Y:S04]  /*d050*/  HMMA.16816.F32 R104, R12.reuse, R26, R104 ;  /* 0x0000001a0c68723c */ /* 0x040fe80000001868 */
[--C-:B------:R-:W-:Y:S02]  /*d060*/  FFMA.FTZ R24, R43, c[0x0][0x2d0], -R109.reuse ;  /* 0x0000b4002b187a23 */ /* 0x100fe4000001086d */
[----:B----4-:R-:W4:Y:S01]  /*d070*/  LDSM.16.MT88.4 R16, [R194+0x4800] ;  /* 0x00480000c210783b */ /* 0x010f220000004200 */
[----:B-----5:R-:W-:Y:S02]  /*d080*/  FADD.FTZ R2, R149, R2 ;  /* 0x0000000295027221 */ /* 0x020fe40000010000 */
[----:B------:R5:W-:Y:S05]  /*d090*/  MUFU.EX2 R110, R24 ;  /* 0x00000018006e7308 */ /* 0x000bea0000000800 */
[----:B---3--:R-:W-:Y:S01]  /*d0a0*/  LDSM.16.MT88.4 R32, [R194+0x5000] ;  /* 0x00500000c220783b */ /* 0x008fe20000004200 */
[--C-:B--2---:R-:W-:Y:S02]  /*d0b0*/  FFMA.FTZ R20, R42, c[0x0][0x2d0], -R109.reuse ;  /* 0x0000b4002a147a23 */ /* 0x104fe4000001086d */
[----:B------:R-:W-:Y:S02]  /*d0c0*/  FADD.FTZ R0, R128, R0 ;  /* 0x0000000080007221 */ /* 0x000fe40000010000 */
[----:B------:R-:W2:Y:S03]  /*d0d0*/  MUFU.EX2 R111, R20 ;  /* 0x00000014006f7308 */ /* 0x000ea60000000800 */
[----:B-----5:R-:W-:Y:S01]  /*d0e0*/  LDSM.16.MT88.4 R24, [R192+0x2000] ;  /* 0x00200000c018783b */ /* 0x020fe20000004200 */
[C---:B-1----:R-:W-:Y:S08]  /*d0f0*/  HMMA.16816.F32 R52, R12.reuse, R28, R52 ;  /* 0x0000001c0c34723c */ /* 0x042ff00000001834 */
[C---:B------:R-:W-:Y:S01]  /*d100*/  HMMA.16816.F32 R56, R12.reuse, R30, R56 ;  /* 0x0000001e0c38723c */ /* 0x040fe20000001838 */
[----:B------:R-:W-:Y:S03]  /*d110*/  LDSM.16.MT88.4 R28, [R191+0x2000] ;  /* 0x00200000bf1c783b */ /* 0x000fe60000004200 */
[----:B--2---:R-:W-:Y:S04]  /*d120*/  FADD.FTZ R0, R111, R0 ;  /* 0x000000006f007221 */ /* 0x004fe80000010000 */
[C---:B----4-:R-:W-:Y:S01]  /*d130*/  HMMA.16816.F32 R60, R12.reuse, R16, R60 ;  /* 0x000000100c3c723c */ /* 0x050fe2000000183c */
[----:B------:R-:W1:Y:S03]  /*d140*/  LDSM.16.MT88.4 R20, [R188+0x2000] ;  /* 0x00200000bc14783b */ /* 0x000e660000004200 */
[----:B------:R-:W-:Y:S04]  /*d150*/  FADD.FTZ R0, R110, R0 ;  /* 0x000000006e007221 */ /* 0x000fe80000010000 */
[----:B------:R-:W-:Y:S01]  /*d160*/  HMMA.16816.F32 R64, R12, R18, R64 ;  /* 0x000000120c40723c */ /* 0x000fe20000001840 */
[----:B------:R-:W2:Y:S06]  /*d170*/  LDSM.16.MT88.4 R16, [R194+0x2000] ;  /* 0x00200000c210783b */ /* 0x000eac0000004200 */
[----:B------:R-:W-:Y:S02]  /*d180*/  F2FP.PACK_AB R12, R151, R156 ;  /* 0x0000009c970c723e */ /* 0x000fe400000000ff */
[----:B------:R-:W-:Y:S03]  /*d190*/  F2FP.PACK_AB R14, R149, R150 ;  /* 0x00000096950e723e */ /* 0x000fe600000000ff */
[----:B------:R-:W-:Y:S02]  /*d1a0*/  F2FP.PACK_AB R13, R128, R129 ;  /* 0x00000081800d723e */ /* 0x000fe400000000ff */
[----:B------:R-:W-:Y:S02]  /*d1b0*/  F2FP.PACK_AB R15, R110, R111 ;  /* 0x0000006f6e0f723e */ /* 0x000fe400000000ff */
[----:B------:R-:W-:Y:S05]  /*d1c0*/  MOV R110, R3 ;  /* 0x00000003006e7202 */ /* 0x000fea0000000f00 */
[C---:B-1----:R-:W-:Y:S07]  /*d1d0*/  HMMA.16816.F32 R4, R12.reuse, R20, R4 ;  /* 0x000000140c04723c */ /* 0x042fee0000001804 */
[--C-:B------:R-:W-:Y:S01]  /*d1e0*/  FFMA.FTZ R20, R44, c[0x0][0x2d0], -R140.reuse ;  /* 0x0000b4002c147a23 */ /* 0x100fe2000001088c */
[C---:B------:R-:W-:Y:S03]  /*d1f0*/  HMMA.16816.F32 R8, R12.reuse, R22, R8 ;  /* 0x000000160c08723c */ /* 0x040fe60000001808 */
[----:B------:R1:W3:Y:S05]  /*d200*/  MUFU.EX2 R131, R20 ;  /* 0x0000001400837308 */ /* 0x0002ea0000000800 */
[C---:B------:R-:W-:Y:S07]  /*d210*/  HMMA.16816.F32 R68, R12.reuse, R24, R68 ;  /* 0x000000180c44723c */ /* 0x040fee0000001844 */
[--C-:B------:R-:W-:Y:S01]  /*d220*/  FFMA.FTZ R24, R48, c[0x0][0x2d0], -R140.reuse ;  /* 0x0000b40030187a23 */ /* 0x100fe2000001088c */
[C---:B------:R-:W-:Y:S03]  /*d230*/  HMMA.16816.F32 R72, R12.reuse, R26, R72 ;  /* 0x0000001a0c48723c */ /* 0x040fe60000001848 */
[----:B------:R4:W-:Y:S05]  /*d240*/  MUFU.EX2 R45, R24 ;  /* 0x00000018002d7308 */ /* 0x0009ea0000000800 */
[C---:B------:R-:W-:Y:S01]  /*d250*/  HMMA.16816.F32 R76, R12.reuse, R28, R76 ;  /* 0x0000001c0c4c723c */ /* 0x040fe2000000184c */
[----:B-1----:R-:W1:Y:S06]  /*d260*/  LDSM.16.MT88.4 R20, [R188+0x5000] ;  /* 0x00500000bc14783b */ /* 0x002e6c0000004200 */
[--C-:B------:R-:W-:Y:S01]  /*d270*/  FFMA.FTZ R28, R46, c[0x0][0x2d0], -R109.reuse ;  /* 0x0000b4002e1c7a23 */ /* 0x100fe2000001086d */
[C---:B------:R-:W-:Y:S03]  /*d280*/  HMMA.16816.F32 R80, R12.reuse, R30, R80 ;  /* 0x0000001e0c50723c */ /* 0x040fe60000001850 */
[----:B------:R5:W-:Y:S05]  /*d290*/  MUFU.EX2 R43, R28 ;  /* 0x0000001c002b7308 */ /* 0x000bea0000000800 */
[C---:B--2---:R-:W-:Y:S04]  /*d2a0*/  HMMA.16816.F32 R84, R12.reuse, R16, R84 ;  /* 0x000000100c54723c */ /* 0x044fe80000001854 */
[----:B----4-:R-:W-:Y:S03]  /*d2b0*/  FFMA.FTZ R24, R49, c[0x0][0x2d0], -R140 ;  /* 0x0000b40031187a23 */ /* 0x010fe6000001088c */
[--C-:B------:R-:W-:Y:S01]  /*d2c0*/  FFMA.FTZ R16, R47, c[0x0][0x2d0], -R109.reuse ;  /* 0x0000b4002f107a23 */ /* 0x100fe2000001086d */
[C---:B------:R-:W-:Y:S01]  /*d2d0*/  HMMA.16816.F32 R88, R12.reuse, R18, R88 ;  /* 0x000000120c58723c */ /* 0x040fe20000001858 */
[----:B------:R2:W4:Y:S01]  /*d2e0*/  MUFU.EX2 R44, R24 ;  /* 0x00000018002c7308 */ /* 0x0005220000000800 */
[----:B-----5:R-:W-:Y:S09]  /*d2f0*/  LDSM.16.MT88.4 R28, [R191+0x5000] ;  /* 0x00500000bf1c783b */ /* 0x020ff20000004200 */
[----:B------:R5:W3:Y:S01]  /*d300*/  MUFU.EX2 R42, R16 ;  /* 0x00000010002a7308 */ /* 0x000ae20000000800 */
[C---:B-1----:R-:W-:Y:S01]  /*d310*/  HMMA.16816.F32 R92, R12.reuse, R20, R92 ;  /* 0x000000140c5c723c */ /* 0x042fe2000000185c */
[----:B--2---:R-:W1:Y:S07]  /*d320*/  LDSM.16.MT88.4 R24, [R192+0x5000] ;  /* 0x00500000c018783b */ /* 0x004e6e0000004200 */
[C---:B------:R-:W-:Y:S01]  /*d330*/  HMMA.16816.F32 R96, R12.reuse, R22, R96 ;  /* 0x000000160c60723c */ /* 0x040fe20000001860 */
[----:B------:R-:W-:Y:S03]  /*d340*/  LDSM.16.MT88.4 R20, [R194+0x2800] ;  /* 0x00280000c214783b */ /* 0x000fe60000004200 */
[--C-:B-----5:R-:W-:Y:S02]  /*d350*/  FFMA.FTZ R16, R50, c[0x0][0x2d0], -R109.reuse ;  /* 0x0000b40032107a23 */ /* 0x120fe4000001086d */
[----:B------:R-:W-:Y:S02]  /*d360*/  FFMA.FTZ R109, R51, c[0x0][0x2d0], -R109 ;  /* 0x0000b400336d7a23 */ /* 0x000fe4000001086d */
[----:B------:R2:W-:Y:S10]  /*d370*/  MUFU.EX2 R41, R16 ;  /* 0x0000001000297308 */ /* 0x0005f40000000800 */
[----:B------:R5:W3:Y:S01]  /*d380*/  MUFU.EX2 R40, R109 ;  /* 0x0000006d00287308 */ /* 0x000ae20000000800 */
[----:B--2---:R-:W2:Y:S01]  /*d390*/  LDSM.16.MT88.4 R16, [R192+0x2800] ;  /* 0x00280000c010783b */ /* 0x004ea20000004200 */
[C---:B-1----:R-:W-:Y:S08]  /*d3a0*/  HMMA.16816.F32 R100, R12.reuse, R24, R100 ;  /* 0x000000180c64723c */ /* 0x042ff00000001864 */
[C---:B------:R-:W-:Y:S01]  /*d3b0*/  HMMA.16816.F32 R104, R12.reuse, R26, R104 ;  /* 0x0000001a0c68723c */ /* 0x040fe20000001868 */
[----:B------:R-:W1:Y:S03]  /*d3c0*/  LDSM.16.MT88.4 R24, [R188+0x5800] ;  /* 0x00580000bc18783b */ /* 0x000e660000004200 */
[----:B-----5:R-:W-:Y:S04]  /*d3d0*/  MOV R109, R108 ;  /* 0x0000006c006d7202 */ /* 0x020fe80000000f00 */
[C---:B------:R-:W-:Y:S08]  /*d3e0*/  HMMA.16816.F32 R52, R12.reuse, R28, R52 ;  /* 0x0000001c0c34723c */ /* 0x040ff00000001834 */
[C---:B------:R-:W-:Y:S08]  /*d3f0*/  HMMA.16816.F32 R56, R12.reuse, R30, R56 ;  /* 0x0000001e0c38723c */ /* 0x040ff00000001838 */
[C---:B------:R-:W-:Y:S08]  /*d400*/  HMMA.16816.F32 R60, R12.reuse, R32, R60 ;  /* 0x000000200c3c723c */ /* 0x040ff0000000183c */
[----:B------:R-:W-:Y:S07]  /*d410*/  HMMA.16816.F32 R64, R12, R34, R64 ;  /* 0x000000220c40723c */ /* 0x000fee0000001840 */
[----:B---3--:R-:W-:Y:S02]  /*d420*/  F2FP.PACK_AB R12, R130, R131 ;  /* 0x00000083820c723e */ /* 0x008fe400000000ff */
[----:B----4-:R-:W-:Y:S03]  /*d430*/  F2FP.PACK_AB R14, R44, R45 ;  /* 0x0000002d2c0e723e */ /* 0x010fe600000000ff */
[----:B------:R-:W-:Y:S02]  /*d440*/  F2FP.PACK_AB R13, R42, R43 ;  /* 0x0000002b2a0d723e */ /* 0x000fe400000000ff */
[----:B------:R-:W-:Y:S07]  /*d450*/  F2FP.PACK_AB R15, R40, R41 ;  /* 0x00000029280f723e */ /* 0x000fee00000000ff */
[C---:B------:R-:W-:Y:S01]  /*d460*/  HMMA.16816.F32 R112, R12.reuse, R116, R4 ;  /* 0x000000740c70723c */ /* 0x040fe20000001804 */
[----:B------:R-:W3:Y:S07]  /*d470*/  LDSM.16.MT88.4 R4, [R192+0x5800] ;  /* 0x00580000c004783b */ /* 0x000eee0000004200 */
[C---:B------:R-:W-:Y:S01]  /*d480*/  HMMA.16816.F32 R116, R12.reuse, R118, R8 ;  /* 0x000000760c74723c */ /* 0x040fe20000001808 */
[----:B------:R-:W4:Y:S07]  /*d490*/  LDSM.16.MT88.4 R8, [R191+0x5800] ;  /* 0x00580000bf08783b */ /* 0x000f2e0000004200 */
[C---:B--2---:R-:W-:Y:S08]  /*d4a0*/  HMMA.16816.F32 R68, R12.reuse, R16, R68 ;  /* 0x000000100c44723c */ /* 0x044ff00000001844 */
[C---:B------:R-:W-:Y:S01]  /*d4b0*/  HMMA.16816.F32 R72, R12.reuse, R18, R72 ;  /* 0x000000120c48723c */ /* 0x040fe20000001848 */
[----:B------:R-:W2:Y:S07]  /*d4c0*/  LDSM.16.MT88.4 R16, [R194+0x5800] ;  /* 0x00580000c210783b */ /* 0x000eae0000004200 */
[C---:B------:R-:W-:Y:S08]  /*d4d0*/  HMMA.16816.F32 R76, R12.reuse, R36, R76 ;  /* 0x000000240c4c723c */ /* 0x040ff0000000184c */
[C---:B------:R-:W-:Y:S08]  /*d4e0*/  HMMA.16816.F32 R80, R12.reuse, R38, R80 ;  /* 0x000000260c50723c */ /* 0x040ff00000001850 */
[C---:B------:R-:W-:Y:S08]  /*d4f0*/  HMMA.16816.F32 R84, R12.reuse, R20, R84 ;  /* 0x000000140c54723c */ /* 0x040ff00000001854 */
[C---:B------:R-:W-:Y:S08]  /*d500*/  HMMA.16816.F32 R88, R12.reuse, R22, R88 ;  /* 0x000000160c58723c */ /* 0x040ff00000001858 */
[C---:B-1----:R-:W-:Y:S08]  /*d510*/  HMMA.16816.F32 R92, R12.reuse, R24, R92 ;  /* 0x000000180c5c723c */ /* 0x042ff0000000185c */
[C---:B------:R-:W-:Y:S08]  /*d520*/  HMMA.16816.F32 R96, R12.reuse, R26, R96 ;  /* 0x0000001a0c60723c */ /* 0x040ff00000001860 */
[C---:B---3--:R-:W-:Y:S07]  /*d530*/  HMMA.16816.F32 R100, R12.reuse, R4, R100 ;  /* 0x000000040c64723c */ /* 0x048fee0000001864 */
[----:B------:R-:W-:Y:S01]  /*d540*/  FADD.FTZ R4, R131, R2 ;  /* 0x0000000283047221 */ /* 0x000fe20000010000 */
[C---:B------:R-:W-:Y:S04]  /*d550*/  HMMA.16816.F32 R104, R12.reuse, R6, R104 ;  /* 0x000000060c68723c */ /* 0x040fe80000001868 */
[----:B------:R-:W-:Y:S02]  /*d560*/  FADD.FTZ R2, R43, R0 ;  /* 0x000000002b027221 */ /* 0x000fe40000010000 */
[----:B------:R-:W-:Y:S02]  /*d570*/  FADD.FTZ R0, R130, R4 ;  /* 0x0000000482007221 */ /* 0x000fe40000010000 */
[C---:B----4-:R-:W-:Y:S04]  /*d580*/  HMMA.16816.F32 R52, R12.reuse, R8, R52 ;  /* 0x000000080c34723c */ /* 0x050fe80000001834 */
[----:B------:R-:W-:Y:S02]  /*d590*/  FADD.FTZ R4, R42, R2 ;  /* 0x000000022a047221 */ /* 0x000fe40000010000 */
[----:B------:R-:W-:Y:S02]  /*d5a0*/  FADD.FTZ R2, R45, R0 ;  /* 0x000000002d027221 */ /* 0x000fe40000010000 */
[C---:B------:R-:W-:Y:S04]  /*d5b0*/  HMMA.16816.F32 R56, R12.reuse, R10, R56 ;  /* 0x0000000a0c38723c */ /* 0x040fe80000001838 */
[----:B------:R-:W-:Y:S02]  /*d5c0*/  FADD.FTZ R2, R44, R2 ;  /* 0x000000022c027221 */ /* 0x000fe40000010000 */
[----:B------:R-:W-:Y:S01]  /*d5d0*/  FADD.FTZ R0, R41, R4 ;  /* 0x0000000429007221 */ /* 0x000fe20000010000 */
[----:B------:R-:W-:Y:S01]  /*d5e0*/  MOV R4, R3 ;  /* 0x0000000300047202 */ /* 0x000fe20000000f00 */
[C---:B--2---:R-:W-:Y:S01]  /*d5f0*/  HMMA.16816.F32 R60, R12.reuse, R16, R60 ;  /* 0x000000100c3c723c */ /* 0x044fe2000000183c */
[----:B------:R1:W-:Y:S03]  /*d600*/  STL [R1], R2 ;  /* 0x0000000201007387 */ /* 0x0003e60000100800 */
[----:B------:R-:W-:Y:S04]  /*d610*/  FADD.FTZ R0, R40, R0 ;  /* 0x0000000028007221 */ /* 0x000fe80000010000 */
[----:B------:R-:W-:Y:S01]  /*d620*/  HMMA.16816.F32 R64, R12, R18, R64 ;  /* 0x000000120c40723c */ /* 0x000fe20000001840 */
[----:B------:R1:W-:Y:S01]  /*d630*/  STL [R1+0x4], R0 ;  /* 0x0000040001007387 */ /* 0x0003e20000100800 */
[----:B------:R-:W-:-:S06]  /*d640*/  @P0 BRA `(.L_x_576) ;  /* 0xffffd3d000000947 */ /* 0x000fcc000383ffff */
.L_x_575:
[----:B------:R-:W-:-:S13]  /*d650*/  ISETP.GE.AND P0, PT, R212, R223, PT ;  /* 0x000000dfd400720c */ /* 0x000fda0003f06270 */
[----:B------:R-:W-:Y:S05]  /*d660*/  @!P0 BRA `(.L_x_577) ;  /* 0x00003e5000008947 */ /* 0x000fea0003800000 */
[----:B------:R-:W-:Y:S02]  /*d670*/  MOV R110, R4 ;  /* 0x00000004006e7202 */ /* 0x000fe40000000f00 */
[----:B------:R-:W-:Y:S02]  /*d680*/  MOV R109, R108 ;  /* 0x0000006c006d7202 */ /* 0x000fe40000000f00 */
.L_x_586:
[----:B------:R-:W-:Y:S04]  /*d690*/  DEPBAR.LE SB0, 0x0 ;  /* 0x000080000000791a */ /* 0x000fe80000000000 */
[----:B------:R-:W-:Y:S01]  /*d6a0*/  WARPSYNC 0xffffffff ;  /* 0xffffffff00007948 */ /* 0x000fe20003800000 */
[----:B------:R-:W-:Y:S01]  /*d6b0*/  BAR.SYNC.DEFER_BLOCKING 0x0 ;  /* 0x0000000000007b1d */ /* 0x000fe20000010000 */
[----:B-1----:R-:W-:Y:S01]  /*d6c0*/  SHF.R.S32.HI R0, RZ, 0x1f, R212 ;  /* 0x0000001fff007819 */ /* 0x002fe200000114d4 */
[----:B------:R-:W-:Y:S01]  /*d6d0*/  IMAD.MOV.U32 R214, RZ, RZ, 0x5 ;  /* 0x00000005ffd67424 */ /* 0x000fe200078e00ff */
[----:B------:R-:W-:Y:S01]  /*d6e0*/  IADD3 R36, P0, R224, 0x40, RZ ;  /* 0x00000040e0247810 */ /* 0x000fe20007f1e0ff */
[----:B------:R-:W-:Y:S02]  /*d6f0*/  IMAD.MOV.U32 R3, RZ, RZ, c[0x0][0x208] ;  /* 0x00008200ff037624 */ /* 0x000fe400078e00ff */
[----:B------:R-:W-:Y:S02]  /*d700*/  IMAD R0, R0, c[0x0][0x208], RZ ;  /* 0x0000820000007a24 */ /* 0x000fe400078e02ff */
[C---:B------:R-:W-:Y:S04]  /*d710*/  IMAD.WIDE.U32 R20, R212.reuse, c[0x0][0x208], RZ ;  /* 0x00008200d4147a25 */ /* 0x040fe800078e00ff */
[----:B------:R-:W-:Y:S02]  /*d720*/  IMAD R0, R212, c[0x0][0x20c], R0 ;  /* 0x00008300d4007a24 */ /* 0x000fe400078e0200 */
[C---:B--2---:R-:W-:Y:S01]  /*d730*/  IMAD.SHL.U32 R2, R3.reuse, 0x20, RZ ;  /* 0x0000002003027824 */ /* 0x044fe200078e00ff */
[----:B------:R-:W-:Y:S01]  /*d740*/  SHF.L.U64.HI R3, R3, R214, c[0x0][0x20c] ;  /* 0x0000830003037619 */ /* 0x000fe200000102d6 */
[----:B------:R-:W-:Y:S02]  /*d750*/  IMAD.IADD R0, R21, 0x1, R0 ;  /* 0x0000000115007824 */ /* 0x000fe400078e0200 */
[----:B------:R-:W-:Y:S02]  /*d760*/  IMAD.MOV.U32 R28, RZ, RZ, R224 ;  /* 0x000000ffff1c7224 */ /* 0x000fe400078e00e0 */
[----:B------:R-:W-:Y:S02]  /*d770*/  IMAD.MOV.U32 R29, RZ, RZ, R228 ;  /* 0x000000ffff1d7224 */ /* 0x000fe400078e00e4 */
[C---:B------:R-:W-:Y:S01]  /*d780*/  IMAD.WIDE.U32 R30, R20.reuse, 0x60, R2 ;  /* 0x00000060141e7825 */ /* 0x040fe200078e0002 */
[----:B------:R-:W1:Y:S01]  /*d790*/  LDSM.16.M88.4 R8, [R189] ;  /* 0x00000000bd08783b */ /* 0x000e620000000200 */
[----:B------:R-:W-:Y:S02]  /*d7a0*/  ULDC UR4, c[0x0][0x324] ;  /* 0x0000c90000047ab9 */ /* 0x000fe40000000800 */
[----:B------:R-:W-:Y:S01]  /*d7b0*/  IMAD.WIDE.U32 R28, R20, 0x60, R28 ;  /* 0x00000060141c7825 */ /* 0x000fe200078e001c */
[-C--:B------:R-:W-:Y:S01]  /*d7c0*/  IADD3 R44, P6, R224, R30.reuse, RZ ;  /* 0x0000001ee02c7210 */ /* 0x080fe20007fde0ff */
[----:B------:R-:W-:Y:S01]  /*d7d0*/  ULOP3.LUT UR4, URZ, UR4, URZ, 0x33, !UPT ;  /* 0x000000043f047292 */ /* 0x000fe2000f8e333f */
[----:B------:R-:W2:Y:S01]  /*d7e0*/  LDSM.16.M88.4 R16, [R189+0x800] ;  /* 0x00080000bd10783b */ /* 0x000ea20000000200 */
[-C--:B------:R-:W-:Y:S01]  /*d7f0*/  IADD3 R39, P5, R36, R30.reuse, RZ ;  /* 0x0000001e24277210 */ /* 0x080fe20007fbe0ff */
[----:B------:R-:W-:Y:S01]  /*d800*/  IMAD.SHL.U32 R45, R28, 0x2, RZ ;  /* 0x000000021c2d7824 */ /* 0x000fe200078e00ff */
[----:B------:R-:W-:Y:S01]  /*d810*/  IADD3 R38, P4, R2, R30, RZ ;  /* 0x0000001e02267210 */ /* 0x000fe20007f9e0ff */
[----:B------:R-:W-:Y:S01]  /*d820*/  IMAD.X R37, RZ, RZ, R228, P0 ;  /* 0x000000ffff257224 */ /* 0x000fe200000e06e4 */
[----:B------:R-:W3:Y:S01]  /*d830*/  LDSM.16.M88.4 R24, [R189+0x1000] ;  /* 0x00100000bd18783b */ /* 0x000ee20000000200 */
[----:B------:R-:W-:Y:S01]  /*d840*/  IMAD R0, R0, 0x60, RZ ;  /* 0x0000006000007824 */ /* 0x000fe200078e02ff */
[----:B------:R-:W-:Y:S03]  /*d850*/  IADD3 R46, P0, R38, R36, RZ ;  /* 0x00000024262e7210 */ /* 0x000fe60007f1e0ff */
[----:B------:R-:W4:Y:S01]  /*d860*/  LDL R219, [R1+0x18] ;  /* 0x0000180001db7983 */ /* 0x000f220000100800 */
[----:B------:R-:W-:Y:S02]  /*d870*/  IMAD.IADD R2, R29, 0x1, R0 ;  /* 0x000000011d027824 */ /* 0x000fe400078e0200 */
[----:B------:R-:W-:Y:S02]  /*d880*/  IMAD.IADD R0, R0, 0x1, R31 ;  /* 0x0000000100007824 */ /* 0x000fe400078e021f */
[----:B------:R-:W5:Y:S01]  /*d890*/  LDSM.16.M88.4 R32, [R189+0x1800] ;  /* 0x00180000bd20783b */ /* 0x000f620000000200 */
[----:B------:R-:W-:Y:S01]  /*d8a0*/  SHF.L.U64.HI R47, R28, 0x1, R2 ;  /* 0x000000011c2f7819 */ /* 0x000fe20000010202 */
[----:B------:R-:W-:Y:S01]  /*d8b0*/  IMAD.X R2, R0, 0x1, R3, P4 ;  /* 0x0000000100027824 */ /* 0x000fe200020e0603 */
[----:B------:R-:W-:Y:S01]  /*d8c0*/  IADD3 R3, P4, R38, R224, RZ ;  /* 0x000000e026037210 */ /* 0x000fe20007f9e0ff */
[----:B------:R-:W-:Y:S01]  /*d8d0*/  IMAD.X R38, R0, 0x1, R228, P6 ;  /* 0x0000000100267824 */ /* 0x000fe200030e06e4 */
[----:B------:R-:W4:Y:S01]  /*d8e0*/  LDL R218, [R1+0x1c] ;  /* 0x00001c0001da7983 */ /* 0x000f220000100800 */
[----:B------:R-:W-:Y:S01]  /*d8f0*/  LEA R160, P6, R44, c[0x0][0x1f8], 0x1 ;  /* 0x00007e002ca07a11 */ /* 0x000fe200078c08ff */
[--C-:B------:R-:W-:Y:S01]  /*d900*/  IMAD.X R0, R0, 0x1, R37.reuse, P5 ;  /* 0x0000000100007824 */ /* 0x100fe200028e0625 */
[C---:B------:R-:W-:Y:S01]  /*d910*/  LEA R158, P5, R39.reuse, c[0x0][0x1f8], 0x1 ;  /* 0x00007e00279e7a11 */ /* 0x040fe200078a08ff */
[----:B------:R-:W-:Y:S01]  /*d920*/  IMAD.X R108, R2, 0x1, R37, P0 ;  /* 0x00000001026c7824 */ /* 0x000fe200000e0625 */
[----:B------:R-:W3:Y:S01]  /*d930*/  LDSM.16.M88.4 R40, [R189+0x2000] ;  /* 0x00200000bd28783b */ /* 0x000ee20000000200 */
[----:B------:R-:W-:Y:S01]  /*d940*/  LEA.HI.X R161, R44, c[0x0][0x1fc], R38, 0x1, P6 ;  /* 0x00007f002ca17a11 */ /* 0x000fe200030f0c26 */
[----:B------:R-:W-:Y:S01]  /*d950*/  IMAD.X R36, R2, 0x1, R228, P4 ;  /* 0x0000000102247824 */ /* 0x000fe200020e06e4 */
[----:B------:R-:W-:Y:S02]  /*d960*/  LEA.HI.X R159, R39, c[0x0][0x1fc], R0, 0x1, P5 ;  /* 0x00007f00279f7a11 */ /* 0x000fe400028f0c00 */
[----:B------:R-:W4:Y:S01]  /*d970*/  LDL R215, [R1+0x10] ;  /* 0x0000100001d77983 */ /* 0x000f220000100800 */
[----:B------:R-:W-:Y:S02]  /*d980*/  IADD3 R44, P5, R45, c[0x0][0x1f8], RZ ;  /* 0x00007e002d2c7a10 */ /* 0x000fe40007fbe0ff */
[C---:B------:R-:W-:Y:S01]  /*d990*/  LEA R162, P4, R3.reuse, c[0x0][0x1f8], 0x1 ;  /* 0x00007e0003a27a11 */ /* 0x040fe200078808ff */
[C---:B-1----:R-:W-:Y:S01]  /*d9a0*/  HMMA.16816.F32 R4, R120.reuse, R8, RZ ;  /* 0x000000087804723c */ /* 0x042fe200000018ff */
[----:B------:R-:W1:Y:S02]  /*d9b0*/  LDSM.16.M88.4 R48, [R189+0x2800] ;  /* 0x00280000bd30783b */ /* 0x000e640000000200 */
[----:B------:R-:W-:Y:S02]  /*d9c0*/  LEA.HI.X R163, R3, c[0x0][0x1fc], R36, 0x1, P4 ;  /* 0x00007f0003a37a11 */ /* 0x000fe400020f0c24 */
[----:B------:R-:W-:Y:S01]  /*d9d0*/  LEA R156, P4, R46, c[0x0][0x1f8], 0x1 ;  /* 0x00007e002e9c7a11 */ /* 0x000fe200078808ff */
[----:B------:R-:W4:Y:S01]  /*d9e0*/  LDL R217, [R1+0xc] ;  /* 0x00000c0001d97983 */ /* 0x000f220000100800 */
[----:B------:R-:W-:Y:S01]  /*d9f0*/  ISETP.GE.AND P0, PT, R246, c[0x0][0x1d4], PT ;  /* 0x00007500f6007a0c */ /* 0x000fe20003f06270 */
[C---:B------:R-:W-:Y:S01]  /*da00*/  HMMA.16816.F32 R8, R120.reuse, R10, RZ ;  /* 0x0000000a7808723c */ /* 0x040fe200000018ff */
[----:B------:R-:W-:Y:S02]  /*da10*/  LEA.HI.X R157, R46, c[0x0][0x1fc], R108, 0x1, P4 ;  /* 0x00007f002e9d7a11 */ /* 0x000fe400020f0c6c */
[----:B------:R-:W1:Y:S01]  /*da20*/  LDSM.16.M88.4 R128, [R195] ;  /* 0x00000000c380783b */ /* 0x000e620000000200 */
[----:B------:R-:W-:Y:S02]  /*da30*/  IADD3 R2, P6, R45, 0x80, RZ ;  /* 0x000000802d027810 */ /* 0x000fe40007fde0ff */
[----:B------:R-:W-:Y:S02]  /*da40*/  IADD3.X R45, R47, c[0x0][0x1fc], RZ, P5, !PT ;  /* 0x00007f002f2d7a10 */ /* 0x000fe40002ffe4ff */
[C---:B--2---:R-:W-:Y:S01]  /*da50*/  HMMA.16816.F32 R12, R120.reuse, R16, RZ ;  /* 0x00000010780c723c */ /* 0x044fe200000018ff */
[----:B------:R-:W2:Y:S03]  /*da60*/  LDL R216, [R1+0x8] ;  /* 0x0000080001d87983 */ /* 0x000ea60000100800 */
[----:B------:R-:W-:Y:S02]  /*da70*/  IADD3 R2, P5, R2, c[0x0][0x1f8], RZ ;  /* 0x00007e0002027a10 */ /* 0x000fe40007fbe0ff */
[----:B------:R-:W1:Y:S02]  /*da80*/  LDSM.16.M88.4 R132, [R206] ;  /* 0x00000000ce84783b */ /* 0x000e640000000200 */
[C---:B------:R-:W-:Y:S01]  /*da90*/  HMMA.16816.F32 R16, R120.reuse, R18, RZ ;  /* 0x000000127810723c */ /* 0x040fe200000018ff */
[----:B------:R-:W-:Y:S02]  /*daa0*/  IADD3.X R3, RZ, c[0x0][0x1fc], R47, P5, P6 ;  /* 0x00007f00ff037a10 */ /* 0x000fe40002fec42f */
[----:B------:R-:W1:Y:S01]  /*dab0*/  LDSM.16.M88.4 R136, [R205] ;  /* 0x00000000cd88783b */ /* 0x000e620000000200 */
[C---:B------:R-:W-:Y:S04]  /*dac0*/  ISETP.GT.AND P6, PT, R212.reuse, R223, PT ;  /* 0x000000dfd400720c */ /* 0x040fe80003fc4270 */
[C---:B---3--:R-:W-:Y:S01]  /*dad0*/  HMMA.16816.F32 R20, R120.reuse, R24, RZ ;  /* 0x000000187814723c */ /* 0x048fe200000018ff */
[----:B------:R-:W3:Y:S05]  /*dae0*/  LDSM.16.M88.4 R140, [R204] ;  /* 0x00000000cc8c783b */ /* 0x000eea0000000200 */
[----:B------:R-:W1:Y:S02]  /*daf0*/  LDSM.16.M88.4 R144, [R203] ;  /* 0x00000000cb90783b */ /* 0x000e640000000200 */
[C---:B------:R-:W-:Y:S01]  /*db00*/  HMMA.16816.F32 R24, R120.reuse, R26, RZ ;  /* 0x0000001a7818723c */ /* 0x040fe200000018ff */
[----:B------:R-:W-:Y:S02]  /*db10*/  @P6 IMAD.MOV.U32 R111, RZ, RZ, c[0x0][0x1e0] ;  /* 0x00007800ff6f6624 */ /* 0x000fe400078e00ff */
[----:B------:R-:W3:Y:S01]  /*db20*/  LDSM.16.M88.4 R148, [R202] ;  /* 0x00000000ca94783b */ /* 0x000ee20000000200 */
[----:B------:R-:W-:Y:S04]  /*db30*/  @P6 IADD3 R0, R212, -0x1, RZ ;  /* 0xffffffffd4006810 */ /* 0x000fe80007ffe0ff */
[C---:B-----5:R-:W-:Y:S01]  /*db40*/  HMMA.16816.F32 R28, R120.reuse, R32, RZ ;  /* 0x00000020781c723c */ /* 0x060fe200000018ff */
[----:B------:R-:W-:Y:S01]  /*db50*/  @!PT LDS RZ, [RZ] ;  /* 0x00000000fffff984 */ /* 0x000fe20000000800 */
[----:B------:R-:W-:Y:S01]  /*db60*/  @!PT LDS RZ, [RZ] ;  /* 0x00000000fffff984 */ /* 0x000fe20000000800 */
[----:B------:R-:W-:Y:S01]  /*db70*/  @!PT LDS RZ, [RZ] ;  /* 0x00000000fffff984 */ /* 0x000fe20000000800 */
[----:B------:R1:W-:Y:S05]  /*db80*/  LDGSTS.E.BYPASS.LTC128B.128 [R213+0x100], [R44.64], !P0 ;  /* 0x001000002cd57fae */ /* 0x0003ea000c101d48 */
[----:B------:R5:W-:Y:S02]  /*db90*/  LDGSTS.E.BYPASS.LTC128B.128 [R213+0x3100], [R2.64], !P3 ;  /* 0x0310000002d57fae */ /* 0x000be4000d901d48 */
[C---:B------:R-:W-:Y:S03]  /*dba0*/  HMMA.16816.F32 R32, R120.reuse, R34, RZ ;  /* 0x000000227820723c */ /* 0x040fe600000018ff */
[----:B------:R3:W-:Y:S05]  /*dbb0*/  LDGSTS.E.BYPASS.LTC128B.128 [R213+0x1100], [R160.64], !P0 ;  /* 0x01100000a0d57fae */ /* 0x0007ea000c101d48 */
[C---:B------:R-:W-:Y:S01]  /*dbc0*/  HMMA.16816.F32 R36, R120.reuse, R40, RZ ;  /* 0x000000287824723c */ /* 0x040fe200000018ff */
[----:B------:R3:W-:Y:S05]  /*dbd0*/  LDGSTS.E.BYPASS.LTC128B.128 [R213+0x4100], [R158.64], !P3 ;  /* 0x041000009ed57fae */ /* 0x0007ea000d901d48 */
[----:B------:R3:W-:Y:S02]  /*dbe0*/  LDGSTS.E.BYPASS.LTC128B.128 [R213+0x2100], [R162.64], !P0 ;  /* 0x02100000a2d57fae */ /* 0x0007e4000c101d48 */
[C---:B------:R-:W-:Y:S03]  /*dbf0*/  HMMA.16816.F32 R40, R120.reuse, R42, RZ ;  /* 0x0000002a7828723c */ /* 0x040fe600000018ff */
[----:B------:R3:W-:Y:S05]  /*dc00*/  LDGSTS.E.BYPASS.LTC128B.128 [R213+0x5100], [R156.64], !P3 ;  /* 0x051000009cd57fae */ /* 0x0007ea000d901d48 */
[C---:B-1----:R-:W-:Y:S01]  /*dc10*/  HMMA.16816.F32 R44, R120.reuse, R48, RZ ;  /* 0x00000030782c723c */ /* 0x042fe200000018ff */
[----:B------:R-:W-:Y:S03]  /*dc20*/  LDSM.16.M88.4 R184, [R193+0x1000] ;  /* 0x00100000c1b8783b */ /* 0x000fe60000000200 */
[C---:B-----5:R-:W-:Y:S02]  /*dc30*/  @P6 SHF.L.U64.HI R3, R111.reuse, R214, c[0x0][0x1e4] ;  /* 0x000079006f036619 */ /* 0x060fe400000102d6 */
[----:B------:R-:W0:Y:S01]  /*dc40*/  LDGDEPBAR ;  /* 0x00000000000079af */ /* 0x000e220000000000 */
[----:B------:R-:W-:Y:S01]  /*dc50*/  @P6 SHF.R.S32.HI R2, RZ, 0x1f, R0 ;  /* 0x0000001fff026819 */ /* 0x000fe20000011400 */
[----:B------:R-:W-:Y:S04]  /*dc60*/  HMMA.16816.F32 R48, R120, R50, RZ ;  /* 0x000000327830723c */ /* 0x000fe800000018ff */
[----:B------:R-:W-:Y:S04]  /*dc70*/  @P6 IMAD R2, R2, c[0x0][0x1e0], RZ ;  /* 0x0000780002026a24 */ /* 0x000fe800078e02ff */
[C---:B------:R-:W-:Y:S01]  /*dc80*/  HMMA.16816.F32 R4, R124.reuse, R128, R4 ;  /* 0x000000807c04723c */ /* 0x040fe20000001804 */
[----:B---3--:R-:W-:Y:S04]  /*dc90*/  LDSM.16.M88.4 R160, [R193+0x800] ;  /* 0x00080000c1a0783b */ /* 0x008fe80000000200 */
[----:B------:R-:W-:Y:S01]  /*dca0*/  @P6 IMAD R108, R0, c[0x0][0x1e4], R2 ;  /* 0x00007900006c6a24 */ /* 0x000fe200078e0202 */
[----:B------:R-:W1:Y:S01]  /*dcb0*/  LDSM.16.M88.4 R156, [R193] ;  /* 0x00000000c19c783b */ /* 0x000e620000000200 */
[----:B------:R-:W-:Y:S01]  /*dcc0*/  @P6 IMAD.SHL.U32 R2, R111, 0x20, RZ ;  /* 0x000000206f026824 */ /* 0x000fe200078e00ff */
[C---:B------:R-:W-:Y:S03]  /*dcd0*/  HMMA.16816.F32 R8, R124.reuse, R130, R8 ;  /* 0x000000827c08723c */ /* 0x040fe60000001808 */
[----:B------:R-:W3:Y:S01]  /*dce0*/  LDSM.16.M88.4 R128, [R193+0x1800] ;  /* 0x00180000c180783b */ /* 0x000ee20000000200 */
[----:B------:R-:W-:Y:S04]  /*dcf0*/  @P6 IADD3 R111, P4, R226, 0x40, RZ ;  /* 0x00000040e26f6810 */ /* 0x000fe80007f9e0ff */
[C---:B------:R-:W-:Y:S08]  /*dd00*/  HMMA.16816.F32 R12, R124.reuse, R132, R12 ;  /* 0x000000847c0c723c */ /* 0x040ff0000000180c */
[C---:B------:R-:W-:Y:S01]  /*dd10*/  HMMA.16816.F32 R16, R124.reuse, R134, R16 ;  /* 0x000000867c10723c */ /* 0x040fe20000001810 */
[----:B------:R-:W5:Y:S07]  /*dd20*/  LDSM.16.M88.4 R132, [R193+0x2000] ;  /* 0x00200000c184783b */ /* 0x000f6e0000000200 */
[C---:B------:R-:W-:Y:S08]  /*dd30*/  HMMA.16816.F32 R20, R124.reuse, R136, R20 ;  /* 0x000000887c14723c */ /* 0x040ff00000001814 */
[C---:B------:R-:W-:Y:S01]  /*dd40*/  HMMA.16816.F32 R24, R124.reuse, R138, R24 ;  /* 0x0000008a7c18723c */ /* 0x040fe20000001818 */
[----:B------:R-:W1:Y:S07]  /*dd50*/  LDSM.16.M88.4 R136, [R193+0x2800] ;  /* 0x00280000c188783b */ /* 0x000e6e0000000200 */
[C---:B------:R-:W-:Y:S08]  /*dd60*/  HMMA.16816.F32 R28, R124.reuse, R140, R28 ;  /* 0x0000008c7c1c723c */ /* 0x040ff0000000181c */
[C---:B------:R-:W-:Y:S01]  /*dd70*/  HMMA.16816.F32 R32, R124.reuse, R142, R32 ;  /* 0x0000008e7c20723c */ /* 0x040fe20000001820 */
[----:B------:R-:W3:Y:S07]  /*dd80*/  LDSM.16.M88.4 R140, [R190] ;  /* 0x00000000be8c783b */ /* 0x000eee0000000200 */
[C---:B------:R-:W-:Y:S08]  /*dd90*/  HMMA.16816.F32 R36, R124.reuse, R144, R36 ;  /* 0x000000907c24723c */ /* 0x040ff00000001824 */
[C---:B------:R-:W-:Y:S01]  /*dda0*/  HMMA.16816.F32 R40, R124.reuse, R146, R40 ;  /* 0x000000927c28723c */ /* 0x040fe20000001828 */
[----:B------:R-:W3:Y:S07]  /*ddb0*/  LDSM.16.M88.4 R144, [R190+0x800] ;  /* 0x00080000be90783b */ /* 0x000eee0000000200 */
[C---:B------:R-:W-:Y:S08]  /*ddc0*/  HMMA.16816.F32 R44, R124.reuse, R148, R44 ;  /* 0x000000947c2c723c */ /* 0x040ff0000000182c */
[----:B------:R-:W-:Y:S01]  /*ddd0*/  HMMA.16816.F32 R48, R124, R150, R48 ;  /* 0x000000967c30723c */ /* 0x000fe20000001830 */
[----:B------:R-:W2:Y:S07]  /*dde0*/  LDSM.16.M88.4 R148, [R190+0x1000] ;  /* 0x00100000be94783b */ /* 0x000eae0000000200 */
        /* <DEDUP_REMOVED lines=20> */
[----:B------:R-:W3:Y:S07]  /*df30*/  LDSM.16.M88.4 R140, [R189+0x4000] ;  /* 0x00400000bd8c783b */ /* 0x000eee0000000200 */
[C---:B------:R-:W-:Y:S08]  /*df40*/  HMMA.16816.F32 R12, R164.reuse, R144, R12 ;  /* 0x00000090a40c723c */ /* 0x040ff0000000180c */
[C---:B------:R-:W-:Y:S01]  /*df50*/  HMMA.16816.F32 R16, R164.reuse, R146, R16 ;  /* 0x00000092a410723c */ /* 0x040fe20000001810 */
[----:B------:R-:W3:Y:S07]  /*df60*/  LDSM.16.M88.4 R144, [R189+0x4800] ;  /* 0x00480000bd90783b */ /* 0x000eee0000000200 */
[C---:B--2---:R-:W-:Y:S08]  /*df70*/  HMMA.16816.F32 R20, R164.reuse, R148, R20 ;  /* 0x00000094a414723c */ /* 0x044ff00000001814 */
[C---:B------:R-:W-:Y:S01]  /*df80*/  HMMA.16816.F32 R24, R164.reuse, R150, R24 ;  /* 0x00000096a418723c */ /* 0x040fe20000001818 */
[----:B------:R-:W-:Y:S07]  /*df90*/  LDSM.16.M88.4 R148, [R201] ;  /* 0x00000000c994783b */ /* 0x000fee0000000200 */
[C---:B-1----:R-:W-:Y:S08]  /*dfa0*/  HMMA.16816.F32 R28, R164.reuse, R128, R28 ;  /* 0x00000080a41c723c */ /* 0x042ff0000000181c */
[C---:B------:R-:W-:Y:S01]  /*dfb0*/  HMMA.16816.F32 R32, R164.reuse, R130, R32 ;  /* 0x00000082a420723c */ /* 0x040fe20000001820 */
[----:B------:R-:W1:Y:S07]  /*dfc0*/  LDSM.16.M88.4 R128, [R189+0x5000] ;  /* 0x00500000bd80783b */ /* 0x000e6e0000000200 */
[C---:B------:R-:W-:Y:S08]  /*dfd0*/  HMMA.16816.F32 R36, R164.reuse, R156, R36 ;  /* 0x0000009ca424723c */ /* 0x040ff00000001824 */
[C---:B------:R-:W-:Y:S01]  /*dfe0*/  HMMA.16816.F32 R40, R164.reuse, R158, R40 ;  /* 0x0000009ea428723c */ /* 0x040fe20000001828 */
[----:B------:R-:W-:Y:S07]  /*dff0*/  LDSM.16.M88.4 R156, [R193+0x4800] ;  /* 0x00480000c19c783b */ /* 0x000fee0000000200 */
[C---:B------:R-:W-:Y:S08]  /*e000*/  HMMA.16816.F32 R44, R164.reuse, R160, R44 ;  /* 0x000000a0a42c723c */ /* 0x040ff0000000182c */
[----:B------:R-:W-:Y:S01]  /*e010*/  HMMA.16816.F32 R48, R164, R162, R48 ;  /* 0x000000a2a430723c */ /* 0x000fe20000001830 */
[----:B------:R-:W-:Y:S07]  /*e020*/  LDSM.16.M88.4 R160, [R193+0x5000] ;  /* 0x00500000c1a0783b */ /* 0x000fee0000000200 */
[C---:B---3--:R-:W-:Y:S08]  /*e030*/  HMMA.16816.F32 R4, R168.reuse, R132, R4 ;  /* 0x00000084a804723c */ /* 0x048ff00000001804 */
[C---:B------:R-:W-:Y:S01]  /*e040*/  HMMA.16816.F32 R8, R168.reuse, R134, R8 ;  /* 0x00000086a808723c */ /* 0x040fe20000001808 */
[----:B------:R-:W2:Y:S07]  /*e050*/  LDSM.16.M88.4 R132, [R189+0x5800] ;  /* 0x00580000bd84783b */ /* 0x000eae0000000200 */
[C---:B-----5:R-:W-:Y:S08]  /*e060*/  HMMA.16816.F32 R12, R168.reuse, R136, R12 ;  /* 0x00000088a80c723c */ /* 0x060ff0000000180c */
[C---:B------:R-:W-:Y:S01]  /*e070*/  HMMA.16816.F32 R16, R168.reuse, R138, R16 ;  /* 0x0000008aa810723c */ /* 0x040fe20000001810 */
[----:B------:R-:W3:Y:S07]  /*e080*/  LDSM.16.M88.4 R136, [R200] ;  /* 0x00000000c888783b */ /* 0x000eee0000000200 */
[C---:B------:R-:W-:Y:S08]  /*e090*/  HMMA.16816.F32 R20, R168.reuse, R140, R20 ;  /* 0x0000008ca814723c */ /* 0x040ff00000001814 */
[C---:B------:R-:W-:Y:S01]  /*e0a0*/  HMMA.16816.F32 R24, R168.reuse, R142, R24 ;  /* 0x0000008ea818723c */ /* 0x040fe20000001818 */
[----:B------:R-:W5:Y:S07]  /*e0b0*/  LDSM.16.M88.4 R140, [R199] ;  /* 0x00000000c78c783b */ /* 0x000f6e0000000200 */
[C---:B------:R-:W-:Y:S08]  /*e0c0*/  HMMA.16816.F32 R28, R168.reuse, R144, R28 ;  /* 0x00000090a81c723c */ /* 0x040ff0000000181c */
[C---:B------:R-:W-:Y:S01]  /*e0d0*/  HMMA.16816.F32 R32, R168.reuse, R146, R32 ;  /* 0x00000092a820723c */ /* 0x040fe20000001820 */
[----:B------:R-:W3:Y:S07]  /*e0e0*/  LDSM.16.M88.4 R144, [R198] ;  /* 0x00000000c690783b */ /* 0x000eee0000000200 */
        /* <DEDUP_REMOVED lines=12> */
[C---:B-----5:R-:W-:Y:S08]  /*e1b0*/  HMMA.16816.F32 R20, R172.reuse, R140, R20 ;  /* 0x0000008cac14723c */ /* 0x060ff00000001814 */
[C---:B------:R-:W-:Y:S01]  /*e1c0*/  HMMA.16816.F32 R24, R172.reuse, R142, R24 ;  /* 0x0000008eac18723c */ /* 0x040fe20000001818 */
[----:B------:R-:W5:Y:S07]  /*e1d0*/  LDSM.16.M88.4 R140, [R193+0x3800] ;  /* 0x00380000c18c783b */ /* 0x000f6e0000000200 */
[C---:B------:R-:W-:Y:S08]  /*e1e0*/  HMMA.16816.F32 R28, R172.reuse, R144, R28 ;  /* 0x00000090ac1c723c */ /* 0x040ff0000000181c */
[C---:B------:R-:W-:Y:S01]  /*e1f0*/  HMMA.16816.F32 R32, R172.reuse, R146, R32 ;  /* 0x00000092ac20723c */ /* 0x040fe20000001820 */
[----:B------:R-:W4:Y:S07]  /*e200*/  LDSM.16.M88.4 R144, [R193+0x5800] ;  /* 0x00580000c190783b */ /* 0x000f2e0000000200 */
[C---:B-1----:R-:W-:Y:S08]  /*e210*/  HMMA.16816.F32 R36, R172.reuse, R128, R36 ;  /* 0x00000080ac24723c */ /* 0x042ff00000001824 */
        /* <DEDUP_REMOVED lines=8> */
[C---:B-----5:R-:W-:Y:S07]  /*e2a0*/  HMMA.16816.F32 R12, R176.reuse, R140, R12 ;  /* 0x0000008cb00c723c */ /* 0x060fee000000180c */
[----:B------:R-:W-:Y:S01]  /*e2b0*/  @P6 IMAD.WIDE.U32 R140, R0, c[0x0][0x1e0], RZ ;  /* 0x00007800008c6a25 */ /* 0x000fe200078e00ff */
[C---:B------:R-:W-:Y:S04]  /*e2c0*/  HMMA.16816.F32 R16, R176.reuse, R142, R16 ;  /* 0x0000008eb010723c */ /* 0x040fe80000001810 */
[----:B------:R-:W-:Y:S03]  /*e2d0*/  @P6 IMAD.IADD R0, R141, 0x1, R108 ;  /* 0x000000018d006824 */ /* 0x000fe600078e026c */
[----:B------:R-:W-:Y:S01]  /*e2e0*/  @P6 IMAD.X R143, RZ, RZ, R229, P4 ;  /* 0x000000ffff8f6224 */ /* 0x000fe200020e06e5 */
[C---:B------:R-:W-:Y:S08]  /*e2f0*/  HMMA.16816.F32 R20, R176.reuse, R148, R20 ;  /* 0x00000094b014723c */ /* 0x040ff00000001814 */
[C---:B------:R-:W-:Y:S08]  /*e300*/  HMMA.16816.F32 R24, R176.reuse, R150, R24 ;  /* 0x00000096b018723c */ /* 0x040ff00000001818 */
[C---:B------:R-:W-:Y:S08]  /*e310*/  HMMA.16816.F32 R28, R176.reuse, R156, R28 ;  /* 0x0000009cb01c723c */ /* 0x040ff0000000181c */
[C---:B------:R-:W-:Y:S08]  /*e320*/  HMMA.16816.F32 R32, R176.reuse, R158, R32 ;  /* 0x0000009eb020723c */ /* 0x040ff00000001820 */
[C---:B------:R-:W-:Y:S08]  /*e330*/  HMMA.16816.F32 R36, R176.reuse, R160, R36 ;  /* 0x000000a0b024723c */ /* 0x040ff00000001824 */
[C---:B------:R-:W-:Y:S08]  /*e340*/  HMMA.16816.F32 R40, R176.reuse, R162, R40 ;  /* 0x000000a2b028723c */ /* 0x040ff00000001828 */
[C---:B----4-:R-:W-:Y:S07]  /*e350*/  HMMA.16816.F32 R44, R176.reuse, R144, R44 ;  /* 0x00000090b02c723c */ /* 0x050fee000000182c */
[----:B------:R-:W-:Y:S01]  /*e360*/  @P6 IMAD R145, R0, 0x60, RZ ;  /* 0x0000006000916824 */ /* 0x000fe200078e02ff */
[----:B------:R-:W-:Y:S08]  /*e370*/  HMMA.16816.F32 R48, R176, R146, R48 ;  /* 0x00000092b030723c */ /* 0x000ff00000001830 */
[C---:B------:R-:W-:Y:S08]  /*e380*/  HMMA.16816.F32 R4, R180.reuse, R184, R4 ;  /* 0x000000b8b404723c */ /* 0x040ff00000001804 */
[C---:B------:R-:W-:Y:S08]  /*e390*/  HMMA.16816.F32 R8, R180.reuse, R186, R8 ;  /* 0x000000bab408723c */ /* 0x040ff00000001808 */
[C---:B-1----:R-:W-:Y:S08]  /*e3a0*/  HMMA.16816.F32 R12, R180.reuse, R128, R12 ;  /* 0x00000080b40c723c */ /* 0x042ff0000000180c */
[C---:B------:R-:W-:Y:S01]  /*e3b0*/  HMMA.16816.F32 R16, R180.reuse, R130, R16 ;  /* 0x00000082b410723c */ /* 0x040fe20000001810 */
[----:B------:R-:W1:Y:S07]  /*e3c0*/  LDSM.16.M88.4 R128, [R190+0x5000] ;  /* 0x00500000be80783b */ /* 0x000e6e0000000200 */
[C---:B--2---:R-:W-:Y:S07]  /*e3d0*/  HMMA.16816.F32 R20, R180.reuse, R132, R20 ;  /* 0x00000084b414723c */ /* 0x044fee0000001814 */
[----:B------:R-:W-:Y:S01]  /*e3e0*/  @P6 IMAD.WIDE.U32 R132, R140, 0x60, R2 ;  /* 0x000000608c846825 */ /* 0x000fe200078e0002 */
[C---:B------:R-:W-:Y:S04]  /*e3f0*/  HMMA.16816.F32 R24, R180.reuse, R134, R24 ;  /* 0x00000086b418723c */ /* 0x040fe80000001818 */
[-C--:B------:R-:W-:Y:S01]  /*e400*/  @P6 IADD3 R142, P5, R2, R132.reuse, RZ ;  /* 0x00000084028e6210 */ /* 0x080fe20007fbe0ff */
[----:B------:R-:W-:Y:S01]  /*e410*/  @P6 IMAD.IADD R0, R145, 0x1, R133 ;  /* 0x0000000191006824 */ /* 0x000fe200078e0285 */
[-C--:B------:R-:W-:Y:S01]  /*e420*/  @P6 IADD3 R141, P4, R226, R132.reuse, RZ ;  /* 0x00000084e28d6210 */ /* 0x080fe20007f9e0ff */
[----:B------:R-:W-:Y:S01]  /*e430*/  @P6 IMAD.MOV.U32 R2, RZ, RZ, R226 ;  /* 0x000000ffff026224 */ /* 0x000fe200078e00e2 */
[C---:B---3--:R-:W-:Y:S04]  /*e440*/  HMMA.16816.F32 R28, R180.reuse, R136, R28 ;  /* 0x00000088b41c723c */ /* 0x048fe8000000181c */
[C---:B------:R-:W-:Y:S01]  /*e450*/  @P6 IMAD.X R144, R0.reuse, 0x1, R3, P5 ;  /* 0x0000000100906824 */ /* 0x040fe200028e0603 */
[----:B------:R-:W-:Y:S01]  /*e460*/  @P6 IADD3 R108, P5, R111, R132, RZ ;  /* 0x000000846f6c6210 */ /* 0x000fe20007fbe0ff */
[--C-:B------:R-:W-:Y:S01]  /*e470*/  @P6 IMAD.MOV.U32 R3, RZ, RZ, R229.reuse ;  /* 0x000000ffff036224 */ /* 0x100fe200078e00e5 */
[----:B------:R-:W2:Y:S01]  /*e480*/  LDSM.16.M88.4 R132, [R190+0x5800] ;  /* 0x00580000be84783b */ /* 0x000ea20000000200 */
[----:B------:R-:W-:Y:S04]  /*e490*/  DEPBAR.LE SB0, 0x0 ;  /* 0x000080000000791a */ /* 0x000fe80000000000 */
[----:B------:R-:W-:Y:S01]  /*e4a0*/  BAR.SYNC.DEFER_BLOCKING 0x0 ;  /* 0x0000000000007b1d */ /* 0x000fe20000010000 */
[C---:B------:R-:W-:Y:S01]  /*e4b0*/  @P6 IMAD.X R136, R0.reuse, 0x1, R229, P4 ;  /* 0x0000000100886824 */ /* 0x040fe200020e06e5 */
[C---:B------:R-:W-:Y:S01]  /*e4c0*/  @P6 LEA R146, P4, R141.reuse, c[0x0][0x1c8], 0x1 ;  /* 0x000072008d926a11 */ /* 0x040fe200078808ff */
[C---:B------:R-:W-:Y:S05]  /*e4d0*/  HMMA.16816.F32 R32, R180.reuse, R138, R32 ;  /* 0x0000008ab420723c */ /* 0x040fea0000001820 */
[----:B------:R-:W-:Y:S01]  /*e4e0*/  @P6 IMAD.X R0, R0, 0x1, R143, P5 ;  /* 0x0000000100006824 */ /* 0x000fe200028e068f */
[----:B------:R-:W-:Y:S01]  /*e4f0*/  @P6 LEA R148, P5, R108, c[0x0][0x1c8], 0x1 ;  /* 0x000072006c946a11 */ /* 0x000fe200078a08ff */
[----:B------:R-:W-:Y:S01]  /*e500*/  @P6 IMAD.WIDE.U32 R2, R140, 0x60, R2 ;  /* 0x000000608c026825 */ /* 0x000fe200078e0002 */
[----:B------:R-:W-:Y:S01]  /*e510*/  @P6 LEA.HI.X R147, R141, c[0x0][0x1cc], R136, 0x1, P4 ;  /* 0x000073008d936a11 */ /* 0x000fe200020f0c88 */
[C---:B-1----:R-:W-:Y:S03]  /*e520*/  HMMA.16816.F32 R36, R180.reuse, R128, R36 ;  /* 0x00000080b424723c */ /* 0x042fe60000001824 */
[----:B------:R-:W-:Y:S01]  /*e530*/  @P6 LEA.HI.X R149, R108, c[0x0][0x1cc], R0, 0x1, P5 ;  /* 0x000073006c956a11 */ /* 0x000fe200028f0c00 */
[----:B------:R-:W-:Y:S01]  /*e540*/  @P6 IMAD.IADD R136, R3, 0x1, R145 ;  /* 0x0000000103886824 */ /* 0x000fe200078e0291 */
[----:B------:R-:W-:Y:S01]  /*e550*/  @P6 IADD3 R108, P5, R142, R111, RZ ;  /* 0x0000006f8e6c6210 */ /* 0x000fe20007fbe0ff */
[----:B------:R-:W-:Y:S01]  /*e560*/  @P6 IMAD.SHL.U32 R3, R2, 0x2, RZ ;  /* 0x0000000202036824 */ /* 0x000fe200078e00ff */
[----:B------:R-:W-:Y:S01]  /*e570*/  @P6 IADD3 R0, P4, R142, R226, RZ ;  /* 0x000000e28e006210 */ /* 0x000fe20007f9e0ff */
[C---:B------:R-:W-:Y:S04]  /*e580*/  HMMA.16816.F32 R40, R180.reuse, R130, R40 ;  /* 0x00000082b428723c */ /* 0x040fe80000001828 */
[----:B------:R-:W-:Y:S01]  /*e590*/  @P6 IMAD.X R137, R144, 0x1, R143, P5 ;  /* 0x0000000190896824 */ /* 0x000fe200028e068f */
[----:B------:R-:W-:Y:S01]  /*e5a0*/  @P6 LEA R140, P5, R0, c[0x0][0x1c8], 0x1 ;  /* 0x00007200008c6a11 */ /* 0x000fe200078a08ff */
[----:B------:R-:W-:Y:S01]  /*e5b0*/  @P6 IMAD.X R111, R144, 0x1, R229, P4 ;  /* 0x00000001906f6824 */ /* 0x000fe200020e06e5 */
[----:B------:R-:W-:Y:S02]  /*e5c0*/  @P6 LEA R138, P4, R108, c[0x0][0x1c8], 0x1 ;  /* 0x000072006c8a6a11 */ /* 0x000fe400078808ff */
[----:B------:R-:W-:Y:S03]  /*e5d0*/  @P6 SHF.L.U64.HI R136, R2, 0x1, R136 ;  /* 0x0000000102886819 */ /* 0x000fe60000010288 */
[----:B------:R-:W-:Y:S02]  /*e5e0*/  @P6 LEA.HI.X R139, R108, c[0x0][0x1cc], R137, 0x1, P4 ;  /* 0x000073006c8b6a11 */ /* 0x000fe400020f0c89 */
[C---:B------:R-:W-:Y:S01]  /*e5f0*/  @P6 IADD3 R128, P4, R3.reuse, c[0x0][0x1c8], RZ ;  /* 0x0000720003806a10 */ /* 0x040fe20007f9e0ff */
[C---:B--2---:R-:W-:Y:S03]  /*e600*/  HMMA.16816.F32 R44, R180.reuse, R132, R44 ;  /* 0x00000084b42c723c */ /* 0x044fe6000000182c */
[----:B------:R-:W-:Y:S01]  /*e610*/  @P6 LEA.HI.X R141, R0, c[0x0][0x1cc], R111, 0x1, P5 ;  /* 0x00007300008d6a11 */ /* 0x000fe200028f0c6f */
[----:B------:R-:W-:Y:S01]  /*e620*/  IMAD.IADD R111, R218, 0x1, R219 ;  /* 0x00000001da6f7824 */ /* 0x000fe200078e02db */
[----:B------:R-:W-:Y:S02]  /*e630*/  @P6 IADD3 R3, P5, R3, 0x80, RZ ;  /* 0x0000008003036810 */ /* 0x000fe40007fbe0ff */
[----:B------:R-:W-:Y:S01]  /*e640*/  @P6 IADD3.X R129, R136, c[0x0][0x1cc], RZ, P4, !PT ;  /* 0x0000730088816a10 */ /* 0x000fe200027fe4ff */
[----:B------:R-:W-:Y:S01]  /*e650*/  @P2 IMAD.HI.U32 R0, R111, c[0x0][0x2c8], RZ ;  /* 0x0000b2006f002a27 */ /* 0x000fe200078e00ff */
[----:B------:R-:W-:Y:S01]  /*e660*/  @P6 IADD3 R2, P4, R3, c[0x0][0x1c8], RZ ;  /* 0x0000720003026a10 */ /* 0x000fe20007f9e0ff */
[----:B------:R-:W-:Y:S02]  /*e670*/  HMMA.16816.F32 R48, R180, R134, R48 ;  /* 0x00000086b430723c */ /* 0x000fe40000001830 */
[----:B------:R-:W-:Y:S01]  /*e680*/  @!PT LDS RZ, [RZ] ;  /* 0x00000000fffff984 */ /* 0x000fe20000000800 */
[----:B------:R-:W-:Y:S01]  /*e690*/  @!PT LDS RZ, [RZ] ;  /* 0x00000000fffff984 */ /* 0x000fe20000000800 */
[----:B------:R-:W-:Y:S01]  /*e6a0*/  @!PT LDS RZ, [RZ] ;  /* 0x00000000fffff984 */ /* 0x000fe20000000800 */
[----:B------:R1:W-:Y:S01]  /*e6b0*/  @P6 LDGSTS.E.BYPASS.LTC128B.128 [R213+0x8100], [R128.64], !P0 ;  /* 0x0810000080d56fae */ /* 0x0003e2000c101d48 */
[----:B------:R-:W-:Y:S02]  /*e6c0*/  @P6 IADD3.X R3, RZ, c[0x0][0x1cc], R136, P4, P5 ;  /* 0x00007300ff036a10 */ /* 0x000fe400027ea488 */
[----:B------:R-:W-:Y:S03]  /*e6d0*/  @P2 SHF.R.U32.HI R111, RZ, c[0x0][0x2cc], R0 ;  /* 0x0000b300ff6f2a19 */ /* 0x000fe60000011600 */
[----:B------:R2:W-:Y:S05]  /*e6e0*/  @P6 LDGSTS.E.BYPASS.LTC128B.128 [R213+0xb100], [R2.64], !P3 ;  /* 0x0b10000002d56fae */ /* 0x0005ea000d901d48 */
        /* <DEDUP_REMOVED lines=8> */
[----:B------:R-:W-:Y:S04]  /*e770*/  IADD3 R0, -R216, R0, R217 ;  /* 0x00000000d8007210 */ /* 0x000fe80007ffe1d9 */
[C---:B-1----:R-:W-:Y:S02]  /*e780*/  IADD3 R129, R0.reuse, c[0x0][0x328], RZ ;  /* 0x0000ca0000817a10 */ /* 0x042fe40007ffe0ff */
[----:B------:R-:W-:Y:S03]  /*e790*/  IADD3 R128, R0, UR4, RZ ;  /* 0x0000000400807c10 */ /* 0x000fe6000fffe0ff */
[----:B----4-:R-:W-:Y:S02]  /*e7a0*/  IMAD.IADD R2, R129, 0x1, R108 ;  /* 0x0000000181027824 */ /* 0x010fe400078e026c */
[----:B------:R-:W-:Y:S01]  /*e7b0*/  IMAD.IADD R0, R108, 0x1, R128 ;  /* 0x000000016c007824 */ /* 0x000fe200078e0280 */
[----:B------:R-:W-:-:S05]  /*e7c0*/  @!P1 BRA `(.L_x_578) ;  /* 0x0000018000009947 */ /* 0x000fca0003800000 */
[----:B---3--:R-:W-:Y:S01]  /*e7d0*/  IADD3 R108, -R216, R217, R108 ;  /* 0x000000d9d86c7210 */ /* 0x008fe20007ffe16c */
        /* <DEDUP_REMOVED lines=12> */
.L_x_580:
[----:B------:R-:W-:Y:S04]  /*e8a0*/  MOV R130, c[0x0][0x32c] ;  /* 0x0000cb0000827a02 */ /* 0x000fe80000000f00 */
[----:B------:R-:W-:Y:S11]  /*e8b0*/  ISETP.NE.AND P0, PT, R130, 0x1, PT ;  /* 0x000000018200780c */ /* 0x000ff60003f05270 */
[----:B------:R-:W-:Y:S02]  /*e8c0*/  @!UPT UIADD3 URZ, URZ, URZ, URZ ;  /* 0x0000003f3f3ff290 */ /* 0x000fe4000fffe03f */
[----:B------:R-:W-:Y:S05]  /*e8d0*/  @P0 IMAD.HI.U32 R130, R108, c[0x0][0x330], RZ ;  /* 0x0000cc006c820a27 */ /* 0x000fea00078e00ff */
[----:B------:R-:W-:Y:S02]  /*e8e0*/  @P0 SHF.R.U32.HI R108, RZ, c[0x0][0x334], R130 ;  /* 0x0000cd00ff6c0a19 */ /* 0x000fe40000011682 */
.L_x_581:
[----:B------:R-:W-:Y:S05]  /*e8f0*/  BSYNC B0 ;  /* 0x0000000000007941 */ /* 0x000fea0003800000 */
.L_x_579:
[----:B------:R-:W-:Y:S04]  /*e900*/  IMAD.IADD R130, R3, 0x1, -R215 ;  /* 0x0000000103827824 */ /* 0x000fe800078e0ad7 */
[----:B------:R-:W-:Y:S05]  /*e910*/  IMAD R108, R108, c[0x0][0x32c], R130 ;  /* 0x0000cb006c6c7a24 */ /* 0x000fea00078e0282 */
[----:B------:R-:W-:Y:S02]  /*e920*/  IADD3 R130, R108, c[0x0][0x32c], RZ ;  /* 0x0000cb006c827a10 */ /* 0x000fe40007ffe0ff */
[----:B------:R-:W-:Y:S02]  /*e930*/  IMNMX R0, R0, R108, !PT ;  /* 0x0000006c00007217 */ /* 0x000fe40007800200 */
[----:B------:R-:W-:Y:S02]  /*e940*/  IMNMX R2, R2, R130, PT ;  /* 0x0000008202027217 */ /* 0x000fe40003800200 */
.L_x_578:
[C---:B---3--:R-:W-:Y:S02]  /*e950*/  ISETP.GE.AND P0, PT, R3.reuse, 0x2, PT ;  /* 0x000000020300780c */ /* 0x048fe40003f06270 */
        /* <DEDUP_REMOVED lines=133> */
.L_x_584:
[----:B------:R-:W-:Y:S04]  /*f1b0*/  MOV R5, c[0x0][0x32c] ;  /* 0x0000cb0000057a02 */ /* 0x000fe80000000f00 */
[----:B------:R-:W-:Y:S11]  /*f1c0*/  ISETP.NE.AND P0, PT, R5, 0x1, PT ;  /* 0x000000010500780c */ /* 0x000ff60003f05270 */
[----:B------:R-:W-:Y:S02]  /*f1d0*/  @!UPT UIADD3 URZ, URZ, URZ, URZ ;  /* 0x0000003f3f3ff290 */ /* 0x000fe4000fffe03f */
[----:B------:R-:W-:Y:S05]  /*f1e0*/  @P0 IMAD.HI.U32 R5, R4, c[0x0][0x330], RZ ;  /* 0x0000cc0004050a27 */ /* 0x000fea00078e00ff */
[----:B------:R-:W-:Y:S02]  /*f1f0*/  @P0 SHF.R.U32.HI R4, RZ, c[0x0][0x334], R5 ;  /* 0x0000cd00ff040a19 */ /* 0x000fe40000011605 */
.L_x_585:
[----:B------:R-:W-:Y:S05]  /*f200*/  BSYNC B0 ;  /* 0x0000000000007941 */ /* 0x000fea0003800000 */
.L_x_583:
[----:B------:R-:W-:Y:S04]  /*f210*/  IMAD.IADD R3, R3, 0x1, -R215 ;  /* 0x0000000103037824 */ /* 0x000fe800078e0ad7 */
[----:B------:R-:W-:Y:S05]  /*f220*/  IMAD R3, R4, c[0x0][0x32c], R3 ;  /* 0x0000cb0004037a24 */ /* 0x000fea00078e0203 */
[----:B------:R-:W-:Y:S02]  /*f230*/  IADD3 R4, R3, c[0x0][0x32c], RZ ;  /* 0x0000cb0003047a10 */ /* 0x000fe40007ffe0ff */
[----:B------:R-:W-:Y:S02]  /*f240*/  IMNMX R0, R0, R3, !PT ;  /* 0x0000000300007217 */ /* 0x000fe40007800200 */
[----:B------:R-:W-:Y:S02]  /*f250*/  IMNMX R2, R2, R4, PT ;  /* 0x0000000402027217 */ /* 0x000fe40003800200 */
.L_x_582:
[----:B------:R-:W-:Y:S01]  /*f260*/  ISETP.NE.AND P0, PT, R143, RZ, PT ;  /* 0x000000ff8f00720c */ /* 0x000fe20003f05270 */
[----:B------:R-:W2:Y:S01]  /*f270*/  LDL.LU R241, [R1] ;  /* 0x0000000001f17983 */ /* 0x000ea20000300800 */
[----:B------:R-:W-:Y:S02]  /*f280*/  FMNMX.FTZ R3, R130, R109, !PT ;  /* 0x0000006d82037209 */ /* 0x000fe40007810000 */
[----:B------:R-:W-:Y:S01]  /*f290*/  ISETP.GT.AND P0, PT, R0, RZ, !P0 ;  /* 0x000000ff0000720c */ /* 0x000fe20004704270 */
[----:B------:R-:W3:Y:S01]  /*f2a0*/  LDL.LU R240, [R1+0x4] ;  /* 0x0000040001f07983 */ /* 0x000ee20000300800 */
        /* <DEDUP_REMOVED lines=84> */
[C---:B------:R-:W-:Y:S02]  /*f7f0*/  ISETP.GT.AND P0, PT, R0.reuse, 0x30, !P0 ;  /* 0x000000300000780c */ /* 0x040fe40004704270 */
[----:B------:R-:W-:Y:S02]  /*f800*/  ISETP.GT.AND P5, PT, R0, 0x58, !P5 ;  /* 0x000000580000780c */ /* 0x000fe40006fa4270 */
[----:B------:R-:W-:Y:S02]  /*f810*/  ISETP.LT.OR P0, PT, R2, 0x31, P0 ;  /* 0x000000310200780c */ /* 0x000fe40000701670 */
[----:B------:R-:W-:Y:S02]  /*f820*/  ISETP.GT.AND P4, PT, R0, 0x59, !P4 ;  /* 0x000000590000780c */ /* 0x000fe40006784270 */
[----:B------:R-:W-:Y:S02]  /*f830*/  FSEL R48, R30, -INF , !P0 ;  /* 0xff8000001e307808 */ /* 0x000fe40004000000 */
[----:B------:R-:W-:Y:S02]  /*f840*/  ISETP.NE.AND P0, PT, R25, RZ, PT ;  /* 0x000000ff1900720c */ /* 0x000fe40003f05270 */
[----:B------:R-:W-:Y:S02]  /*f850*/  FMNMX.FTZ R4, R48, R4, !PT ;  /* 0x0000000430047209 */ /* 0x000fe40007810000 */
[----:B------:R-:W-:Y:S02]  /*f860*/  ISETP.GT.AND P0, PT, R0, 0x31, !P0 ;  /* 0x000000310000780c */ /* 0x000fe40004704270 */
[C---:B------:R-:W-:Y:S02]  /*f870*/  ISETP.LT.OR P6, PT, R2.reuse, 0x52, P6 ;  /* 0x000000520200780c */ /* 0x040fe400037c1670 */
[----:B------:R-:W-:Y:S02]  /*f880*/  ISETP.LT.OR P0, PT, R2, 0x32, P0 ;  /* 0x000000320200780c */ /* 0x000fe40000701670 */
[----:B------:R-:W-:Y:S02]  /*f890*/  FSEL R136, R47, -INF , !P6 ;  /* 0xff8000002f887808 */ /* 0x000fe40007000000 */
[----:B------:R-:W-:Y:S02]  /*f8a0*/  FSEL R49, R31, -INF , !P0 ;  /* 0xff8000001f317808 */ /* 0x000fe40004000000 */
[----:B------:R-:W-:Y:S01]  /*f8b0*/  ISETP.NE.AND P0, PT, R24, RZ, PT ;  /* 0x000000ff1800720c */ /* 0x000fe20003f05270 */
[----:B------:R-:W-:Y:S01]  /*f8c0*/  LDSM.16.MT88.4 R28, [R191] ;  /* 0x00000000bf1c783b */ /* 0x000fe20000004200 */
[----:B------:R-:W-:Y:S02]  /*f8d0*/  FMNMX.FTZ R4, R49, R4, !PT ;  /* 0x0000000431047209 */ /* 0x000fe40007810000 */
[----:B------:R-:W-:Y:S02]  /*f8e0*/  ISETP.GT.AND P0, PT, R0, 0x38, !P0 ;  /* 0x000000380000780c */ /* 0x000fe40004704270 */
[C---:B------:R-:W-:Y:S02]  /*f8f0*/  ISETP.LT.OR P5, PT, R2.reuse, 0x59, P5 ;  /* 0x000000590200780c */ /* 0x040fe40002fa1670 */
[C---:B------:R-:W-:Y:S01]  /*f900*/  ISETP.LT.OR P0, PT, R2.reuse, 0x39, P0 ;  /* 0x000000390200780c */ /* 0x040fe20000701670 */
[----:B------:R-:W-:Y:S01]  /*f910*/  LDSM.16.MT88.4 R24, [R192] ;  /* 0x00000000c018783b */ /* 0x000fe20000004200 */
[----:B------:R-:W-:Y:S02]  /*f920*/  ISETP.LT.OR P4, PT, R2, 0x5a, P4 ;  /* 0x0000005a0200780c */ /* 0x000fe40002781670 */
[----:B------:R-:W-:Y:S02]  /*f930*/  FSEL R111, R34, -INF , !P0 ;  /* 0xff800000226f7808 */ /* 0x000fe40004000000 */
[----:B------:R-:W-:Y:S02]  /*f940*/  ISETP.NE.AND P0, PT, R21, RZ, PT ;  /* 0x000000ff1500720c */ /* 0x000fe40003f05270 */
[----:B------:R-:W-:Y:S02]  /*f950*/  FMNMX.FTZ R4, R111, R4, !PT ;  /* 0x000000046f047209 */ /* 0x000fe40007810000 */
[----:B------:R-:W-:Y:S02]  /*f960*/  ISETP.GT.AND P0, PT, R0, 0x39, !P0 ;  /* 0x000000390000780c */ /* 0x000fe40004704270 */
[----:B------:R-:W-:Y:S02]  /*f970*/  FSEL R50, R50, -INF , !P5 ;  /* 0xff80000032327808 */ /* 0x000fe40006800000 */
        /* <DEDUP_REMOVED lines=25> */
[----:B------:R-:W-:Y:S02]  /*fb10*/  ISETP.GT.AND P0, PT, R0, 0x50, !P0 ;  /* 0x000000500000780c */ /* 0x000fe40004704270 */
[----:B------:R-:W-:Y:S02]  /*fb20*/  FSEL R12, R51, -INF , !P4 ;  /* 0xff800000330c7808 */ /* 0x000fe40006000000 */
[----:B------:R-:W-:Y:S04]  /*fb30*/  ISETP.LT.OR P0, PT, R2, 0x51, P0 ;  /* 0x000000510200780c */ /* 0x000fe80000701670 */
[----:B------:R-:W-:Y:S04]  /*fb40*/  FSEL R46, R46, -INF , !P0 ;  /* 0xff8000002e2e7808 */ /* 0x000fe80004000000 */
[----:B------:R-:W-:Y:S04]  /*fb50*/  FMNMX.FTZ R0, R46, R4, !PT ;  /* 0x000000042e007209 */ /* 0x000fe80007810000 */
[----:B------:R-:W-:Y:S04]  /*fb60*/  FMNMX.FTZ R0, R136, R0, !PT ;  /* 0x0000000088007209 */ /* 0x000fe80007810000 */
[----:B------:R-:W-:Y:S02]  /*fb70*/  FMNMX.FTZ R0, R50, R0, !PT ;  /* 0x0000000032007209 */ /* 0x000fe40007810000 */
[----:B-1----:R-:W-:Y:S02]  /*fb80*/  FMNMX.FTZ R3, R3, R5, !PT ;  /* 0x0000000503037209 */ /* 0x002fe40007810000 */
[----:B------:R-:W-:Y:S03]  /*fb90*/  FMNMX.FTZ R0, R12, R0, !PT ;  /* 0x000000000c007209 */ /* 0x000fe60007810000 */
[----:B------:R-:W1:Y:S08]  /*fba0*/  SHFL.BFLY PT, R4, R3, 0x1, 0x1f ;  /* 0x0c201f0003047f89 */ /* 0x000e7000000e0000 */
[----:B------:R-:W4:Y:S01]  /*fbb0*/  SHFL.BFLY PT, R2, R0, 0x2, 0x1f ;  /* 0x0c401f0000027f89 */ /* 0x000f2200000e0000 */
[----:B-1----:R-:W-:Y:S04]  /*fbc0*/  FMNMX.FTZ R108, R3, R4, !PT ;  /* 0x00000004036c7209 */ /* 0x002fe80007810000 */
[C---:B------:R-:W-:Y:S01]  /*fbd0*/  FSETP.NEU.FTZ.AND P0, PT, R108.reuse, -INF , PT ;  /* 0xff8000006c00780b */ /* 0x040fe20003f1d000 */
[----:B------:R-:W-:Y:S01]  /*fbe0*/  FMUL.FTZ R3, R108, c[0x0][0x2d0] ;  /* 0x0000b4006c037a20 */ /* 0x000fe20000410000 */
[----:B----4-:R-:W-:Y:S04]  /*fbf0*/  FMNMX.FTZ R2, R0, R2, !PT ;  /* 0x0000000200027209 */ /* 0x010fe80007810000 */
[----:B------:R-:W-:Y:S02]  /*fc00*/  FSEL R13, R3, RZ, P0 ;  /* 0x000000ff030d7208 */ /* 0x000fe40000000000 */
[----:B------:R-:W1:Y:S03]  /*fc10*/  SHFL.BFLY PT, R3, R2, 0x1, 0x1f ;  /* 0x0c201f0002037f89 */ /* 0x000e6600000e0000 */
[--C-:B------:R-:W-:Y:S02]  /*fc20*/  FFMA.FTZ R15, R145, c[0x0][0x2d0], -R13.reuse ;  /* 0x0000b400910f7a23 */ /* 0x100fe4000001080d */
[--C-:B------:R-:W-:Y:S02]  /*fc30*/  FFMA.FTZ R0, R130, c[0x0][0x2d0], -R13.reuse ;  /* 0x0000b40082007a23 */ /* 0x100fe4000001080d */
[----:B------:R4:W-:Y:S01]  /*fc40*/  MUFU.EX2 R231, R15 ;  /* 0x0000000f00e77308 */ /* 0x0009e20000000800 */
[--C-:B------:R-:W-:Y:S09]  /*fc50*/  FFMA.FTZ R4, R9, c[0x0][0x2d0], -R13.reuse ;  /* 0x0000b40009047a23 */ /* 0x100ff2000001080d */
[----:B------:R5:W-:Y:S01]  /*fc60*/  MUFU.EX2 R236, R0 ;  /* 0x0000000000ec7308 */ /* 0x000be20000000800 */
[----:B-1----:R-:W-:Y:S09]  /*fc70*/  FMNMX.FTZ R3, R2, R3, !PT ;  /* 0x0000000302037209 */ /* 0x002ff20007810000 */
[----:B------:R1:W-:Y:S01]  /*fc80*/  MUFU.EX2 R237, R4 ;  /* 0x0000000400ed7308 */ /* 0x0003e20000000800 */
[--C-:B----4-:R-:W-:Y:S09]  /*fc90*/  FFMA.FTZ R15, R146, c[0x0][0x2d0], -R13.reuse ;  /* 0x0000b400920f7a23 */ /* 0x110ff2000001080d */
[----:B------:R4:W-:Y:S01]  /*fca0*/  MUFU.EX2 R230, R15 ;  /* 0x0000000f00e67308 */ /* 0x0009e20000000800 */
[--C-:B-----5:R-:W-:Y:S09]  /*fcb0*/  FFMA.FTZ R0, R132, c[0x0][0x2d0], -R13.reuse ;  /* 0x0000b40084007a23 */ /* 0x120ff2000001080d */
[----:B------:R5:W2:Y:S01]  /*fcc0*/  MUFU.EX2 R239, R0 ;  /* 0x0000000000ef7308 */ /* 0x000aa20000000800 */
[----:B-1----:R-:W-:Y:S02]  /*fcd0*/  FMUL.FTZ R4, R3, c[0x0][0x2d0] ;  /* 0x0000b40003047a20 */ /* 0x002fe40000410000 */
[--C-:B----4-:R-:W-:Y:S07]  /*fce0*/  FFMA.FTZ R15, R147, c[0x0][0x2d0], -R13.reuse ;  /* 0x0000b400930f7a23 */ /* 0x110fee000001080d */
[----:B------:R1:W-:Y:S01]  /*fcf0*/  MUFU.EX2 R222, R15 ;  /* 0x0000000f00de7308 */ /* 0x0003e20000000800 */
[--C-:B-----5:R-:W-:Y:S01]  /*fd00*/  FFMA.FTZ R0, R131, c[0x0][0x2d0], -R13.reuse ;  /* 0x0000b40083007a23 */ /* 0x120fe2000001080d */
[----:B--2---:R-:W-:Y:S08]  /*fd10*/  F2FP.PACK_AB R16, R239, R236 ;  /* 0x000000ecef10723e */ /* 0x004ff000000000ff */
[----:B------:R2:W4:Y:S01]  /*fd20*/  MUFU.EX2 R238, R0 ;  /* 0x0000000000ee7308 */ /* 0x0005220000000800 */
[----:B-1----:R-:W-:Y:S09]  /*fd30*/  FFMA.FTZ R15, R148, c[0x0][0x2d0], -R13 ;  /* 0x0000b400940f7a23 */ /* 0x002ff2000001080d */
[----:B------:R1:W-:Y:S01]  /*fd40*/  MUFU.EX2 R221, R15 ;  /* 0x0000000f00dd7308 */ /* 0x0003e20000000800 */
[----:B--2---:R-:W-:Y:S02]  /*fd50*/  FSEL R0, R108, RZ, P0 ;  /* 0x000000ff6c007208 */ /* 0x004fe40000000000 */
[----:B------:R-:W-:Y:S02]  /*fd60*/  FSETP.NEU.FTZ.AND P0, PT, R3, -INF , PT ;  /* 0xff8000000300780b */ /* 0x000fe40003f1d000 */
[----:B----4-:R-:W-:Y:S01]  /*fd70*/  F2FP.PACK_AB R18, R237, R238 ;  /* 0x000000eeed12723e */ /* 0x010fe200000000ff */
[----:B------:R-:W-:Y:S01]  /*fd80*/  FADD.FTZ R0, -R0, R109 ;  /* 0x0000006d00007221 */ /* 0x000fe20000010100 */
[----:B------:R-:W-:Y:S03]  /*fd90*/  FSEL R14, R4, RZ, P0 ;  /* 0x000000ff040e7208 */ /* 0x000fe60000000000 */
[----:B------:R-:W-:Y:S02]  /*fda0*/  FMUL.FTZ R0, R0, c[0x0][0x2d0] ;  /* 0x0000b40000007a20 */ /* 0x000fe40000410000 */
[--C-:B------:R-:W-:Y:S02]  /*fdb0*/  FFMA.FTZ R4, R6, c[0x0][0x2d0], -R14.reuse ;  /* 0x0000b40006047a23 */ /* 0x100fe4000001080e */
[----:B------:R2:W4:Y:S01]  /*fdc0*/  MUFU.EX2 R2, R0 ;  /* 0x0000000000027308 */ /* 0x0005220000000800 */
[--C-:B-1----:R-:W-:Y:S09]  /*fdd0*/  FFMA.FTZ R15, R32, c[0x0][0x2d0], -R14.reuse ;  /* 0x0000b400200f7a23 */ /* 0x102ff2000001080e */
[----:B------:R1:W-:Y:S10]  /*fde0*/  MUFU.EX2 R220, R15 ;  /* 0x0000000f00dc7308 */ /* 0x0003f40000000800 */
[----:B------:R5:W-:Y:S01]  /*fdf0*/  MUFU.EX2 R235, R4 ;  /* 0x0000000400eb7308 */ /* 0x000be20000000800 */
[--C-:B--2---:R-:W-:Y:S02]  /*fe00*/  FFMA.FTZ R0, R8, c[0x0][0x2d0], -R14.reuse ;  /* 0x0000b40008007a23 */ /* 0x104fe4000001080e */
[C---:B----4-:R-:W-:Y:S02]  /*fe10*/  FMUL.FTZ R5, R2.reuse, R113 ;  /* 0x0000007102057220 */ /* 0x050fe40000410000 */
[C---:B------:R-:W-:Y:S05]  /*fe20*/  FMUL.FTZ R8, R2.reuse, R116 ;  /* 0x0000007402087220 */ /* 0x040fea0000410000 */
[----:B------:R-:W2:Y:S01]  /*fe30*/  MUFU.EX2 R234, R0 ;  /* 0x0000000000ea7308 */ /* 0x000ea20000000800 */
[C---:B------:R-:W-:Y:S02]  /*fe40*/  FMUL.FTZ R9, R2.reuse, R117 ;  /* 0x0000007502097220 */ /* 0x040fe40000410000 */
[C---:B------:R-:W-:Y:S02]  /*fe50*/  FMUL.FTZ R68, R2.reuse, R68 ;  /* 0x0000004402447220 */ /* 0x040fe40000410000 */
[--C-:B-1----:R-:W-:Y:S02]  /*fe60*/  FFMA.FTZ R15, R33, c[0x0][0x2d0], -R14.reuse ;  /* 0x0000b400210f7a23 */ /* 0x102fe4000001080e */
[C---:B------:R-:W-:Y:S01]  /*fe70*/  FMUL.FTZ R69, R2.reuse, R69 ;  /* 0x0000004502457220 */ /* 0x040fe20000410000 */
[----:B------:R-:W-:Y:S01]  /*fe80*/  LDSM.16.MT88.4 R32, [R191+0x800] ;  /* 0x00080000bf20783b */ /* 0x000fe20000004200 */
[C---:B------:R-:W-:Y:S01]  /*fe90*/  FMUL.FTZ R72, R2.reuse, R72 ;  /* 0x0000004802487220 */ /* 0x040fe20000410000 */
[----:B------:R1:W-:Y:S01]  /*fea0*/  MUFU.EX2 R219, R15 ;  /* 0x0000000f00db7308 */ /* 0x0003e20000000800 */
[C---:B------:R-:W-:Y:S02]  /*feb0*/  FMUL.FTZ R73, R2.reuse, R73 ;  /* 0x0000004902497220 */ /* 0x040fe40000410000 */
[C---:B------:R-:W-:Y:S02]  /*fec0*/  FMUL.FTZ R76, R2.reuse, R76 ;  /* 0x0000004c024c7220 */ /* 0x040fe40000410000 */
[--C-:B-----5:R-:W-:Y:S02]  /*fed0*/  FFMA.FTZ R4, R11, c[0x0][0x2d0], -R14.reuse ;  /* 0x0000b4000b047a23 */ /* 0x120fe4000001080e */
[C---:B------:R-:W-:Y:S02]  /*fee0*/  FMUL.FTZ R77, R2.reuse, R77 ;  /* 0x0000004d024d7220 */ /* 0x040fe40000410000 */
[C---:B------:R-:W-:Y:S01]  /*fef0*/  FMUL.FTZ R80, R2.reuse, R80 ;  /* 0x0000005002507220 */ /* 0x040fe20000410000 */
[----:B------:R4:W-:Y:S01]  /*ff00*/  MUFU.EX2 R232, R4 ;  /* 0x0000000400e87308 */ /* 0x0009e20000000800 */
[C---:B------:R-:W-:Y:S02]  /*ff10*/  FMUL.FTZ R81, R2.reuse, R81 ;  /* 0x0000005102517220 */ /* 0x040fe40000410000 */
[----:B------:R-:W-:Y:S01]  /*ff20*/  FMUL.FTZ R84, R2, R84 ;  /* 0x0000005402547220 */ /* 0x000fe20000410000 */
[----:B--2---:R-:W-:Y:S01]  /*ff30*/  F2FP.PACK_AB R17, R234, R235 ;  /* 0x000000ebea11723e */ /* 0x004fe200000000ff */
[--C-:B------:R-:W-:Y:S02]  /*ff40*/  FFMA.FTZ R0, R7, c[0x0][0x2d0], -R14.reuse ;  /* 0x0000b40007007a23 */ /* 0x100fe4000001080e */
[C---:B------:R-:W-:Y:S02]  /*ff50*/  FMUL.FTZ R85, R2.reuse, R85 ;  /* 0x0000005502557220 */ /* 0x040fe40000410000 */
[C---:B------:R-:W-:Y:S01]  /*ff60*/  FMUL.FTZ R88, R2.reuse, R88 ;  /* 0x0000005802587220 */ /* 0x040fe20000410000 */
[----:B------:R2:W5:Y:S01]  /*ff70*/  MUFU.EX2 R233, R0 ;  /* 0x0000000000e97308 */ /* 0x0005620000000800 */
[C---:B------:R-:W-:Y:S02]  /*ff80*/  FMUL.FTZ R89, R2.reuse, R89 ;  /* 0x0000005902597220 */ /* 0x040fe40000410000 */
[----:B------:R-:W-:Y:S02]  /*ff90*/  FMUL.FTZ R92, R2, R92 ;  /* 0x0000005c025c7220 */ /* 0x000fe40000410000 */
[----:B-1----:R-:W-:Y:S02]  /*ffa0*/  FFMA.FTZ R15, R36, c[0x0][0x2d0], -R14 ;  /* 0x0000b400240f7a23 */ /* 0x002fe4000001080e */
[C---:B------:R-:W-:Y:S02]  /*ffb0*/  FMUL.FTZ R93, R2.reuse, R93 ;  /* 0x0000005d025d7220 */ /* 0x040fe40000410000 */
[C---:B------:R-:W-:Y:S01]  /*ffc0*/  FMUL.FTZ R96, R2.reuse, R96 ;  /* 0x0000006002607220 */ /* 0x040fe20000410000 */
[----:B------:R1:W-:Y:S01]  /*ffd0*/  MUFU.EX2 R218, R15 ;  /* 0x0000000f00da7308 */ /* 0x0003e20000000800 */
[C---:B------:R-:W-:Y:S02]  /*ffe0*/  FMUL.FTZ R97, R2.reuse, R97 ;  /* 0x0000006102617220 */ /* 0x040fe40000410000 */
[C---:B------:R-:W-:Y:S02]  /*fff0*/  FMUL.FTZ R100, R2.reuse, R100 ;  /* 0x0000006402647220 */ /* 0x040fe40000410000 */
[C---:B----4-:R-:W-:Y:S02]  /*10000*/  FMUL.FTZ R4, R2.reuse, R112 ;  /* 0x0000007002047220 */ /* 0x050fe40000410000 */
[C---:B------:R-:W-:Y:S02]  /*10010*/  FMUL.FTZ R101, R2.reuse, R101 ;  /* 0x0000006502657220 */ /* 0x040fe40000410000 */
[C---:B------:R-:W-:Y:S02]  /*10020*/  FMUL.FTZ R104, R2.reuse, R104 ;  /* 0x0000006802687220 */ /* 0x040fe40000410000 */
[C---:B------:R-:W-:Y:S02]  /*10030*/  FMUL.FTZ R105, R2.reuse, R105 ;  /* 0x0000006902697220 */ /* 0x040fe40000410000 */
[C---:B------:R-:W-:Y:S01]  /*10040*/  FMUL.FTZ R52, R2.reuse, R52 ;  /* 0x0000003402347220 */ /* 0x040fe20000410000 */
[----:B--2---:R-:W-:Y:S01]  /*10050*/  FSEL R0, R3, RZ, P0 ;  /* 0x000000ff03007208 */ /* 0x004fe20000000000 */
[----:B------:R-:W-:Y:S01]  /*10060*/  FMUL.FTZ R53, R2, R53 ;  /* 0x0000003502357220 */ /* 0x000fe20000410000 */
[----:B-----5:R-:W-:Y:S01]  /*10070*/  F2FP.PACK_AB R19, R232, R233 ;  /* 0x000000e9e813723e */ /* 0x020fe200000000ff */
[----:B------:R-:W-:Y:S01]  /*10080*/  FMUL.FTZ R56, R2, R56 ;  /* 0x0000003802387220 */ /* 0x000fe20000410000 */
[----:B------:R-:W-:Y:S01]  /*10090*/  ISETP.GT.AND P0, PT, R212, R223, PT ;  /* 0x000000dfd400720c */ /* 0x000fe20003f04270 */
[----:B------:R-:W-:Y:S02]  /*100a0*/  FADD.FTZ R0, -R0, R110 ;  /* 0x0000006e00007221 */ /* 0x000fe40000010100 */
[----:B------:R-:W-:Y:S02]  /*100b0*/  FMUL.FTZ R57, R2, R57 ;  /* 0x0000003902397220 */ /* 0x000fe40000410000 */
[----:B------:R-:W-:Y:S02]  /*100c0*/  FMUL.FTZ R0, R0, c[0x0][0x2d0] ;  /* 0x0000b40000007a20 */ /* 0x000fe40000410000 */
[--C-:B-1----:R-:W-:Y:S02]  /*100d0*/  FFMA.FTZ R15, R37, c[0x0][0x2d0], -R14.reuse ;  /* 0x0000b400250f7a23 */ /* 0x102fe4000001080e */
[----:B------:R-:W-:Y:S01]  /*100e0*/  LDSM.16.MT88.4 R36, [R194+0x800] ;  /* 0x00080000c224783b */ /* 0x000fe20000004200 */
[C---:B------:R-:W-:Y:S01]  /*100f0*/  FMUL.FTZ R60, R2.reuse, R60 ;  /* 0x0000003c023c7220 */ /* 0x040fe20000410000 */
[----:B------:R1:W-:Y:S01]  /*10100*/  MUFU.EX2 R217, R15 ;  /* 0x0000000f00d97308 */ /* 0x0003e20000000800 */
[C---:B------:R-:W-:Y:S02]  /*10110*/  FMUL.FTZ R61, R2.reuse, R61 ;  /* 0x0000003d023d7220 */ /* 0x040fe40000410000 */
[C---:B------:R-:W-:Y:S02]  /*10120*/  FMUL.FTZ R64, R2.reuse, R64 ;  /* 0x0000004002407220 */ /* 0x040fe40000410000 */
[----:B------:R-:W-:Y:S05]  /*10130*/  FMUL.FTZ R65, R2, R65 ;  /* 0x0000004102417220 */ /* 0x000fea0000410000 */
[----:B------:R-:W2:Y:S01]  /*10140*/  MUFU.EX2 R0, R0 ;  /* 0x0000000000007308 */ /* 0x000ea20000000800 */
[--C-:B-1----:R-:W-:Y:S09]  /*10150*/  FFMA.FTZ R15, R149, c[0x0][0x2d0], -R13.reuse ;  /* 0x0000b400950f7a23 */ /* 0x102ff2000001080d */
[----:B------:R1:W-:Y:S01]  /*10160*/  MUFU.EX2 R215, R15 ;  /* 0x0000000f00d77308 */ /* 0x0003e20000000800 */
[C---:B--2---:R-:W-:Y:S02]  /*10170*/  FMUL.FTZ R6, R0.reuse, R114 ;  /* 0x0000007200067220 */ /* 0x044fe40000410000 */
[C---:B------:R-:W-:Y:S02]  /*10180*/  FMUL.FTZ R7, R0.reuse, R115 ;  /* 0x0000007300077220 */ /* 0x040fe40000410000 */
[C---:B------:R-:W-:Y:S02]  /*10190*/  FMUL.FTZ R10, R0.reuse, R118 ;  /* 0x00000076000a7220 */ /* 0x040fe40000410000 */
[C---:B------:R-:W-:Y:S02]  /*101a0*/  FMUL.FTZ R11, R0.reuse, R119 ;  /* 0x00000077000b7220 */ /* 0x040fe40000410000 */
[----:B------:R-:W-:Y:S01]  /*101b0*/  LDSM.16.MT88.4 R116, [R188+0x2800] ;  /* 0x00280000bc74783b */ /* 0x000fe20000004200 */
[C---:B------:R-:W-:Y:S05]  /*101c0*/  HMMA.16816.F32 R4, R16.reuse, R20, R4 ;  /* 0x000000141004723c */ /* 0x040fea0000001804 */
[C---:B------:R-:W-:Y:S02]  /*101d0*/  FMUL.FTZ R70, R0.reuse, R70 ;  /* 0x0000004600467220 */ /* 0x040fe40000410000 */
[----:B------:R-:W-:Y:S01]  /*101e0*/  FMUL.FTZ R71, R0, R71 ;  /* 0x0000004700477220 */ /* 0x000fe20000410000 */
[C---:B------:R-:W-:Y:S01]  /*101f0*/  HMMA.16816.F32 R8, R16.reuse, R22, R8 ;  /* 0x000000161008723c */ /* 0x040fe20000001808 */
[----:B------:R-:W2:Y:S03]  /*10200*/  LDSM.16.MT88.4 R20, [R207] ;  /* 0x00000000cf14783b */ /* 0x000ea60000004200 */
[--C-:B-1----:R-:W-:Y:S02]  /*10210*/  FFMA.FTZ R15, R150, c[0x0][0x2d0], -R13.reuse ;  /* 0x0000b400960f7a23 */ /* 0x102fe4000001080d */
[C---:B------:R-:W-:Y:S02]  /*10220*/  FMUL.FTZ R74, R0.reuse, R74 ;  /* 0x0000004a004a7220 */ /* 0x040fe40000410000 */
[C---:B------:R-:W-:Y:S01]  /*10230*/  HMMA.16816.F32 R68, R16.reuse, R24, R68 ;  /* 0x000000181044723c */ /* 0x040fe20000001844 */
[----:B------:R1:W4:Y:S03]  /*10240*/  MUFU.EX2 R216, R15 ;  /* 0x0000000f00d87308 */ /* 0x0003260000000800 */
[C---:B------:R-:W-:Y:S02]  /*10250*/  FMUL.FTZ R75, R0.reuse, R75 ;  /* 0x0000004b004b7220 */ /* 0x040fe40000410000 */
[C---:B------:R-:W-:Y:S02]  /*10260*/  FMUL.FTZ R78, R0.reuse, R78 ;  /* 0x0000004e004e7220 */ /* 0x040fe40000410000 */
[C---:B------:R-:W-:Y:S03]  /*10270*/  FMUL.FTZ R79, R0.reuse, R79 ;  /* 0x0000004f004f7220 */ /* 0x040fe60000410000 */
[C---:B------:R-:W-:Y:S01]  /*10280*/  HMMA.16816.F32 R72, R16.reuse, R26, R72 ;  /* 0x0000001a1048723c */ /* 0x040fe20000001848 */
[----:B------:R-:W5:Y:S02]  /*10290*/  LDSM.16.MT88.4 R24, [R188+0x3000] ;  /* 0x00300000bc18783b */ /* 0x000f640000004200 */
[C---:B------:R-:W-:Y:S02]  /*102a0*/  FMUL.FTZ R82, R0.reuse, R82 ;  /* 0x0000005200527220 */ /* 0x040fe40000410000 */
[C---:B------:R-:W-:Y:S02]  /*102b0*/  FMUL.FTZ R83, R0.reuse, R83 ;  /* 0x0000005300537220 */ /* 0x040fe40000410000 */
[C---:B------:R-:W-:Y:S01]  /*102c0*/  FMUL.FTZ R86, R0.reuse, R86 ;  /* 0x0000005600567220 */ /* 0x040fe20000410000 */
[C---:B------:R-:W-:Y:S04]  /*102d0*/  HMMA.16816.F32 R76, R16.reuse, R28, R76 ;  /* 0x0000001c104c723c */ /* 0x040fe8000000184c */
[C---:B------:R-:W-:Y:S02]  /*102e0*/  FMUL.FTZ R87, R0.reuse, R87 ;  /* 0x0000005700577220 */ /* 0x040fe40000410000 */
[--C-:B-1----:R-:W-:Y:S02]  /*102f0*/  FFMA.FTZ R15, R151, c[0x0][0x2d0], -R13.reuse ;  /* 0x0000b400970f7a23 */ /* 0x102fe4000001080d */
[C---:B------:R-:W-:Y:S01]  /*10300*/  HMMA.16816.F32 R80, R16.reuse, R30, R80 ;  /* 0x0000001e1050723c */ /* 0x040fe20000001850 */
[----:B------:R-:W1:Y:S01]  /*10310*/  LDSM.16.MT88.4 R28, [R192+0x3000] ;  /* 0x00300000c01c783b */ /* 0x000e620000004200 */
[----:B------:R3:W-:Y:S02]  /*10320*/  MUFU.EX2 R151, R15 ;  /* 0x0000000f00977308 */ /* 0x0007e40000000800 */
[C---:B------:R-:W-:Y:S02]  /*10330*/  FMUL.FTZ R90, R0.reuse, R90 ;  /* 0x0000005a005a7220 */ /* 0x040fe40000410000 */
[C---:B------:R-:W-:Y:S02]  /*10340*/  FMUL.FTZ R91, R0.reuse, R91 ;  /* 0x0000005b005b7220 */ /* 0x040fe40000410000 */
[C---:B--2---:R-:W-:Y:S04]  /*10350*/  HMMA.16816.F32 R84, R16.reuse, R20, R84 ;  /* 0x000000141054723c */ /* 0x044fe80000001854 */
[C---:B------:R-:W-:Y:S02]  /*10360*/  FMUL.FTZ R94, R0.reuse, R94 ;  /* 0x0000005e005e7220 */ /* 0x040fe40000410000 */
[C---:B------:R-:W-:Y:S02]  /*10370*/  FMUL.FTZ R95, R0.reuse, R95 ;  /* 0x0000005f005f7220 */ /* 0x040fe40000410000 */
[C---:B------:R-:W-:Y:S01]  /*10380*/  HMMA.16816.F32 R88, R16.reuse, R22, R88 ;  /* 0x000000161058723c */ /* 0x040fe20000001858 */
[----:B------:R-:W2:Y:S03]  /*10390*/  LDSM.16.MT88.4 R20, [R191+0x3000] ;  /* 0x00300000bf14783b */ /* 0x000ea60000004200 */
[C---:B------:R-:W-:Y:S02]  /*103a0*/  FMUL.FTZ R98, R0.reuse, R98 ;  /* 0x0000006200627220 */ /* 0x040fe40000410000 */
[C---:B------:R-:W-:Y:S02]  /*103b0*/  FMUL.FTZ R99, R0.reuse, R99 ;  /* 0x0000006300637220 */ /* 0x040fe40000410000 */
[----:B------:R-:W-:Y:S01]  /*103c0*/  FMUL.FTZ R102, R0, R102 ;  /* 0x0000006600667220 */ /* 0x000fe20000410000 */
[C---:B-----5:R-:W-:Y:S03]  /*103d0*/  HMMA.16816.F32 R92, R16.reuse, R24, R92 ;  /* 0x00000018105c723c */ /* 0x060fe6000000185c */
[--C-:B---3--:R-:W-:Y:S02]  /*103e0*/  FFMA.FTZ R15, R156, c[0x0][0x2d0], -R13.reuse ;  /* 0x0000b4009c0f7a23 */ /* 0x108fe4000001080d */
[C---:B------:R-:W-:Y:S02]  /*103f0*/  FMUL.FTZ R103, R0.reuse, R103 ;  /* 0x0000006700677220 */ /* 0x040fe40000410000 */
[----:B------:R3:W5:Y:S01]  /*10400*/  MUFU.EX2 R150, R15 ;  /* 0x0000000f00967308 */ /* 0x0007620000000800 */
[C---:B------:R-:W-:Y:S01]  /*10410*/  HMMA.16816.F32 R96, R16.reuse, R26, R96 ;  /* 0x0000001a1060723c */ /* 0x040fe20000001860 */
[----:B------:R-:W4:Y:S03]  /*10420*/  LDSM.16.MT88.4 R24, [R194+0x3000] ;  /* 0x00300000c218783b */ /* 0x000f260000004200 */
[C---:B------:R-:W-:Y:S02]  /*10430*/  FMUL.FTZ R106, R0.reuse, R106 ;  /* 0x0000006a006a7220 */ /* 0x040fe40000410000 */
[C---:B------:R-:W-:Y:S02]  /*10440*/  FMUL.FTZ R107, R0.reuse, R107 ;  /* 0x0000006b006b7220 */ /* 0x040fe40000410000 */
[C---:B-1----:R-:W-:Y:S04]  /*10450*/  HMMA.16816.F32 R100, R16.reuse, R28, R100 ;  /* 0x0000001c1064723c */ /* 0x042fe80000001864 */
[C---:B------:R-:W-:Y:S02]  /*10460*/  FMUL.FTZ R54, R0.reuse, R54 ;  /* 0x0000003600367220 */ /* 0x040fe40000410000 */
[C---:B------:R-:W-:Y:S02]  /*10470*/  FMUL.FTZ R55, R0.reuse, R55 ;  /* 0x0000003700377220 */ /* 0x040fe40000410000 */
[C---:B------:R-:W-:Y:S01]  /*10480*/  HMMA.16816.F32 R104, R16.reuse, R30, R104 ;  /* 0x0000001e1068723c */ /* 0x040fe20000001868 */
[----:B------:R-:W1:Y:S03]  /*10490*/  LDSM.16.MT88.4 R28, [R188+0x800] ;  /* 0x00080000bc1c783b */ /* 0x000e660000004200 */
[C---:B------:R-:W-:Y:S02]  /*104a0*/  FMUL.FTZ R58, R0.reuse, R58 ;  /* 0x0000003a003a7220 */ /* 0x040fe40000410000 */
[----:B------:R-:W-:Y:S02]  /*104b0*/  FMUL.FTZ R59, R0, R59 ;  /* 0x0000003b003b7220 */ /* 0x000fe40000410000 */
[C---:B--2---:R-:W-:Y:S04]  /*104c0*/  HMMA.16816.F32 R52, R16.reuse, R20, R52 ;  /* 0x000000141034723c */ /* 0x044fe80000001834 */
[--C-:B---3--:R-:W-:Y:S02]  /*104d0*/  FFMA.FTZ R15, R40, c[0x0][0x2d0], -R14.reuse ;  /* 0x0000b400280f7a23 */ /* 0x108fe4000001080e */
[C---:B------:R-:W-:Y:S02]  /*104e0*/  FMUL.FTZ R62, R0.reuse, R62 ;  /* 0x0000003e003e7220 */ /* 0x040fe40000410000 */
[C---:B------:R-:W-:Y:S01]  /*104f0*/  HMMA.16816.F32 R56, R16.reuse, R22, R56 ;  /* 0x000000161038723c */ /* 0x040fe20000001838 */
[----:B------:R2:W-:Y:S01]  /*10500*/  MUFU.EX2 R149, R15 ;  /* 0x0000000f00957308 */ /* 0x0005e20000000800 */
[----:B------:R-:W3:Y:S02]  /*10510*/  LDSM.16.MT88.4 R20, [R192+0x800] ;  /* 0x00080000c014783b */ /* 0x000ee40000004200 */
[C---:B------:R-:W-:Y:S02]  /*10520*/  FMUL.FTZ R63, R0.reuse, R63 ;  /* 0x0000003f003f7220 */ /* 0x040fe40000410000 */
[C---:B------:R-:W-:Y:S02]  /*10530*/  FMUL.FTZ R66, R0.reuse, R66 ;  /* 0x0000004200427220 */ /* 0x040fe40000410000 */
[----:B------:R-:W-:Y:S03]  /*10540*/  FMUL.FTZ R67, R0, R67 ;  /* 0x0000004300437220 */ /* 0x000fe60000410000 */
[C---:B----4-:R-:W-:Y:S08]  /*10550*/  HMMA.16816.F32 R60, R16.reuse, R24, R60 ;  /* 0x00000018103c723c */ /* 0x050ff0000000183c */
[----:B------:R-:W-:Y:S01]  /*10560*/  HMMA.16816.F32 R64, R16, R26, R64 ;  /* 0x0000001a1040723c */ /* 0x000fe20000001840 */
[----:B------:R-:W4:Y:S03]  /*10570*/  LDSM.16.MT88.4 R24, [R188+0x3800] ;  /* 0x00380000bc18783b */ /* 0x000f260000004200 */
[--C-:B--2---:R-:W-:Y:S03]  /*10580*/  FFMA.FTZ R15, R41, c[0x0][0x2d0], -R14.reuse ;  /* 0x0000b400290f7a23 */ /* 0x104fe6000001080e */
[----:B------:R-:W-:Y:S02]  /*10590*/  F2FP.PACK_AB R16, R230, R231 ;  /* 0x000000e7e610723e */ /* 0x000fe400000000ff */
[----:B------:R-:W-:Y:S01]  /*105a0*/  F2FP.PACK_AB R18, R221, R222 ;  /* 0x000000dedd12723e */ /* 0x000fe200000000ff */
[----:B------:R2:W2:Y:S01]  /*105b0*/  MUFU.EX2 R148, R15 ;  /* 0x0000000f00947308 */ /* 0x0004a20000000800 */
[----:B------:R-:W-:Y:S01]  /*105c0*/  LDSM.16.MT88.4 R40, [R194+0x4800] ;  /* 0x00480000c228783b */ /* 0x000fe20000004200 */
[----:B------:R-:W-:Y:S02]  /*105d0*/  F2FP.PACK_AB R17, R219, R220 ;  /* 0x000000dcdb11723e */ /* 0x000fe400000000ff */
[----:B------:R-:W-:Y:S07]  /*105e0*/  F2FP.PACK_AB R19, R217, R218 ;  /* 0x000000dad913723e */ /* 0x000fee00000000ff */
[C---:B-1----:R-:W-:Y:S08]  /*105f0*/  HMMA.16816.F32 R4, R16.reuse, R28, R4 ;  /* 0x0000001c1004723c */ /* 0x042ff00000001804 */
[C---:B------:R-:W-:Y:S01]  /*10600*/  HMMA.16816.F32 R8, R16.reuse, R30, R8 ;  /* 0x0000001e1008723c */ /* 0x040fe20000001808 */
[----:B------:R-:W-:Y:S03]  /*10610*/  LDSM.16.MT88.4 R28, [R191+0x3800] ;  /* 0x00380000bf1c783b */ /* 0x000fe60000004200 */
[--C-:B--2---:R-:W-:Y:S04]  /*10620*/  FFMA.FTZ R15, R44, c[0x0][0x2d0], -R14.reuse ;  /* 0x0000b4002c0f7a23 */ /* 0x104fe8000001080e */
[C---:B---3--:R-:W-:Y:S01]  /*10630*/  HMMA.16816.F32 R68, R16.reuse, R20, R68 ;  /* 0x000000141044723c */ /* 0x048fe20000001844 */
[----:B------:R1:W-:Y:S07]  /*10640*/  MUFU.EX2 R147, R15 ;  /* 0x0000000f00937308 */ /* 0x0003ee0000000800 */
[C---:B------:R-:W-:Y:S01]  /*10650*/  HMMA.16816.F32 R72, R16.reuse, R22, R72 ;  /* 0x000000161048723c */ /* 0x040fe20000001848 */
[----:B------:R-:W2:Y:S07]  /*10660*/  LDSM.16.MT88.4 R20, [R192+0x3800] ;  /* 0x00380000c014783b */ /* 0x000eae0000004200 */
[C---:B------:R-:W-:Y:S08]  /*10670*/  HMMA.16816.F32 R76, R16.reuse, R32, R76 ;  /* 0x00000020104c723c */ /* 0x040ff0000000184c */
[C---:B------:R-:W-:Y:S01]  /*10680*/  HMMA.16816.F32 R80, R16.reuse, R34, R80 ;  /* 0x000000221050723c */ /* 0x040fe20000001850 */
[----:B------:R-:W3:Y:S03]  /*10690*/  LDSM.16.MT88.4 R32, [R194+0x3800] ;  /* 0x00380000c220783b */ /* 0x000ee60000004200 */
[--C-:B-1----:R-:W-:Y:S04]  /*106a0*/  FFMA.FTZ R15, R45, c[0x0][0x2d0], -R14.reuse ;  /* 0x0000b4002d0f7a23 */ /* 0x102fe8000001080e */
[C---:B------:R-:W-:Y:S01]  /*106b0*/  HMMA.16816.F32 R84, R16.reuse, R36, R84 ;  /* 0x000000241054723c */ /* 0x040fe20000001854 */
[----:B------:R1:W1:Y:S07]  /*106c0*/  MUFU.EX2 R146, R15 ;  /* 0x0000000f00927308 */ /* 0x00026e0000000800 */
[C---:B------:R-:W-:Y:S01]  /*106d0*/  HMMA.16816.F32 R88, R16.reuse, R38, R88 ;  /* 0x000000261058723c */ /* 0x040fe20000001858 */
[----:B------:R-:W-:Y:S07]  /*106e0*/  LDSM.16.MT88.4 R36, [R194+0x4000] ;  /* 0x00400000c224783b */ /* 0x000fee0000004200 */
[C---:B----4-:R-:W-:Y:S08]  /*106f0*/  HMMA.16816.F32 R92, R16.reuse, R24, R92 ;  /* 0x00000018105c723c */ /* 0x050ff0000000185c */
[C---:B------:R-:W-:Y:S01]  /*10700*/  HMMA.16816.F32 R96, R16.reuse, R26, R96 ;  /* 0x0000001a1060723c */ /* 0x040fe20000001860 */
[----:B------:R-:W-:Y:S03]  /*10710*/  LDSM.16.MT88.4 R24, [R192+0x1000] ;  /* 0x00100000c018783b */ /* 0x000fe60000004200 */
[--C-:B-1----:R-:W-:Y:S04]  /*10720*/  FFMA.FTZ R15, R157, c[0x0][0x2d0], -R13.reuse ;  /* 0x0000b4009d0f7a23 */ /* 0x102fe8000001080d */
[C---:B--2---:R-:W-:Y:S01]  /*10730*/  HMMA.16816.F32 R100, R16.reuse, R20, R100 ;  /* 0x000000141064723c */ /* 0x044fe20000001864 */
[----:B------:R1:W-:Y:S07]  /*10740*/  MUFU.EX2 R145, R15 ;  /* 0x0000000f00917308 */ /* 0x0003ee0000000800 */
[C---:B------:R-:W-:Y:S01]  /*10750*/  HMMA.16816.F32 R104, R16.reuse, R22, R104 ;  /* 0x000000161068723c */ /* 0x040fe20000001868 */
[----:B------:R-:W2:Y:S07]  /*10760*/  LDSM.16.MT88.4 R20, [R188+0x1000] ;  /* 0x00100000bc14783b */ /* 0x000eae0000004200 */
[C---:B------:R-:W-:Y:S08]  /*10770*/  HMMA.16816.F32 R52, R16.reuse, R28, R52 ;  /* 0x0000001c1034723c */ /* 0x040ff00000001834 */
[C---:B------:R-:W-:Y:S01]  /*10780*/  HMMA.16816.F32 R56, R16.reuse, R30, R56 ;  /* 0x0000001e1038723c */ /* 0x040fe20000001838 */
[----:B------:R-:W4:Y:S03]  /*10790*/  LDSM.16.MT88.4 R28, [R191+0x1000] ;  /* 0x00100000bf1c783b */ /* 0x000f260000004200 */
[--C-:B-1----:R-:W-:Y:S04]  /*107a0*/  FFMA.FTZ R15, R158, c[0x0][0x2d0], -R13.reuse ;  /* 0x0000b4009e0f7a23 */ /* 0x102fe8000001080d */
[C---:B---3--:R-:W-:Y:S01]  /*107b0*/  HMMA.16816.F32 R60, R16.reuse, R32, R60 ;  /* 0x00000020103c723c */ /* 0x048fe2000000183c */
[----:B------:R1:W3:Y:S07]  /*107c0*/  MUFU.EX2 R144, R15 ;  /* 0x0000000f00907308 */ /* 0x0002ee0000000800 */
[----:B------:R-:W-:Y:S01]  /*107d0*/  HMMA.16816.F32 R64, R16, R34, R64 ;  /* 0x000000221040723c */ /* 0x000fe20000001840 */
[----:B------:R-:W3:Y:S06]  /*107e0*/  LDSM.16.MT88.4 R32, [R194+0x1000] ;  /* 0x00100000c220783b */ /* 0x000eec0000004200 */
[----:B------:R-:W-:Y:S02]  /*107f0*/  F2FP.PACK_AB R16, R216, R215 ;  /* 0x000000d7d810723e */ /* 0x000fe400000000ff */
[----:B-----5:R-:W-:Y:S03]  /*10800*/  F2FP.PACK_AB R18, R150, R151 ;  /* 0x000000979612723e */ /* 0x020fe600000000ff */
[----:B------:R-:W-:Y:S02]  /*10810*/  F2FP.PACK_AB R17, R148, R149 ;  /* 0x000000959411723e */ /* 0x000fe400000000ff */
[----:B------:R-:W-:Y:S01]  /*10820*/  F2FP.PACK_AB R19, R146, R147 ;  /* 0x000000939213723e */ /* 0x000fe200000000ff */
[--C-:B-1----:R-:W-:Y:S06]  /*10830*/  FFMA.FTZ R15, R159, c[0x0][0x2d0], -R13.reuse ;  /* 0x0000b4009f0f7a23 */ /* 0x102fec000001080d */
[C---:B--2---:R-:W-:Y:S01]  /*10840*/  HMMA.16816.F32 R4, R16.reuse, R20, R4 ;  /* 0x000000141004723c */ /* 0x044fe20000001804 */
[----:B------:R1:W-:Y:S07]  /*10850*/  MUFU.EX2 R143, R15 ;  /* 0x0000000f008f7308 */ /* 0x0003ee0000000800 */
[C---:B------:R-:W-:Y:S01]  /*10860*/  HMMA.16816.F32 R8, R16.reuse, R22, R8 ;  /* 0x000000161008723c */ /* 0x040fe20000001808 */
[----:B------:R-:W2:Y:S07]  /*10870*/  LDSM.16.MT88.4 R20, [R188+0x4000] ;  /* 0x00400000bc14783b */ /* 0x000eae0000004200 */
[C---:B------:R-:W-:Y:S08]  /*10880*/  HMMA.16816.F32 R68, R16.reuse, R24, R68 ;  /* 0x000000181044723c */ /* 0x040ff00000001844 */
[C---:B------:R-:W-:Y:S01]  /*10890*/  HMMA.16816.F32 R72, R16.reuse, R26, R72 ;  /* 0x0000001a1048723c */ /* 0x040fe20000001848 */
[----:B------:R-:W5:Y:S03]  /*108a0*/  LDSM.16.MT88.4 R24, [R192+0x4000] ;  /* 0x00400000c018783b */ /* 0x000f660000004200 */
[--C-:B-1----:R-:W-:Y:S04]  /*108b0*/  FFMA.FTZ R15, R160, c[0x0][0x2d0], -R13.reuse ;  /* 0x0000b400a00f7a23 */ /* 0x102fe8000001080d */
[C---:B----4-:R-:W-:Y:S01]  /*108c0*/  HMMA.16816.F32 R76, R16.reuse, R28, R76 ;  /* 0x0000001c104c723c */ /* 0x050fe2000000184c */
[----:B------:R1:W4:Y:S07]  /*108d0*/  MUFU.EX2 R142, R15 ;  /* 0x0000000f008e7308 */ /* 0x00032e0000000800 */
[C---:B------:R-:W-:Y:S01]  /*108e0*/  HMMA.16816.F32 R80, R16.reuse, R30, R80 ;  /* 0x0000001e1050723c */ /* 0x040fe20000001850 */
[----:B------:R-:W4:Y:S07]  /*108f0*/  LDSM.16.MT88.4 R28, [R191+0x4000] ;  /* 0x00400000bf1c783b */ /* 0x000f2e0000004200 */
[C---:B---3--:R-:W-:Y:S08]  /*10900*/  HMMA.16816.F32 R84, R16.reuse, R32, R84 ;  /* 0x000000201054723c */ /* 0x048ff00000001854 */
[C---:B------:R-:W-:Y:S01]  /*10910*/  HMMA.16816.F32 R88, R16.reuse, R34, R88 ;  /* 0x000000221058723c */ /* 0x040fe20000001858 */
[----:B------:R-:W3:Y:S03]  /*10920*/  LDSM.16.MT88.4 R32, [R188+0x1800] ;  /* 0x00180000bc20783b */ /* 0x000ee60000004200 */
[--C-:B-1----:R-:W-:Y:S04]  /*10930*/  FFMA.FTZ R15, R48, c[0x0][0x2d0], -R14.reuse ;  /* 0x0000b400300f7a23 */ /* 0x102fe8000001080e */
[C---:B--2---:R-:W-:Y:S01]  /*10940*/  HMMA.16816.F32 R92, R16.reuse, R20, R92 ;  /* 0x00000014105c723c */ /* 0x044fe2000000185c */
[----:B------:R1:W-:Y:S07]  /*10950*/  MUFU.EX2 R141, R15 ;  /* 0x0000000f008d7308 */ /* 0x0003ee0000000800 */
[C---:B------:R-:W-:Y:S01]  /*10960*/  HMMA.16816.F32 R96, R16.reuse, R22, R96 ;  /* 0x000000161060723c */ /* 0x040fe20000001860 */
[----:B------:R-:W2:Y:S07]  /*10970*/  LDSM.16.MT88.4 R20, [R192+0x1800] ;  /* 0x00180000c014783b */ /* 0x000eae0000004200 */
[C---:B-----5:R-:W-:Y:S08]  /*10980*/  HMMA.16816.F32 R100, R16.reuse, R24, R100 ;  /* 0x000000181064723c */ /* 0x060ff00000001864 */
[C---:B------:R-:W-:Y:S01]  /*10990*/  HMMA.16816.F32 R104, R16.reuse, R26, R104 ;  /* 0x0000001a1068723c */ /* 0x040fe20000001868 */
[----:B------:R-:W5:Y:S03]  /*109a0*/  LDSM.16.MT88.4 R24, [R191+0x1800] ;  /* 0x00180000bf18783b */ /* 0x000f660000004200 */
[--C-:B-1----:R-:W-:Y:S04]  /*109b0*/  FFMA.FTZ R15, R49, c[0x0][0x2d0], -R14.reuse ;  /* 0x0000b400310f7a23 */ /* 0x102fe8000001080e */
[C---:B----4-:R-:W-:Y:S01]  /*109c0*/  HMMA.16816.F32 R52, R16.reuse, R28, R52 ;  /* 0x0000001c1034723c */ /* 0x050fe20000001834 */
[----:B------:R1:W4:Y:S07]  /*109d0*/  MUFU.EX2 R140, R15 ;  /* 0x0000000f008c7308 */ /* 0x00032e0000000800 */
[C---:B------:R-:W-:Y:S01]  /*109e0*/  HMMA.16816.F32 R56, R16.reuse, R30, R56 ;  /* 0x0000001e1038723c */ /* 0x040fe20000001838 */
[----:B------:R-:W2:Y:S07]  /*109f0*/  LDSM.16.MT88.4 R28, [R194+0x1800] ;  /* 0x00180000c21c783b */ /* 0x000eae0000004200 */
[C---:B------:R-:W-:Y:S08]  /*10a00*/  HMMA.16816.F32 R60, R16.reuse, R36, R60 ;  /* 0x00000024103c723c */ /* 0x040ff0000000183c */
[----:B------:R-:W-:Y:S01]  /*10a10*/  HMMA.16816.F32 R64, R16, R38, R64 ;  /* 0x000000261040723c */ /* 0x000fe20000001840 */
[----:B------:R-:W-:Y:S03]  /*10a20*/  LDSM.16.MT88.4 R36, [R191+0x4800] ;  /* 0x00480000bf24783b */ /* 0x000fe60000004200 */
[--C-:B-1----:R-:W-:Y:S03]  /*10a30*/  FFMA.FTZ R15, R111, c[0x0][0x2d0], -R14.reuse ;  /* 0x0000b4006f0f7a23 */ /* 0x102fe6000001080e */
[----:B------:R-:W-:Y:S01]  /*10a40*/  F2FP.PACK_AB R16, R144, R145 ;  /* 0x000000919010723e */ /* 0x000fe200000000ff */
[----:B------:R1:W-:Y:S01]  /*10a50*/  MUFU.EX2 R139, R15 ;  /* 0x0000000f008b7308 */ /* 0x0003e20000000800 */
[----:B------:R-:W-:Y:S03]  /*10a60*/  F2FP.PACK_AB R18, R142, R143 ;  /* 0x0000008f8e12723e */ /* 0x000fe600000000ff */
[----:B----4-:R-:W-:Y:S01]  /*10a70*/  F2FP.PACK_AB R17, R140, R141 ;  /* 0x0000008d8c11723e */ /* 0x010fe200000000ff */
[--C-:B-1----:R-:W-:Y:S05]  /*10a80*/  FFMA.FTZ R15, R128, c[0x0][0x2d0], -R14.reuse ;  /* 0x0000b400800f7a23 */ /* 0x102fea000001080e */
[----:B------:R1:W4:Y:S02]  /*10a90*/  MUFU.EX2 R138, R15 ;  /* 0x0000000f008a7308 */ /* 0x0003240000000800 */
[--C-:B-1----:R-:W-:Y:S01]  /*10aa0*/  FFMA.FTZ R15, R161, c[0x0][0x2d0], -R13.reuse ;  /* 0x0000b400a10f7a23 */ /* 0x102fe2000001080d */
[----:B----4-:R-:W-:Y:S07]  /*10ab0*/  F2FP.PACK_AB R19, R138, R139 ;  /* 0x0000008b8a13723e */ /* 0x010fee00000000ff */
[----:B------:R1:W-:Y:S01]  /*10ac0*/  MUFU.EX2 R137, R15 ;  /* 0x0000000f00897308 */ /* 0x0003e20000000800 */
[C---:B---3--:R-:W-:Y:S08]  /*10ad0*/  HMMA.16816.F32 R4, R16.reuse, R32, R4 ;  /* 0x000000201004723c */ /* 0x048ff00000001804 */
[C---:B------:R-:W-:Y:S01]  /*10ae0*/  HMMA.16816.F32 R8, R16.reuse, R34, R8 ;  /* 0x000000221008723c */ /* 0x040fe20000001808 */
[----:B------:R-:W3:Y:S07]  /*10af0*/  LDSM.16.MT88.4 R32, [R188+0x4800] ;  /* 0x00480000bc20783b */ /* 0x000eee0000004200 */
[C---:B--2---:R-:W-:Y:S04]  /*10b00*/  HMMA.16816.F32 R68, R16.reuse, R20, R68 ;  /* 0x000000141044723c */ /* 0x044fe80000001844 */
[--C-:B-1----:R-:W-:Y:S04]  /*10b10*/  FFMA.FTZ R15, R162, c[0x0][0x2d0], -R13.reuse ;  /* 0x0000b400a20f7a23 */ /* 0x102fe8000001080d */
[C---:B------:R-:W-:Y:S01]  /*10b20*/  HMMA.16816.F32 R72, R16.reuse, R22, R72 ;  /* 0x000000161048723c */ /* 0x040fe20000001848 */
[----:B------:R1:W2:Y:S01]  /*10b30*/  MUFU.EX2 R132, R15 ;  /* 0x0000000f00847308 */ /* 0x0002a20000000800 */
        /* <DEDUP_REMOVED lines=8> */
[----:B------:R-:W2:Y:S06]  /*10bc0*/  LDSM.16.MT88.4 R28, [R192+0x2000] ;  /* 0x00200000c01c783b */ /* 0x000eac0000004200 */
[C---:B---3--:R-:W-:Y:S08]  /*10bd0*/  HMMA.16816.F32 R92, R16.reuse, R32, R92 ;  /* 0x00000020105c723c */ /* 0x048ff0000000185c */
[C---:B------:R-:W-:Y:S01]  /*10be0*/  HMMA.16816.F32 R96, R16.reuse, R34, R96 ;  /* 0x000000221060723c */ /* 0x040fe20000001860 */
[----:B------:R-:W-:Y:S07]  /*10bf0*/  LDSM.16.MT88.4 R32, [R194+0x2000] ;  /* 0x00200000c220783b */ /* 0x000fee0000004200 */
[C---:B----4-:R-:W-:Y:S04]  /*10c00*/  HMMA.16816.F32 R100, R16.reuse, R20, R100 ;  /* 0x000000141064723c */ /* 0x050fe80000001864 */
[--C-:B-1----:R-:W-:Y:S04]  /*10c10*/  FFMA.FTZ R15, R184, c[0x0][0x2d0], -R13.reuse ;  /* 0x0000b400b80f7a23 */ /* 0x102fe8000001080d */
[C---:B------:R-:W-:Y:S01]  /*10c20*/  HMMA.16816.F32 R104, R16.reuse, R22, R104 ;  /* 0x000000161068723c */ /* 0x040fe20000001868 */
[----:B------:R1:W3:Y:S01]  /*10c30*/  MUFU.EX2 R130, R15 ;  /* 0x0000000f00827308 */ /* 0x0002e20000000800 */
[----:B------:R-:W4:Y:S06]  /*10c40*/  LDSM.16.MT88.4 R20, [R191+0x2000] ;  /* 0x00200000bf14783b */ /* 0x000f2c0000004200 */
[C---:B------:R-:W-:Y:S08]  /*10c50*/  HMMA.16816.F32 R52, R16.reuse, R36, R52 ;  /* 0x000000241034723c */ /* 0x040ff00000001834 */
[C---:B------:R-:W-:Y:S01]  /*10c60*/  HMMA.16816.F32 R56, R16.reuse, R38, R56 ;  /* 0x000000261038723c */ /* 0x040fe20000001838 */
[----:B------:R-:W-:Y:S07]  /*10c70*/  LDSM.16.MT88.4 R36, [R191+0x5000] ;  /* 0x00500000bf24783b */ /* 0x000fee0000004200 */
[C---:B------:R-:W-:Y:S04]  /*10c80*/  HMMA.16816.F32 R60, R16.reuse, R40, R60 ;  /* 0x00000028103c723c */ /* 0x040fe8000000183c */
[--C-:B-1----:R-:W-:Y:S04]  /*10c90*/  FFMA.FTZ R15, R129, c[0x0][0x2d0], -R14.reuse ;  /* 0x0000b400810f7a23 */ /* 0x102fe8000001080e */
[----:B------:R-:W-:Y:S01]  /*10ca0*/  HMMA.16816.F32 R64, R16, R42, R64 ;  /* 0x0000002a1040723c */ /* 0x000fe20000001840 */
[----:B------:R1:W-:Y:S01]  /*10cb0*/  MUFU.EX2 R129, R15 ;  /* 0x0000000f00817308 */ /* 0x0003e20000000800 */
[----:B------:R-:W-:Y:S05]  /*10cc0*/  LDSM.16.MT88.4 R40, [R191+0x2800] ;  /* 0x00280000bf28783b */ /* 0x000fea0000004200 */
[----:B--2---:R-:W-:Y:S02]  /*10cd0*/  F2FP.PACK_AB R16, R132, R137 ;  /* 0x000000898410723e */ /* 0x004fe400000000ff */
[----:B---3--:R-:W-:Y:S03]  /*10ce0*/  F2FP.PACK_AB R18, R130, R131 ;  /* 0x000000838212723e */ /* 0x008fe600000000ff */
[--C-:B-1----:R-:W-:Y:S04]  /*10cf0*/  FFMA.FTZ R15, R133, c[0x0][0x2d0], -R14.reuse ;  /* 0x0000b400850f7a23 */ /* 0x102fe8000001080e */
[----:B------:R1:W2:Y:S02]  /*10d00*/  MUFU.EX2 R128, R15 ;  /* 0x0000000f00807308 */ /* 0x0002a40000000800 */
[--C-:B-1----:R-:W-:Y:S01]  /*10d10*/  FFMA.FTZ R15, R134, c[0x0][0x2d0], -R14.reuse ;  /* 0x0000b400860f7a23 */ /* 0x102fe2000001080e */
[----:B--2---:R-:W-:Y:S07]  /*10d20*/  F2FP.PACK_AB R17, R128, R129 ;  /* 0x000000818011723e */ /* 0x004fee00000000ff */
[----:B------:R1:W-:Y:S02]  /*10d30*/  MUFU.EX2 R111, R15 ;  /* 0x0000000f006f7308 */ /* 0x0003e40000000800 */
[--C-:B-1----:R-:W-:Y:S08]  /*10d40*/  FFMA.FTZ R15, R135, c[0x0][0x2d0], -R14.reuse ;  /* 0x0000b400870f7a23 */ /* 0x102ff0000001080e */
[----:B------:R1:W2:Y:S02]  /*10d50*/  MUFU.EX2 R110, R15 ;  /* 0x0000000f006e7308 */ /* 0x0002a40000000800 */
[--C-:B-1----:R-:W-:Y:S01]  /*10d60*/  FFMA.FTZ R15, R185, c[0x0][0x2d0], -R13.reuse ;  /* 0x0000b400b90f7a23 */ /* 0x102fe2000001080d */
[----:B--2---:R-:W-:Y:S07]  /*10d70*/  F2FP.PACK_AB R19, R110, R111 ;  /* 0x0000006f6e13723e */ /* 0x004fee00000000ff */
[----:B------:R1:W-:Y:S01]  /*10d80*/  MUFU.EX2 R109, R15 ;  /* 0x0000000f006d7308 */ /* 0x0003e20000000800 */
[C---:B-----5:R-:W-:Y:S08]  /*10d90*/  HMMA.16816.F32 R4, R16.reuse, R24, R4 ;  /* 0x000000181004723c */ /* 0x060ff00000001804 */
[C---:B------:R-:W-:Y:S01]  /*10da0*/  HMMA.16816.F32 R8, R16.reuse, R26, R8 ;  /* 0x0000001a1008723c */ /* 0x040fe20000001808 */
[----:B------:R-:W2:Y:S07]  /*10db0*/  LDSM.16.MT88.4 R24, [R188+0x5000] ;  /* 0x00500000bc18783b */ /* 0x000eae0000004200 */
[C---:B------:R-:W-:Y:S04]  /*10dc0*/  HMMA.16816.F32 R68, R16.reuse, R28, R68 ;  /* 0x0000001c1044723c */ /* 0x040fe80000001844 */
[--C-:B-1----:R-:W-:Y:S04]  /*10dd0*/  FFMA.FTZ R15, R186, c[0x0][0x2d0], -R13.reuse ;  /* 0x0000b400ba0f7a23 */ /* 0x102fe8000001080d */
[C---:B------:R-:W-:Y:S01]  /*10de0*/  HMMA.16816.F32 R72, R16.reuse, R30, R72 ;  /* 0x0000001e1048723c */ /* 0x040fe20000001848 */
[----:B------:R1:W3:Y:S01]  /*10df0*/  MUFU.EX2 R51, R15 ;  /* 0x0000000f00337308 */ /* 0x0002e20000000800 */
[----:B------:R-:W5:Y:S06]  /*10e00*/  LDSM.16.MT88.4 R28, [R192+0x5000] ;  /* 0x00500000c01c783b */ /* 0x000f6c0000004200 */
[C---:B----4-:R-:W-:Y:S08]  /*10e10*/  HMMA.16816.F32 R76, R16.reuse, R20, R76 ;  /* 0x00000014104c723c */ /* 0x050ff0000000184c */
[C---:B------:R-:W-:Y:S01]  /*10e20*/  HMMA.16816.F32 R80, R16.reuse, R22, R80 ;  /* 0x000000161050723c */ /* 0x040fe20000001850 */
[----:B------:R-:W4:Y:S07]  /*10e30*/  LDSM.16.MT88.4 R20, [R194+0x5000] ;  /* 0x00500000c214783b */ /* 0x000f2e0000004200 */
[C---:B------:R-:W-:Y:S04]  /*10e40*/  HMMA.16816.F32 R84, R16.reuse, R32, R84 ;  /* 0x000000201054723c */ /* 0x040fe80000001854 */
[--C-:B-1----:R-:W-:Y:S02]  /*10e50*/  FFMA.FTZ R15, R187, c[0x0][0x2d0], -R13.reuse ;  /* 0x0000b400bb0f7a23 */ /* 0x102fe4000001080d */
[----:B------:R-:W-:Y:S02]  /*10e60*/  FFMA.FTZ R13, R214, c[0x0][0x2d0], -R13 ;  /* 0x0000b400d60d7a23 */ /* 0x000fe4000001080d */
[C---:B------:R-:W-:Y:S01]  /*10e70*/  HMMA.16816.F32 R88, R16.reuse, R34, R88 ;  /* 0x000000221058723c */ /* 0x040fe20000001858 */
[----:B------:R-:W1:Y:S01]  /*10e80*/  LDSM.16.MT88.4 R32, [R192+0x2800] ;  /* 0x00280000c020783b */ /* 0x000e620000004200 */
[----:B------:R3:W-:Y:S06]  /*10e90*/  MUFU.EX2 R48, R13 ;  /* 0x0000000d00307308 */ /* 0x0007ec0000000800 */
[C---:B--2---:R-:W-:Y:S04]  /*10ea0*/  HMMA.16816.F32 R92, R16.reuse, R24, R92 ;  /* 0x00000018105c723c */ /* 0x044fe8000000185c */
[----:B------:R-:W-:Y:S04]  /*10eb0*/  MUFU.EX2 R49, R15 ;  /* 0x0000000f00317308 */ /* 0x000fe80000000800 */
[C---:B------:R-:W-:Y:S01]  /*10ec0*/  HMMA.16816.F32 R96, R16.reuse, R26, R96 ;  /* 0x0000001a1060723c */ /* 0x040fe20000001860 */
[----:B------:R-:W2:Y:S07]  /*10ed0*/  LDSM.16.MT88.4 R24, [R194+0x2800] ;  /* 0x00280000c218783b */ /* 0x000eae0000004200 */
[C---:B-----5:R-:W-:Y:S04]  /*10ee0*/  HMMA.16816.F32 R100, R16.reuse, R28, R100 ;  /* 0x0000001c1064723c */ /* 0x060fe80000001864 */
[--C-:B---3--:R-:W-:Y:S04]  /*10ef0*/  FFMA.FTZ R13, R46, c[0x0][0x2d0], -R14.reuse ;  /* 0x0000b4002e0d7a23 */ /* 0x108fe8000001080e */
[C---:B------:R-:W-:Y:S01]  /*10f00*/  HMMA.16816.F32 R104, R16.reuse, R30, R104 ;  /* 0x0000001e1068723c */ /* 0x040fe20000001868 */
[----:B------:R3:W-:Y:S07]  /*10f10*/  MUFU.EX2 R47, R13 ;  /* 0x0000000d002f7308 */ /* 0x0007ee0000000800 */
[C---:B------:R-:W-:Y:S08]  /*10f20*/  HMMA.16816.F32 R52, R16.reuse, R36, R52 ;  /* 0x000000241034723c */ /* 0x040ff00000001834 */
[C---:B------:R-:W-:Y:S08]  /*10f30*/  HMMA.16816.F32 R56, R16.reuse, R38, R56 ;  /* 0x000000261038723c */ /* 0x040ff00000001838 */
[C---:B----4-:R-:W-:Y:S04]  /*10f40*/  HMMA.16816.F32 R60, R16.reuse, R20, R60 ;  /* 0x00000014103c723c */ /* 0x050fe8000000183c */
[--C-:B---3--:R-:W-:Y:S04]  /*10f50*/  FFMA.FTZ R13, R136, c[0x0][0x2d0], -R14.reuse ;  /* 0x0000b400880d7a23 */ /* 0x108fe8000001080e */
[----:B------:R-:W-:Y:S01]  /*10f60*/  HMMA.16816.F32 R64, R16, R22, R64 ;  /* 0x000000161040723c */ /* 0x000fe20000001840 */
[----:B------:R3:W4:Y:S01]  /*10f70*/  MUFU.EX2 R46, R13 ;  /* 0x0000000d002e7308 */ /* 0x0007220000000800 */
[----:B------:R-:W5:Y:S02]  /*10f80*/  LDSM.16.MT88.4 R16, [R188+0x5800] ;  /* 0x00580000bc10783b */ /* 0x000f640000004200 */
[--C-:B---3--:R-:W-:Y:S02]  /*10f90*/  FFMA.FTZ R13, R50, c[0x0][0x2d0], -R14.reuse ;  /* 0x0000b400320d7a23 */ /* 0x108fe4000001080e */
[----:B------:R-:W-:Y:S01]  /*10fa0*/  FFMA.FTZ R14, R12, c[0x0][0x2d0], -R14 ;  /* 0x0000b4000c0e7a23 */ /* 0x000fe2000001080e */
[----:B------:R-:W-:Y:S04]  /*10fb0*/  F2FP.PACK_AB R12, R51, R109 ;  /* 0x0000006d330c723e */ /* 0x000fe800000000ff */
[----:B------:R4:W-:Y:S10]  /*10fc0*/  MUFU.EX2 R45, R13 ;  /* 0x0000000d002d7308 */ /* 0x0009f40000000800 */
[----:B------:R3:W1:Y:S01]  /*10fd0*/  MUFU.EX2 R44, R14 ;  /* 0x0000000e002c7308 */ /* 0x0006620000000800 */
[----:B----4-:R-:W-:Y:S02]  /*10fe0*/  F2FP.PACK_AB R13, R46, R47 ;  /* 0x0000002f2e0d723e */ /* 0x010fe400000000ff */
[----:B---3--:R-:W-:Y:S02]  /*10ff0*/  F2FP.PACK_AB R14, R48, R49 ;  /* 0x00000031300e723e */ /* 0x008fe400000000ff */
[----:B-1----:R-:W-:Y:S07]  /*11000*/  F2FP.PACK_AB R15, R44, R45 ;  /* 0x0000002d2c0f723e */ /* 0x002fee00000000ff */
[C---:B------:R-:W-:Y:S01]  /*11010*/  HMMA.16816.F32 R112, R12.reuse, R116, R4 ;  /* 0x000000740c70723c */ /* 0x040fe20000001804 */
[----:B------:R-:W1:Y:S07]  /*11020*/  LDSM.16.MT88.4 R4, [R192+0x5800] ;  /* 0x00580000c004783b */ /* 0x000e6e0000004200 */
[C---:B------:R-:W-:Y:S07]  /*11030*/  HMMA.16816.F32 R116, R12.reuse, R118, R8 ;  /* 0x000000760c74723c */ /* 0x040fee0000001808 */
[----:B------:R-:W-:Y:S01]  /*11040*/  FFMA.FTZ R8, R2, R241, R236 ;  /* 0x000000f102087223 */ /* 0x000fe200000100ec */
[C---:B------:R-:W-:Y:S04]  /*11050*/  HMMA.16816.F32 R68, R12.reuse, R32, R68 ;  /* 0x000000200c44723c */ /* 0x040fe80000001844 */
[----:B------:R-:W-:Y:S02]  /*11060*/  FFMA.FTZ R2, R0, R240, R235 ;  /* 0x000000f000027223 */ /* 0x000fe400000100eb */
[----:B------:R-:W-:Y:S02]  /*11070*/  FADD.FTZ R0, R239, R8 ;  /* 0x00000008ef007221 */ /* 0x000fe40000010000 */
[C---:B------:R-:W-:Y:S01]  /*11080*/  HMMA.16816.F32 R72, R12.reuse, R34, R72 ;  /* 0x000000220c48723c */ /* 0x040fe20000001848 */
[----:B------:R-:W3:Y:S03]  /*11090*/  LDSM.16.MT88.4 R8, [R191+0x5800] ;  /* 0x00580000bf08783b */ /* 0x000ee60000004200 */
        /* <DEDUP_REMOVED lines=10> */
[C---:B--2---:R-:W-:Y:S04]  /*11140*/  HMMA.16816.F32 R84, R12.reuse, R24, R84 ;  /* 0x000000180c54723c */ /* 0x044fe80000001854 */
[----:B------:R-:W-:Y:S02]  /*11150*/  FADD.FTZ R2, R219, R2 ;  /* 0x00000002db027221 */ /* 0x000fe40000010000 */
[----:B------:R-:W-:Y:S02]  /*11160*/  FADD.FTZ R0, R222, R0 ;  /* 0x00000000de007221 */ /* 0x000fe40000010000 */
[----:B------:R-:W-:Y:S01]  /*11170*/  FADD.FTZ R2, R218, R2 ;  /* 0x00000002da027221 */ /* 0x000fe20000010000 */
[C---:B------:R-:W-:Y:S03]  /*11180*/  HMMA.16816.F32 R88, R12.reuse, R26, R88 ;  /* 0x0000001a0c58723c */ /* 0x040fe60000001858 */
[----:B------:R-:W-:Y:S02]  /*11190*/  FADD.FTZ R0, R221, R0 ;  /* 0x00000000dd007221 */ /* 0x000fe40000010000 */
[----:B------:R-:W-:Y:S02]  /*111a0*/  FADD.FTZ R2, R217, R2 ;  /* 0x00000002d9027221 */ /* 0x000fe40000010000 */
[----:B------:R-:W-:Y:S01]  /*111b0*/  FADD.FTZ R0, R215, R0 ;  /* 0x00000000d7007221 */ /* 0x000fe20000010000 */
[C---:B-----5:R-:W-:Y:S04]  /*111c0*/  HMMA.16816.F32 R92, R12.reuse, R16, R92 ;  /* 0x000000100c5c723c */ /* 0x060fe8000000185c */
[----:B------:R-:W-:Y:S02]  /*111d0*/  FADD.FTZ R2, R149, R2 ;  /* 0x0000000295027221 */ /* 0x000fe40000010000 */
[----:B------:R-:W-:Y:S02]  /*111e0*/  FADD.FTZ R0, R216, R0 ;  /* 0x00000000d8007221 */ /* 0x000fe40000010000 */
[----:B------:R-:W-:Y:S01]  /*111f0*/  FADD.FTZ R2, R148, R2 ;  /* 0x0000000294027221 */ /* 0x000fe20000010000 */
[C---:B------:R-:W-:Y:S01]  /*11200*/  HMMA.16816.F32 R96, R12.reuse, R18, R96 ;  /* 0x000000120c60723c */ /* 0x040fe20000001860 */
[----:B------:R-:W2:Y:S02]  /*11210*/  LDSM.16.MT88.4 R16, [R194+0x5800] ;  /* 0x00580000c210783b */ /* 0x000ea40000004200 */
[----:B------:R-:W-:Y:S02]  /*11220*/  FADD.FTZ R0, R151, R0 ;  /* 0x0000000097007221 */ /* 0x000fe40000010000 */
[----:B------:R-:W-:Y:S02]  /*11230*/  FADD.FTZ R2, R147, R2 ;  /* 0x0000000293027221 */ /* 0x000fe40000010000 */
[----:B------:R-:W-:Y:S01]  /*11240*/  FADD.FTZ R0, R150, R0 ;  /* 0x0000000096007221 */ /* 0x000fe20000010000 */
[C---:B-1----:R-:W-:Y:S04]  /*11250*/  HMMA.16816.F32 R100, R12.reuse, R4, R100 ;  /* 0x000000040c64723c */ /* 0x042fe80000001864 */
[----:B------:R-:W-:Y:S02]  /*11260*/  FADD.FTZ R2, R146, R2 ;  /* 0x0000000292027221 */ /* 0x000fe40000010000 */
[----:B------:R-:W-:Y:S02]  /*11270*/  FADD.FTZ R0, R145, R0 ;  /* 0x0000000091007221 */ /* 0x000fe40000010000 */
[----:B------:R-:W-:Y:S01]  /*11280*/  FADD.FTZ R2, R141, R2 ;  /* 0x000000028d027221 */ /* 0x000fe20000010000 */
[C---:B------:R-:W-:Y:S03]  /*11290*/  HMMA.16816.F32 R104, R12.reuse, R6, R104 ;  /* 0x000000060c68723c */ /* 0x040fe60000001868 */
[----:B------:R-:W-:Y:S02]  /*112a0*/  FADD.FTZ R0, R144, R0 ;  /* 0x0000000090007221 */ /* 0x000fe40000010000 */
[----:B------:R-:W-:Y:S02]  /*112b0*/  FADD.FTZ R2, R140, R2 ;  /* 0x000000028c027221 */ /* 0x000fe40000010000 */
[----:B------:R-:W-:Y:S01]  /*112c0*/  FADD.FTZ R0, R143, R0 ;  /* 0x000000008f007221 */ /* 0x000fe20000010000 */
[C---:B---3--:R-:W-:Y:S04]  /*112d0*/  HMMA.16816.F32 R52, R12.reuse, R8, R52 ;  /* 0x000000080c34723c */ /* 0x048fe80000001834 */
        /* <DEDUP_REMOVED lines=11> */
[----:B------:R-:W-:Y:S03]  /*11390*/  HMMA.16816.F32 R64, R12, R18, R64 ;  /* 0x000000120c40723c */ /* 0x000fe60000001840 */
[----:B------:R-:W-:Y:S02]  /*113a0*/  FADD.FTZ R0, R130, R0 ;  /* 0x0000000082007221 */ /* 0x000fe40000010000 */
[----:B------:R-:W-:Y:S02]  /*113b0*/  FADD.FTZ R4, R110, R2 ;  /* 0x000000026e047221 */ /* 0x000fe40000010000 */
[----:B------:R-:W-:Y:S02]  /*113c0*/  FADD.FTZ R2, R109, R0 ;  /* 0x000000006d027221 */ /* 0x000fe40000010000 */
[----:B------:R-:W-:Y:S03]  /*113d0*/  FADD.FTZ R0, R47, R4 ;  /* 0x000000042f007221 */ /* 0x000fe60000010000 */
[----:B------:R-:W-:Y:S02]  /*113e0*/  FADD.FTZ R2, R51, R2 ;  /* 0x0000000233027221 */ /* 0x000fe40000010000 */
[----:B------:R-:W-:Y:S02]  /*113f0*/  FADD.FTZ R0, R46, R0 ;  /* 0x000000002e007221 */ /* 0x000fe40000010000 */
[----:B------:R-:W-:Y:S02]  /*11400*/  FADD.FTZ R4, R49, R2 ;  /* 0x0000000231047221 */ /* 0x000fe40000010000 */
[----:B------:R-:W-:Y:S01]  /*11410*/  FADD.FTZ R2, R45, R0 ;  /* 0x000000002d027221 */ /* 0x000fe20000010000 */
[----:B------:R-:W-:Y:S01]  /*11420*/  IADD3 R0, R212, -0x1, RZ ;  /* 0xffffffffd4007810 */ /* 0x000fe20007ffe0ff */
[----:B------:R-:W-:Y:S02]  /*11430*/  FADD.FTZ R4, R48, R4 ;  /* 0x0000000430047221 */ /* 0x000fe40000010000 */
[----:B------:R-:W-:Y:S02]  /*11440*/  FADD.FTZ R2, R44, R2 ;  /* 0x000000022c027221 */ /* 0x000fe40000010000 */
[----:B------:R-:W-:Y:S01]  /*11450*/  IMAD.MOV.U32 R212, RZ, RZ, R0 ;  /* 0x000000ffffd47224 */ /* 0x000fe200078e0000 */
[----:B------:R1:W-:Y:S01]  /*11460*/  STL [R1], R4 ;  /* 0x0000000401007387 */ /* 0x0003e20000100800 */
[----:B------:R-:W-:Y:S02]  /*11470*/  IMAD.MOV.U32 R109, RZ, RZ, R108 ;  /* 0x000000ffff6d7224 */ /* 0x000fe400078e006c */
[--C-:B------:R-:W-:Y:S01]  /*11480*/  IMAD.MOV.U32 R110, RZ, RZ, R3.reuse ;  /* 0x000000ffff6e7224 */ /* 0x100fe200078e0003 */
[----:B------:R2:W-:Y:S01]  /*11490*/  STL [R1+0x4], R2 ;  /* 0x0000040201007387 */ /* 0x0005e20000100800 */
[----:B-1----:R-:W-:Y:S01]  /*114a0*/  IMAD.MOV.U32 R4, RZ, RZ, R3 ;  /* 0x000000ffff047224 */ /* 0x002fe200078e0003 */
[----:B------:R-:W-:-:S05]  /*114b0*/  @P0 BRA `(.L_x_586) ;  /* 0xffffc1d000000947 */ /* 0x000fca000383ffff */
.L_x_577:
[----:B------:R-:W-:Y:S02]  /*114c0*/  MOV R8, 0x1f ;  /* 0x0000001f00087802 */ /* 0x000fe40000000f00 */
[----:B------:R-:W-:Y:S01]  /*114d0*/  MOV R7, 0xffffffff ;  /* 0xffffffff00077802 */ /* 0x000fe20000000f00 */
[----:B------:R-:W-:Y:S05]  /*114e0*/  BRA.DIV ~URZ, `(.L_x_587) ;  /* 0x000046627f007947 */ /* 0x000fea000b800000 */
[----:B-12---:R-:W2:Y:S04]  /*114f0*/  LDL R2, [R1] ;  /* 0x0000000001027983 */ /* 0x006ea80000100800 */
[----:B--2---:R1:W2:Y:S02]  /*11500*/  SHFL.BFLY PT, R0, R2, 0x2, 0x1f ;  /* 0x0c401f0002007f89 */ /* 0x0042a400000e0000 */
.L_x_654:
[----:B-1----:R-:W3:Y:S02]  /*11510*/  LDL.LU R2, [R1] ;  /* 0x0000000001027983 */ /* 0x002ee40000300800 */
        /* <DEDUP_REMOVED lines=8> */
.L_x_655:
[----:B------:R-:W-:Y:S01]  /*115a0*/  FSETP.NE.FTZ.AND P1, PT, R0, RZ, PT ;  /* 0x000000ff0000720b */ /* 0x000fe20003f35000 */
[----:B--2---:R-:W-:Y:S01]  /*115b0*/  FADD.FTZ R3, R3, R5 ;  /* 0x0000000503037221 */ /* 0x004fe20000010000 */
[----:B------:R-:W-:Y:S02]  /*115c0*/  MOV R2, RZ ;  /* 0x000000ff00027202 */ /* 0x000fe40000000f00 */
[----:B------:R-:W-:Y:S02]  /*115d0*/  MOV R21, 0xff800000 ;  /* 0xff80000000157802 */ /* 0x000fe40000000f00 */
[----:B------:R-:W-:Y:S02]  /*115e0*/  FSETP.NE.FTZ.AND P0, PT, R3, RZ, PT ;  /* 0x000000ff0300720b */ /* 0x000fe40003f15000 */
[----:B------:R-:W-:-:S05]  /*115f0*/  MOV R20, 0xff800000 ;  /* 0xff80000000147802 */ /* 0x000fca0000000f00 */
[----:B------:R-:W2:Y:S01]  /*11600*/  @P1 MUFU.LG2 R6, R0 ;  /* 0x0000000000061308 */ /* 0x000ea20000000c00 */
[----:B-1----:R-:W-:-:S05]  /*11610*/  @P1 MOV R5, 0x3f317218 ;  /* 0x3f31721800051802 */ /* 0x002fca0000000f00 */
[----:B------:R-:W-:Y:S02]  /*11620*/  @P1 FMUL.FTZ R5, R5, c[0x0][0x2d0] ;  /* 0x0000b40005051a20 */ /* 0x000fe40000410000 */
[----:B------:R1:W3:Y:S01]  /*11630*/  @P1 MUFU.RCP R2, R0 ;  /* 0x0000000000021308 */ /* 0x0002e20000001000 */
[----:B--2---:R-:W-:-:S04]  /*11640*/  @P1 FMUL.FTZ R6, R6, 0.69314718246459960938 ;  /* 0x3f31721806061820 */ /* 0x004fc80000410000 */
[----:B------:R-:W-:Y:S01]  /*11650*/  @P1 FFMA.FTZ R21, R5, R108, R6 ;  /* 0x0000006c05151223 */ /* 0x000fe20000010006 */
[----:B------:R-:W-:Y:S02]  /*11660*/  MOV R5, 0x1 ;  /* 0x0000000100057802 */ /* 0x000fe40000000f00 */
[----:B-1----:R-:W-:Y:S01]  /*11670*/  MOV R0, RZ ;  /* 0x000000ff00007202 */ /* 0x002fe20000000f00 */
[C---:B---3--:R-:W-:Y:S02]  /*11680*/  FMUL.FTZ R26, R2.reuse, R68 ;  /* 0x00000044021a7220 */ /* 0x048fe40000410000 */
[C---:B------:R-:W-:Y:S02]  /*11690*/  FMUL.FTZ R27, R2.reuse, R69 ;  /* 0x00000045021b7220 */ /* 0x040fe40000410000 */
[C---:B------:R-:W-:Y:S01]  /*116a0*/  FMUL.FTZ R50, R2.reuse, R72 ;  /* 0x0000004802327220 */ /* 0x040fe20000410000 */
[----:B------:R-:W1:Y:S01]  /*116b0*/  @P0 MUFU.RCP R0, R3 ;  /* 0x0000000300000308 */ /* 0x000e620000001000 */
        /* <DEDUP_REMOVED lines=28> */
[----:B------:R-:W-:Y:S02]  /*11880*/  FMUL.FTZ R47, R2, R65 ;  /* 0x00000041022f7220 */ /* 0x000fe40000410000 */
[----:B------:R2:W3:Y:S01]  /*11890*/  @P0 MUFU.LG2 R2, R3 ;  /* 0x0000000300020308 */ /* 0x0004e20000000c00 */
[C---:B-1----:R-:W-:Y:S02]  /*118a0*/  FMUL.FTZ R104, R0.reuse, R114 ;  /* 0x0000007200687220 */ /* 0x042fe40000410000 */
[----:B------:R-:W-:-:S02]  /*118b0*/  FMUL.FTZ R105, R0, R115 ;  /* 0x0000007300697220 */ /* 0x000fc40000410000 */
[C---:B------:R-:W-:Y:S02]  /*118c0*/  FMUL.FTZ R60, R0.reuse, R70 ;  /* 0x00000046003c7220 */ /* 0x040fe40000410000 */
[C---:B------:R-:W-:Y:S02]  /*118d0*/  FMUL.FTZ R61, R0.reuse, R71 ;  /* 0x00000047003d7220 */ /* 0x040fe40000410000 */
[C---:B------:R-:W-:Y:S02]  /*118e0*/  FMUL.FTZ R116, R0.reuse, R74 ;  /* 0x0000004a00747220 */ /* 0x040fe40000410000 */
[C---:B------:R-:W-:Y:S02]  /*118f0*/  FMUL.FTZ R117, R0.reuse, R75 ;  /* 0x0000004b00757220 */ /* 0x040fe40000410000 */
[C---:B------:R-:W-:Y:S02]  /*11900*/  FMUL.FTZ R114, R0.reuse, R78 ;  /* 0x0000004e00727220 */ /* 0x040fe40000410000 */
[----:B------:R-:W-:Y:S01]  /*11910*/  FMUL.FTZ R115, R0, R79 ;  /* 0x0000004f00737220 */ /* 0x000fe20000410000 */
[----:B--2---:R-:W-:Y:S01]  /*11920*/  @P0 MOV R3, 0x3f317218 ;  /* 0x3f31721800030802 */ /* 0x004fe20000000f00 */
[----:B---3--:R-:W-:-:S02]  /*11930*/  @P0 FMUL.FTZ R2, R2, 0.69314718246459960938 ;  /* 0x3f31721802020820 */ /* 0x008fc40000410000 */
[C---:B------:R-:W-:Y:S02]  /*11940*/  FMUL.FTZ R112, R0.reuse, R82 ;  /* 0x0000005200707220 */ /* 0x040fe40000410000 */
[----:B------:R-:W-:Y:S02]  /*11950*/  @P0 FMUL.FTZ R3, R3, c[0x0][0x2d0] ;  /* 0x0000b40003030a20 */ /* 0x000fe40000410000 */
        /* <DEDUP_REMOVED lines=23> */
[----:B------:R-:W-:Y:S01]  /*11ad0*/  PRMT R0, R5, 0x7610, R0 ;  /* 0x0000761005007816 */ /* 0x000fe20000000000 */
[----:B------:R-:W-:Y:S02]  /*11ae0*/  @P0 FFMA.FTZ R20, R3, R4, R2 ;  /* 0x0000000403140223 */ /* 0x000fe40000010002 */
.L_x_546:
[----:B------:R3:W5:Y:S04]  /*11af0*/  LDL R6, [R1+0x28] ;  /* 0x0000280001067983 */ /* 0x0007680000100800 */
[----:B------:R-:W4:Y:S01]  /*11b00*/  S2R R2, SR_TID.X ;  /* 0x0000000000027919 */ /* 0x000f220000002100 */
[----:B------:R-:W-:Y:S01]  /*11b10*/  BSSY B0, `(.L_x_589) ;  /* 0x0000011000007945 */ /* 0x000fe20003800000 */
[----:B----4-:R-:W-:-:S13]  /*11b20*/  LOP3.LUT P0, RZ, R2, 0xff, RZ, 0xc0, !PT ;  /* 0x000000ff02ff7812 */ /* 0x010fda000780c0ff */
[----:B------:R-:W-:Y:S05]  /*11b30*/  @P0 BRA `(.L_x_590) ;  /* 0x000000e000000947 */ /* 0x000fea0003800000 */
[----:B---3--:R-:W3:Y:S01]  /*11b40*/  S2R R4, SR_LANEID ;  /* 0x0000000000047919 */ /* 0x008ee20000000000 */
[----:B------:R-:W-:Y:S01]  /*11b50*/  VOTEU.ANY UR4, UPT, PT ;  /* 0x0000000000047886 */ /* 0x000fe200038e0100 */
[----:B--2---:R-:W-:Y:S01]  /*11b60*/  IMAD.MOV.U32 R5, RZ, RZ, c[0x0][0x564] ;  /* 0x00015900ff057624 */ /* 0x004fe200078e00ff */
[----:B------:R-:W3:Y:S08]  /*11b70*/  FLO.U32 R3, UR4 ;  /* 0x0000000400037d00 */ /* 0x000ef000080e0000 */
[----:B------:R-:W2:Y:S01]  /*11b80*/  POPC R2, UR4 ;  /* 0x0000000400027d09 */ /* 0x000ea20008000000 */
[----:B---3--:R-:W-:Y:S01]  /*11b90*/  ISETP.EQ.U32.AND P0, PT, R3, R4, PT ;  /* 0x000000040300720c */ /* 0x008fe20003f02070 */
[----:B------:R-:W-:-:S12]  /*11ba0*/  IMAD.MOV.U32 R4, RZ, RZ, c[0x0][0x560] ;  /* 0x00015800ff047624 */ /* 0x000fd800078e00ff */
[----:B--2---:R2:W3:Y:S04]  /*11bb0*/  @P0 ATOMG.E.ADD.STRONG.GPU PT, R2, [R4.64], R2 ;  /* 0x00000002040209a8 */ /* 0x0044e800081ee1c8 */
[----:B--2---:R-:W2:Y:S04]  /*11bc0*/  S2R R4, SR_LTMASK ;  /* 0x0000000000047919 */ /* 0x004ea80000003900 */
[----:B---3--:R2:W3:Y:S02]  /*11bd0*/  SHFL.IDX PT, R3, R2, R3, 0x1f ;  /* 0x00001f0302037589 */ /* 0x0084e400000e0000 */
[----:B--2---:R-:W-:-:S06]  /*11be0*/  LOP3.LUT R2, R4, UR4, RZ, 0xc0, !PT ;  /* 0x0000000404027c12 */ /* 0x004fcc000f8ec0ff */
[----:B------:R-:W3:Y:S02]  /*11bf0*/  POPC R2, R2 ;  /* 0x0000000200027309 */ /* 0x000ee40000000000 */
[----:B---3-5:R-:W-:-:S05]  /*11c00*/  IADD3 R6, R3, c[0x0][0xc], R2 ;  /* 0x0000030003067a10 */ /* 0x028fca0007ffe002 */
[----:B------:R2:W-:Y:S02]  /*11c10*/  STL [R1+0x28], R6 ;  /* 0x0000280601007387 */ /* 0x0005e40000100800 */
.L_x_590:
[----:B---3--:R-:W-:Y:S05]  /*11c20*/  BSYNC B0 ;  /* 0x0000000000007941 */ /* 0x008fea0003800000 */
.L_x_589:
[----:B------:R-:W-:Y:S01]  /*11c30*/  PRMT R0, R0, 0x9910, RZ ;  /* 0x0000991000007816 */ /* 0x000fe200000000ff */
[----:B------:R-:W-:Y:S01]  /*11c40*/  BSSY B1, `(.L_x_591) ;  /* 0x00002a3000017945 */ /* 0x000fe20003800000 */
[----:B-----5:R-:W-:Y:S01]  /*11c50*/  IMAD.MOV.U32 R62, RZ, RZ, R6 ;  /* 0x000000ffff3e7224 */ /* 0x020fe200078e0006 */
[----:B------:R-:W-:Y:S02]  /*11c60*/  SHF.R.S32.HI R28, RZ, 0x1f, R246 ;  /* 0x0000001fff1c7819 */ /* 0x000fe400000114f6 */
[----:B------:R-:W-:Y:S02]  /*11c70*/  ISETP.NE.AND P0, PT, R0, RZ, PT ;  /* 0x000000ff0000720c */ /* 0x000fe40003f05270 */
[----:B------:R-:W-:-:S04]  /*11c80*/  IADD3 R0, R246, 0x40, RZ ;  /* 0x00000040f6007810 */ /* 0x000fc80007ffe0ff */
[----:B------:R-:W-:-:S07]  /*11c90*/  SHF.R.S32.HI R29, RZ, 0x1f, R0 ;  /* 0x0000001fff1d7819 */ /* 0x000fce0000011400 */
[----:B------:R-:W-:Y:S05]  /*11ca0*/  @!P0 BRA `(.L_x_592) ;  /* 0x00001e3000008947 */ /* 0x000fea0003800000 */
[----:B------:R-:W3:Y:S04]  /*11cb0*/  LDL R10, [R1+0x38] ;  /* 0x00003800010a7983 */ /* 0x000ee80000100800 */
[----:B--2---:R-:W2:Y:S04]  /*11cc0*/  LDL R6, [R1+0x3c] ;  /* 0x00003c0001067983 */ /* 0x004ea80000100800 */
[----:B------:R-:W4:Y:S04]  /*11cd0*/  LDL R11, [R1+0x44] ;  /* 0x00004400010b7983 */ /* 0x000f280000100800 */
[----:B------:R-:W4:Y:S04]  /*11ce0*/  LDL R13, [R1+0x40] ;  /* 0x00004000010d7983 */ /* 0x000f280000100800 */
[----:B------:R-:W4:Y:S04]  /*11cf0*/  LDL R9, [R1+0x54] ;  /* 0x0000540001097983 */ /* 0x000f280000100800 */
[----:B------:R-:W4:Y:S04]  /*11d00*/  LDL R8, [R1+0x4c] ;  /* 0x00004c0001087983 */ /* 0x000f280000100800 */
[----:B------:R-:W4:Y:S04]  /*11d10*/  LDL R7, [R1+0x50] ;  /* 0x0000500001077983 */ /* 0x000f280000100800 */
[----:B------:R-:W4:Y:S01]  /*11d20*/  LDL R12, [R1+0x48] ;  /* 0x00004800010c7983 */ /* 0x000f220000100800 */
[----:B------:R-:W-:Y:S01]  /*11d30*/  WARPSYNC 0xffffffff ;  /* 0xffffffff00007948 */ /* 0x000fe20003800000 */
[----:B------:R-:W-:-:S02]  /*11d40*/  F2FP.PACK_AB R2, R111, R110 ;  /* 0x0000006e6f02723e */ /* 0x000fc400000000ff */
[----:B------:R-:W-:Y:S01]  /*11d50*/  BAR.SYNC.DEFER_BLOCKING 0x1, 0x100 ;  /* 0x0044000000007b1d */ /* 0x000fe20000010000 */
[----:B------:R-:W-:Y:S02]  /*11d60*/  F2FP.PACK_AB R3, R105, R104 ;  /* 0x000000686903723e */ /* 0x000fe400000000ff */
[----:B------:R-:W-:Y:S02]  /*11d70*/  F2FP.PACK_AB R4, R25, R24 ;  /* 0x000000181904723e */ /* 0x000fe400000000ff */
[----:B------:R-:W-:Y:S01]  /*11d80*/  F2FP.PACK_AB R5, R113, R112 ;  /* 0x000000707105723e */ /* 0x000fe200000000ff */
[----:B---3--:R3:W-:Y:S04]  /*11d90*/  STS [R10], R2 ;  /* 0x000000020a007388 */ /* 0x0087e80000000800 */
[----:B------:R1:W-:Y:S04]  /*11da0*/  STS [R10+0x400], R3 ;  /* 0x000400030a007388 */ /* 0x0003e80000000800 */
[----:B--2---:R2:W-:Y:S01]  /*11db0*/  STS [R6], R4 ;  /* 0x0000000406007388 */ /* 0x0045e20000000800 */
[----:B---3--:R-:W-:-:S02]  /*11dc0*/  F2FP.PACK_AB R2, R65, R64 ;  /* 0x000000404102723e */ /* 0x008fc400000000ff */
[----:B-1----:R-:W-:-:S03]  /*11dd0*/  F2FP.PACK_AB R3, R27, R26 ;  /* 0x0000001a1b03723e */ /* 0x002fc600000000ff */
[----:B------:R1:W-:Y:S01]  /*11de0*/  STS [R6+0x400], R2 ;  /* 0x0004000206007388 */ /* 0x0003e20000000800 */
[----:B--2---:R-:W-:-:S03]  /*11df0*/  F2FP.PACK_AB R4, R61, R60 ;  /* 0x0000003c3d04723e */ /* 0x004fc600000000ff */
        /* <DEDUP_REMOVED lines=19> */
[----:B------:R3:W-:Y:S04]  /*11f30*/  STS [R12], R5 ;  /* 0x000000050c007388 */ /* 0x0007e80000000800 */
[----:B------:R4:W-:Y:S01]  /*11f40*/  STS [R12+0x400], R3 ;  /* 0x000400030c007388 */ /* 0x0009e20000000800 */
[----:B-1----:R-:W-:Y:S02]  /*11f50*/  F2FP.PACK_AB R2, R109, R108 ;  /* 0x0000006c6d02723e */ /* 0x002fe400000000ff */
[----:B--2---:R-:W-:-:S03]  /*11f60*/  F2FP.PACK_AB R4, R85, R84 ;  /* 0x000000545504723e */ /* 0x004fc600000000ff */
[----:B------:R-:W-:Y:S01]  /*11f70*/  STS [R10+0x4000], R2 ;  /* 0x004000020a007388 */ /* 0x000fe20000000800 */
[----:B---3--:R-:W-:Y:S02]  /*11f80*/  F2FP.PACK_AB R5, R53, R52 ;  /* 0x000000343505723e */ /* 0x008fe400000000ff */
[----:B----4-:R-:W-:-:S03]  /*11f90*/  F2FP.PACK_AB R3, R91, R90 ;  /* 0x0000005a5b03723e */ /* 0x010fc600000000ff */
[----:B------:R1:W-:Y:S04]  /*11fa0*/  STS [R10+0x4400], R5 ;  /* 0x004400050a007388 */ /* 0x0003e80000000800 */
[----:B-1----:R-:W2:Y:S01]  /*11fb0*/  LDL R10, [R1+0x34] ;  /* 0x00003400010a7983 */ /* 0x002ea20000100800 */
[----:B------:R-:W-:Y:S02]  /*11fc0*/  F2FP.PACK_AB R2, R89, R88 ;  /* 0x000000585902723e */ /* 0x000fe400000000ff */
[----:B------:R-:W-:Y:S01]  /*11fd0*/  F2FP.PACK_AB R5, R87, R86 ;  /* 0x000000565705723e */ /* 0x000fe200000000ff */
[----:B------:R1:W-:Y:S04]  /*11fe0*/  STS [R6+0x4000], R4 ;  /* 0x0040000406007388 */ /* 0x0003e80000000800 */
[----:B------:R3:W-:Y:S04]  /*11ff0*/  STS [R6+0x4400], R3 ;  /* 0x0044000306007388 */ /* 0x0007e80000000800 */
[----:B------:R4:W-:Y:S04]  /*12000*/  STS [R11+0x4000], R2 ;  /* 0x004000020b007388 */ /* 0x0009e80000000800 */
[----:B------:R4:W-:Y:S01]  /*12010*/  STS [R11+0x4400], R5 ;  /* 0x004400050b007388 */ /* 0x0009e20000000800 */
[----:B-1----:R-:W-:-:S02]  /*12020*/  F2FP.PACK_AB R4, R83, R82 ;  /* 0x000000525304723e */ /* 0x002fc400000000ff */
[----:B---3--:R-:W-:Y:S02]  /*12030*/  F2FP.PACK_AB R6, R93, R92 ;  /* 0x0000005c5d06723e */ /* 0x008fe400000000ff */
[----:B------:R-:W-:Y:S02]  /*12040*/  F2FP.PACK_AB R3, R101, R100 ;  /* 0x000000646503723e */ /* 0x000fe400000000ff */
[----:B----4-:R-:W-:Y:S01]  /*12050*/  F2FP.PACK_AB R2, R75, R74 ;  /* 0x0000004a4b02723e */ /* 0x010fe200000000ff */
[----:B------:R1:W-:Y:S01]  /*12060*/  STS [R13+0x4000], R6 ;  /* 0x004000060d007388 */ /* 0x0003e20000000800 */
[----:B------:R-:W-:-:S03]  /*12070*/  F2FP.PACK_AB R5, R97, R96 ;  /* 0x000000606105723e */ /* 0x000fc600000000ff */
[----:B------:R3:W-:Y:S04]  /*12080*/  STS [R13+0x4400], R4 ;  /* 0x004400040d007388 */ /* 0x0007e80000000800 */
[----:B------:R4:W-:Y:S04]  /*12090*/  STS [R9+0x4000], R3 ;  /* 0x0040000309007388 */ /* 0x0009e80000000800 */
[----:B------:R4:W-:Y:S04]  /*120a0*/  STS [R9+0x4400], R2 ;  /* 0x0044000209007388 */ /* 0x0009e80000000800 */
[----:B------:R-:W-:Y:S01]  /*120b0*/  STS [R8+0x4000], R5 ;  /* 0x0040000508007388 */ /* 0x000fe20000000800 */
[----:B------:R-:W-:-:S02]  /*120c0*/  ISETP.NE.U32.AND P2, PT, RZ, c[0x0][0x508], PT ;  /* 0x00014200ff007a0c */ /* 0x000fc40003f45070 */
[----:B------:R-:W-:Y:S01]  /*120d0*/  ISETP.NE.U32.AND P1, PT, RZ, c[0x0][0x500], PT ;  /* 0x00014000ff007a0c */ /* 0x000fe20003f25070 */
[----:B------:R-:W2:Y:S01]  /*120e0*/  LDL.LU R11, [R1+0x2c] ;  /* 0x00002c00010b7983 */ /* 0x000ea20000300800 */
[----:B------:R-:W-:Y:S01]  /*120f0*/  ISETP.NE.AND.EX P2, PT, RZ, c[0x0][0x50c], PT, P2 ;  /* 0x00014300ff007a0c */ /* 0x000fe20003f45320 */
[----:B------:R-:W-:Y:S01]  /*12100*/  IMAD.MOV.U32 R14, RZ, RZ, c[0x0][0x388] ;  /* 0x0000e200ff0e7624 */ /* 0x000fe200078e00ff */
[----:B------:R-:W-:Y:S01]  /*12110*/  ISETP.NE.AND.EX P1, PT, RZ, c[0x0][0x504], PT, P1 ;  /* 0x00014100ff007a0c */ /* 0x000fe20003f25310 */
[----:B-1----:R-:W-:Y:S01]  /*12120*/  IMAD.MOV.U32 R6, RZ, RZ, 0x4 ;  /* 0x00000004ff067424 */ /* 0x002fe200078e00ff */
[----:B---3--:R-:W-:Y:S02]  /*12130*/  F2FP.PACK_AB R4, R59, R58 ;  /* 0x0000003a3b04723e */ /* 0x008fe400000000ff */
[----:B----4-:R-:W-:-:S03]  /*12140*/  F2FP.PACK_AB R3, R57, R56 ;  /* 0x000000383903723e */ /* 0x010fc600000000ff */
[----:B------:R1:W-:Y:S01]  /*12150*/  STS [R8+0x4400], R4 ;  /* 0x0044000408007388 */ /* 0x0003e20000000800 */
[----:B------:R-:W-:-:S03]  /*12160*/  F2FP.PACK_AB R2, R55, R54 ;  /* 0x000000363702723e */ /* 0x000fc600000000ff */
[----:B------:R3:W-:Y:S04]  /*12170*/  STS [R7+0x4000], R3 ;  /* 0x0040000307007388 */ /* 0x0007e80000000800 */
[----:B------:R4:W-:Y:S01]  /*12180*/  STS [R7+0x4400], R2 ;  /* 0x0044000207007388 */ /* 0x0009e20000000800 */
[----:B-1----:R-:W-:Y:S01]  /*12190*/  F2FP.PACK_AB R4, R47, R46 ;  /* 0x0000002e2f04723e */ /* 0x002fe200000000ff */
[----:B---3--:R-:W-:-:S04]  /*121a0*/  IMAD.MOV.U32 R3, RZ, RZ, RZ ;  /* 0x000000ffff037224 */ /* 0x008fc800078e00ff */
[----:B------:R-:W-:Y:S01]  /*121b0*/  STS [R12+0x4000], R4 ;  /* 0x004000040c007388 */ /* 0x000fe20000000800 */
[----:B----4-:R-:W-:-:S05]  /*121c0*/  F2FP.PACK_AB R2, R49, R48 ;  /* 0x000000303102723e */ /* 0x010fca00000000ff */
[----:B------:R1:W-:Y:S01]  /*121d0*/  STS [R12+0x4400], R2 ;  /* 0x004400020c007388 */ /* 0x0003e20000000800 */
[----:B--2---:R-:W-:-:S03]  /*121e0*/  @P2 IMAD.WIDE R8, R10, R6, c[0x0][0x508] ;  /* 0x000142000a082625 */ /* 0x004fc600078e0206 */
[----:B------:R-:W-:Y:S01]  /*121f0*/  BAR.SYNC.DEFER_BLOCKING 0x1, 0x100 ;  /* 0x0044000000007b1d */ /* 0x000fe20000010000 */
[----:B------:R-:W-:-:S05]  /*12200*/  IMAD.WIDE R6, R10, R6, c[0x0][0x500] ;  /* 0x000140000a067625 */ /* 0x000fca00078e0206 */
[----:B------:R2:W5:Y:S04]  /*12210*/  @P2 LDG.E R14, [R8.64] ;  /* 0x00000008080e2981 */ /* 0x000568000c1e1900 */
[----:B------:R2:W5:Y:S01]  /*12220*/  @P1 LDG.E R3, [R6.64] ;  /* 0x0000000806031981 */ /* 0x000562000c1e1900 */
[----:B------:R-:W-:-:S04]  /*12230*/  ISETP.NE.AND P0, PT, R11, RZ, PT ;  /* 0x000000ff0b00720c */ /* 0x000fc80003f05270 */
[----:B-1----:R-:W-:Y:S01]  /*12240*/  SEL R2, R11, c[0x0][0x3d4], P0 ;  /* 0x0000f5000b027a07 */ /* 0x002fe20000000000 */
[----:B------:R-:W-:Y:S05]  /*12250*/  @P2 BRA `(.L_x_593) ;  /* 0x0000004000002947 */ /* 0x000fea0003800000 */
[----:B--2---:R-:W-:Y:S05]  /*12260*/  @!P1 BRA `(.L_x_593) ;  /* 0x0000003000009947 */ /* 0x004fea0003800000 */
[----:B-----5:R1:W2:Y:S04]  /*12270*/  LDG.E R14, [R6.64] ;  /* 0x00000008060e7981 */ /* 0x0202a8000c1e1900 */
[----:B-1----:R-:W2:Y:S02]  /*12280*/  LDG.E R6, [R6.64+0x4] ;  /* 0x0000040806067981 */ /* 0x002ea4000c1e1900 */
[----:B--2---:R-:W-:Y:S02]  /*12290*/  IADD3 R14, -R14, R6, RZ ;  /* 0x000000060e0e7210 */ /* 0x004fe40007ffe1ff */
.L_x_593:
[----:B--2---:R-:W2:Y:S04]  /*122a0*/  LDL R4, [R1+0x1c] ;  /* 0x00001c0001047983 */ /* 0x004ea80000100800 */
[----:B------:R-:W2:Y:S04]  /*122b0*/  LDL R30, [R1+0x18] ;  /* 0x00001800011e7983 */ /* 0x000ea80000100800 */
[----:B------:R-:W3:Y:S04]  /*122c0*/  LDL R22, [R1+0x20] ;  /* 0x0000200001167983 */ /* 0x000ee80000100800 */
[----:B------:R-:W4:Y:S04]  /*122d0*/  LDL R15, [R1+0x30] ;  /* 0x00003000010f7983 */ /* 0x000f280000100800 */
[----:B------:R-:W4:Y:S01]  /*122e0*/  LDL R31, [R1+0x60] ;  /* 0x00006000011f7983 */ /* 0x000f220000100800 */
[----:B------:R-:W-:Y:S01]  /*122f0*/  IMAD.MOV.U32 R11, RZ, RZ, 0x368 ;  /* 0x00000368ff0b7424 */ /* 0x000fe200078e00ff */
[----:B------:R-:W-:-:S04]  /*12300*/  ISETP.GT.AND P3, PT, R2, 0x1, PT ;  /* 0x000000010200780c */ /* 0x000fc80003f64270 */
[----:B------:R-:W-:-:S04]  /*12310*/  SEL R11, R11, 0x328, P3 ;  /* 0x000003280b0b7807 */ /* 0x000fc80001800000 */
[----:B------:R-:W1:Y:S08]  /*12320*/  LDC.64 R8, c[0x0][R11+0x170] ;  /* 0x00005c000b087b82 */ /* 0x000e700000000a00 */
[----:B------:R1:W3:Y:S08]  /*12330*/  LDC.64 R12, c[0x0][R11+0x168] ;  /* 0x00005a000b0c7b82 */ /* 0x0002f00000000a00 */
[----:B------:R1:W2:Y:S08]  /*12340*/  LDC.64 R18, c[0x0][R11+0x178] ;  /* 0x00005e000b127b82 */ /* 0x0002b00000000a00 */
[----:B------:R1:W2:Y:S01]  /*12350*/  LDC.64 R16, c[0x0][R11+0x160] ;  /* 0x000058000b107b82 */ /* 0x0002a20000000a00 */
[----:B------:R-:W-:Y:S01]  /*12360*/  IMAD.MOV.U32 R2, RZ, RZ, c[0x0][0x4e8] ;  /* 0x00013a00ff027624 */ /* 0x000fe200078e00ff */
[----:B------:R-:W-:-:S04]  /*12370*/  ISETP.NE.U32.AND P0, PT, RZ, c[0x0][0x500], PT ;  /* 0x00014000ff007a0c */ /* 0x000fc80003f05070 */
[----:B------:R-:W-:Y:S02]  /*12380*/  ISETP.NE.AND P2, PT, R2, 0x1, PT ;  /* 0x000000010200780c */ /* 0x000fe40003f45270 */
[----:B------:R-:W-:Y:S02]  /*12390*/  ISETP.NE.AND.EX P0, PT, RZ, c[0x0][0x504], PT, P0 ;  /* 0x00014100ff007a0c */ /* 0x000fe40003f05300 */
[----:B------:R-:W-:Y:S02]  /*123a0*/  SHF.R.S32.HI R5, RZ, 0x1f, R10 ;  /* 0x0000001fff057819 */ /* 0x000fe4000001140a */
[----:B------:R-:W-:Y:S02]  /*123b0*/  SEL R2, R10, RZ, !P0 ;  /* 0x000000ff0a027207 */ /* 0x000fe40004000000 */
[----:B------:R-:W-:Y:S01]  /*123c0*/  SEL R6, R5, RZ, !P0 ;  /* 0x000000ff05067207 */ /* 0x000fe20004000000 */
[----:B------:R-:W1:Y:S02]  /*123d0*/  S2R R32, SR_TID.X ;  /* 0x0000000000207919 */ /* 0x000e640000002100 */
[----:B-1----:R-:W-:-:S04]  /*123e0*/  IMAD R5, R9, R2, RZ ;  /* 0x0000000209057224 */ /* 0x002fc800078e02ff */
[C---:B------:R-:W-:Y:S02]  /*123f0*/  IMAD R11, R8.reuse, R6, R5 ;  /* 0x00000006080b7224 */ /* 0x040fe400078e0205 */
[----:B------:R-:W-:Y:S01]  /*12400*/  IMAD.WIDE.U32 R6, R8, R2, RZ ;  /* 0x0000000208067225 */ /* 0x000fe200078e00ff */
[----:B------:R-:W-:-:S04]  /*12410*/  SHF.R.S32.HI R23, RZ, 0x1f, R32 ;  /* 0x0000001fff177819 */ /* 0x000fc80000011420 */
[----:B------:R-:W-:-:S04]  /*12420*/  LEA.HI R23, R23, R32, RZ, 0x5 ;  /* 0x0000002017177211 */ /* 0x000fc800078f28ff */
[----:B------:R-:W-:-:S05]  /*12430*/  LOP3.LUT R23, R23, 0xffffffe0, RZ, 0xc0, !PT ;  /* 0xffffffe017177812 */ /* 0x000fca00078ec0ff */
[----:B------:R-:W-:Y:S02]  /*12440*/  IMAD.IADD R23, R32, 0x1, -R23 ;  /* 0x0000000120177824 */ /* 0x000fe400078e0a17 */
[----:B--2---:R-:W-:-:S04]  /*12450*/  IMAD.IADD R4, R4, 0x1, R30 ;  /* 0x0000000104047824 */ /* 0x004fc800078e021e */
[----:B------:R-:W-:-:S04]  /*12460*/  @P2 IMAD.HI.U32 R10, R4, c[0x0][0x4ec], RZ ;  /* 0x00013b00040a2a27 */ /* 0x000fc800078e00ff */
[----:B------:R-:W-:Y:S01]  /*12470*/  IMAD.MOV.U32 R5, RZ, RZ, R4 ;  /* 0x000000ffff057224 */ /* 0x000fe200078e0004 */
[----:B------:R-:W-:Y:S01]  /*12480*/  @P2 SHF.R.U32.HI R5, RZ, c[0x0][0x4f0], R10 ;  /* 0x00013c00ff052a19 */ /* 0x000fe2000001160a */
[----:B---3--:R-:W-:Y:S01]  /*12490*/  IMAD.WIDE.U32 R8, R12, R22, RZ ;  /* 0x000000160c087225 */ /* 0x008fe200078e00ff */
[----:B----4-:R-:W-:-:S03]  /*124a0*/  SEL R10, R15, RZ, P3 ;  /* 0x000000ff0f0a7207 */ /* 0x010fc60001800000 */
[----:B------:R-:W-:Y:S01]  /*124b0*/  IMAD R12, R13, R22, RZ ;  /* 0x000000160d0c7224 */ /* 0x000fe200078e02ff */
[----:B-----5:R-:W-:Y:S01]  /*124c0*/  IADD3 R15, P1, P0, R6, R8, R3 ;  /* 0x00000008060f7210 */ /* 0x020fe2000783e003 */
[----:B------:R-:W-:Y:S01]  /*124d0*/  IMAD.IADD R13, R7, 0x1, R11 ;  /* 0x00000001070d7824 */ /* 0x000fe200078e020b */
[----:B------:R-:W-:Y:S01]  /*124e0*/  SHF.R.S32.HI R8, RZ, 0x1f, R3 ;  /* 0x0000001fff087819 */ /* 0x000fe20000011403 */
[----:B------:R-:W-:Y:S02]  /*124f0*/  IMAD.IADD R9, R9, 0x1, R12 ;  /* 0x0000000109097824 */ /* 0x000fe400078e020c */
[-C--:B------:R-:W-:Y:S02]  /*12500*/  IMAD R7, R19, R10.reuse, RZ ;  /* 0x0000000a13077224 */ /* 0x080fe400078e02ff */
[----:B------:R-:W-:Y:S02]  /*12510*/  IMAD.MOV R6, RZ, RZ, -R5 ;  /* 0x000000ffff067224 */ /* 0x000fe400078e0a05 */
[----:B------:R-:W-:Y:S01]  /*12520*/  IMAD.WIDE.U32 R10, R18, R10, RZ ;  /* 0x0000000a120a7225 */ /* 0x000fe200078e00ff */
[----:B------:R-:W-:-:S03]  /*12530*/  IADD3.X R13, R13, R9, R8, P1, P0 ;  /* 0x000000090d0d7210 */ /* 0x000fc60000fe0408 */
[----:B------:R-:W-:Y:S01]  /*12540*/  IMAD R6, R6, c[0x0][0x4e8], R4 ;  /* 0x00013a0006067a24 */ /* 0x000fe200078e0204 */
[----:B------:R-:W-:Y:S01]  /*12550*/  IADD3 R10, P1, P0, R5, R15, R10 ;  /* 0x0000000f050a7210 */ /* 0x000fe2000783e00a */
[----:B------:R-:W-:Y:S01]  /*12560*/  IMAD.IADD R11, R11, 0x1, R7 ;  /* 0x000000010b0b7824 */ /* 0x000fe200078e0207 */
[----:B------:R-:W-:Y:S01]  /*12570*/  SHF.R.S32.HI R7, RZ, 0x1f, R5 ;  /* 0x0000001fff077819 */ /* 0x000fe20000011405 */
[----:B------:R-:W-:Y:S01]  /*12580*/  IMAD R5, R17, R6, RZ ;  /* 0x0000000611057224 */ /* 0x000fe200078e02ff */
[----:B------:R-:W-:Y:S01]  /*12590*/  SHF.R.S32.HI R9, RZ, 0x1f, R6 ;  /* 0x0000001fff097819 */ /* 0x000fe20000011406 */
[----:B------:R-:W-:Y:S01]  /*125a0*/  IMAD.MOV.U32 R12, RZ, RZ, c[0x0][0x4a8] ;  /* 0x00012a00ff0c7624 */ /* 0x000fe200078e00ff */
[----:B------:R-:W-:-:S03]  /*125b0*/  IADD3.X R11, R7, R13, R11, P1, P0 ;  /* 0x0000000d070b7210 */ /* 0x000fc60000fe040b */
[C---:B------:R-:W-:Y:S02]  /*125c0*/  IMAD R5, R16.reuse, R9, R5 ;  /* 0x0000000910057224 */ /* 0x040fe400078e0205 */
[----:B------:R-:W-:Y:S01]  /*125d0*/  IMAD.WIDE.U32 R6, R16, R6, R10 ;  /* 0x0000000610067225 */ /* 0x000fe200078e000a */
[----:B------:R-:W-:-:S03]  /*125e0*/  SEL R10, R12, c[0x0][0x450], P3 ;  /* 0x000114000c0a7a07 */ /* 0x000fc60001800000 */
[----:B------:R-:W-:Y:S01]  /*125f0*/  IMAD.MOV.U32 R9, RZ, RZ, c[0x0][0x4ac] ;  /* 0x00012b00ff097624 */ /* 0x000fe200078e00ff */
[----:B------:R-:W-:Y:S01]  /*12600*/  LEA R10, P0, R6, R10, 0x2 ;  /* 0x0000000a060a7211 */ /* 0x000fe200078010ff */
[----:B------:R-:W-:-:S03]  /*12610*/  IMAD.IADD R5, R7, 0x1, R5 ;  /* 0x0000000107057824 */ /* 0x000fc600078e0205 */
[----:B------:R-:W-:-:S04]  /*12620*/  SEL R9, R9, c[0x0][0x454], P3 ;  /* 0x0001150009097a07 */ /* 0x000fc80001800000 */
[----:B------:R-:W-:Y:S01]  /*12630*/  LEA.HI.X R6, R6, R9, R5, 0x2, P0 ;  /* 0x0000000906067211 */ /* 0x000fe200000f1405 */
[----:B------:R-:W-:Y:S01]  /*12640*/  SHFL.IDX PT, R12, R10, RZ, 0x1c1f ;  /* 0x001c1fff0a0c7589 */ /* 0x000fe200000e0000 */
[----:B------:R-:W-:-:S03]  /*12650*/  IMAD.IADD R5, R31, 0x1, R30 ;  /* 0x000000011f057824 */ /* 0x000fc600078e021e */
[----:B------:R-:W1:Y:S04]  /*12660*/  SHFL.IDX PT, R13, R6, RZ, 0x1c1f ;  /* 0x001c1fff060d7589 */ /* 0x000e6800000e0000 */
[----:B------:R-:W-:Y:S04]  /*12670*/  SHFL.IDX PT, R10, R10, 0x1, 0x1c1f ;  /* 0x003c1f000a0a7f89 */ /* 0x000fe800000e0000 */
[----:B------:R2:W3:Y:S01]  /*12680*/  SHFL.IDX PT, R11, R6, 0x1, 0x1c1f ;  /* 0x003c1f00060b7f89 */ /* 0x0004e200000e0000 */
[----:B------:R-:W-:Y:S02]  /*12690*/  LOP3.LUT P0, RZ, R23, 0x3, RZ, 0xc0, !PT ;  /* 0x0000000317ff7812 */ /* 0x000fe4000780c0ff */
[----:B------:R-:W-:Y:S01]  /*126a0*/  IADD3 R7, R5, 0x8, RZ ;  /* 0x0000000805077810 */ /* 0x000fe20007ffe0ff */
[----:B--2---:R-:W-:-:S05]  /*126b0*/  IMAD R6, R14, c[0x0][0x4e8], RZ ;  /* 0x00013a000e067a24 */ /* 0x004fca00078e02ff */
[-C--:B------:R-:W-:Y:S02]  /*126c0*/  ISETP.GE.OR P1, PT, R5, R6.reuse, P0 ;  /* 0x000000060500720c */ /* 0x080fe40000726670 */
[----:B------:R-:W-:-:S11]  /*126d0*/  ISETP.GE.OR P0, PT, R7, R6, P0 ;  /* 0x000000060700720c */ /* 0x000fd60000706670 */
[----:B-1----:R1:W-:Y:S01]  /*126e0*/  @!P1 ST.E [R12.64], R21 ;  /* 0x000000150c009985 */ /* 0x0023e2000c101908 */
[----:B------:R-:W-:-:S03]  /*126f0*/  ISETP.GE.AND P1, PT, R5, R6, PT ;  /* 0x000000060500720c */ /* 0x000fc60003f26270 */
[----:B---3--:R1:W-:Y:S01]  /*12700*/  @!P0 ST.E [R10.64], R20 ;  /* 0x000000140a008985 */ /* 0x0083e2000c101908 */
[----:B------:R-:W-:Y:S01]  /*12710*/  ISETP.GE.AND P0, PT, R7, R6, PT ;  /* 0x000000060700720c */ /* 0x000fe20003f06270 */
[----:B------:R-:W-:Y:S05]  /*12720*/  @P3 BRA `(.L_x_594) ;  /* 0x000006c000003947 */ /* 0x000fea0003800000 */
[----:B------:R-:W2:Y:S01]  /*12730*/  LDL R23, [R1+0x58] ;  /* 0x0000580001177983 */ /* 0x000ea20000100800 */
[----:B------:R-:W-:Y:S02]  /*12740*/  IMAD R8, R8, c[0x0][0x3a0], RZ ;  /* 0x0000e80008087a24 */ /* 0x000fe400078e02ff */
[C---:B------:R-:W-:Y:S01]  /*12750*/  IMAD.WIDE.U32 R4, R3.reuse, c[0x0][0x3a0], RZ ;  /* 0x0000e80003047a25 */ /* 0x040fe200078e00ff */
[----:B------:R3:W4:Y:S03]  /*12760*/  LDS.128 R16, [R213+0x80] ;  /* 0x00008000d5107984 */ /* 0x0007260000000c00 */
[----:B------:R-:W-:Y:S01]  /*12770*/  IMAD R3, R3, c[0x0][0x3a4], R8 ;  /* 0x0000e90003037a24 */ /* 0x000fe200078e0208 */
[----:B------:R-:W-:Y:S01]  /*12780*/  SHF.R.S32.HI R8, RZ, 0x1f, R2 ;  /* 0x0000001fff087819 */ /* 0x000fe20000011402 */
[----:B------:R3:W1:Y:S03]  /*12790*/  LDS.128 R24, [R213+0x1080] ;  /* 0x00108000d5187984 */ /* 0x0006660000000c00 */
[----:B------:R-:W-:Y:S01]  /*127a0*/  IADD3 R5, R5, R3, RZ ;  /* 0x0000000305057210 */ /* 0x000fe20007ffe0ff */
[----:B------:R3:W1:Y:S01]  /*127b0*/  LDS.128 R36, [R213+0x2080] ;  /* 0x00208000d5247984 */ /* 0x0006620000000c00 */
[----:B------:R-:W-:-:S03]  /*127c0*/  IMAD R8, R8, c[0x0][0x3f0], RZ ;  /* 0x0000fc0008087a24 */ /* 0x000fc600078e02ff */
[C---:B------:R-:W-:Y:S01]  /*127d0*/  IMAD.WIDE.U32 R4, R22.reuse, c[0x0][0x3e8], R4 ;  /* 0x0000fa0016047a25 */ /* 0x040fe200078e0004 */
[----:B------:R3:W1:Y:S03]  /*127e0*/  LDS.128 R40, [R213+0x3080] ;  /* 0x00308000d5287984 */ /* 0x0006660000000c00 */
[----:B------:R-:W-:Y:S01]  /*127f0*/  IMAD R5, R22, c[0x0][0x3ec], R5 ;  /* 0x0000fb0016057a24 */ /* 0x000fe200078e0205 */
[----:B-1----:R3:W1:Y:S03]  /*12800*/  LDS.128 R12, [R213+0x4080] ;  /* 0x00408000d50c7984 */ /* 0x0026660000000c00 */
[----:B------:R-:W-:Y:S01]  /*12810*/  IMAD.WIDE.U32 R4, R2, c[0x0][0x3f0], R4 ;  /* 0x0000fc0002047a25 */ /* 0x000fe200078e0004 */
[----:B------:R3:W1:Y:S04]  /*12820*/  LDS.128 R32, [R213+0x6080] ;  /* 0x00608000d5207984 */ /* 0x0006680000000c00 */
[----:B------:R3:W1:Y:S04]  /*12830*/  LDS.128 R44, [R213+0x7080] ;  /* 0x00708000d52c7984 */ /* 0x0006680000000c00 */
[----:B------:R-:W5:Y:S02]  /*12840*/  S2R R10, SR_TID.X ;  /* 0x00000000000a7919 */ /* 0x000f640000002100 */
[----:B-----5:R-:W-:-:S04]  /*12850*/  SHF.R.S32.HI R11, RZ, 0x1f, R10 ;  /* 0x0000001fff0b7819 */ /* 0x020fc8000001140a */
[----:B------:R-:W-:-:S04]  /*12860*/  LEA.HI R11, R11, R10, RZ, 0x3 ;  /* 0x0000000a0b0b7211 */ /* 0x000fc800078f18ff */
[----:B------:R-:W-:Y:S02]  /*12870*/  SHF.R.S32.HI R11, RZ, 0x3, R11 ;  /* 0x00000003ff0b7819 */ /* 0x000fe4000001140b */
[----:B--2---:R-:W-:Y:S02]  /*12880*/  IADD3 R7, R23, R30, RZ ;  /* 0x0000001e17077210 */ /* 0x004fe40007ffe0ff */
[----:B------:R3:W2:Y:S02]  /*12890*/  LDS.128 R20, [R213+0x5080] ;  /* 0x00508000d5147984 */ /* 0x0006a40000000c00 */
[----:B------:R-:W-:Y:S01]  /*128a0*/  MOV R3, R7 ;  /* 0x0000000700037202 */ /* 0x000fe20000000f00 */
[----:B------:R-:W-:-:S05]  /*128b0*/  @P2 IMAD.HI.U32 R9, R7, c[0x0][0x4ec], RZ ;  /* 0x00013b0007092a27 */ /* 0x000fca00078e00ff */
[----:B------:R-:W-:Y:S01]  /*128c0*/  @P2 SHF.R.U32.HI R3, RZ, c[0x0][0x4f0], R9 ;  /* 0x00013c00ff032a19 */ /* 0x000fe20000011609 */
[----:B------:R-:W-:-:S03]  /*128d0*/  IMAD R9, R2, c[0x0][0x3f4], R8 ;  /* 0x0000fd0002097a24 */ /* 0x000fc600078e0208 */
[----:B------:R-:W-:Y:S02]  /*128e0*/  SHF.R.S32.HI R8, RZ, 0x1f, R3 ;  /* 0x0000001fff087819 */ /* 0x000fe40000011403 */
[----:B------:R-:W-:Y:S02]  /*128f0*/  IADD3 R2, -R3, RZ, RZ ;  /* 0x000000ff03027210 */ /* 0x000fe40007ffe1ff */
[----:B------:R-:W-:Y:S01]  /*12900*/  IADD3 R5, R5, R9, RZ ;  /* 0x0000000905057210 */ /* 0x000fe20007ffe0ff */
[----:B------:R-:W-:Y:S02]  /*12910*/  IMAD R8, R8, c[0x0][0x3e0], RZ ;  /* 0x0000f80008087a24 */ /* 0x000fe400078e02ff */
        /* <DEDUP_REMOVED lines=8> */
[----:B------:R-:W-:Y:S02]  /*129a0*/  LEA R10, P0, R2, c[0x0][0x380], 0x1 ;  /* 0x0000e000020a7a11 */ /* 0x000fe400078008ff */
[----:B------:R-:W-:Y:S02]  /*129b0*/  IADD3 R4, R11, R30, RZ ;  /* 0x0000001e0b047210 */ /* 0x000fe40007ffe0ff */
[----:B------:R-:W-:-:S04]  /*129c0*/  IADD3 R3, R3, R7, RZ ;  /* 0x0000000703037210 */ /* 0x000fc80007ffe0ff */
[----:B------:R-:W-:Y:S01]  /*129d0*/  LEA.HI.X R7, R2, c[0x0][0x384], R3, 0x1, P0 ;  /* 0x0000e10002077a11 */ /* 0x000fe200000f0c03 */
[----:B------:R-:W-:Y:S05]  /*129e0*/  BRA.DIV ~URZ, `(.L_x_595) ;  /* 0x000032d27f007947 */ /* 0x000fea000b800000 */
[----:B-1234-:R1:W2:Y:S02]  /*129f0*/  SHFL.IDX PT, R11, R7, RZ, 0x181f ;  /* 0x00181fff070b7589 */ /* 0x01e2a400000e0000 */
.L_x_656:
[----:B------:R-:W-:Y:S05]  /*12a00*/  BRA.DIV ~URZ, `(.L_x_596) ;  /* 0x000033227f007947 */ /* 0x000fea000b800000 */
[----:B------:R3:W4:Y:S02]  /*12a10*/  SHFL.IDX PT, R2, R10, RZ, 0x181f ;  /* 0x00181fff0a027589 */ /* 0x00072400000e0000 */
.L_x_657:
[----:B------:R-:W-:Y:S01]  /*12a20*/  ISETP.GE.AND P0, PT, R4, R6, PT ;  /* 0x000000060400720c */ /* 0x000fe20003f06270 */
[----:B------:R-:W-:-:S12]  /*12a30*/  BSSY B0, `(.L_x_597) ;  /* 0x000000a000007945 */ /* 0x000fd80003800000 */
[----:B------:R-:W-:Y:S05]  /*12a40*/  @P0 BRA `(.L_x_598) ;  /* 0x0000008000000947 */ /* 0x000fea0003800000 */
[----:B------:R-:W-:Y:S02]  /*12a50*/  ISETP.GE.AND P3, PT, R246, c[0x0][0x3c8], PT ;  /* 0x0000f200f6007a0c */ /* 0x000fe40003f66270 */
[----:B------:R-:W-:-:S11]  /*12a60*/  ISETP.GE.AND P2, PT, R0, c[0x0][0x3c8], PT ;  /* 0x0000f20000007a0c */ /* 0x000fd60003f46270 */
[-C--:B----4-:R-:W-:Y:S02]  /*12a70*/  @!P3 LEA R8, P1, R246, R2.reuse, 0x1 ;  /* 0x00000002f608b211 */ /* 0x090fe400078208ff */
[----:B------:R-:W-:Y:S02]  /*12a80*/  @!P2 LEA R2, P0, R0, R2, 0x1 ;  /* 0x000000020002a211 */ /* 0x000fe400078008ff */
[-C--:B--2---:R-:W-:Y:S02]  /*12a90*/  @!P3 LEA.HI.X R9, R246, R11.reuse, R28, 0x1, P1 ;  /* 0x0000000bf609b211 */ /* 0x084fe400008f0c1c */
[----:B------:R-:W-:-:S03]  /*12aa0*/  @!P2 LEA.HI.X R3, R0, R11, R29, 0x1, P0 ;  /* 0x0000000b0003a211 */ /* 0x000fc600000f0c1d */
[----:B------:R2:W-:Y:S04]  /*12ab0*/  @!P3 ST.E.128 [R8.64], R16 ;  /* 0x000000100800b985 */ /* 0x0005e8000c101d08 */
[----:B------:R2:W-:Y:S02]  /*12ac0*/  @!P2 ST.E.128 [R2.64], R12 ;  /* 0x0000000c0200a985 */ /* 0x0005e4000c101d08 */
.L_x_598:
[----:B------:R-:W-:Y:S05]  /*12ad0*/  BSYNC B0 ;  /* 0x0000000000007941 */ /* 0x000fea0003800000 */
.L_x_597:
[----:B------:R-:W-:Y:S05]  /*12ae0*/  BRA.DIV ~URZ, `(.L_x_599) ;  /* 0x000032b27f007947 */ /* 0x000fea000b800000 */
[----:B--2---:R2:W1:Y:S04]  /*12af0*/  SHFL.IDX PT, R11, R7, 0x1, 0x181f ;  /* 0x00381f00070b7f89 */ /* 0x00446800000e0000 */
[----:B----4-:R2:W4:Y:S02]  /*12b00*/  SHFL.IDX PT, R2, R10, 0x1, 0x181f ;  /* 0x00381f000a027f89 */ /* 0x01052400000e0000 */
.L_x_658:
[----:B------:R-:W-:Y:S01]  /*12b10*/  IADD3 R3, R4, 0x20, RZ ;  /* 0x0000002004037810 */ /* 0x000fe20007ffe0ff */
[----:B------:R-:W-:Y:S03]  /*12b20*/  BSSY B0, `(.L_x_600) ;  /* 0x000000b000007945 */ /* 0x000fe60003800000 */
[----:B------:R-:W-:-:S13]  /*12b30*/  ISETP.GE.AND P0, PT, R3, R6, PT ;  /* 0x000000060300720c */ /* 0x000fda0003f06270 */
[----:B------:R-:W-:Y:S05]  /*12b40*/  @P0 BRA `(.L_x_601) ;  /* 0x0000008000000947 */ /* 0x000fea0003800000 */
[----:B------:R-:W-:Y:S02]  /*12b50*/  ISETP.GE.AND P1, PT, R246, c[0x0][0x3c8], PT ;  /* 0x0000f200f6007a0c */ /* 0x000fe40003f26270 */
[----:B------:R-:W-:-:S11]  /*12b60*/  ISETP.GE.AND P0, PT, R0, c[0x0][0x3c8], PT ;  /* 0x0000f20000007a0c */ /* 0x000fd60003f06270 */
[-C--:B----4-:R-:W-:Y:S02]  /*12b70*/  @!P1 LEA R8, P3, R246, R2.reuse, 0x1 ;  /* 0x00000002f6089211 */ /* 0x090fe400078608ff */
[----:B------:R-:W-:Y:S02]  /*12b80*/  @!P0 LEA R2, P2, R0, R2, 0x1 ;  /* 0x0000000200028211 */ /* 0x000fe400078408ff */
[-C--:B-1----:R-:W-:Y:S02]  /*12b90*/  @!P1 LEA.HI.X R9, R246, R11.reuse, R28, 0x1, P3 ;  /* 0x0000000bf6099211 */ /* 0x082fe400018f0c1c */
[----:B------:R-:W-:-:S03]  /*12ba0*/  @!P0 LEA.HI.X R3, R0, R11, R29, 0x1, P2 ;  /* 0x0000000b00038211 */ /* 0x000fc600010f0c1d */
[----:B------:R1:W-:Y:S04]  /*12bb0*/  @!P1 ST.E.128 [R8.64], R24 ;  /* 0x0000001808009985 */ /* 0x0003e8000c101d08 */
[----:B------:R1:W-:Y:S02]  /*12bc0*/  @!P0 ST.E.128 [R2.64], R20 ;  /* 0x0000001402008985 */ /* 0x0003e4000c101d08 */
.L_x_601:
[----:B------:R-:W-:Y:S05]  /*12bd0*/  BSYNC B0 ;  /* 0x0000000000007941 */ /* 0x000fea0003800000 */
.L_x_600:
[----:B------:R-:W-:Y:S05]  /*12be0*/  BRA.DIV ~URZ, `(.L_x_602) ;  /* 0x000032827f007947 */ /* 0x000fea000b800000 */
[----:B-1----:R1:W2:Y:S02]  /*12bf0*/  SHFL.IDX PT, R11, R7, 0x2, 0x181f ;  /* 0x00581f00070b7f89 */ /* 0x0022a400000e0000 */
.L_x_659:
[----:B------:R-:W-:Y:S05]  /*12c00*/  BRA.DIV ~URZ, `(.L_x_603) ;  /* 0x000032d27f007947 */ /* 0x000fea000b800000 */
[----:B----4-:R4:W1:Y:S02]  /*12c10*/  SHFL.IDX PT, R2, R10, 0x2, 0x181f ;  /* 0x00581f000a027f89 */ /* 0x01086400000e0000 */
.L_x_660:
[----:B------:R-:W-:Y:S01]  /*12c20*/  IADD3 R3, R4, 0x40, RZ ;  /* 0x0000004004037810 */ /* 0x000fe20007ffe0ff */
[----:B------:R-:W-:Y:S03]  /*12c30*/  BSSY B0, `(.L_x_604) ;  /* 0x000000b000007945 */ /* 0x000fe60003800000 */
[----:B------:R-:W-:-:S13]  /*12c40*/  ISETP.GE.AND P0, PT, R3, R6, PT ;  /* 0x000000060300720c */ /* 0x000fda0003f06270 */
[----:B------:R-:W-:Y:S05]  /*12c50*/  @P0 BRA `(.L_x_605) ;  /* 0x0000008000000947 */ /* 0x000fea0003800000 */
[----:B------:R-:W-:Y:S02]  /*12c60*/  ISETP.GE.AND P1, PT, R246, c[0x0][0x3c8], PT ;  /* 0x0000f200f6007a0c */ /* 0x000fe40003f26270 */
[----:B------:R-:W-:-:S11]  /*12c70*/  ISETP.GE.AND P0, PT, R0, c[0x0][0x3c8], PT ;  /* 0x0000f20000007a0c */ /* 0x000fd60003f06270 */
[-C--:B-1----:R-:W-:Y:S02]  /*12c80*/  @!P1 LEA R8, P3, R246, R2.reuse, 0x1 ;  /* 0x00000002f6089211 */ /* 0x082fe400078608ff */
[----:B------:R-:W-:Y:S02]  /*12c90*/  @!P0 LEA R2, P2, R0, R2, 0x1 ;  /* 0x0000000200028211 */ /* 0x000fe400078408ff */
[-C--:B--2---:R-:W-:Y:S02]  /*12ca0*/  @!P1 LEA.HI.X R9, R246, R11.reuse, R28, 0x1, P3 ;  /* 0x0000000bf6099211 */ /* 0x084fe400018f0c1c */
[----:B------:R-:W-:-:S03]  /*12cb0*/  @!P0 LEA.HI.X R3, R0, R11, R29, 0x1, P2 ;  /* 0x0000000b00038211 */ /* 0x000fc600010f0c1d */
[----:B------:R1:W-:Y:S04]  /*12cc0*/  @!P1 ST.E.128 [R8.64], R36 ;  /* 0x0000002408009985 */ /* 0x0003e8000c101d08 */
[----:B------:R1:W-:Y:S02]  /*12cd0*/  @!P0 ST.E.128 [R2.64], R32 ;  /* 0x0000002002008985 */ /* 0x0003e4000c101d08 */
.L_x_605:
[----:B------:R-:W-:Y:S05]  /*12ce0*/  BSYNC B0 ;  /* 0x0000000000007941 */ /* 0x000fea0003800000 */
.L_x_604:
[----:B------:R-:W-:Y:S05]  /*12cf0*/  BRA.DIV ~URZ, `(.L_x_606) ;  /* 0x000032527f007947 */ /* 0x000fea000b800000 */
[----:B-12---:R-:W1:Y:S04]  /*12d00*/  SHFL.IDX PT, R7, R7, 0x3, 0x181f ;  /* 0x00781f0007077f89 */ /* 0x006e6800000e0000 */
[----:B------:R2:W3:Y:S02]  /*12d10*/  SHFL.IDX PT, R5, R10, 0x3, 0x181f ;  /* 0x00781f000a057f89 */ /* 0x0004e400000e0000 */
.L_x_661:
[----:B------:R-:W-:-:S04]  /*12d20*/  IADD3 R2, R4, 0x60, RZ ;  /* 0x0000006004027810 */ /* 0x000fc80007ffe0ff */
[----:B------:R-:W-:-:S13]  /*12d30*/  ISETP.GE.AND P0, PT, R2, R6, PT ;  /* 0x000000060200720c */ /* 0x000fda0003f06270 */
[----:B------:R-:W-:Y:S05]  /*12d40*/  @P0 BRA `(.L_x_607) ;  /* 0x0000192000000947 */ /* 0x000fea0003800000 */
[----:B------:R-:W-:-:S13]  /*12d50*/  ISETP.GE.AND P0, PT, R246, c[0x0][0x3c8], PT ;  /* 0x0000f200f6007a0c */ /* 0x000fda0003f06270 */
[----:B---3--:R-:W-:-:S04]  /*12d60*/  @!P0 LEA R2, P1, R246, R5, 0x1 ;  /* 0x00000005f6028211 */ /* 0x008fc800078208ff */
[----:B-1----:R-:W-:-:S05]  /*12d70*/  @!P0 LEA.HI.X R3, R246, R7, R28, 0x1, P1 ;  /* 0x00000007f6038211 */ /* 0x002fca00008f0c1c */
[----:B------:R1:W-:Y:S01]  /*12d80*/  @!P0 ST.E.128 [R2.64], R40 ;  /* 0x0000002802008985 */ /* 0x0003e2000c101d08 */
[----:B------:R-:W-:-:S13]  /*12d90*/  ISETP.GE.AND P0, PT, R0, c[0x0][0x3c8], PT ;  /* 0x0000f20000007a0c */ /* 0x000fda0003f06270 */
[----:B------:R-:W-:Y:S05]  /*12da0*/  @P0 BRA `(.L_x_607) ;  /* 0x000018c000000947 */ /* 0x000fea0003800000 */
[----:B-1----:R-:W-:-:S04]  /*12db0*/  LEA R2, P0, R0, R5, 0x1 ;  /* 0x0000000500027211 */ /* 0x002fc800078008ff */
[----:B------:R-:W-:-:S05]  /*12dc0*/  LEA.HI.X R3, R0, R7, R29, 0x1, P0 ;  /* 0x0000000700037211 */ /* 0x000fca00000f0c1d */
[----:B------:R1:W-:Y:S01]  /*12dd0*/  ST.E.128 [R2.64], R44 ;  /* 0x0000002c02007985 */ /* 0x0003e2000c101d08 */
[----:B------:R-:W-:Y:S05]  /*12de0*/  BRA `(.L_x_607) ;  /* 0x0000188000007947 */ /* 0x000fea0003800000 */
.L_x_594:
[----:B------:R-:W2:Y:S04]  /*12df0*/  LDL.LU R5, [R1+0x20] ;  /* 0x0000200001057983 */ /* 0x000ea80000300800 */
[----:B------:R-:W3:Y:S01]  /*12e00*/  LDL.LU R9, [R1+0x30] ;  /* 0x0000300001097983 */ /* 0x000ee20000300800 */
[----:B------:R-:W-:Y:S01]  /*12e10*/  IMAD R8, R8, c[0x0][0x408], RZ ;  /* 0x0001020008087a24 */ /* 0x000fe200078e02ff */
[----:B------:R-:W-:Y:S01]  /*12e20*/  SHF.R.S32.HI R0, RZ, 0x1f, R2 ;  /* 0x0000001fff007819 */ /* 0x000fe20000011402 */
[----:B------:R-:W-:-:S04]  /*12e30*/  IMAD.WIDE.U32 R6, R3, c[0x0][0x408], RZ ;  /* 0x0001020003067a25 */ /* 0x000fc800078e00ff */
[----:B------:R-:W-:Y:S02]  /*12e40*/  IMAD R3, R3, c[0x0][0x40c], R8 ;  /* 0x0001030003037a24 */ /* 0x000fe400078e0208 */
[----:B------:R-:W-:Y:S02]  /*12e50*/  IMAD R0, R0, c[0x0][0x440], RZ ;  /* 0x0001100000007a24 */ /* 0x000fe400078e02ff */
[----:B------:R-:W-:Y:S01]  /*12e60*/  @P2 IMAD.HI.U32 R8, R4, c[0x0][0x4ec], RZ ;  /* 0x00013b0004082a27 */ /* 0x000fe200078e00ff */
[----:B------:R-:W-:-:S05]  /*12e70*/  IADD3 R7, R7, R3, RZ ;  /* 0x0000000307077210 */ /* 0x000fca0007ffe0ff */
[----:B--2---:R-:W-:-:S04]  /*12e80*/  IMAD.WIDE.U32 R6, R5, c[0x0][0x438], R6 ;  /* 0x00010e0005067a25 */ /* 0x004fc800078e0006 */
[----:B------:R-:W-:Y:S02]  /*12e90*/  IMAD R7, R5, c[0x0][0x43c], R7 ;  /* 0x00010f0005077a24 */ /* 0x000fe400078e0207 */
[C---:B------:R-:W-:Y:S01]  /*12ea0*/  IMAD R5, R2.reuse, c[0x0][0x444], R0 ;  /* 0x0001110002057a24 */ /* 0x040fe200078e0200 */
[----:B------:R-:W-:Y:S01]  /*12eb0*/  MOV R0, R4 ;  /* 0x0000000400007202 */ /* 0x000fe20000000f00 */
[----:B------:R-:W-:Y:S01]  /*12ec0*/  IMAD.WIDE.U32 R2, R2, c[0x0][0x440], R6 ;  /* 0x0001100002027a25 */ /* 0x000fe200078e0006 */
[----:B------:R-:W-:-:S04]  /*12ed0*/  @P2 SHF.R.U32.HI R0, RZ, c[0x0][0x4f0], R8 ;  /* 0x00013c00ff002a19 */ /* 0x000fc80000011608 */
[----:B------:R-:W-:Y:S02]  /*12ee0*/  IADD3 R3, R3, R5, RZ ;  /* 0x0000000503037210 */ /* 0x000fe40007ffe0ff */
[----:B------:R-:W-:Y:S02]  /*12ef0*/  SHF.R.S32.HI R6, RZ, 0x1f, R0 ;  /* 0x0000001fff067819 */ /* 0x000fe40000011400 */
[----:B------:R-:W-:Y:S01]  /*12f00*/  IADD3 R5, -R0, RZ, RZ ;  /* 0x000000ff00057210 */ /* 0x000fe20007ffe1ff */
[----:B---3--:R-:W-:-:S04]  /*12f10*/  IMAD.WIDE.U32 R2, R9, c[0x0][0x448], R2 ;  /* 0x0001120009027a25 */ /* 0x008fc800078e0002 */
[----:B------:R-:W-:Y:S02]  /*12f20*/  IMAD R6, R6, c[0x0][0x430], RZ ;  /* 0x00010c0006067a24 */ /* 0x000fe400078e02ff */
[----:B------:R-:W-:Y:S02]  /*12f30*/  IMAD R3, R9, c[0x0][0x44c], R3 ;  /* 0x0001130009037a24 */ /* 0x000fe400078e0203 */
        /* <DEDUP_REMOVED lines=12> */
[----:B------:R2:W3:Y:S02]  /*13000*/  SHFL.IDX PT, R4, R28, RZ, 0x1c1f ;  /* 0x001c1fff1c047589 */ /* 0x0004e400000e0000 */
.L_x_662:
[----:B------:R-:W-:Y:S05]  /*13010*/  BRA.DIV ~URZ, `(.L_x_609) ;  /* 0x000030627f007947 */ /* 0x000fea000b800000 */
[----:B------:R4:W1:Y:S02]  /*13020*/  SHFL.IDX PT, R0, R29, RZ, 0x1c1f ;  /* 0x001c1fff1d007589 */ /* 0x00086400000e0000 */
.L_x_663:
[----:B------:R-:W5:Y:S01]  /*13030*/  LDL R5, [R1+0x10] ;  /* 0x0000100001057983 */ /* 0x000f620000100800 */
[----:B------:R-:W-:Y:S01]  /*13040*/  BSSY B0, `(.L_x_610) ;  /* 0x0000061000007945 */ /* 0x000fe20003800000 */
[C---:B-1---5:R-:W-:Y:S02]  /*13050*/  IADD3 R21, R5.reuse, 0x20, RZ ;  /* 0x0000002005157810 */ /* 0x062fe40007ffe0ff */
        /* <DEDUP_REMOVED lines=28> */
[----:B------:R-:W-:Y:S01]  /*13220*/  SHF.R.S32.HI R30, RZ, 0x1f, R8 ;  /* 0x0000001fff1e7819 */ /* 0x000fe20000011408 */
[----:B------:R-:W-:Y:S05]  /*13230*/  @P1 BRA `(.L_x_611) ;  /* 0x0000041000001947 */ /* 0x000fea0003800000 */
[----:B------:R-:W-:Y:S02]  /*13240*/  ISETP.GE.AND P4, PT, R5, c[0x0][0x3c8], PT ;  /* 0x0000f20005007a0c */ /* 0x000fe40003f86270 */
[----:B------:R-:W-:Y:S02]  /*13250*/  ISETP.GE.AND P2, PT, R8, c[0x0][0x3c8], PT ;  /* 0x0000f20008007a0c */ /* 0x000fe40003f46270 */
[----:B------:R-:W-:Y:S02]  /*13260*/  ISETP.GE.AND P5, PT, R7, c[0x0][0x3c8], PT ;  /* 0x0000f20007007a0c */ /* 0x000fe40003fa6270 */
[----:B------:R-:W-:Y:S02]  /*13270*/  ISETP.GE.AND P1, PT, R6, c[0x0][0x3c8], PT ;  /* 0x0000f20006007a0c */ /* 0x000fe40003f26270 */
[----:B------:R-:W-:-:S05]  /*13280*/  ISETP.GE.AND P6, PT, R21, c[0x0][0x3c8], PT ;  /* 0x0000f20015007a0c */ /* 0x000fca0003fc6270 */
[----:B------:R-:W-:Y:S02]  /*13290*/  @!P4 IMAD.MOV.U32 R22, RZ, RZ, R0 ;  /* 0x000000ffff16c224 */ /* 0x000fe400078e0000 */
[----:B---3--:R-:W-:Y:S01]  /*132a0*/  @!P4 IMAD.MOV.U32 R23, RZ, RZ, R4 ;  /* 0x000000ffff17c224 */ /* 0x008fe200078e0004 */
[----:B------:R-:W-:-:S03]  /*132b0*/  @!P2 LEA R2, P3, R8, R0, 0x2 ;  /* 0x000000000802a211 */ /* 0x000fc600078610ff */
[----:B------:R-:W-:Y:S01]  /*132c0*/  @!P4 IMAD.WIDE R22, R5, 0x4, R22 ;  /* 0x000000040516c825 */ /* 0x000fe200078e0216 */
[----:B------:R-:W-:-:S04]  /*132d0*/  @!P2 LEA.HI.X R3, R8, R4, R30, 0x2, P3 ;  /* 0x000000040803a211 */ /* 0x000fc800018f141e */
[----:B------:R1:W-:Y:S04]  /*132e0*/  @!P4 ST.E.64 [R22.64], R110 ;  /* 0x0000006e1600c985 */ /* 0x0003e8000c101b08 */
[----:B------:R3:W-:Y:S01]  /*132f0*/  @!P2 ST.E.64 [R2.64], R24 ;  /* 0x000000180200a985 */ /* 0x0007e2000c101b08 */
[----:B------:R-:W-:Y:S02]  /*13300*/  ISETP.GE.AND P2, PT, R20, c[0x0][0x3c8], PT ;  /* 0x0000f20014007a0c */ /* 0x000fe40003f46270 */
[CC--:B-1----:R-:W-:Y:S02]  /*13310*/  @!P5 LEA R22, P4, R7.reuse, R0.reuse, 0x2 ;  /* 0x000000000716d211 */ /* 0x0c2fe400078810ff */
[----:B---3--:R-:W-:Y:S02]  /*13320*/  @!P1 LEA R2, P3, R6, R0, 0x2 ;  /* 0x0000000006029211 */ /* 0x008fe400078610ff */
[----:B------:R-:W-:-:S02]  /*13330*/  @!P5 LEA.HI.X R23, R7, R4, R31, 0x2, P4 ;  /* 0x000000040717d211 */ /* 0x000fc400020f141f */
[----:B------:R-:W-:-:S03]  /*13340*/  @!P1 LEA.HI.X R3, R6, R4, R32, 0x2, P3 ;  /* 0x0000000406039211 */ /* 0x000fc600018f1420 */
[----:B------:R1:W-:Y:S01]  /*13350*/  @!P5 ST.E.64 [R22.64], R26 ;  /* 0x0000001a1600d985 */ /* 0x0003e2000c101b08 */
[----:B------:R-:W-:-:S03]  /*13360*/  ISETP.GE.AND P5, PT, R19, c[0x0][0x3c8], PT ;  /* 0x0000f20013007a0c */ /* 0x000fc60003fa6270 */
[----:B------:R3:W-:Y:S01]  /*13370*/  @!P1 ST.E.64 [R2.64], R50 ;  /* 0x0000003202009985 */ /* 0x0007e2000c101b08 */
[----:B------:R-:W-:Y:S02]  /*13380*/  ISETP.GE.AND P1, PT, R18, c[0x0][0x3c8], PT ;  /* 0x0000f20012007a0c */ /* 0x000fe40003f26270 */
[CC--:B-1----:R-:W-:Y:S02]  /*13390*/  @!P6 LEA R22, P4, R21.reuse, R0.reuse, 0x2 ;  /* 0x000000001516e211 */ /* 0x0c2fe400078810ff */
[C---:B---3--:R-:W-:Y:S02]  /*133a0*/  @!P2 LEA R2, P3, R20.reuse, R0, 0x2 ;  /* 0x000000001402a211 */ /* 0x048fe400078610ff */
[-C--:B------:R-:W-:Y:S02]  /*133b0*/  @!P6 LEA.HI.X R23, R21, R4.reuse, R34, 0x2, P4 ;  /* 0x000000041517e211 */ /* 0x080fe400020f1422 */
[----:B------:R-:W-:Y:S02]  /*133c0*/  @!P2 LEA.HI.X R3, R20, R4, R33, 0x2, P3 ;  /* 0x000000041403a211 */ /* 0x000fe400018f1421 */
[----:B------:R-:W-:Y:S01]  /*133d0*/  ISETP.GE.AND P4, PT, R16, c[0x0][0x3c8], PT ;  /* 0x0000f20010007a0c */ /* 0x000fe20003f86270 */
[----:B------:R1:W-:Y:S01]  /*133e0*/  @!P6 ST.E.64 [R22.64], R68 ;  /* 0x000000441600e985 */ /* 0x0003e2000c101b08 */
[----:B------:R-:W-:-:S03]  /*133f0*/  ISETP.GE.AND P6, PT, R17, c[0x0][0x3c8], PT ;  /* 0x0000f20011007a0c */ /* 0x000fc60003fc6270 */
[----:B------:R3:W-:Y:S01]  /*13400*/  @!P2 ST.E.64 [R2.64], R72 ;  /* 0x000000480200a985 */ /* 0x0007e2000c101b08 */
[CC--:B-1----:R-:W-:Y:S02]  /*13410*/  @!P5 LEA R22, P3, R19.reuse, R0.reuse, 0x2 ;  /* 0x000000001316d211 */ /* 0x0c2fe400078610ff */
[C---:B---3--:R-:W-:Y:S02]  /*13420*/  @!P1 LEA R2, P2, R18.reuse, R0, 0x2 ;  /* 0x0000000012029211 */ /* 0x048fe400078410ff */
        /* <DEDUP_REMOVED lines=10> */
[CC--:B-1----:R-:W-:Y:S02]  /*134d0*/  @!P3 LEA R22, P2, R15.reuse, R0.reuse, 0x2 ;  /* 0x000000000f16b211 */ /* 0x0c2fe400078410ff */
[C---:B---3--:R-:W-:Y:S02]  /*134e0*/  @!P4 LEA R2, P5, R16.reuse, R0, 0x2 ;  /* 0x000000001002c211 */ /* 0x048fe400078a10ff */
[-C--:B------:R-:W-:Y:S02]  /*134f0*/  @!P3 LEA.HI.X R23, R15, R4.reuse, R40, 0x2, P2 ;  /* 0x000000040f17b211 */ /* 0x080fe400010f1428 */
[----:B------:R-:W-:Y:S02]  /*13500*/  @!P4 LEA.HI.X R3, R16, R4, R38, 0x2, P5 ;  /* 0x000000041003c211 */ /* 0x000fe400028f1426 */
[----:B------:R-:W-:-:S03]  /*13510*/  ISETP.GE.AND P5, PT, R12, c[0x0][0x3c8], PT ;  /* 0x0000f2000c007a0c */ /* 0x000fc60003fa6270 */
[----:B------:R1:W-:Y:S01]  /*13520*/  @!P4 ST.E.64 [R2.64], R84 ;  /* 0x000000540200c985 */ /* 0x0003e2000c101b08 */
[----:B------:R-:W-:-:S03]  /*13530*/  ISETP.GE.AND P4, PT, R11, c[0x0][0x3c8], PT ;  /* 0x0000f2000b007a0c */ /* 0x000fc60003f86270 */
[----:B------:R3:W-:Y:S01]  /*13540*/  @!P3 ST.E.64 [R22.64], R88 ;  /* 0x000000581600b985 */ /* 0x0007e2000c101b08 */
[----:B------:R-:W-:Y:S02]  /*13550*/  ISETP.GE.AND P3, PT, R10, c[0x0][0x3c8], PT ;  /* 0x0000f2000a007a0c */ /* 0x000fe40003f66270 */
[----:B-1----:R-:W-:-:S04]  /*13560*/  @!P1 LEA R2, P2, R14, R0, 0x2 ;  /* 0x000000000e029211 */ /* 0x002fc800078410ff */
[----:B------:R-:W-:Y:S02]  /*13570*/  @!P1 LEA.HI.X R3, R14, R4, R39, 0x2, P2 ;  /* 0x000000040e039211 */ /* 0x000fe400010f1427 */
[----:B------:R-:W-:-:S03]  /*13580*/  @!P6 LEA R26, P2, R13, R0, 0x2 ;  /* 0x000000000d1ae211 */ /* 0x000fc600078410ff */
[----:B------:R1:W-:Y:S01]  /*13590*/  @!P1 ST.E.64 [R2.64], R92 ;  /* 0x0000005c02009985 */ /* 0x0003e2000c101b08 */
[C---:B------:R-:W-:Y:S02]  /*135a0*/  @!P5 LEA R24, P1, R12.reuse, R0, 0x2 ;  /* 0x000000000c18d211 */ /* 0x040fe400078210ff */
[----:B------:R-:W-:Y:S02]  /*135b0*/  @!P6 LEA.HI.X R27, R13, R4, R41, 0x2, P2 ;  /* 0x000000040d1be211 */ /* 0x000fe400010f1429 */
[C---:B---3--:R-:W-:Y:S02]  /*135c0*/  @!P4 LEA R22, P2, R11.reuse, R0, 0x2 ;  /* 0x000000000b16c211 */ /* 0x048fe400078410ff */
[-C--:B------:R-:W-:Y:S01]  /*135d0*/  @!P5 LEA.HI.X R25, R12, R4.reuse, R42, 0x2, P1 ;  /* 0x000000040c19d211 */ /* 0x080fe200008f142a */
[----:B------:R3:W-:Y:S01]  /*135e0*/  @!P6 ST.E.64 [R26.64], R100 ;  /* 0x000000641a00e985 */ /* 0x0007e2000c101b08 */
[----:B------:R-:W-:-:S03]  /*135f0*/  @!P4 LEA.HI.X R23, R11, R4, R43, 0x2, P2 ;  /* 0x000000040b17c211 */ /* 0x000fc600010f142b */
[----:B------:R3:W-:Y:S04]  /*13600*/  @!P5 ST.E.64 [R24.64], R96 ;  /* 0x000000601800d985 */ /* 0x0007e8000c101b08 */
[----:B------:R3:W-:Y:S01]  /*13610*/  @!P4 ST.E.64 [R22.64], R56 ;  /* 0x000000381600c985 */ /* 0x0007e2000c101b08 */
[----:B-1----:R-:W-:-:S04]  /*13620*/  @!P3 LEA R2, P1, R10, R0, 0x2 ;  /* 0x000000000a02b211 */ /* 0x002fc800078210ff */
[----:B------:R-:W-:-:S05]  /*13630*/  @!P3 LEA.HI.X R3, R10, R4, R44, 0x2, P1 ;  /* 0x000000040a03b211 */ /* 0x000fca00008f142c */
[----:B------:R3:W-:Y:S04]  /*13640*/  @!P3 ST.E.64 [R2.64], R46 ;  /* 0x0000002e0200b985 */ /* 0x0007e8000c101b08 */
.L_x_611:
[----:B------:R-:W-:Y:S05]  /*13650*/  BSYNC B0 ;  /* 0x0000000000007941 */ /* 0x000fea0003800000 */
.L_x_610:
[----:B------:R-:W-:Y:S05]  /*13660*/  BRA.DIV ~URZ, `(.L_x_612) ;  /* 0x00002a827f007947 */ /* 0x000fea000b800000 */
[----:B---3--:R1:W3:Y:S04]  /*13670*/  SHFL.IDX PT, R4, R28, 0x1, 0x1c1f ;  /* 0x003c1f001c047f89 */ /* 0x0082e800000e0000 */
[----:B------:R1:W2:Y:S02]  /*13680*/  SHFL.IDX PT, R0, R29, 0x1, 0x1c1f ;  /* 0x003c1f001d007f89 */ /* 0x0002a400000e0000 */
.L_x_664:
[----:B------:R-:W-:Y:S05]  /*13690*/  @P0 BRA `(.L_x_607) ;  /* 0x00000fd000000947 */ /* 0x000fea0003800000 */
[----:B------:R-:W5:Y:S01]  /*136a0*/  LDL R5, [R1+0x10] ;  /* 0x0000100001057983 */ /* 0x000f620000100800 */
[----:B------:R-:W-:Y:S02]  /*136b0*/  ISETP.GE.AND P1, PT, R8, c[0x0][0x3c8], PT ;  /* 0x0000f20008007a0c */ /* 0x000fe40003f26270 */
[----:B------:R-:W-:Y:S02]  /*136c0*/  ISETP.GE.AND P0, PT, R7, c[0x0][0x3c8], PT ;  /* 0x0000f20007007a0c */ /* 0x000fe40003f06270 */
[----:B------:R-:W-:Y:S02]  /*136d0*/  ISETP.GE.AND P5, PT, R6, c[0x0][0x3c8], PT ;  /* 0x0000f20006007a0c */ /* 0x000fe40003fa6270 */
[----:B------:R-:W-:-:S07]  /*136e0*/  ISETP.GE.AND P4, PT, R21, c[0x0][0x3c8], PT ;  /* 0x0000f20015007a0c */ /* 0x000fce0003f86270 */
[CC--:B--2---:R-:W-:Y:S02]  /*136f0*/  @!P1 LEA R22, P3, R8.reuse, R0.reuse, 0x2 ;  /* 0x0000000008169211 */ /* 0x0c4fe400078610ff */
[C---:B------:R-:W-:Y:S02]  /*13700*/  @!P0 LEA R2, P6, R7.reuse, R0, 0x2 ;  /* 0x0000000007028211 */ /* 0x040fe400078c10ff */
[-C--:B---3--:R-:W-:Y:S02]  /*13710*/  @!P1 LEA.HI.X R23, R8, R4.reuse, R30, 0x2, P3 ;  /* 0x0000000408179211 */ /* 0x088fe400018f141e */
[----:B------:R-:W-:Y:S02]  /*13720*/  ISETP.GE.AND P3, PT, R20, c[0x0][0x3c8], PT ;  /* 0x0000f20014007a0c */ /* 0x000fe40003f66270 */
[----:B------:R-:W-:Y:S02]  /*13730*/  @!P0 LEA.HI.X R3, R7, R4, R31, 0x2, P6 ;  /* 0x0000000407038211 */ /* 0x000fe400030f141f */
[----:B------:R-:W-:-:S04]  /*13740*/  @!P5 LEA R26, P6, R6, R0, 0x2 ;  /* 0x00000000061ad211 */ /* 0x000fc800078c10ff */
[----:B------:R-:W-:Y:S02]  /*13750*/  @!P5 LEA.HI.X R27, R6, R4, R32, 0x2, P6 ;  /* 0x00000004061bd211 */ /* 0x000fe400030f1420 */
[----:B-----5:R-:W-:-:S13]  /*13760*/  ISETP.GE.AND P2, PT, R5, c[0x0][0x3c8], PT ;  /* 0x0000f20005007a0c */ /* 0x020fda0003f46270 */
[----:B------:R-:W-:Y:S02]  /*13770*/  @!P2 IMAD.MOV.U32 R24, RZ, RZ, R0 ;  /* 0x000000ffff18a224 */ /* 0x000fe400078e0000 */
[----:B------:R-:W-:-:S04]  /*13780*/  @!P2 IMAD.MOV.U32 R25, RZ, RZ, R4 ;  /* 0x000000ffff19a224 */ /* 0x000fc800078e0004 */
[----:B------:R-:W-:-:S05]  /*13790*/  @!P2 IMAD.WIDE R24, R5, 0x4, R24 ;  /* 0x000000040518a825 */ /* 0x000fca00078e0218 */
[----:B------:R2:W-:Y:S01]  /*137a0*/  @!P2 ST.E.64 [R24.64], R104 ;  /* 0x000000681800a985 */ /* 0x0005e2000c101b08 */
[----:B------:R-:W-:-:S03]  /*137b0*/  ISETP.GE.AND P2, PT, R19, c[0x0][0x3c8], PT ;  /* 0x0000f20013007a0c */ /* 0x000fc60003f46270 */
[----:B------:R3:W-:Y:S01]  /*137c0*/  @!P1 ST.E.64 [R22.64], R64 ;  /* 0x0000004016009985 */ /* 0x0007e2000c101b08 */
[----:B------:R-:W-:-:S03]  /*137d0*/  ISETP.GE.AND P1, PT, R18, c[0x0][0x3c8], PT ;  /* 0x0000f20012007a0c */ /* 0x000fc60003f26270 */
[----:B------:R5:W-:Y:S04]  /*137e0*/  @!P0 ST.E.64 [R2.64], R60 ;  /* 0x0000003c02008985 */ /* 0x000be8000c101b08 */
[----:B------:R-:W-:Y:S01]  /*137f0*/  @!P5 ST.E.64 [R26.64], R116 ;  /* 0x000000741a00d985 */ /* 0x000fe2000c101b08 */
[----:B------:R-:W-:Y:S02]  /*13800*/  ISETP.GE.AND P5, PT, R16, c[0x0][0x3c8], PT ;  /* 0x0000f20010007a0c */ /* 0x000fe40003fa6270 */
[CC--:B--2---:R-:W-:Y:S02]  /*13810*/  @!P4 LEA R24, P0, R21.reuse, R0.reuse, 0x2 ;  /* 0x000000001518c211 */ /* 0x0c4fe400078010ff */
[----:B---3--:R-:W-:Y:S02]  /*13820*/  @!P3 LEA R22, P6, R20, R0, 0x2 ;  /* 0x000000001416b211 */ /* 0x008fe400078c10ff */
[----:B------:R-:W-:-:S02]  /*13830*/  @!P4 LEA.HI.X R25, R21, R4, R34, 0x2, P0 ;  /* 0x000000041519c211 */ /* 0x000fc400000f1422 */
[----:B------:R-:W-:Y:S02]  /*13840*/  ISETP.GE.AND P0, PT, R17, c[0x0][0x3c8], PT ;  /* 0x0000f20011007a0c */ /* 0x000fe40003f06270 */
[----:B------:R-:W-:Y:S01]  /*13850*/  @!P3 LEA.HI.X R23, R20, R4, R33, 0x2, P6 ;  /* 0x000000041417b211 */ /* 0x000fe200030f1421 */
[----:B------:R-:W-:Y:S01]  /*13860*/  @!P4 ST.E.64 [R24.64], R114 ;  /* 0x000000721800c985 */ /* 0x000fe2000c101b08 */
[----:B------:R-:W-:Y:S02]  /*13870*/  @!P2 LEA R8, P6, R19, R0, 0x2 ;  /* 0x000000001308a211 */ /* 0x000fe400078c10ff */
[----:B------:R-:W-:Y:S01]  /*13880*/  ISETP.GE.AND P4, PT, R15, c[0x0][0x3c8], PT ;  /* 0x0000f2000f007a0c */ /* 0x000fe20003f86270 */
[----:B------:R-:W-:Y:S01]  /*13890*/  @!P3 ST.E.64 [R22.64], R112 ;  /* 0x000000701600b985 */ /* 0x000fe2000c101b08 */
[----:B------:R-:W-:Y:S02]  /*138a0*/  @!P2 LEA.HI.X R9, R19, R4, R35, 0x2, P6 ;  /* 0x000000041309a211 */ /* 0x000fe400030f1423 */
[----:B------:R-:W-:-:S02]  /*138b0*/  @!P1 LEA R6, P6, R18, R0, 0x2 ;  /* 0x0000000012069211 */ /* 0x000fc400078c10ff */
[----:B------:R-:W-:Y:S01]  /*138c0*/  ISETP.GE.AND P3, PT, R14, c[0x0][0x3c8], PT ;  /* 0x0000f2000e007a0c */ /* 0x000fe20003f66270 */
[----:B------:R2:W-:Y:S01]  /*138d0*/  @!P2 ST.E.64 [R8.64], R78 ;  /* 0x0000004e0800a985 */ /* 0x0005e2000c101b08 */
[----:B------:R-:W-:Y:S02]  /*138e0*/  @!P1 LEA.HI.X R7, R18, R4, R36, 0x2, P6 ;  /* 0x0000000412079211 */ /* 0x000fe400030f1424 */
[----:B-----5:R-:W-:Y:S02]  /*138f0*/  @!P0 LEA R2, P6, R17, R0, 0x2 ;  /* 0x0000000011028211 */ /* 0x020fe400078c10ff */
[----:B------:R-:W-:Y:S01]  /*13900*/  ISETP.GE.AND P2, PT, R13, c[0x0][0x3c8], PT ;  /* 0x0000f2000d007a0c */ /* 0x000fe20003f46270 */
[----:B------:R3:W-:Y:S01]  /*13910*/  @!P1 ST.E.64 [R6.64], R70 ;  /* 0x0000004606009985 */ /* 0x0007e2000c101b08 */
[----:B------:R-:W-:Y:S02]  /*13920*/  @!P0 LEA.HI.X R3, R17, R4, R37, 0x2, P6 ;  /* 0x0000000411038211 */ /* 0x000fe400030f1425 */
[----:B------:R-:W-:-:S02]  /*13930*/  @!P5 LEA R20, P6, R16, R0, 0x2 ;  /* 0x000000001014d211 */ /* 0x000fc400078c10ff */
[----:B------:R-:W-:Y:S01]  /*13940*/  ISETP.GE.AND P1, PT, R12, c[0x0][0x3c8], PT ;  /* 0x0000f2000c007a0c */ /* 0x000fe20003f26270 */
[----:B------:R5:W-:Y:S01]  /*13950*/  @!P0 ST.E.64 [R2.64], R52 ;  /* 0x0000003402008985 */ /* 0x000be2000c101b08 */
[C---:B------:R-:W-:Y:S02]  /*13960*/  @!P4 LEA R18, P0, R15.reuse, R0, 0x2 ;  /* 0x000000000f12c211 */ /* 0x040fe400078010ff */
[----:B------:R-:W-:Y:S02]  /*13970*/  @!P5 LEA.HI.X R21, R16, R4, R38, 0x2, P6 ;  /* 0x000000041015d211 */ /* 0x000fe400030f1426 */
[----:B------:R-:W-:Y:S02]  /*13980*/  @!P3 LEA R16, P6, R14, R0, 0x2 ;  /* 0x000000000e10b211 */ /* 0x000fe400078c10ff */
[----:B------:R-:W-:Y:S01]  /*13990*/  @!P4 LEA.HI.X R19, R15, R4, R40, 0x2, P0 ;  /* 0x000000040f13c211 */ /* 0x000fe200000f1428 */
[----:B------:R1:W-:Y:S01]  /*139a0*/  @!P5 ST.E.64 [R20.64], R90 ;  /* 0x0000005a1400d985 */ /* 0x0003e2000c101b08 */
[----:B------:R-:W-:-:S02]  /*139b0*/  ISETP.GE.AND P0, PT, R11, c[0x0][0x3c8], PT ;  /* 0x0000f2000b007a0c */ /* 0x000fc40003f06270 */
[----:B------:R-:W-:Y:S01]  /*139c0*/  @!P3 LEA.HI.X R17, R14, R4, R39, 0x2, P6 ;  /* 0x000000040e11b211 */ /* 0x000fe200030f1427 */
[----:B------:R1:W-:Y:S04]  /*139d0*/  @!P4 ST.E.64 [R18.64], R86 ;  /* 0x000000561200c985 */ /* 0x0003e8000c101b08 */
[----:B------:R1:W-:Y:S01]  /*139e0*/  @!P3 ST.E.64 [R16.64], R82 ;  /* 0x000000521000b985 */ /* 0x0003e2000c101b08 */
[----:B--2---:R-:W-:-:S04]  /*139f0*/  @!P2 LEA R8, P6, R13, R0, 0x2 ;  /* 0x000000000d08a211 */ /* 0x004fc800078c10ff */
[----:B------:R-:W-:Y:S02]  /*13a00*/  @!P2 LEA.HI.X R9, R13, R4, R41, 0x2, P6 ;  /* 0x000000040d09a211 */ /* 0x000fe400030f1429 */
[----:B---3--:R-:W-:-:S03]  /*13a10*/  @!P1 LEA R6, P6, R12, R0, 0x2 ;  /* 0x000000000c069211 */ /* 0x008fc600078c10ff */
[----:B------:R1:W-:Y:S01]  /*13a20*/  @!P2 ST.E.64 [R8.64], R74 ;  /* 0x0000004a0800a985 */ /* 0x0003e2000c101b08 */
[----:B------:R-:W-:Y:S02]  /*13a30*/  @!P1 LEA.HI.X R7, R12, R4, R42, 0x2, P6 ;  /* 0x000000040c079211 */ /* 0x000fe400030f142a */
[----:B-----5:R-:W-:-:S03]  /*13a40*/  @!P0 LEA R2, P6, R11, R0, 0x2 ;  /* 0x000000000b028211 */ /* 0x020fc600078c10ff */
[----:B------:R1:W-:Y:S01]  /*13a50*/  @!P1 ST.E.64 [R6.64], R58 ;  /* 0x0000003a06009985 */ /* 0x0003e2000c101b08 */
[----:B------:R-:W-:-:S05]  /*13a60*/  @!P0 LEA.HI.X R3, R11, R4, R43, 0x2, P6 ;  /* 0x000000040b038211 */ /* 0x000fca00030f142b */
[----:B------:R1:W-:Y:S01]  /*13a70*/  @!P0 ST.E.64 [R2.64], R54 ;  /* 0x0000003602008985 */ /* 0x0003e2000c101b08 */
[----:B------:R-:W-:-:S13]  /*13a80*/  ISETP.GE.AND P0, PT, R10, c[0x0][0x3c8], PT ;  /* 0x0000f2000a007a0c */ /* 0x000fda0003f06270 */
[----:B------:R-:W-:Y:S05]  /*13a90*/  @P0 BRA `(.L_x_607) ;  /* 0x00000bd000000947 */ /* 0x000fea0003800000 */
[----:B-1----:R-:W-:-:S04]  /*13aa0*/  LEA R2, P0, R10, R0, 0x2 ;  /* 0x000000000a027211 */ /* 0x002fc800078010ff */
[----:B------:R-:W-:-:S05]  /*13ab0*/  LEA.HI.X R3, R10, R4, R44, 0x2, P0 ;  /* 0x000000040a037211 */ /* 0x000fca00000f142c */
[----:B------:R1:W-:Y:S01]  /*13ac0*/  ST.E.64 [R2.64], R48 ;  /* 0x0000003002007985 */ /* 0x0003e2000c101b08 */
[----:B------:R-:W-:Y:S05]  /*13ad0*/  BRA `(.L_x_607) ;  /* 0x00000b9000007947 */ /* 0x000fea0003800000 */
.L_x_592:
[----:B------:R-:W3:Y:S04]  /*13ae0*/  LDL.LU R3, [R1+0x2c] ;  /* 0x00002c0001037983 */ /* 0x000ee80000300800 */
[----:B------:R-:W4:Y:S01]  /*13af0*/  LDL R8, [R1+0x34] ;  /* 0x0000340001087983 */ /* 0x000f220000100800 */
[----:B------:R-:W-:Y:S01]  /*13b00*/  ISETP.NE.U32.AND P0, PT, RZ, c[0x0][0x508], PT ;  /* 0x00014200ff007a0c */ /* 0x000fe20003f05070 */
[----:B--2---:R-:W-:Y:S01]  /*13b10*/  IMAD.MOV.U32 R6, RZ, RZ, 0x4 ;  /* 0x00000004ff067424 */ /* 0x004fe200078e00ff */
[----:B------:R-:W-:Y:S01]  /*13b20*/  ISETP.NE.U32.AND P1, PT, RZ, c[0x0][0x500], PT ;  /* 0x00014000ff007a0c */ /* 0x000fe20003f25070 */
[----:B------:R-:W-:Y:S01]  /*13b30*/  IMAD.MOV.U32 R19, RZ, RZ, c[0x0][0x388] ;  /* 0x0000e200ff137624 */ /* 0x000fe200078e00ff */
[----:B------:R-:W-:Y:S01]  /*13b40*/  ISETP.NE.AND.EX P0, PT, RZ, c[0x0][0x50c], PT, P0 ;  /* 0x00014300ff007a0c */ /* 0x000fe20003f05300 */
[----:B------:R-:W-:Y:S01]  /*13b50*/  IMAD.MOV.U32 R2, RZ, RZ, RZ ;  /* 0x000000ffff027224 */ /* 0x000fe200078e00ff */
[----:B------:R-:W-:Y:S01]  /*13b60*/  ISETP.NE.AND.EX P1, PT, RZ, c[0x0][0x504], PT, P1 ;  /* 0x00014100ff007a0c */ /* 0x000fe20003f25310 */
[----:B----4-:R-:W-:-:S10]  /*13b70*/  IMAD.WIDE R4, R8, R6, c[0x0][0x500] ;  /* 0x0001400008047625 */ /* 0x010fd400078e0206 */
[----:B------:R-:W-:Y:S02]  /*13b80*/  @P0 IMAD.WIDE R6, R8, R6, c[0x0][0x508] ;  /* 0x0001420008060625 */ /* 0x000fe400078e0206 */
[----:B------:R2:W5:Y:S04]  /*13b90*/  @P1 LDG.E R2, [R4.64] ;  /* 0x0000000804021981 */ /* 0x000568000c1e1900 */
[----:B------:R2:W5:Y:S01]  /*13ba0*/  @P0 LDG.E R19, [R6.64] ;  /* 0x0000000806130981 */ /* 0x000562000c1e1900 */
[----:B---3--:R-:W-:-:S04]  /*13bb0*/  ISETP.NE.AND P2, PT, R3, RZ, PT ;  /* 0x000000ff0300720c */ /* 0x008fc80003f45270 */
[----:B------:R-:W-:Y:S01]  /*13bc0*/  SEL R18, R3, c[0x0][0x3d4], P2 ;  /* 0x0000f50003127a07 */ /* 0x000fe20001000000 */
[----:B------:R-:W-:Y:S05]  /*13bd0*/  @P0 BRA `(.L_x_613) ;  /* 0x0000004000000947 */ /* 0x000fea0003800000 */
[----:B------:R-:W-:Y:S05]  /*13be0*/  @!P1 BRA `(.L_x_613) ;  /* 0x0000003000009947 */ /* 0x000fea0003800000 */
[----:B------:R3:W4:Y:S04]  /*13bf0*/  LDG.E R3, [R4.64] ;  /* 0x0000000804037981 */ /* 0x000728000c1e1900 */
[----:B--23--:R-:W4:Y:S02]  /*13c00*/  LDG.E R4, [R4.64+0x4] ;  /* 0x0000040804047981 */ /* 0x00cf24000c1e1900 */
[----:B----45:R-:W-:Y:S02]  /*13c10*/  IADD3 R19, -R3, R4, RZ ;  /* 0x0000000403137210 */ /* 0x030fe40007ffe1ff */
.L_x_613:
[----:B--2---:R-:W2:Y:S01]  /*13c20*/  S2R R5, SR_TID.X ;  /* 0x0000000000057919 */ /* 0x004ea20000002100 */
[----:B------:R-:W-:Y:S01]  /*13c30*/  SHF.R.S32.HI R3, RZ, 0x1f, R8 ;  /* 0x0000001fff037819 */ /* 0x000fe20000011408 */
[----:B------:R-:W-:Y:S01]  /*13c40*/  BSSY B0, `(.L_x_614) ;  /* 0x0000038000007945 */ /* 0x000fe20003800000 */
[----:B-----5:R-:W-:-:S02]  /*13c50*/  SHF.R.S32.HI R15, RZ, 0x1f, R2 ;  /* 0x0000001fff0f7819 */ /* 0x020fc40000011402 */
[----:B------:R-:W-:Y:S02]  /*13c60*/  SEL R8, R8, RZ, !P1 ;  /* 0x000000ff08087207 */ /* 0x000fe40004800000 */
[----:B------:R-:W-:Y:S02]  /*13c70*/  SEL R21, R3, RZ, !P1 ;  /* 0x000000ff03157207 */ /* 0x000fe40004800000 */
[----:B--2---:R-:W-:-:S13]  /*13c80*/  ISETP.GT.AND P0, PT, R5, 0x7f, PT ;  /* 0x0000007f0500780c */ /* 0x004fda0003f04270 */
[----:B------:R-:W-:Y:S05]  /*13c90*/  @P0 BRA `(.L_x_615) ;  /* 0x0000032000000947 */ /* 0x000fea0003800000 */
[----:B------:R-:W2:Y:S01]  /*13ca0*/  LDL R4, [R1+0x18] ;  /* 0x0000180001047983 */ /* 0x000ea20000100800 */
[----:B------:R-:W-:Y:S01]  /*13cb0*/  IMAD R3, R19, c[0x0][0x4e8], RZ ;  /* 0x00013a0013037a24 */ /* 0x000fe200078e02ff */
[----:B--2---:R-:W-:-:S04]  /*13cc0*/  IADD3 R14, R4, R5, RZ ;  /* 0x00000005040e7210 */ /* 0x004fc80007ffe0ff */
[----:B------:R-:W-:-:S13]  /*13cd0*/  ISETP.GE.AND P0, PT, R14, R3, PT ;  /* 0x000000030e00720c */ /* 0x000fda0003f06270 */
[----:B------:R-:W-:Y:S05]  /*13ce0*/  @P0 BRA `(.L_x_615) ;  /* 0x000002d000000947 */ /* 0x000fea0003800000 */
[----:B------:R-:W2:Y:S04]  /*13cf0*/  LDL R4, [R1+0x20] ;  /* 0x0000200001047983 */ /* 0x000ea80000100800 */
[----:B------:R-:W3:Y:S01]  /*13d00*/  LDL.LU R22, [R1+0x30] ;  /* 0x0000300001167983 */ /* 0x000ee20000300800 */
[----:B------:R-:W-:Y:S01]  /*13d10*/  IMAD.MOV.U32 R3, RZ, RZ, 0x368 ;  /* 0x00000368ff037424 */ /* 0x000fe200078e00ff */
[----:B------:R-:W-:-:S04]  /*13d20*/  ISETP.GT.AND P2, PT, R18, 0x1, PT ;  /* 0x000000011200780c */ /* 0x000fc80003f44270 */
[----:B------:R-:W-:-:S04]  /*13d30*/  SEL R3, R3, 0x328, P2 ;  /* 0x0000032803037807 */ /* 0x000fc80001000000 */
[----:B------:R4:W5:Y:S08]  /*13d40*/  LDC.64 R10, c[0x0][R3+0x170] ;  /* 0x00005c00030a7b82 */ /* 0x0009700000000a00 */
[----:B------:R4:W2:Y:S08]  /*13d50*/  LDC.64 R6, c[0x0][R3+0x168] ;  /* 0x00005a0003067b82 */ /* 0x0008b00000000a00 */
[----:B------:R4:W1:Y:S08]  /*13d60*/  LDC.64 R16, c[0x0][R3+0x178] ;  /* 0x00005e0003107b82 */ /* 0x0008700000000a00 */
[----:B------:R4:W1:Y:S02]  /*13d70*/  LDC.64 R12, c[0x0][R3+0x160] ;  /* 0x00005800030c7b82 */ /* 0x0008640000000a00 */
[----:B----4-:R-:W-:-:S02]  /*13d80*/  IMAD.MOV.U32 R3, RZ, RZ, c[0x0][0x4e8] ;  /* 0x00013a00ff037624 */ /* 0x010fc400078e00ff */
[----:B-----5:R-:W-:-:S03]  /*13d90*/  IMAD R9, R11, R8, RZ ;  /* 0x000000080b097224 */ /* 0x020fc600078e02ff */
[----:B------:R-:W-:Y:S02]  /*13da0*/  ISETP.NE.AND P0, PT, R3, 0x1, PT ;  /* 0x000000010300780c */ /* 0x000fe40003f05270 */
[----:B------:R-:W-:-:S11]  /*13db0*/  MOV R3, R14 ;  /* 0x0000000e00037202 */ /* 0x000fd60000000f00 */
[----:B------:R-:W-:-:S05]  /*13dc0*/  @P0 IMAD.HI.U32 R20, R14, c[0x0][0x4ec], RZ ;  /* 0x00013b000e140a27 */ /* 0x000fca00078e00ff */
[----:B------:R-:W-:Y:S01]  /*13dd0*/  @P0 SHF.R.U32.HI R3, RZ, c[0x0][0x4f0], R20 ;  /* 0x00013c00ff030a19 */ /* 0x000fe20000011614 */
[-C--:B--2---:R-:W-:Y:S02]  /*13de0*/  IMAD R11, R7, R4.reuse, RZ ;  /* 0x00000004070b7224 */ /* 0x084fe400078e02ff */
[----:B------:R-:W-:-:S04]  /*13df0*/  IMAD.WIDE.U32 R6, R6, R4, RZ ;  /* 0x0000000406067225 */ /* 0x000fc800078e00ff */
[----:B------:R-:W-:-:S04]  /*13e00*/  IMAD.WIDE.U32 R4, R10, R8, RZ ;  /* 0x000000080a047225 */ /* 0x000fc800078e00ff */
[----:B------:R-:W-:Y:S01]  /*13e10*/  IMAD R10, R10, R21, R9 ;  /* 0x000000150a0a7224 */ /* 0x000fe200078e0209 */
[----:B---3--:R-:W-:Y:S01]  /*13e20*/  SEL R9, R22, RZ, P2 ;  /* 0x000000ff16097207 */ /* 0x008fe20001000000 */
[----:B------:R-:W-:Y:S01]  /*13e30*/  IMAD.IADD R11, R7, 0x1, R11 ;  /* 0x00000001070b7824 */ /* 0x000fe200078e020b */
[----:B------:R-:W-:Y:S01]  /*13e40*/  IADD3 R20, P1, P0, R4, R6, R2 ;  /* 0x0000000604147210 */ /* 0x000fe2000783e002 */
[----:B------:R-:W-:Y:S01]  /*13e50*/  IMAD.MOV R4, RZ, RZ, -R3 ;  /* 0x000000ffff047224 */ /* 0x000fe200078e0a03 */
[----:B------:R-:W-:Y:S01]  /*13e60*/  IADD3 R5, R5, R10, RZ ;  /* 0x0000000a05057210 */ /* 0x000fe20007ffe0ff */
[-C--:B-1----:R-:W-:Y:S02]  /*13e70*/  IMAD R10, R17, R9.reuse, RZ ;  /* 0x00000009110a7224 */ /* 0x082fe400078e02ff */
[----:B------:R-:W-:Y:S01]  /*13e80*/  IMAD.WIDE.U32 R6, R16, R9, RZ ;  /* 0x0000000910067225 */ /* 0x000fe200078e00ff */
[----:B------:R-:W-:Y:S02]  /*13e90*/  IADD3.X R11, R5, R11, R15, P1, P0 ;  /* 0x0000000b050b7210 */ /* 0x000fe40000fe040f */
[----:B------:R-:W-:Y:S01]  /*13ea0*/  SHF.R.S32.HI R5, RZ, 0x1f, R3 ;  /* 0x0000001fff057819 */ /* 0x000fe20000011403 */
[----:B------:R-:W-:Y:S01]  /*13eb0*/  IMAD R4, R4, c[0x0][0x4e8], R14 ;  /* 0x00013a0004047a24 */ /* 0x000fe200078e020e */
[----:B------:R-:W-:Y:S01]  /*13ec0*/  IADD3 R7, R7, R10, RZ ;  /* 0x0000000a07077210 */ /* 0x000fe20007ffe0ff */
[----:B------:R-:W-:Y:S01]  /*13ed0*/  IMAD.MOV.U32 R10, RZ, RZ, c[0x0][0x4a8] ;  /* 0x00012a00ff0a7624 */ /* 0x000fe200078e00ff */
[----:B------:R-:W-:Y:S01]  /*13ee0*/  IADD3 R6, P1, P0, R3, R20, R6 ;  /* 0x0000001403067210 */ /* 0x000fe2000783e006 */
[----:B------:R-:W-:Y:S01]  /*13ef0*/  IMAD R3, R13, R4, RZ ;  /* 0x000000040d037224 */ /* 0x000fe200078e02ff */
[----:B------:R-:W-:-:S02]  /*13f00*/  SHF.R.S32.HI R9, RZ, 0x1f, R4 ;  /* 0x0000001fff097819 */ /* 0x000fc40000011404 */
[----:B------:R-:W-:-:S03]  /*13f10*/  IADD3.X R7, R5, R11, R7, P1, P0 ;  /* 0x0000000b05077210 */ /* 0x000fc60000fe0407 */
[C---:B------:R-:W-:Y:S02]  /*13f20*/  IMAD R3, R12.reuse, R9, R3 ;  /* 0x000000090c037224 */ /* 0x040fe400078e0203 */
        /* <DEDUP_REMOVED lines=9> */
.L_x_615:
[----:B------:R-:W-:Y:S05]  /*13fc0*/  BSYNC B0 ;  /* 0x0000000000007941 */ /* 0x000fea0003800000 */
.L_x_614:
[----:B------:R-:W-:-:S13]  /*13fd0*/  ISETP.GT.AND P0, PT, R18, 0x1, PT ;  /* 0x000000011200780c */ /* 0x000fda0003f04270 */
[----:B------:R-:W-:Y:S05]  /*13fe0*/  @P0 BRA `(.L_x_607) ;  /* 0x0000068000000947 */ /* 0x000fea0003800000 */
[----:B------:R-:W2:Y:S04]  /*13ff0*/  LDL.LU R4, [R1+0x20] ;  /* 0x0000200001047983 */ /* 0x000ea80000300800 */
[----:B-1----:R-:W3:Y:S04]  /*14000*/  LDL.LU R3, [R1+0x18] ;  /* 0x0000180001037983 */ /* 0x002ee80000300800 */
[----:B------:R-:W4:Y:S04]  /*14010*/  LDL R6, [R1+0x58] ;  /* 0x0000580001067983 */ /* 0x000f280000100800 */
[----:B------:R-:W1:Y:S02]  /*14020*/  S2R R10, SR_TID.X ;  /* 0x00000000000a7919 */ /* 0x000e640000002100 */
[----:B-1----:R-:W-:-:S04]  /*14030*/  SHF.R.S32.HI R11, RZ, 0x1f, R10 ;  /* 0x0000001fff0b7819 */ /* 0x002fc8000001140a */
[----:B------:R-:W-:-:S04]  /*14040*/  LEA.HI R11, R11, R10, RZ, 0x3 ;  /* 0x0000000a0b0b7211 */ /* 0x000fc800078f18ff */
[----:B------:R-:W-:Y:S02]  /*14050*/  SHF.R.S32.HI R11, RZ, 0x3, R11 ;  /* 0x00000003ff0b7819 */ /* 0x000fe4000001140b */
[----:B--2---:R-:W-:Y:S02]  /*14060*/  MOV R9, R4 ;  /* 0x0000000400097202 */ /* 0x004fe40000000f00 */
[----:B------:R-:W-:Y:S02]  /*14070*/  MOV R4, c[0x0][0x4e8] ;  /* 0x00013a0000047a02 */ /* 0x000fe40000000f00 */
[----:B---3--:R-:W-:Y:S01]  /*14080*/  MOV R12, R3 ;  /* 0x00000003000c7202 */ /* 0x008fe20000000f00 */
[----:B------:R-:W-:Y:S01]  /*14090*/  IMAD R3, R15, c[0x0][0x3a0], RZ ;  /* 0x0000e8000f037a24 */ /* 0x000fe200078e02ff */
[----:B------:R-:W-:Y:S01]  /*140a0*/  ISETP.NE.AND P0, PT, R4, 0x1, PT ;  /* 0x000000010400780c */ /* 0x000fe20003f05270 */
[----:B------:R-:W-:-:S04]  /*140b0*/  IMAD.WIDE.U32 R4, R2, c[0x0][0x3a0], RZ ;  /* 0x0000e80002047a25 */ /* 0x000fc800078e00ff */
[----:B------:R-:W-:Y:S01]  /*140c0*/  IMAD R2, R2, c[0x0][0x3a4], R3 ;  /* 0x0000e90002027a24 */ /* 0x000fe200078e0203 */
[----:B----4-:R-:W-:Y:S01]  /*140d0*/  IADD3 R3, R6, R12, RZ ;  /* 0x0000000c06037210 */ /* 0x010fe20007ffe0ff */
[----:B------:R-:W-:Y:S02]  /*140e0*/  IMAD R6, R21, c[0x0][0x3f0], RZ ;  /* 0x0000fc0015067a24 */ /* 0x000fe400078e02ff */
[----:B------:R-:W-:Y:S01]  /*140f0*/  IMAD.IADD R5, R5, 0x1, R2 ;  /* 0x0000000105057824 */ /* 0x000fe200078e0202 */
[----:B------:R-:W-:-:S03]  /*14100*/  MOV R2, R3 ;  /* 0x0000000300027202 */ /* 0x000fc60000000f00 */
[----:B------:R-:W-:-:S04]  /*14110*/  @P0 IMAD.HI.U32 R7, R3, c[0x0][0x4ec], RZ ;  /* 0x00013b0003070a27 */ /* 0x000fc800078e00ff */
[----:B------:R-:W-:Y:S01]  /*14120*/  IMAD.WIDE.U32 R4, R9, c[0x0][0x3e8], R4 ;  /* 0x0000fa0009047a25 */ /* 0x000fe200078e0004 */
[----:B------:R-:W-:-:S03]  /*14130*/  @P0 SHF.R.U32.HI R2, RZ, c[0x0][0x4f0], R7 ;  /* 0x00013c00ff020a19 */ /* 0x000fc60000011607 */
[----:B------:R-:W-:Y:S01]  /*14140*/  IMAD R5, R9, c[0x0][0x3ec], R5 ;  /* 0x0000fb0009057a24 */ /* 0x000fe200078e0205 */
[----:B------:R-:W-:Y:S01]  /*14150*/  SHF.R.S32.HI R7, RZ, 0x1f, R2 ;  /* 0x0000001fff077819 */ /* 0x000fe20000011402 */
[----:B------:R-:W-:Y:S01]  /*14160*/  IMAD R9, R8, c[0x0][0x3f4], R6 ;  /* 0x0000fd0008097a24 */ /* 0x000fe200078e0206 */
[----:B------:R-:W-:Y:S01]  /*14170*/  IADD3 R6, -R2, RZ, RZ ;  /* 0x000000ff02067210 */ /* 0x000fe20007ffe1ff */
[----:B------:R-:W-:Y:S01]  /*14180*/  IMAD.WIDE.U32 R4, R8, c[0x0][0x3f0], R4 ;  /* 0x0000fc0008047a25 */ /* 0x000fe200078e0004 */
[----:B------:R-:W-:-:S03]  /*14190*/  IADD3 R8, R11, R12, RZ ;  /* 0x0000000c0b087210 */ /* 0x000fc60007ffe0ff */
[----:B------:R-:W-:Y:S02]  /*141a0*/  IMAD R7, R7, c[0x0][0x3e0], RZ ;  /* 0x0000f80007077a24 */ /* 0x000fe400078e02ff */
[----:B------:R-:W-:Y:S02]  /*141b0*/  IMAD.IADD R5, R5, 0x1, R9 ;  /* 0x0000000105057824 */ /* 0x000fe400078e0209 */
        /* <DEDUP_REMOVED lines=13> */
.L_x_665:
[----:B------:R-:W-:Y:S05]  /*14290*/  BRA.DIV ~URZ, `(.L_x_617) ;  /* 0x00001f927f007947 */ /* 0x000fea000b800000 */
[----:B------:R3:W4:Y:S02]  /*142a0*/  SHFL.IDX PT, R2, R10, RZ, 0x181f ;  /* 0x00181fff0a027589 */ /* 0x00072400000e0000 */
.L_x_666:
[----:B------:R-:W-:Y:S01]  /*142b0*/  IMAD R7, R19, c[0x0][0x4e8], RZ ;  /* 0x00013a0013077a24 */ /* 0x000fe200078e02ff */
[----:B------:R-:W-:Y:S04]  /*142c0*/  BSSY B0, `(.L_x_618) ;  /* 0x000000b000007945 */ /* 0x000fe80003800000 */
[----:B------:R-:W-:-:S13]  /*142d0*/  ISETP.GE.AND P0, PT, R8, R7, PT ;  /* 0x000000070800720c */ /* 0x000fda0003f06270 */
[----:B------:R-:W-:Y:S05]  /*142e0*/  @P0 BRA `(.L_x_619) ;  /* 0x0000008000000947 */ /* 0x000fea0003800000 */
[----:B------:R-:W-:Y:S02]  /*142f0*/  ISETP.GE.AND P1, PT, R246, c[0x0][0x3c8], PT ;  /* 0x0000f200f6007a0c */ /* 0x000fe40003f26270 */
[----:B------:R-:W-:-:S11]  /*14300*/  ISETP.GE.AND P0, PT, R0, c[0x0][0x3c8], PT ;  /* 0x0000f20000007a0c */ /* 0x000fd60003f06270 */
[-C--:B----4-:R-:W-:Y:S02]  /*14310*/  @!P1 LEA R4, P3, R246, R2.reuse, 0x1 ;  /* 0x00000002f6049211 */ /* 0x090fe400078608ff */
[----:B------:R-:W-:Y:S02]  /*14320*/  @!P0 LEA R2, P2, R0, R2, 0x1 ;  /* 0x0000000200028211 */ /* 0x000fe400078408ff */
[-C--:B--2---:R-:W-:Y:S02]  /*14330*/  @!P1 LEA.HI.X R5, R246, R11.reuse, R28, 0x1, P3 ;  /* 0x0000000bf6059211 */ /* 0x084fe400018f0c1c */
[----:B------:R-:W-:-:S03]  /*14340*/  @!P0 LEA.HI.X R3, R0, R11, R29, 0x1, P2 ;  /* 0x0000000b00038211 */ /* 0x000fc600010f0c1d */
[----:B------:R2:W-:Y:S04]  /*14350*/  @!P1 ST.E.128 [R4.64], RZ ;  /* 0x000000ff04009985 */ /* 0x0005e8000c101d08 */
[----:B------:R2:W-:Y:S02]  /*14360*/  @!P0 ST.E.128 [R2.64], RZ ;  /* 0x000000ff02008985 */ /* 0x0005e4000c101d08 */
.L_x_619:
[----:B------:R-:W-:Y:S05]  /*14370*/  BSYNC B0 ;  /* 0x0000000000007941 */ /* 0x000fea0003800000 */
.L_x_618:
[----:B------:R-:W-:Y:S05]  /*14380*/  BRA.DIV ~URZ, `(.L_x_620) ;  /* 0x00001f127f007947 */ /* 0x000fea000b800000 */
[----:B--2---:R2:W1:Y:S04]  /*14390*/  SHFL.IDX PT, R11, R6, 0x1, 0x181f ;  /* 0x00381f00060b7f89 */ /* 0x00446800000e0000 */
[----:B----4-:R2:W4:Y:S02]  /*143a0*/  SHFL.IDX PT, R2, R10, 0x1, 0x181f ;  /* 0x00381f000a027f89 */ /* 0x01052400000e0000 */
.L_x_667:
        /* <DEDUP_REMOVED lines=10> */
[----:B------:R1:W-:Y:S04]  /*14450*/  @!P1 ST.E.128 [R4.64], RZ ;  /* 0x000000ff04009985 */ /* 0x0003e8000c101d08 */
[----:B------:R1:W-:Y:S02]  /*14460*/  @!P0 ST.E.128 [R2.64], RZ ;  /* 0x000000ff02008985 */ /* 0x0003e4000c101d08 */
.L_x_622:
[----:B------:R-:W-:Y:S05]  /*14470*/  BSYNC B0 ;  /* 0x0000000000007941 */ /* 0x000fea0003800000 */
.L_x_621:
[----:B------:R-:W-:Y:S05]  /*14480*/  BRA.DIV ~URZ, `(.L_x_623) ;  /* 0x00001ee27f007947 */ /* 0x000fea000b800000 */
[----:B-1----:R1:W2:Y:S02]  /*14490*/  SHFL.IDX PT, R11, R6, 0x2, 0x181f ;  /* 0x00581f00060b7f89 */ /* 0x0022a400000e0000 */
.L_x_668:
[----:B------:R-:W-:Y:S05]  /*144a0*/  BRA.DIV ~URZ, `(.L_x_624) ;  /* 0x00001f327f007947 */ /* 0x000fea000b800000 */
[----:B----4-:R4:W1:Y:S02]  /*144b0*/  SHFL.IDX PT, R2, R10, 0x2, 0x181f ;  /* 0x00581f000a027f89 */ /* 0x01086400000e0000 */
.L_x_669:
        /* <DEDUP_REMOVED lines=10> */
[----:B------:R1:W-:Y:S04]  /*14560*/  @!P1 ST.E.128 [R4.64], RZ ;  /* 0x000000ff04009985 */ /* 0x0003e8000c101d08 */
[----:B------:R1:W-:Y:S02]  /*14570*/  @!P0 ST.E.128 [R2.64], RZ ;  /* 0x000000ff02008985 */ /* 0x0003e4000c101d08 */
.L_x_626:
[----:B------:R-:W-:Y:S05]  /*14580*/  BSYNC B0 ;  /* 0x0000000000007941 */ /* 0x000fea0003800000 */
.L_x_625:
[----:B------:R-:W-:Y:S05]  /*14590*/  BRA.DIV ~URZ, `(.L_x_627) ;  /* 0x00001eb27f007947 */ /* 0x000fea000b800000 */
[----:B-12---:R-:W1:Y:S04]  /*145a0*/  SHFL.IDX PT, R6, R6, 0x3, 0x181f ;  /* 0x00781f0006067f89 */ /* 0x006e6800000e0000 */
[----:B------:R2:W3:Y:S02]  /*145b0*/  SHFL.IDX PT, R2, R10, 0x3, 0x181f ;  /* 0x00781f000a027f89 */ /* 0x0004e400000e0000 */
.L_x_670:
[----:B------:R-:W-:-:S04]  /*145c0*/  IADD3 R8, R8, 0x60, RZ ;  /* 0x0000006008087810 */ /* 0x000fc80007ffe0ff */
[----:B------:R-:W-:-:S13]  /*145d0*/  ISETP.GE.AND P0, PT, R8, R7, PT ;  /* 0x000000070800720c */ /* 0x000fda0003f06270 */
[----:B------:R-:W-:Y:S05]  /*145e0*/  @P0 BRA `(.L_x_607) ;  /* 0x0000008000000947 */ /* 0x000fea0003800000 */
[----:B------:R-:W-:Y:S02]  /*145f0*/  ISETP.GE.AND P1, PT, R246, c[0x0][0x3c8], PT ;  /* 0x0000f200f6007a0c */ /* 0x000fe40003f26270 */
[----:B------:R-:W-:-:S11]  /*14600*/  ISETP.GE.AND P0, PT, R0, c[0x0][0x3c8], PT ;  /* 0x0000f20000007a0c */ /* 0x000fd60003f06270 */
[-C--:B---3--:R-:W-:Y:S02]  /*14610*/  @!P1 LEA R4, P3, R246, R2.reuse, 0x1 ;  /* 0x00000002f6049211 */ /* 0x088fe400078608ff */
[----:B------:R-:W-:Y:S02]  /*14620*/  @!P0 LEA R2, P2, R0, R2, 0x1 ;  /* 0x0000000200028211 */ /* 0x000fe400078408ff */
[-C--:B-1----:R-:W-:Y:S02]  /*14630*/  @!P1 LEA.HI.X R5, R246, R6.reuse, R28, 0x1, P3 ;  /* 0x00000006f6059211 */ /* 0x082fe400018f0c1c */
[----:B------:R-:W-:-:S03]  /*14640*/  @!P0 LEA.HI.X R3, R0, R6, R29, 0x1, P2 ;  /* 0x0000000600038211 */ /* 0x000fc600010f0c1d */
[----:B------:R1:W-:Y:S04]  /*14650*/  @!P1 ST.E.128 [R4.64], RZ ;  /* 0x000000ff04009985 */ /* 0x0003e8000c101d08 */
[----:B------:R1:W-:Y:S02]  /*14660*/  @!P0 ST.E.128 [R2.64], RZ ;  /* 0x000000ff02008985 */ /* 0x0003e4000c101d08 */
.L_x_607:
[----:B------:R-:W-:Y:S05]  /*14670*/  BSYNC B1 ;  /* 0x0000000000017941 */ /* 0x000fea0003800000 */
.L_x_591:
[----:B--2---:R-:W2:Y:S02]  /*14680*/  LDL R0, [R1+0x5c] ;  /* 0x00005c0001007983 */ /* 0x004ea40000100800 */
[----:B--2---:R-:W-:-:S13]  /*14690*/  ISETP.NE.AND P0, PT, R0, RZ, PT ;  /* 0x000000ff0000720c */ /* 0x004fda0003f05270 */
[----:B------:R-:W-:Y:S01]  /*146a0*/  @P0 WARPSYNC 0xffffffff ;  /* 0xffffffff00000948 */ /* 0x000fe20003800000 */
[----:B------:R-:W-:Y:S06]  /*146b0*/  @P0 BAR.SYNC.DEFER_BLOCKING 0x5, 0x100 ;  /* 0x0144000000000b1d */ /* 0x000fec0000010000 */
[----:B-1-3--:R-:W1:Y:S04]  /*146c0*/  @P0 LDS.128 R4, [0xe100] ;  /* 0x00e10000ff040984 */ /* 0x00ae680000000c00 */
[----:B-1----:R1:W-:Y:S04]  /*146d0*/  @P0 STL.64 [R1+0x28], R4 ;  /* 0x0000280401000387 */ /* 0x0023e80000100a00 */
[----:B------:R1:W-:Y:S04]  /*146e0*/  @P0 STL.64 [R1+0x30], R6 ;  /* 0x0000300601000387 */ /* 0x0003e80000100a00 */
[----:B------:R-:W-:Y:S06]  /*146f0*/  @P0 BAR.ARV 0x4, 0x100 ;  /* 0x0104000000000b1d */ /* 0x000fec0000002000 */
[----:B------:R-:W-:Y:S05]  /*14700*/  @P0 BRA `(.L_x_628) ;  /* 0x0000104000000947 */ /* 0x000fea0003800000 */
[----:B------:R-:W2:Y:S01]  /*14710*/  S2R R0, SR_TID.X ;  /* 0x0000000000007919 */ /* 0x000ea20000002100 */
[----:B-1----:R-:W-:Y:S01]  /*14720*/  IMAD.MOV.U32 R7, RZ, RZ, RZ ;  /* 0x000000ffff077224 */ /* 0x002fe200078e00ff */
[----:B--2---:R-:W-:-:S04]  /*14730*/  LOP3.LUT R14, R0, 0x1f, RZ, 0xc0, !PT ;  /* 0x0000001f000e7812 */ /* 0x004fc800078ec0ff */
[----:B------:R-:W-:Y:S01]  /*14740*/  ISETP.NE.AND P5, PT, R14, 0x1f, PT ;  /* 0x0000001f0e00780c */ /* 0x000fe20003fa5270 */
[----:B------:R-:W-:Y:S10]  /*14750*/  BRA.DIV ~URZ, `(.L_x_629) ;  /* 0x00001dc27f007947 */ /* 0x000ff4000b800000 */
[----:B----4-:R1:W2:Y:S02]  /*14760*/  SHFL.IDX PT, R10, R62, RZ, 0x1f ;  /* 0x00001fff3e0a7589 */ /* 0x0102a400000e0000 */
.L_x_671:
[----:B------:R-:W-:Y:S05]  /*14770*/  BRA.DIV ~URZ, `(.L_x_630) ;  /* 0x00001e127f007947 */ /* 0x000fea000b800000 */
[----:B------:R3:W4:Y:S02]  /*14780*/  SHFL.IDX PT, R8, R62, 0x1, 0x1f ;  /* 0x00201f003e087f89 */ /* 0x00072400000e0000 */
.L_x_672:
[----:B------:R-:W5:Y:S01]  /*14790*/  LDL R0, [R1+0x34] ;  /* 0x0000340001007983 */ /* 0x000f620000100800 */
[----:B------:R-:W-:Y:S02]  /*147a0*/  IMAD.MOV.U32 R6, RZ, RZ, RZ ;  /* 0x000000ffff067224 */ /* 0x000fe400078e00ff */
[----:B-----5:R-:W-:-:S05]  /*147b0*/  IMAD.IADD R0, R0, 0x1, R14 ;  /* 0x0000000100007824 */ /* 0x020fca00078e020e */
        /* <DEDUP_REMOVED lines=15> */
[----:B------:R1:W3:Y:S02]  /*148b0*/  SHFL.UP PT, R4, R0, 0x1, RZ ;  /* 0x0420000000047989 */ /* 0x0002e400000e00ff */
.L_x_673:
        /* <DEDUP_REMOVED lines=16> */
.L_x_674:
[----:B---3--:R-:W-:Y:S01]  /*149c0*/  IMAD R0, R0, c[0x0][0x538], RZ ;  /* 0x00014e0000007a24 */ /* 0x008fe200078e02ff */
[----:B------:R-:W-:Y:S04]  /*149d0*/  BSSY B1, `(.L_x_633) ;  /* 0x00000ce000017945 */ /* 0x000fe80003800000 */
[----:B----4-:R-:W-:-:S04]  /*149e0*/  IADD3 R8, R0, R8, RZ ;  /* 0x0000000800087210 */ /* 0x010fc80007ffe0ff */
[----:B--2---:R-:W-:-:S13]  /*149f0*/  ISETP.GT.AND P6, PT, R8, R10, PT ;  /* 0x0000000a0800720c */ /* 0x004fda0003fc4270 */
[----:B------:R-:W-:Y:S05]  /*14a00*/  @P6 BRA `(.L_x_634) ;  /* 0x0000025000006947 */ /* 0x000fea0003800000 */
.L_x_638:
[----:B------:R-:W2:Y:S02]  /*14a10*/  LDL.LU R0, [R1+0x34] ;  /* 0x0000340001007983 */ /* 0x000ea40000300800 */
[----:B--2---:R-:W-:-:S04]  /*14a20*/  IADD3 R0, R0, 0x1f, RZ ;  /* 0x0000001f00007810 */ /* 0x004fc80007ffe0ff */
[----:B------:R-:W-:-:S13]  /*14a30*/  ISETP.GE.AND P6, PT, R0, c[0x0][0x53c], PT ;  /* 0x00014f0000007a0c */ /* 0x000fda0003fc6270 */
[----:B------:R-:W-:Y:S05]  /*14a40*/  @P6 BRA `(.L_x_635) ;  /* 0x00000c1000006947 */ /* 0x000fea0003800000 */
[----:B------:R2:W-:Y:S01]  /*14a50*/  STL [R1+0x34], R0 ;  /* 0x0000340001007387 */ /* 0x0005e20000100800 */
[----:B------:R-:W-:Y:S01]  /*14a60*/  CS2R R6, SRZ ;  /* 0x0000000000067805 */ /* 0x000fe2000001ff00 */
[----:B--2---:R-:W-:-:S04]  /*14a70*/  IADD3 R0, R0, R14, RZ ;  /* 0x0000000e00007210 */ /* 0x004fc80007ffe0ff */
        /* <DEDUP_REMOVED lines=10> */
.L_x_675:
        /* <DEDUP_REMOVED lines=16> */
.L_x_676:
[----:B--2---:R-:W-:-:S05]  /*14c20*/  IMAD R0, R0, c[0x0][0x538], RZ ;  /* 0x00014e0000007a24 */ /* 0x004fca00078e02ff */
[----:B------:R-:W-:-:S04]  /*14c30*/  IADD3 R8, R0, R8, RZ ;  /* 0x0000000800087210 */ /* 0x000fc80007ffe0ff */
[----:B------:R-:W-:-:S13]  /*14c40*/  ISETP.GT.AND P6, PT, R8, R10, PT ;  /* 0x0000000a0800720c */ /* 0x000fda0003fc4270 */
[----:B-1----:R-:W-:Y:S05]  /*14c50*/  @!P6 BRA `(.L_x_638) ;  /* 0xfffffdb00000e947 */ /* 0x002fea000383ffff */
.L_x_634:
[----:B------:R-:W-:-:S05]  /*14c60*/  IADD3 R8, -R0, R8, RZ ;  /* 0x0000000800087210 */ /* 0x000fca0007ffe1ff */
[----:B------:R-:W-:-:S05]  /*14c70*/  IMAD R0, R4, c[0x0][0x538], R8 ;  /* 0x00014e0004007a24 */ /* 0x000fca00078e0208 */
[----:B------:R-:W-:Y:S01]  /*14c80*/  ISETP.GT.AND P0, PT, R0, R10, PT ;  /* 0x0000000a0000720c */ /* 0x000fe20003f04270 */
[----:B------:R-:W-:-:S12]  /*14c90*/  BRA.DIV ~URZ, `(.L_x_639) ;  /* 0x00001d527f007947 */ /* 0x000fd8000b800000 */
[----:B------:R-:W-:-:S03]  /*14ca0*/  VOTE.ANY R12, PT, !P0 ;  /* 0x00000000000c7806 */ /* 0x000fc600040e0100 */
.L_x_677:
[----:B------:R-:W2:Y:S01]  /*14cb0*/  LDL.LU R2, [R1+0x34] ;  /* 0x0000340001027983 */ /* 0x000ea20000300800 */
[----:B------:R-:W2:Y:S02]  /*14cc0*/  POPC R0, R12 ;  /* 0x0000000c00007309 */ /* 0x000ea40000000000 */
[----:B--2---:R-:W-:-:S05]  /*14cd0*/  IADD3 R2, R0, R2, RZ ;  /* 0x0000000200027210 */ /* 0x004fca0007ffe0ff */
[----:B------:R2:W-:Y:S01]  /*14ce0*/  STL [R1+0x34], R2 ;  /* 0x0000340201007387 */ /* 0x0005e20000100800 */
[----:B------:R-:W-:Y:S05]  /*14cf0*/  BRA.DIV ~URZ, `(.L_x_640) ;  /* 0x00001d427f007947 */ /* 0x000fea000b800000 */
[----:B------:R3:W4:Y:S04]  /*14d00*/  SHFL.IDX PT, R11, R6, R0, 0x1f ;  /* 0x00001f00060b7589 */ /* 0x00072800000e0000 */
[----:B------:R3:W1:Y:S02]  /*14d10*/  SHFL.IDX PT, R7, R7, R0, 0x1f ;  /* 0x00001f0007077589 */ /* 0x00066400000e0000 */
.L_x_678:
[----:B------:R-:W-:Y:S01]  /*14d20*/  ISETP.NE.AND P0, PT, R12, RZ, PT ;  /* 0x000000ff0c00720c */ /* 0x000fe20003f05270 */
[----:B------:R-:W-:-:S12]  /*14d30*/  BSSY B0, `(.L_x_641) ;  /* 0x0000005000007945 */ /* 0x000fd80003800000 */
[----:B------:R-:W-:Y:S05]  /*14d40*/  @!P0 BRA `(.L_x_642) ;  /* 0x0000003000008947 */ /* 0x000fea0003800000 */
[----:B---3--:R-:W-:Y:S01]  /*14d50*/  IADD3 R0, R0, -0x1, RZ ;  /* 0xffffffff00007810 */ /* 0x008fe20007ffe0ff */
[----:B------:R-:W-:Y:S05]  /*14d60*/  BRA.DIV ~URZ, `(.L_x_643) ;  /* 0x00001da27f007947 */ /* 0x000fea000b800000 */
[----:B------:R3:W2:Y:S02]  /*14d70*/  SHFL.IDX PT, R13, R4, R0, 0x1f ;  /* 0x00001f00040d7589 */ /* 0x0006a400000e0000 */
.L_x_642:
[----:B------:R-:W-:Y:S05]  /*14d80*/  BSYNC B0 ;  /* 0x0000000000007941 */ /* 0x000fea0003800000 */
.L_x_641:
[----:B--23--:R-:W-:Y:S01]  /*14d90*/  IMAD R0, R13, c[0x0][0x538], R8 ;  /* 0x00014e000d007a24 */ /* 0x00cfe200078e0208 */
[----:B-1----:R-:W-:Y:S01]  /*14da0*/  ISETP.NE.AND P0, PT, R7, 0x1, PT ;  /* 0x000000010700780c */ /* 0x002fe20003f05270 */
[----:B------:R-:W-:Y:S03]  /*14db0*/  BSSY B0, `(.L_x_644) ;  /* 0x0000086000007945 */ /* 0x000fe60003800000 */
[----:B------:R1:W-:Y:S01]  /*14dc0*/  STL [R1+0x28], R0 ;  /* 0x0000280001007387 */ /* 0x0003e20000100800 */
[----:B------:R-:W-:-:S08]  /*14dd0*/  IADD3 R8, -R0, R10, RZ ;  /* 0x0000000a00087210 */ /* 0x000fd00007ffe1ff */
[----:B------:R-:W-:Y:S05]  /*14de0*/  @!P0 BRA `(.L_x_645) ;  /* 0x000003e000008947 */ /* 0x000fea0003800000 */
[-C--:B----4-:R-:W-:Y:S02]  /*14df0*/  IABS R2, R11.reuse ;  /* 0x0000000b00027213 */ /* 0x090fe40000000000 */
[----:B------:R-:W-:Y:S02]  /*14e00*/  IABS R9, R11 ;  /* 0x0000000b00097213 */ /* 0x000fe40000000000 */
[----:B-1----:R-:W1:Y:S08]  /*14e10*/  I2F.RP R0, R2 ;  /* 0x0000000200007306 */ /* 0x002e700000209400 */
[----:B-1----:R-:W1:Y:S02]  /*14e20*/  MUFU.RCP R0, R0 ;  /* 0x0000000000007308 */ /* 0x002e640000001000 */
[----:B-1----:R-:W-:-:S06]  /*14e30*/  IADD3 R0, R0, 0xffffffe, RZ ;  /* 0x0ffffffe00007810 */ /* 0x002fcc0007ffe0ff */
[----:B------:R-:W1:Y:S02]  /*14e40*/  F2I.FTZ.U32.TRUNC.NTZ R5, R0 ;  /* 0x0000000000057305 */ /* 0x000e64000021f000 */
[----:B-1----:R-:W-:Y:S01]  /*14e50*/  IMAD.MOV R3, RZ, RZ, -R5 ;  /* 0x000000ffff037224 */ /* 0x002fe200078e0a05 */
[----:B------:R-:W-:-:S03]  /*14e60*/  IABS R0, R7 ;  /* 0x0000000700007213 */ /* 0x000fc60000000000 */
[----:B------:R-:W-:Y:S01]  /*14e70*/  IMAD.MOV.U32 R4, RZ, RZ, R3 ;  /* 0x000000ffff047224 */ /* 0x000fe200078e0003 */
[----:B------:R-:W-:Y:S01]  /*14e80*/  IABS R3, R8 ;  /* 0x0000000800037213 */ /* 0x000fe20000000000 */
[----:B------:R-:W-:Y:S02]  /*14e90*/  IMAD.MOV.U32 R6, RZ, RZ, R0 ;  /* 0x000000ffff067224 */ /* 0x000fe400078e0000 */
[----:B------:R-:W-:Y:S02]  /*14ea0*/  IMAD R0, R4, R2, RZ ;  /* 0x0000000204007224 */ /* 0x000fe400078e02ff */
[----:B------:R-:W-:Y:S01]  /*14eb0*/  IMAD.MOV.U32 R4, RZ, RZ, RZ ;  /* 0x000000ffff047224 */ /* 0x000fe200078e00ff */
[----:B------:R-:W1:Y:S03]  /*14ec0*/  I2F.RP R10, R6 ;  /* 0x00000006000a7306 */ /* 0x000e660000209400 */
[----:B------:R-:W-:-:S04]  /*14ed0*/  IMAD.HI.U32 R5, R5, R0, R4 ;  /* 0x0000000005057227 */ /* 0x000fc800078e0004 */
[----:B------:R-:W-:-:S05]  /*14ee0*/  IMAD.MOV R0, RZ, RZ, -R9 ;  /* 0x000000ffff007224 */ /* 0x000fca00078e0a09 */
[----:B------:R-:W-:Y:S01]  /*14ef0*/  MOV R4, R0 ;  /* 0x0000000000047202 */ /* 0x000fe20000000f00 */
[----:B------:R-:W-:-:S04]  /*14f00*/  IMAD.HI.U32 R0, R5, R3, RZ ;  /* 0x0000000305007227 */ /* 0x000fc800078e00ff */
[----:B------:R-:W-:Y:S02]  /*14f10*/  IMAD R3, R0, R4, R3 ;  /* 0x0000000400037224 */ /* 0x000fe400078e0203 */
[----:B-1----:R-:W1:Y:S03]  /*14f20*/  MUFU.RCP R4, R10 ;  /* 0x0000000a00047308 */ /* 0x002e660000001000 */
        /* <DEDUP_REMOVED lines=9> */
[----:B------:R-:W-:Y:S01]  /*14fc0*/  @P2 IADD3 R0, R0, 0x1, RZ ;  /* 0x0000000100002810 */ /* 0x000fe20007ffe0ff */
[----:B-1----:R-:W-:-:S06]  /*14fd0*/  IMAD.MOV R2, RZ, RZ, -R3 ;  /* 0x000000ffff027224 */ /* 0x002fcc00078e0a03 */
[----:B------:R-:W-:Y:S01]  /*14fe0*/  @!P0 IMAD.MOV R0, RZ, RZ, -R0 ;  /* 0x000000ffff008224 */ /* 0x000fe200078e0a00 */
[----:B------:R-:W-:Y:S02]  /*14ff0*/  @!P1 LOP3.LUT R0, RZ, R11, RZ, 0x33, !PT ;  /* 0x0000000bff009212 */ /* 0x000fe400078e33ff */
[----:B------:R-:W-:Y:S02]  /*15000*/  MOV R4, R2 ;  /* 0x0000000200047202 */ /* 0x000fe40000000f00 */
[----:B------:R-:W-:Y:S02]  /*15010*/  IABS R2, R7 ;  /* 0x0000000700027213 */ /* 0x000fe40000000000 */
[----:B------:R-:W-:Y:S01]  /*15020*/  IABS R9, R0 ;  /* 0x0000000000097213 */ /* 0x000fe20000000000 */
[----:B------:R-:W-:Y:S02]  /*15030*/  IMAD R4, R4, R6, RZ ;  /* 0x0000000604047224 */ /* 0x000fe400078e02ff */
[----:B------:R-:W-:-:S02]  /*15040*/  IMAD.MOV R5, RZ, RZ, -R2 ;  /* 0x000000ffff057224 */ /* 0x000fc400078e0a02 */
[----:B------:R-:W-:-:S04]  /*15050*/  IMAD.MOV.U32 R2, RZ, RZ, RZ ;  /* 0x000000ffff027224 */ /* 0x000fc800078e00ff */
[----:B------:R-:W-:Y:S01]  /*15060*/  IMAD.HI.U32 R2, R3, R4, R2 ;  /* 0x0000000403027227 */ /* 0x000fe200078e0002 */
[----:B------:R-:W-:-:S03]  /*15070*/  MOV R4, R5 ;  /* 0x0000000500047202 */ /* 0x000fc60000000f00 */
[----:B------:R-:W-:-:S04]  /*15080*/  IMAD.MOV.U32 R3, RZ, RZ, R9 ;  /* 0x000000ffff037224 */ /* 0x000fc800078e0009 */
[----:B------:R-:W-:-:S04]  /*15090*/  IMAD.HI.U32 R2, R2, R3, RZ ;  /* 0x0000000302027227 */ /* 0x000fc800078e00ff */
[----:B------:R-:W-:Y:S01]  /*150a0*/  IMAD R3, R2, R4, R3 ;  /* 0x0000000402037224 */ /* 0x000fe200078e0203 */
[----:B------:R-:W-:-:S04]  /*150b0*/  IADD3 R4, -R0, RZ, RZ ;  /* 0x000000ff00047210 */ /* 0x000fc80007ffe1ff */
        /* <DEDUP_REMOVED lines=9> */
[----:B------:R-:W-:-:S05]  /*15150*/  @!P1 LOP3.LUT R2, RZ, R7, RZ, 0x33, !PT ;  /* 0x00000007ff029212 */ /* 0x000fca00078e33ff */
[----:B------:R-:W-:-:S04]  /*15160*/  IMAD.MOV R3, RZ, RZ, -R2 ;  /* 0x000000ffff037224 */ /* 0x000fc800078e0a02 */
[C---:B------:R-:W-:Y:S02]  /*15170*/  IMAD R3, R7.reuse, R3, R0 ;  /* 0x0000000307037224 */ /* 0x040fe400078e0200 */
[----:B------:R-:W-:Y:S02]  /*15180*/  IMAD R0, R7, 0x1000000, R2 ;  /* 0x0100000007007824 */ /* 0x000fe400078e0202 */
[----:B------:R-:W-:Y:S02]  /*15190*/  IMAD R2, R11, R4, R8 ;  /* 0x000000040b027224 */ /* 0x000fe400078e0208 */
[----:B------:R-:W-:-:S05]  /*151a0*/  IMAD R0, R3, 0x10000, R0 ;  /* 0x0001000003007824 */ /* 0x000fca00078e0200 */
[----:B------:R1:W-:Y:S01]  /*151b0*/  STL [R1+0x30], R0 ;  /* 0x0000300001007387 */ /* 0x0003e20000100800 */
[----:B------:R-:W-:Y:S05]  /*151c0*/  BRA `(.L_x_646) ;  /* 0x0000044000007947 */ /* 0x000fea0003800000 */
.L_x_645:
[----:B-1----:R-:W2:Y:S01]  /*151d0*/  LDL R0, [R1+0x34] ;  /* 0x0000340001007983 */ /* 0x002ea20000100800 */
[----:B------:R-:W-:-:S04]  /*151e0*/  IMAD.MOV.U32 R2, RZ, RZ, 0x4 ;  /* 0x00000004ff027424 */ /* 0x000fc800078e00ff */
[----:B--2---:R-:W-:-:S05]  /*151f0*/  IMAD.WIDE R2, R0, R2, c[0x0][0x590] ;  /* 0x0001640000027625 */ /* 0x004fca00078e0202 */
[----:B------:R-:W2:Y:S02]  /*15200*/  LDG.E R4, [R2.64] ;  /* 0x0000000802047981 */ /* 0x000ea4000c1e1900 */
[----:B--2-4-:R-:W-:-:S05]  /*15210*/  IMAD R7, R4, R11, RZ ;  /* 0x0000000b04077224 */ /* 0x014fca00078e02ff */
[-C--:B------:R-:W-:Y:S02]  /*15220*/  IABS R0, R7.reuse ;  /* 0x0000000700007213 */ /* 0x080fe40000000000 */
        /* <DEDUP_REMOVED lines=27> */
[----:B------:R-:W-:Y:S02]  /*153e0*/  IMAD R9, R4, R2, RZ ;  /* 0x0000000204097224 */ /* 0x000fe400078e02ff */
[----:B------:R-:W-:-:S03]  /*153f0*/  IMAD.MOV R2, RZ, RZ, -R2 ;  /* 0x000000ffff027224 */ /* 0x000fc600078e0a02 */
[----:B------:R-:W-:Y:S01]  /*15400*/  IADD3 R0, -R9, c[0x0][0x538], RZ ;  /* 0x00014e0009007a10 */ /* 0x000fe20007ffe1ff */
[----:B------:R-:W-:-:S03]  /*15410*/  IMAD R6, R7, R2, R8 ;  /* 0x0000000207067224 */ /* 0x000fc600078e0208 */
[----:B------:R-:W-:Y:S02]  /*15420*/  IMNMX R0, R4, R0, PT ;  /* 0x0000000004007217 */ /* 0x000fe40003800200 */
[----:B------:R-:W-:Y:S02]  /*15430*/  IABS R2, R6 ;  /* 0x0000000600027213 */ /* 0x000fe40000000000 */
[-C--:B------:R-:W-:Y:S02]  /*15440*/  IABS R3, R0.reuse ;  /* 0x0000000000037213 */ /* 0x080fe40000000000 */
[----:B------:R-:W-:Y:S02]  /*15450*/  IABS R10, R0 ;  /* 0x00000000000a7213 */ /* 0x000fe40000000000 */
[----:B------:R-:W1:Y:S01]  /*15460*/  I2F.RP R4, R3 ;  /* 0x0000000300047306 */ /* 0x000e620000209400 */
[----:B------:R-:W-:Y:S02]  /*15470*/  MOV R7, R2 ;  /* 0x0000000200077202 */ /* 0x000fe40000000f00 */
[----:B------:R-:W-:-:S05]  /*15480*/  IMAD.MOV R2, RZ, RZ, -R10 ;  /* 0x000000ffff027224 */ /* 0x000fca00078e0a0a */
[----:B-1----:R-:W1:Y:S02]  /*15490*/  MUFU.RCP R4, R4 ;  /* 0x0000000400047308 */ /* 0x002e640000001000 */
[----:B-1----:R-:W-:-:S06]  /*154a0*/  IADD3 R4, R4, 0xffffffe, RZ ;  /* 0x0ffffffe04047810 */ /* 0x002fcc0007ffe0ff */
[----:B------:R-:W1:Y:S02]  /*154b0*/  F2I.FTZ.U32.TRUNC.NTZ R5, R4 ;  /* 0x0000000400057305 */ /* 0x000e64000021f000 */
[----:B-1----:R-:W-:-:S04]  /*154c0*/  IMAD.MOV R4, RZ, RZ, -R5 ;  /* 0x000000ffff047224 */ /* 0x002fc800078e0a05 */
[----:B------:R-:W-:Y:S02]  /*154d0*/  IMAD R8, R4, R3, RZ ;  /* 0x0000000304087224 */ /* 0x000fe400078e02ff */
[----:B------:R-:W-:-:S04]  /*154e0*/  IMAD.MOV.U32 R4, RZ, RZ, RZ ;  /* 0x000000ffff047224 */ /* 0x000fc800078e00ff */
[----:B------:R-:W-:-:S04]  /*154f0*/  IMAD.HI.U32 R5, R5, R8, R4 ;  /* 0x0000000805057227 */ /* 0x000fc800078e0004 */
[----:B------:R-:W-:Y:S02]  /*15500*/  IMAD.MOV.U32 R4, RZ, RZ, R2 ;  /* 0x000000ffff047224 */ /* 0x000fe400078e0002 */
[----:B------:R-:W-:-:S04]  /*15510*/  IMAD.HI.U32 R2, R5, R7, RZ ;  /* 0x0000000705027227 */ /* 0x000fc800078e00ff */
[----:B------:R-:W-:-:S05]  /*15520*/  IMAD R4, R2, R4, R7 ;  /* 0x0000000402047224 */ /* 0x000fca00078e0207 */
[----:B------:R-:W-:-:S13]  /*15530*/  ISETP.GT.U32.AND P1, PT, R3, R4, PT ;  /* 0x000000040300720c */ /* 0x000fda0003f24070 */
[-C--:B------:R-:W-:Y:S02]  /*15540*/  @!P1 IADD3 R4, R4, -R3.reuse, RZ ;  /* 0x8000000304049210 */ /* 0x080fe40007ffe0ff */
[----:B------:R-:W-:Y:S02]  /*15550*/  @!P1 IADD3 R2, R2, 0x1, RZ ;  /* 0x0000000102029810 */ /* 0x000fe40007ffe0ff */
[----:B------:R-:W-:Y:S02]  /*15560*/  ISETP.GE.U32.AND P2, PT, R4, R3, PT ;  /* 0x000000030400720c */ /* 0x000fe40003f46070 */
[----:B------:R-:W-:Y:S02]  /*15570*/  LOP3.LUT R3, R6, R0, RZ, 0x3c, !PT ;  /* 0x0000000006037212 */ /* 0x000fe400078e3cff */
[----:B------:R-:W-:Y:S02]  /*15580*/  ISETP.NE.AND P1, PT, R0, RZ, PT ;  /* 0x000000ff0000720c */ /* 0x000fe40003f25270 */
[----:B------:R-:W-:Y:S01]  /*15590*/  ISETP.GE.AND P0, PT, R3, RZ, PT ;  /* 0x000000ff0300720c */ /* 0x000fe20003f06270 */
[----:B------:R-:W-:Y:S01]  /*155a0*/  IMAD.MOV R3, RZ, RZ, -R0 ;  /* 0x000000ffff037224 */ /* 0x000fe200078e0a00 */
[----:B------:R-:W-:-:S05]  /*155b0*/  IADD3 R6, R9, 0x1000000, R6 ;  /* 0x0100000009067810 */ /* 0x000fca0007ffe006 */
[----:B------:R-:W-:-:S06]  /*155c0*/  @P2 IADD3 R2, R2, 0x1, RZ ;  /* 0x0000000102022810 */ /* 0x000fcc0007ffe0ff */
[----:B------:R-:W-:Y:S01]  /*155d0*/  @!P0 IMAD.MOV R2, RZ, RZ, -R2 ;  /* 0x000000ffff028224 */ /* 0x000fe200078e0a02 */
[----:B------:R-:W-:-:S05]  /*155e0*/  @!P1 LOP3.LUT R2, RZ, R0, RZ, 0x33, !PT ;  /* 0x00000000ff029212 */ /* 0x000fca00078e33ff */
[----:B------:R-:W-:-:S05]  /*155f0*/  IMAD R0, R2, R3, R6 ;  /* 0x0000000302007224 */ /* 0x000fca00078e0206 */
[----:B------:R1:W-:Y:S02]  /*15600*/  STL [R1+0x30], R0 ;  /* 0x0000300001007387 */ /* 0x0003e40000100800 */
.L_x_646:
[----:B------:R-:W-:Y:S05]  /*15610*/  BSYNC B0 ;  /* 0x0000000000007941 */ /* 0x000fea0003800000 */
.L_x_644:
[----:B------:R-:W-:-:S04]  /*15620*/  LOP3.LUT R2, RZ, R2, RZ, 0x33, !PT ;  /* 0x00000002ff027212 */ /* 0x000fc800078e33ff */
[----:B-1----:R-:W-:-:S05]  /*15630*/  IADD3 R0, R2, R11, RZ ;  /* 0x0000000b02007210 */ /* 0x002fca0007ffe0ff */
[----:B------:R1:W-:Y:S01]  /*15640*/  STL [R1+0x2c], R0 ;  /* 0x00002c0001007387 */ /* 0x0003e20000100800 */
[----:B------:R-:W-:Y:S05]  /*15650*/  BRA `(.L_x_647) ;  /* 0x0000005000007947 */ /* 0x000fea0003800000 */
.L_x_635:
[----:B------:R-:W-:Y:S01]  /*15660*/  MOV R0, c[0x0][0x53c] ;  /* 0x00014f0000007a02 */ /* 0x000fe20000000f00 */
[----:B------:R2:W-:Y:S04]  /*15670*/  STL [R1+0x28], R10 ;  /* 0x0000280a01007387 */ /* 0x0005e80000100800 */
[----:B------:R2:W-:Y:S04]  /*15680*/  STL [R1+0x2c], RZ ;  /* 0x00002cff01007387 */ /* 0x0005e80000100800 */
[----:B------:R2:W-:Y:S04]  /*15690*/  STL [R1+0x30], RZ ;  /* 0x000030ff01007387 */ /* 0x0005e80000100800 */
[----:B------:R2:W-:Y:S02]  /*156a0*/  STL [R1+0x34], R0 ;  /* 0x0000340001007387 */ /* 0x0005e40000100800 */
.L_x_647:
[----:B------:R-:W-:Y:S05]  /*156b0*/  BSYNC B1 ;  /* 0x0000000000017941 */ /* 0x000fea0003800000 */
.L_x_633:
[----:B-1----:R-:W3:Y:S04]  /*156c0*/  LDL R4, [R1+0x28] ;  /* 0x0000280001047983 */ /* 0x002ee80000100800 */
[----:B------:R-:W3:Y:S04]  /*156d0*/  LDL R5, [R1+0x2c] ;  /* 0x00002c0001057983 */ /* 0x000ee80000100800 */
[----:B------:R-:W3:Y:S04]  /*156e0*/  LDL R6, [R1+0x30] ;  /* 0x0000300001067983 */ /* 0x000ee80000100800 */
[----:B------:R-:W3:Y:S01]  /*156f0*/  LDL R7, [R1+0x34] ;  /* 0x0000340001077983 */ /* 0x000ee20000100800 */
[----:B------:R-:W-:Y:S03]  /*15700*/  WARPSYNC 0xffffffff ;  /* 0xffffffff00007948 */ /* 0x000fe60003800000 */
[----:B------:R-:W-:Y:S01]  /*15710*/  BAR.SYNC.DEFER_BLOCKING 0x4, 0x100 ;  /* 0x0104000000007b1d */ /* 0x000fe20000010000 */
[----:B------:R-:W-:-:S13]  /*15720*/  ISETP.NE.AND P0, PT, R14, RZ, PT ;  /* 0x000000ff0e00720c */ /* 0x000fda0003f05270 */
[----:B---3--:R1:W-:Y:S04]  /*15730*/  @!P0 STS.128 [0xe100], R4 ;  /* 0x00e10004ff008388 */ /* 0x0083e80000000c00 */
[----:B------:R-:W-:Y:S06]  /*15740*/  BAR.ARV 0x5, 0x100 ;  /* 0x0144000000007b1d */ /* 0x000fec0000002000 */
.L_x_628:
[----:B--2---:R-:W2:Y:S02]  /*15750*/  LDL R0, [R1+0x34] ;  /* 0x0000340001007983 */ /* 0x004ea40000100800 */
[----:B--2---:R-:W-:-:S13]  /*15760*/  ISETP.GE.AND P0, PT, R0, c[0x0][0x53c], PT ;  /* 0x00014f0000007a0c */ /* 0x004fda0003f06270 */
[----:B-1--4-:R-:W-:Y:S01]  /*15770*/  @P0 CALL.REL.NOINC `(.L_x_648) ;  /* 0x0000001000000944 */ /* 0x012fe20003c00000 */
[----:B------:R-:W-:Y:S05]  /*15780*/  BRA `(.L_x_649) ;  /* 0xfffec21000007947 */ /* 0x000fea000383ffff */
.L_x_648:
[----:B------:R-:W-:Y:S05]  /*15790*/  EXIT ;  /* 0x000000000000794d */ /* 0x000fea0003800000 */
.L_x_521:
[----:B------:R-:W-:Y:S01]  /*157a0*/  IMAD.MOV.U32 R0, RZ, RZ, R5 ;  /* 0x000000ffff007224 */ /* 0x000fe200078e0005 */
[----:B------:R-:W-:Y:S02]  /*157b0*/  MOV R2, 0x1 ;  /* 0x0000000100027802 */ /* 0x000fe40000000f00 */
[----:B------:R-:W-:Y:S02]  /*157c0*/  MOV R3, 0x157e0 ;  /* 0x000157e000037802 */ /* 0x000fe40000000f00 */
[----:B------:R-:W-:Y:S05]  /*157d0*/  CALL.REL.NOINC `($__internal_12_$__cuda_sm70_shflsync_up_p) ;  /* 0x0000144000007944 */ /* 0x000fea0003c00000 */
[----:B------:R-:W-:Y:S01]  /*157e0*/  MOV R0, R4 ;  /* 0x0000000400007202 */ /* 0x000fe20000000f00 */
[----:B------:R-:W-:Y:S05]  /*157f0*/  BRA `(.L_x_650) ;  /* 0xfffeac8000007947 */ /* 0x000fea000383ffff */
.L_x_522:
[----:B------:R-:W-:Y:S01]  /*15800*/  IMAD.MOV.U32 R0, RZ, RZ, R5 ;  /* 0x000000ffff007224 */ /* 0x000fe200078e0005 */
[----:B------:R-:W-:Y:S02]  /*15810*/  MOV R2, 0x2 ;  /* 0x0000000200027802 */ /* 0x000fe40000000f00 */
[----:B------:R-:W-:Y:S02]  /*15820*/  MOV R3, 0x15840 ;  /* 0x0001584000037802 */ /* 0x000fe40000000f00 */
[----:B------:R-:W-:Y:S05]  /*15830*/  CALL.REL.NOINC `($__internal_12_$__cuda_sm70_shflsync_up_p) ;  /* 0x000013e000007944 */ /* 0x000fea0003c00000 */
[----:B------:R-:W-:Y:S01]  /*15840*/  SEL R0, R4, RZ, P4 ;  /* 0x000000ff04007207 */ /* 0x000fe20002000000 */
[----:B------:R-:W-:Y:S01]  /*15850*/  IMAD.MOV.U32 R2, RZ, RZ, 0x4 ;  /* 0x00000004ff027424 */ /* 0x000fe200078e00ff */
[----:B------:R-:W-:-:S03]  /*15860*/  MOV R3, 0x15890 ;  /* 0x0001589000037802 */ /* 0x000fc60000000f00 */
[----:B------:R-:W-:Y:S02]  /*15870*/  IMAD.IADD R0, R5, 0x1, R0 ;  /* 0x0000000105007824 */ /* 0x000fe400078e0200 */
        /* <DEDUP_REMOVED lines=13> */
[----:B------:R-:W-:Y:S02]  /*15950*/  MOV R3, 0x1f ;  /* 0x0000001f00037802 */ /* 0x000fe40000000f00 */
[----:B------:R-:W-:Y:S01]  /*15960*/  MOV R2, 0x159a0 ;  /* 0x000159a000027802 */ /* 0x000fe20000000f00 */
[----:B------:R-:W-:-:S04]  /*15970*/  IMAD.IADD R4, R0, 0x1, R4 ;  /* 0x0000000100047824 */ /* 0x000fc800078e0204 */
[----:B------:R-:W-:Y:S02]  /*15980*/  IMAD.MOV.U32 R9, RZ, RZ, R4 ;  /* 0x000000ffff097224 */ /* 0x000fe400078e0004 */
[----:B------:R-:W-:Y:S05]  /*15990*/  CALL.REL.NOINC `($__internal_11_$__cuda_sm70_shflsync_idx_p) ;  /* 0x0000123000007944 */ /* 0x000fea0003c00000 */
[----:B------:R-:W-:Y:S01]  /*159a0*/  MOV R0, R5 ;  /* 0x0000000500007202 */ /* 0x000fe20000000f00 */
[----:B------:R-:W-:Y:S05]  /*159b0*/  BRA `(.L_x_651) ;  /* 0xfffeabc000007947 */ /* 0x000fea000383ffff */
.L_x_524:
[----:B------:R-:W-:Y:S02]  /*159c0*/  SEL R0, RZ, 0x1, P0 ;  /* 0x00000001ff007807 */ /* 0x000fe40000000000 */
[----:B------:R-:W-:Y:S02]  /*159d0*/  MOV R2, 0x159f0 ;  /* 0x000159f000027802 */ /* 0x000fe40000000f00 */
[----:B------:R-:W-:Y:S05]  /*159e0*/  CALL.REL.NOINC `($__internal_13_$__cuda_sm70_votesync_ballot) ;  /* 0x000012a000007944 */ /* 0x000fea0003c00000 */
[----:B------:R-:W-:Y:S01]  /*159f0*/  MOV R7, R0 ;  /* 0x0000000000077202 */ /* 0x000fe20000000f00 */
[----:B------:R-:W-:Y:S05]  /*15a00*/  BRA `(.L_x_652) ;  /* 0xfffeac0000007947 */ /* 0x000fea000383ffff */
.L_x_525:
[----:B------:R-:W-:Y:S01]  /*15a10*/  IMAD.MOV.U32 R9, RZ, RZ, R10 ;  /* 0x000000ffff097224 */ /* 0x000fe200078e000a */
[----:B------:R-:W-:Y:S01]  /*15a20*/  MOV R5, R0 ;  /* 0x0000000000057202 */ /* 0x000fe20000000f00 */
[----:B------:R-:W-:Y:S01]  /*15a30*/  IMAD.MOV.U32 R3, RZ, RZ, 0x1f ;  /* 0x0000001fff037424 */ /* 0x000fe200078e00ff */
[----:B-1----:R-:W-:Y:S02]  /*15a40*/  MOV R2, 0x15a60 ;  /* 0x00015a6000027802 */ /* 0x002fe40000000f00 */
[----:B------:R-:W-:Y:S05]  /*15a50*/  CALL.REL.NOINC `($__internal_11_$__cuda_sm70_shflsync_idx_p) ;  /* 0x0000117000007944 */ /* 0x000fea0003c00000 */
[----:B------:R-:W-:Y:S01]  /*15a60*/  IMAD.MOV.U32 R12, RZ, RZ, R5 ;  /* 0x000000ffff0c7224 */ /* 0x000fe200078e0005 */
[----:B------:R-:W-:Y:S01]  /*15a70*/  MOV R9, R8 ;  /* 0x0000000800097202 */ /* 0x000fe20000000f00 */
[----:B------:R-:W-:Y:S01]  /*15a80*/  IMAD.MOV.U32 R6, RZ, RZ, RZ ;  /* 0x000000ffff067224 */ /* 0x000fe200078e00ff */
[----:B------:R-:W-:Y:S01]  /*15a90*/  MOV R5, R0 ;  /* 0x0000000000057202 */ /* 0x000fe20000000f00 */
[----:B------:R-:W-:Y:S01]  /*15aa0*/  IMAD.MOV.U32 R3, RZ, RZ, 0x1f ;  /* 0x0000001fff037424 */ /* 0x000fe200078e00ff */
[----:B------:R-:W-:-:S02]  /*15ab0*/  MOV R2, 0x15ad0 ;  /* 0x00015ad000027802 */ /* 0x000fc40000000f00 */
[----:B------:R-:W-:Y:S05]  /*15ac0*/  CALL.REL.NOINC `($__internal_11_$__cuda_sm70_shflsync_idx_p) ;  /* 0x0000110000007944 */ /* 0x000fea0003c00000 */
[----:B------:R-:W-:Y:S01]  /*15ad0*/  MOV R10, R5 ;  /* 0x00000005000a7202 */ /* 0x000fe20000000f00 */
[----:B------:R-:W-:Y:S05]  /*15ae0*/  BRA `(.L_x_653) ;  /* 0xfffeab9000007947 */ /* 0x000fea000383ffff */
.L_x_528:
[----:B------:R-:W-:Y:S01]  /*15af0*/  IMAD.MOV.U32 R9, RZ, RZ, R4 ;  /* 0x000000ffff097224 */ /* 0x000fe200078e0004 */
[----:B------:R-:W-:-:S02]  /*15b00*/  MOV R3, 0x1f ;  /* 0x0000001f00037802 */ /* 0x000fc40000000f00 */
[----:B-1----:R-:W-:Y:S02]  /*15b10*/  MOV R2, 0x15b30 ;  /* 0x00015b3000027802 */ /* 0x002fe40000000f00 */
[----:B--234-:R-:W-:Y:S05]  /*15b20*/  CALL.REL.NOINC `($__internal_11_$__cuda_sm70_shflsync_idx_p) ;  /* 0x000010a000007944 */ /* 0x01cfea0003c00000 */
[----:B------:R-:W-:Y:S01]  /*15b30*/  MOV R6, R5 ;  /* 0x0000000500067202 */ /* 0x000fe20000000f00 */
[----:B------:R-:W-:Y:S05]  /*15b40*/  BRA `(.L_x_527) ;  /* 0xfffeab9000007947 */ /* 0x000fea000383ffff */
.L_x_587:
[----:B-12---:R1:W5:Y:S01]  /*15b50*/  LDL R2, [R1] ;  /* 0x0000000001027983 */ /* 0x0063620000100800 */
[----:B------:R-:W-:Y:S02]  /*15b60*/  MOV R6, 0x2 ;  /* 0x0000000200067802 */ /* 0x000fe40000000f00 */
[----:B------:R-:W-:Y:S02]  /*15b70*/  MOV R3, 0x15b90 ;  /* 0x00015b9000037802 */ /* 0x000fe40000000f00 */
[----:B-1---5:R-:W-:Y:S05]  /*15b80*/  CALL.REL.NOINC `($__internal_10_$__cuda_sm70_shflsync_bfly_p) ;  /* 0x00000ff000007944 */ /* 0x022fea0003c00000 */
[----:B------:R-:W-:Y:S01]  /*15b90*/  MOV R0, R6 ;  /* 0x0000000600007202 */ /* 0x000fe20000000f00 */
[----:B------:R-:W-:Y:S05]  /*15ba0*/  BRA `(.L_x_654) ;  /* 0xffffb96000007947 */ /* 0x000fea000383ffff */
.L_x_588:
[----:B------:R-:W-:Y:S01]  /*15bb0*/  IMAD.MOV.U32 R2, RZ, RZ, R0 ;  /* 0x000000ffff027224 */ /* 0x000fe200078e0000 */
[----:B------:R-:W-:Y:S02]  /*15bc0*/  MOV R6, 0x1 ;  /* 0x0000000100067802 */ /* 0x000fe40000000f00 */
[----:B------:R-:W-:Y:S02]  /*15bd0*/  MOV R3, 0x15bf0 ;  /* 0x00015bf000037802 */ /* 0x000fe40000000f00 */
[----:B------:R-:W-:Y:S05]  /*15be0*/  CALL.REL.NOINC `($__internal_10_$__cuda_sm70_shflsync_bfly_p) ;  /* 0x00000f9000007944 */ /* 0x000fea0003c00000 */
[----:B------:R1:W5:Y:S01]  /*15bf0*/  LDL R2, [R1+0x4] ;  /* 0x0000040001027983 */ /* 0x0003620000100800 */
[----:B------:R-:W-:Y:S01]  /*15c00*/  FADD.FTZ R0, R0, R6 ;  /* 0x0000000600007221 */ /* 0x000fe20000010000 */
[----:B------:R-:W-:-:S02]  /*15c10*/  MOV R6, 0x2 ;  /* 0x0000000200067802 */ /* 0x000fc40000000f00 */
[----:B------:R-:W-:Y:S02]  /*15c20*/  MOV R3, 0x15c40 ;  /* 0x00015c4000037802 */ /* 0x000fe40000000f00 */
[----:B-1---5:R-:W-:Y:S05]  /*15c30*/  CALL.REL.NOINC `($__internal_10_$__cuda_sm70_shflsync_bfly_p) ;  /* 0x00000f4000007944 */ /* 0x022fea0003c00000 */
[----:B------:R-:W2:Y:S01]  /*15c40*/  LDL.LU R2, [R1+0x4] ;  /* 0x0000040001027983 */ /* 0x000ea20000300800 */
[----:B------:R-:W-:Y:S01]  /*15c50*/  MOV R3, 0x15ca0 ;  /* 0x00015ca000037802 */ /* 0x000fe20000000f00 */
[----:B--2---:R-:W-:Y:S01]  /*15c60*/  FADD.FTZ R5, R2, R6 ;  /* 0x0000000602057221 */ /* 0x004fe20000010000 */
[----:B------:R-:W-:-:S04]  /*15c70*/  MOV R6, 0x1 ;  /* 0x0000000100067802 */ /* 0x000fc80000000f00 */
[----:B------:R-:W-:Y:S02]  /*15c80*/  MOV R2, R5 ;  /* 0x0000000500027202 */ /* 0x000fe40000000f00 */
[----:B------:R-:W-:Y:S05]  /*15c90*/  CALL.REL.NOINC `($__internal_10_$__cuda_sm70_shflsync_bfly_p) ;  /* 0x00000ee000007944 */ /* 0x000fea0003c00000 */
[----:B------:R-:W-:Y:S01]  /*15ca0*/  MOV R3, R6 ;  /* 0x0000000600037202 */ /* 0x000fe20000000f00 */
[----:B------:R-:W-:Y:S05]  /*15cb0*/  BRA `(.L_x_655) ;  /* 0xffffb8e000007947 */ /* 0x000fea000383ffff */
.L_x_595:
[----:B-1234-:R-:W-:Y:S01]  /*15cc0*/  IMAD.MOV.U32 R9, RZ, RZ, R7 ;  /* 0x000000ffff097224 */ /* 0x01efe200078e0007 */
[----:B------:R-:W-:Y:S01]  /*15cd0*/  MOV R5, RZ ;  /* 0x000000ff00057202 */ /* 0x000fe20000000f00 */
[----:B------:R-:W-:Y:S01]  /*15ce0*/  IMAD.MOV.U32 R3, RZ, RZ, 0x181f ;  /* 0x0000181fff037424 */ /* 0x000fe200078e00ff */
[----:B------:R-:W-:Y:S02]  /*15cf0*/  MOV R2, 0x15d10 ;  /* 0x00015d1000027802 */ /* 0x000fe40000000f00 */
[----:B------:R-:W-:Y:S05]  /*15d00*/  CALL.REL.NOINC `($__internal_11_$__cuda_sm70_shflsync_idx_p) ;  /* 0x00000ec000007944 */ /* 0x000fea0003c00000 */
[----:B------:R-:W-:Y:S01]  /*15d10*/  MOV R11, R5 ;  /* 0x00000005000b7202 */ /* 0x000fe20000000f00 */
[----:B------:R-:W-:Y:S05]  /*15d20*/  BRA `(.L_x_656) ;  /* 0xffffccd000007947 */ /* 0x000fea000383ffff */
.L_x_596:
[----:B------:R-:W-:Y:S01]  /*15d30*/  IMAD.MOV.U32 R9, RZ, RZ, R10 ;  /* 0x000000ffff097224 */ /* 0x000fe200078e000a */
[----:B------:R-:W-:Y:S01]  /*15d40*/  MOV R5, RZ ;  /* 0x000000ff00057202 */ /* 0x000fe20000000f00 */
[----:B------:R-:W-:Y:S01]  /*15d50*/  IMAD.MOV.U32 R3, RZ, RZ, 0x181f ;  /* 0x0000181fff037424 */ /* 0x000fe200078e00ff */
[----:B------:R-:W-:Y:S02]  /*15d60*/  MOV R2, 0x15d80 ;  /* 0x00015d8000027802 */ /* 0x000fe40000000f00 */
[----:B-12---:R-:W-:Y:S05]  /*15d70*/  CALL.REL.NOINC `($__internal_11_$__cuda_sm70_shflsync_idx_p) ;  /* 0x00000e5000007944 */ /* 0x006fea0003c00000 */
[----:B------:R-:W-:Y:S01]  /*15d80*/  MOV R2, R5 ;  /* 0x0000000500027202 */ /* 0x000fe20000000f00 */
[----:B------:R-:W-:Y:S05]  /*15d90*/  BRA `(.L_x_657) ;  /* 0xffffcc8000007947 */ /* 0x000fea000383ffff */
.L_x_599:
[----:B--2---:R-:W-:Y:S01]  /*15da0*/  IMAD.MOV.U32 R9, RZ, RZ, R7 ;  /* 0x000000ffff097224 */ /* 0x004fe200078e0007 */
[----:B------:R-:W-:Y:S01]  /*15db0*/  MOV R5, 0x1 ;  /* 0x0000000100057802 */ /* 0x000fe20000000f00 */
[----:B------:R-:W-:Y:S01]  /*15dc0*/  IMAD.MOV.U32 R3, RZ, RZ, 0x181f ;  /* 0x0000181fff037424 */ /* 0x000fe200078e00ff */
[----:B----4-:R-:W-:-:S02]  /*15dd0*/  MOV R2, 0x15df0 ;  /* 0x00015df000027802 */ /* 0x010fc40000000f00 */
[----:B-1-3--:R-:W-:Y:S05]  /*15de0*/  CALL.REL.NOINC `($__internal_11_$__cuda_sm70_shflsync_idx_p) ;  /* 0x00000de000007944 */ /* 0x00afea0003c00000 */
[----:B------:R-:W-:Y:S01]  /*15df0*/  IMAD.MOV.U32 R11, RZ, RZ, R5 ;  /* 0x000000ffff0b7224 */ /* 0x000fe200078e0005 */
[----:B------:R-:W-:Y:S01]  /*15e00*/  MOV R5, 0x1 ;  /* 0x0000000100057802 */ /* 0x000fe20000000f00 */
[----:B------:R-:W-:Y:S01]  /*15e10*/  IMAD.MOV.U32 R9, RZ, RZ, R10 ;  /* 0x000000ffff097224 */ /* 0x000fe200078e000a */
[----:B------:R-:W-:-:S02]  /*15e20*/  MOV R3, 0x181f ;  /* 0x0000181f00037802 */ /* 0x000fc40000000f00 */
[----:B------:R-:W-:Y:S02]  /*15e30*/  MOV R2, 0x15e50 ;  /* 0x00015e5000027802 */ /* 0x000fe40000000f00 */
[----:B------:R-:W-:Y:S05]  /*15e40*/  CALL.REL.NOINC `($__internal_11_$__cuda_sm70_shflsync_idx_p) ;  /* 0x00000d8000007944 */ /* 0x000fea0003c00000 */
[----:B------:R-:W-:Y:S01]  /*15e50*/  MOV R2, R5 ;  /* 0x0000000500027202 */ /* 0x000fe20000000f00 */
[----:B------:R-:W-:Y:S05]  /*15e60*/  BRA `(.L_x_658) ;  /* 0xffffcca000007947 */ /* 0x000fea000383ffff */
.L_x_602:
[----:B-1----:R-:W-:Y:S01]  /*15e70*/  IMAD.MOV.U32 R9, RZ, RZ, R7 ;  /* 0x000000ffff097224 */ /* 0x002fe200078e0007 */
[----:B------:R-:W-:Y:S01]  /*15e80*/  MOV R5, 0x2 ;  /* 0x0000000200057802 */ /* 0x000fe20000000f00 */
[----:B------:R-:W-:Y:S01]  /*15e90*/  IMAD.MOV.U32 R3, RZ, RZ, 0x181f ;  /* 0x0000181fff037424 */ /* 0x000fe200078e00ff */
[----:B----4-:R-:W-:Y:S02]  /*15ea0*/  MOV R2, 0x15ec0 ;  /* 0x00015ec000027802 */ /* 0x010fe40000000f00 */
[----:B--23--:R-:W-:Y:S05]  /*15eb0*/  CALL.REL.NOINC `($__internal_11_$__cuda_sm70_shflsync_idx_p) ;  /* 0x00000d1000007944 */ /* 0x00cfea0003c00000 */
[----:B------:R-:W-:Y:S01]  /*15ec0*/  MOV R11, R5 ;  /* 0x00000005000b7202 */ /* 0x000fe20000000f00 */
[----:B------:R-:W-:Y:S05]  /*15ed0*/  BRA `(.L_x_659) ;  /* 0xffffcd2000007947 */ /* 0x000fea000383ffff */
.L_x_603:
[----:B------:R-:W-:Y:S01]  /*15ee0*/  IMAD.MOV.U32 R9, RZ, RZ, R10 ;  /* 0x000000ffff097224 */ /* 0x000fe200078e000a */
[----:B------:R-:W-:Y:S01]  /*15ef0*/  MOV R5, 0x2 ;  /* 0x0000000200057802 */ /* 0x000fe20000000f00 */
[----:B------:R-:W-:Y:S01]  /*15f00*/  IMAD.MOV.U32 R3, RZ, RZ, 0x181f ;  /* 0x0000181fff037424 */ /* 0x000fe200078e00ff */
[----:B----4-:R-:W-:Y:S02]  /*15f10*/  MOV R2, 0x15f30 ;  /* 0x00015f3000027802 */ /* 0x010fe40000000f00 */
[----:B-123--:R-:W-:Y:S05]  /*15f20*/  CALL.REL.NOINC `($__internal_11_$__cuda_sm70_shflsync_idx_p) ;  /* 0x00000ca000007944 */ /* 0x00efea0003c00000 */
[----:B------:R-:W-:Y:S01]  /*15f30*/  MOV R2, R5 ;  /* 0x0000000500027202 */ /* 0x000fe20000000f00 */
[----:B------:R-:W-:Y:S05]  /*15f40*/  BRA `(.L_x_660) ;  /* 0xffffccd000007947 */ /* 0x000fea000383ffff */
.L_x_606:
[----:B-1----:R-:W-:Y:S01]  /*15f50*/  IMAD.MOV.U32 R9, RZ, RZ, R7 ;  /* 0x000000ffff097224 */ /* 0x002fe200078e0007 */
[----:B------:R-:W-:Y:S01]  /*15f60*/  MOV R5, 0x3 ;  /* 0x0000000300057802 */ /* 0x000fe20000000f00 */
[----:B------:R-:W-:Y:S01]  /*15f70*/  IMAD.MOV.U32 R3, RZ, RZ, 0x181f ;  /* 0x0000181fff037424 */ /* 0x000fe200078e00ff */
[----:B------:R-:W-:-:S02]  /*15f80*/  MOV R2, 0x15fa0 ;  /* 0x00015fa000027802 */ /* 0x000fc40000000f00 */
[----:B--234-:R-:W-:Y:S05]  /*15f90*/  CALL.REL.NOINC `($__internal_11_$__cuda_sm70_shflsync_idx_p) ;  /* 0x00000c3000007944 */ /* 0x01cfea0003c00000 */
[----:B------:R-:W-:Y:S01]  /*15fa0*/  IMAD.MOV.U32 R7, RZ, RZ, R5 ;  /* 0x000000ffff077224 */ /* 0x000fe200078e0005 */
[----:B------:R-:W-:Y:S01]  /*15fb0*/  MOV R5, 0x3 ;  /* 0x0000000300057802 */ /* 0x000fe20000000f00 */
[----:B------:R-:W-:Y:S01]  /*15fc0*/  IMAD.MOV.U32 R9, RZ, RZ, R10 ;  /* 0x000000ffff097224 */ /* 0x000fe200078e000a */
[----:B------:R-:W-:-:S02]  /*15fd0*/  MOV R3, 0x181f ;  /* 0x0000181f00037802 */ /* 0x000fc40000000f00 */
[----:B------:R-:W-:Y:S02]  /*15fe0*/  MOV R2, 0x16000 ;  /* 0x0001600000027802 */ /* 0x000fe40000000f00 */
[----:B------:R-:W-:Y:S05]  /*15ff0*/  CALL.REL.NOINC `($__internal_11_$__cuda_sm70_shflsync_idx_p) ;  /* 0x00000bd000007944 */ /* 0x000fea0003c00000 */
[----:B------:R-:W-:Y:S05]  /*16000*/  BRA `(.L_x_661) ;  /* 0xffffcd1000007947 */ /* 0x000fea000383ffff */
.L_x_608:
[----:B------:R-:W-:Y:S01]  /*16010*/  IMAD.MOV.U32 R9, RZ, RZ, R28 ;  /* 0x000000ffff097224 */ /* 0x000fe200078e001c */
[----:B------:R-:W-:Y:S01]  /*16020*/  MOV R5, RZ ;  /* 0x000000ff00057202 */ /* 0x000fe20000000f00 */
[----:B------:R-:W-:Y:S01]  /*16030*/  IMAD.MOV.U32 R3, RZ, RZ, 0x1c1f ;  /* 0x00001c1fff037424 */ /* 0x000fe200078e00ff */
[----:B------:R-:W-:Y:S02]  /*16040*/  MOV R2, 0x16060 ;  /* 0x0001606000027802 */ /* 0x000fe40000000f00 */
[----:B-1----:R-:W-:Y:S05]  /*16050*/  CALL.REL.NOINC `($__internal_11_$__cuda_sm70_shflsync_idx_p) ;  /* 0x00000b7000007944 */ /* 0x002fea0003c00000 */
[----:B------:R-:W-:Y:S01]  /*16060*/  MOV R4, R5 ;  /* 0x0000000500047202 */ /* 0x000fe20000000f00 */
[----:B------:R-:W-:Y:S05]  /*16070*/  BRA `(.L_x_662) ;  /* 0xffffcf9000007947 */ /* 0x000fea000383ffff */
.L_x_609:
[----:B------:R-:W-:Y:S01]  /*16080*/  IMAD.MOV.U32 R9, RZ, RZ, R29 ;  /* 0x000000ffff097224 */ /* 0x000fe200078e001d */
[----:B------:R-:W-:Y:S01]  /*16090*/  MOV R5, RZ ;  /* 0x000000ff00057202 */ /* 0x000fe20000000f00 */
[----:B------:R-:W-:Y:S01]  /*160a0*/  IMAD.MOV.U32 R3, RZ, RZ, 0x1c1f ;  /* 0x00001c1fff037424 */ /* 0x000fe200078e00ff */
[----:B------:R-:W-:Y:S02]  /*160b0*/  MOV R2, 0x160d0 ;  /* 0x000160d000027802 */ /* 0x000fe40000000f00 */
[----:B-123--:R-:W-:Y:S05]  /*160c0*/  CALL.REL.NOINC `($__internal_11_$__cuda_sm70_shflsync_idx_p) ;  /* 0x00000b0000007944 */ /* 0x00efea0003c00000 */
[----:B------:R-:W-:Y:S01]  /*160d0*/  MOV R0, R5 ;  /* 0x0000000500007202 */ /* 0x000fe20000000f00 */
[----:B------:R-:W-:Y:S05]  /*160e0*/  BRA `(.L_x_663) ;  /* 0xffffcf4000007947 */ /* 0x000fea000383ffff */
.L_x_612:
[----:B------:R-:W-:Y:S01]  /*160f0*/  IMAD.MOV.U32 R9, RZ, RZ, R28 ;  /* 0x000000ffff097224 */ /* 0x000fe200078e001c */
[----:B------:R-:W-:Y:S01]  /*16100*/  MOV R5, 0x1 ;  /* 0x0000000100057802 */ /* 0x000fe20000000f00 */
[----:B---3--:R-:W-:Y:S01]  /*16110*/  IMAD.MOV.U32 R3, RZ, RZ, 0x1c1f ;  /* 0x00001c1fff037424 */ /* 0x008fe200078e00ff */
[----:B------:R-:W-:-:S02]  /*16120*/  MOV R2, 0x16140 ;  /* 0x0001614000027802 */ /* 0x000fc40000000f00 */
[----:B--2-4-:R-:W-:Y:S05]  /*16130*/  CALL.REL.NOINC `($__internal_11_$__cuda_sm70_shflsync_idx_p) ;  /* 0x00000a9000007944 */ /* 0x014fea0003c00000 */
        /* <DEDUP_REMOVED lines=8> */
.L_x_616:
[----:B------:R-:W-:Y:S01]  /*161c0*/  IMAD.MOV.U32 R9, RZ, RZ, R6 ;  /* 0x000000ffff097224 */ /* 0x000fe200078e0006 */
[----:B------:R-:W-:Y:S01]  /*161d0*/  MOV R5, RZ ;  /* 0x000000ff00057202 */ /* 0x000fe20000000f00 */
[----:B------:R-:W-:Y:S01]  /*161e0*/  IMAD.MOV.U32 R3, RZ, RZ, 0x181f ;  /* 0x0000181fff037424 */ /* 0x000fe200078e00ff */
[----:B------:R-:W-:Y:S02]  /*161f0*/  MOV R2, 0x16210 ;  /* 0x0001621000027802 */ /* 0x000fe40000000f00 */
[----:B------:R-:W-:Y:S05]  /*16200*/  CALL.REL.NOINC `($__internal_11_$__cuda_sm70_shflsync_idx_p) ;  /* 0x000009c000007944 */ /* 0x000fea0003c00000 */
[----:B------:R-:W-:Y:S01]  /*16210*/  MOV R11, R5 ;  /* 0x00000005000b7202 */ /* 0x000fe20000000f00 */
[----:B------:R-:W-:Y:S05]  /*16220*/  BRA `(.L_x_665) ;  /* 0xffffe06000007947 */ /* 0x000fea000383ffff */
.L_x_617:
[----:B------:R-:W-:Y:S01]  /*16230*/  IMAD.MOV.U32 R9, RZ, RZ, R10 ;  /* 0x000000ffff097224 */ /* 0x000fe200078e000a */
[----:B------:R-:W-:Y:S01]  /*16240*/  MOV R5, RZ ;  /* 0x000000ff00057202 */ /* 0x000fe20000000f00 */
[----:B------:R-:W-:Y:S01]  /*16250*/  IMAD.MOV.U32 R3, RZ, RZ, 0x181f ;  /* 0x0000181fff037424 */ /* 0x000fe200078e00ff */
[----:B------:R-:W-:Y:S02]  /*16260*/  MOV R2, 0x16280 ;  /* 0x0001628000027802 */ /* 0x000fe40000000f00 */
[----:B-12---:R-:W-:Y:S05]  /*16270*/  CALL.REL.NOINC `($__internal_11_$__cuda_sm70_shflsync_idx_p) ;  /* 0x0000095000007944 */ /* 0x006fea0003c00000 */
[----:B------:R-:W-:Y:S01]  /*16280*/  MOV R2, R5 ;  /* 0x0000000500027202 */ /* 0x000fe20000000f00 */
[----:B------:R-:W-:Y:S05]  /*16290*/  BRA `(.L_x_666) ;  /* 0xffffe01000007947 */ /* 0x000fea000383ffff */
.L_x_620:
[----:B------:R-:W-:Y:S01]  /*162a0*/  IMAD.MOV.U32 R9, RZ, RZ, R6 ;  /* 0x000000ffff097224 */ /* 0x000fe200078e0006 */
[----:B--2---:R-:W-:Y:S01]  /*162b0*/  MOV R5, 0x1 ;  /* 0x0000000100057802 */ /* 0x004fe20000000f00 */
        /* <DEDUP_REMOVED lines=11> */
.L_x_623:
[----:B------:R-:W-:Y:S01]  /*16370*/  IMAD.MOV.U32 R9, RZ, RZ, R6 ;  /* 0x000000ffff097224 */ /* 0x000fe200078e0006 */
[----:B-1----:R-:W-:Y:S01]  /*16380*/  MOV R5, 0x2 ;  /* 0x0000000200057802 */ /* 0x002fe20000000f00 */
[----:B------:R-:W-:Y:S01]  /*16390*/  IMAD.MOV.U32 R3, RZ, RZ, 0x181f ;  /* 0x0000181fff037424 */ /* 0x000fe200078e00ff */
[----:B----4-:R-:W-:Y:S02]  /*163a0*/  MOV R2, 0x163c0 ;  /* 0x000163c000027802 */ /* 0x010fe40000000f00 */
[----:B--23--:R-:W-:Y:S05]  /*163b0*/  CALL.REL.NOINC `($__internal_11_$__cuda_sm70_shflsync_idx_p) ;  /* 0x0000081000007944 */ /* 0x00cfea0003c00000 */
[----:B------:R-:W-:Y:S01]  /*163c0*/  MOV R11, R5 ;  /* 0x00000005000b7202 */ /* 0x000fe20000000f00 */
[----:B------:R-:W-:Y:S05]  /*163d0*/  BRA `(.L_x_668) ;  /* 0xffffe0c000007947 */ /* 0x000fea000383ffff */
.L_x_624:
[----:B------:R-:W-:Y:S01]  /*163e0*/  IMAD.MOV.U32 R9, RZ, RZ, R10 ;  /* 0x000000ffff097224 */ /* 0x000fe200078e000a */
[----:B------:R-:W-:Y:S01]  /*163f0*/  MOV R5, 0x2 ;  /* 0x0000000200057802 */ /* 0x000fe20000000f00 */
[----:B------:R-:W-:Y:S01]  /*16400*/  IMAD.MOV.U32 R3, RZ, RZ, 0x181f ;  /* 0x0000181fff037424 */ /* 0x000fe200078e00ff */
[----:B----4-:R-:W-:Y:S02]  /*16410*/  MOV R2, 0x16430 ;  /* 0x0001643000027802 */ /* 0x010fe40000000f00 */
[----:B-123--:R-:W-:Y:S05]  /*16420*/  CALL.REL.NOINC `($__internal_11_$__cuda_sm70_shflsync_idx_p) ;  /* 0x000007a000007944 */ /* 0x00efea0003c00000 */
[----:B------:R-:W-:Y:S01]  /*16430*/  MOV R2, R5 ;  /* 0x0000000500027202 */ /* 0x000fe20000000f00 */
[----:B------:R-:W-:Y:S05]  /*16440*/  BRA `(.L_x_669) ;  /* 0xffffe07000007947 */ /* 0x000fea000383ffff */
.L_x_627:
[----:B------:R-:W-:Y:S01]  /*16450*/  IMAD.MOV.U32 R9, RZ, RZ, R6 ;  /* 0x000000ffff097224 */ /* 0x000fe200078e0006 */
[----:B-1----:R-:W-:Y:S01]  /*16460*/  MOV R5, 0x3 ;  /* 0x0000000300057802 */ /* 0x002fe20000000f00 */
        /* <DEDUP_REMOVED lines=11> */
.L_x_629:
[----:B------:R-:W-:Y:S01]  /*16520*/  IMAD.MOV.U32 R9, RZ, RZ, R62 ;  /* 0x000000ffff097224 */ /* 0x000fe200078e003e */
[----:B------:R-:W-:Y:S01]  /*16530*/  MOV R5, RZ ;  /* 0x000000ff00057202 */ /* 0x000fe20000000f00 */
[----:B------:R-:W-:Y:S01]  /*16540*/  IMAD.MOV.U32 R3, RZ, RZ, 0x1f ;  /* 0x0000001fff037424 */ /* 0x000fe200078e00ff */
[----:B------:R-:W-:Y:S02]  /*16550*/  MOV R2, 0x16570 ;  /* 0x0001657000027802 */ /* 0x000fe40000000f00 */
[----:B----4-:R-:W-:Y:S05]  /*16560*/  CALL.REL.NOINC `($__internal_11_$__cuda_sm70_shflsync_idx_p) ;  /* 0x0000066000007944 */ /* 0x010fea0003c00000 */
[----:B------:R-:W-:Y:S01]  /*16570*/  MOV R10, R5 ;  /* 0x00000005000a7202 */ /* 0x000fe20000000f00 */
[----:B------:R-:W-:Y:S05]  /*16580*/  BRA `(.L_x_671) ;  /* 0xffffe1e000007947 */ /* 0x000fea000383ffff */
.L_x_630:
[----:B------:R-:W-:Y:S01]  /*16590*/  IMAD.MOV.U32 R9, RZ, RZ, R62 ;  /* 0x000000ffff097224 */ /* 0x000fe200078e003e */
[----:B------:R-:W-:Y:S01]  /*165a0*/  MOV R5, 0x1 ;  /* 0x0000000100057802 */ /* 0x000fe20000000f00 */
[----:B------:R-:W-:Y:S01]  /*165b0*/  IMAD.MOV.U32 R3, RZ, RZ, 0x1f ;  /* 0x0000001fff037424 */ /* 0x000fe200078e00ff */
[----:B------:R-:W-:Y:S02]  /*165c0*/  MOV R2, 0x165e0 ;  /* 0x000165e000027802 */ /* 0x000fe40000000f00 */
[----:B-12---:R-:W-:Y:S05]  /*165d0*/  CALL.REL.NOINC `($__internal_11_$__cuda_sm70_shflsync_idx_p) ;  /* 0x000005f000007944 */ /* 0x006fea0003c00000 */
[----:B------:R-:W-:Y:S01]  /*165e0*/  MOV R8, R5 ;  /* 0x0000000500087202 */ /* 0x000fe20000000f00 */
[----:B------:R-:W-:Y:S05]  /*165f0*/  BRA `(.L_x_672) ;  /* 0xffffe19000007947 */ /* 0x000fea000383ffff */
.L_x_631:
[----:B------:R-:W-:Y:S02]  /*16600*/  MOV R2, 0x1 ;  /* 0x0000000100027802 */ /* 0x000fe40000000f00 */
[----:B------:R-:W-:-:S02]  /*16610*/  MOV R3, 0x16630 ;  /* 0x0001663000037802 */ /* 0x000fc40000000f00 */
[----:B-1234-:R-:W-:Y:S05]  /*16620*/  CALL.REL.NOINC `($__internal_12_$__cuda_sm70_shflsync_up_p) ;  /* 0x000005f000007944 */ /* 0x01efea0003c00000 */
[----:B------:R-:W-:Y:S05]  /*16630*/  BRA `(.L_x_673) ;  /* 0xffffe28000007947 */ /* 0x000fea000383ffff */
.L_x_632:
[----:B------:R-:W-:Y:S02]  /*16640*/  MOV R2, 0x2 ;  /* 0x0000000200027802 */ /* 0x000fe40000000f00 */
[----:B------:R-:W-:-:S02]  /*16650*/  MOV R3, 0x16670 ;  /* 0x0001667000037802 */ /* 0x000fc40000000f00 */
[----:B--2-4-:R-:W-:Y:S05]  /*16660*/  CALL.REL.NOINC `($__internal_12_$__cuda_sm70_shflsync_up_p) ;  /* 0x000005b000007944 */ /* 0x014fea0003c00000 */
[----:B------:R-:W-:Y:S01]  /*16670*/  SEL R3, R4, RZ, P1 ;  /* 0x000000ff04037207 */ /* 0x000fe20000800000 */
[----:B------:R-:W-:-:S04]  /*16680*/  IMAD.MOV.U32 R2, RZ, RZ, 0x4 ;  /* 0x00000004ff027424 */ /* 0x000fc800078e00ff */
[----:B------:R-:W-:Y:S01]  /*16690*/  IMAD.IADD R0, R0, 0x1, R3 ;  /* 0x0000000100007824 */ /* 0x000fe200078e0203 */
        /* <DEDUP_REMOVED lines=21> */
.L_x_636:
[----:B------:R-:W-:Y:S02]  /*167f0*/  MOV R2, 0x1 ;  /* 0x0000000100027802 */ /* 0x000fe40000000f00 */
[----:B------:R-:W-:Y:S02]  /*16800*/  MOV R3, 0x16820 ;  /* 0x0001682000037802 */ /* 0x000fe40000000f00 */
[----:B------:R-:W-:Y:S05]  /*16810*/  CALL.REL.NOINC `($__internal_12_$__cuda_sm70_shflsync_up_p) ;  /* 0x0000040000007944 */ /* 0x000fea0003c00000 */
[----:B------:R-:W-:Y:S01]  /*16820*/  MOV R2, R4 ;  /* 0x0000000400027202 */ /* 0x000fe20000000f00 */
[----:B------:R-:W-:Y:S05]  /*16830*/  BRA `(.L_x_675) ;  /* 0xffffe2e000007947 */ /* 0x000fea000383ffff */
.L_x_637:
        /* <DEDUP_REMOVED lines=27> */
.L_x_639:
[----:B------:R-:W-:Y:S02]  /*169f0*/  SEL R0, RZ, 0x1, P0 ;  /* 0x00000001ff007807 */ /* 0x000fe40000000000 */
[----:B------:R-:W-:Y:S02]  /*16a00*/  MOV R2, 0x16a20 ;  /* 0x00016a2000027802 */ /* 0x000fe40000000f00 */
[----:B-1----:R-:W-:Y:S05]  /*16a10*/  CALL.REL.NOINC `($__internal_13_$__cuda_sm70_votesync_ballot) ;  /* 0x0000027000007944 */ /* 0x002fea0003c00000 */
[----:B------:R-:W-:Y:S01]  /*16a20*/  MOV R12, R0 ;  /* 0x00000000000c7202 */ /* 0x000fe20000000f00 */
[----:B------:R-:W-:Y:S05]  /*16a30*/  BRA `(.L_x_677) ;  /* 0xffffe27000007947 */ /* 0x000fea000383ffff */
.L_x_640:
[----:B------:R-:W-:Y:S01]  /*16a40*/  IMAD.MOV.U32 R9, RZ, RZ, R6 ;  /* 0x000000ffff097224 */ /* 0x000fe200078e0006 */
[----:B------:R-:W-:Y:S01]  /*16a50*/  MOV R5, R0 ;  /* 0x0000000000057202 */ /* 0x000fe20000000f00 */
[----:B------:R-:W-:Y:S01]  /*16a60*/  IMAD.MOV.U32 R3, RZ, RZ, 0x1f ;  /* 0x0000001fff037424 */ /* 0x000fe200078e00ff */
[----:B--2---:R-:W-:Y:S02]  /*16a70*/  MOV R2, 0x16a90 ;  /* 0x00016a9000027802 */ /* 0x004fe40000000f00 */
[----:B-1----:R-:W-:Y:S05]  /*16a80*/  CALL.REL.NOINC `($__internal_11_$__cuda_sm70_shflsync_idx_p) ;  /* 0x0000014000007944 */ /* 0x002fea0003c00000 */
[----:B------:R-:W-:Y:S01]  /*16a90*/  IMAD.MOV.U32 R11, RZ, RZ, R5 ;  /* 0x000000ffff0b7224 */ /* 0x000fe200078e0005 */
[----:B------:R-:W-:Y:S01]  /*16aa0*/  MOV R5, R0 ;  /* 0x0000000000057202 */ /* 0x000fe20000000f00 */
[----:B------:R-:W-:Y:S01]  /*16ab0*/  IMAD.MOV.U32 R9, RZ, RZ, R7 ;  /* 0x000000ffff097224 */ /* 0x000fe200078e0007 */
[----:B------:R-:W-:-:S02]  /*16ac0*/  MOV R3, 0x1f ;  /* 0x0000001f00037802 */ /* 0x000fc40000000f00 */
[----:B------:R-:W-:Y:S02]  /*16ad0*/  MOV R2, 0x16af0 ;  /* 0x00016af000027802 */ /* 0x000fe40000000f00 */
[----:B------:R-:W-:Y:S05]  /*16ae0*/  CALL.REL.NOINC `($__internal_11_$__cuda_sm70_shflsync_idx_p) ;  /* 0x000000e000007944 */ /* 0x000fea0003c00000 */
[----:B------:R-:W-:Y:S01]  /*16af0*/  MOV R7, R5 ;  /* 0x0000000500077202 */ /* 0x000fe20000000f00 */
[----:B------:R-:W-:Y:S05]  /*16b00*/  BRA `(.L_x_678) ;  /* 0xffffe21000007947 */ /* 0x000fea000383ffff */
.L_x_643:
[----:B------:R-:W-:Y:S01]  /*16b10*/  IMAD.MOV.U32 R9, RZ, RZ, R4 ;  /* 0x000000ffff097224 */ /* 0x000fe200078e0004 */
[----:B------:R-:W-:Y:S01]  /*16b20*/  MOV R5, R0 ;  /* 0x0000000000057202 */ /* 0x000fe20000000f00 */
[----:B------:R-:W-:Y:S01]  /*16b30*/  IMAD.MOV.U32 R3, RZ, RZ, 0x1f ;  /* 0x0000001fff037424 */ /* 0x000fe200078e00ff */
[----:B--2---:R-:W-:Y:S02]  /*16b40*/  MOV R2, 0x16b60 ;  /* 0x00016b6000027802 */ /* 0x004fe40000000f00 */
[----:B-1--4-:R-:W-:Y:S05]  /*16b50*/  CALL.REL.NOINC `($__internal_11_$__cuda_sm70_shflsync_idx_p) ;  /* 0x0000007000007944 */ /* 0x012fea0003c00000 */
[----:B------:R-:W-:Y:S01]  /*16b60*/  MOV R13, R5 ;  /* 0x00000005000d7202 */ /* 0x000fe20000000f00 */
[----:B------:R-:W-:Y:S05]  /*16b70*/  BRA `(.L_x_642) ;  /* 0xffffe20000007947 */ /* 0x000fea000383ffff */
        .weak           $__internal_10_$__cuda_sm70_shflsync_bfly_p
        .type           $__internal_10_$__cuda_sm70_shflsync_bfly_p,@function
        .size           $__internal_10_$__cuda_sm70_shflsync_bfly_p,($__internal_11_$__cuda_sm70_shflsync_idx_p - $__internal_10_$__cuda_sm70_shflsync_bfly_p)
$__internal_10_$__cuda_sm70_shflsync_bfly_p:
[----:B------:R-:W-:Y:S04]  /*16b80*/  WARPSYNC R7 ;  /* 0x0000000700007348 */ /* 0x000fe80003800000 */
[----:B------:R1:W2:Y:S02]  /*16b90*/  SHFL.BFLY PT, R6, R2, R6, R8 ;  /* 0x0c00000602067389 */ /* 0x0002a400000e0008 */
[----:B-1----:R-:W-:-:S02]  /*16ba0*/  MOV R2, R3 ;  /* 0x0000000300027202 */ /* 0x002fc40000000f00 */
[----:B------:R-:W-:-:S04]  /*16bb0*/  MOV R3, 0x0 ;  /* 0x0000000000037802 */ /* 0x000fc80000000f00 */
[----:B--2---:R-:W-:Y:S05]  /*16bc0*/  RET.REL.NODEC R2 `(_ZN7cutlass13device_kernelIN5flash19enable_sm80_to_sm89INS1_16FlashAttnFwdSm80INS1_25CollectiveMainloopFwdSm80ILi8ELi1ELb1EN4cute5tupleIJNS5_1CILi128EEENS7_ILi96EEES8_EEELi128ENS_6half_tEfNS_4arch4Sm80ELb0ELb1ELb0ELb1ELb0ELb0ELb1ELb1EEENS1_21CollectiveEpilogueFwdINS6_IJS8_S8_S9_EEENS6_IJNS7_ILi1EEESH_SH_EEESB_SD_Li256ELb1ELb1ELb1ELb0EEENS1_36VarlenDynamicPersistentTileSchedulerILi128ELi96ELi256ELi256ELb1ELb1ELb0ELb1ELb0ELb1EEEEEEEEEvNT_6ParamsE) ;  /* 0xfffe943002007950 */ /* 0x004fea0003c3ffff */
        .weak           $__internal_11_$__cuda_sm70_shflsync_idx_p
        .type           $__internal_11_$__cuda_sm70_shflsync_idx_p,@function
        .size           $__internal_11_$__cuda_sm70_shflsync_idx_p,($__internal_12_$__cuda_sm70_shflsync_up_p - $__internal_11_$__cuda_sm70_shflsync_idx_p)
$__internal_11_$__cuda_sm70_shflsync_idx_p:
[----:B------:R-:W-:-:S04]  /*16bd0*/  MOV R63, 0xffffffff ;  /* 0xffffffff003f7802 */ /* 0x000fc80000000f00 */
[----:B------:R-:W-:Y:S04]  /*16be0*/  WARPSYNC R63 ;  /* 0x0000003f00007348 */ /* 0x000fe80003800000 */
[----:B------:R1:W2:Y:S02]  /*16bf0*/  SHFL.IDX PT, R5, R9, R5, R3 ;  /* 0x0000000509057389 */ /* 0x0002a400000e0003 */
[----:B-1----:R-:W-:-:S04]  /*16c00*/  MOV R3, 0x0 ;  /* 0x0000000000037802 */ /* 0x002fc80000000f00 */
[----:B--2---:R-:W-:Y:S05]  /*16c10*/  RET.REL.NODEC R2 `(_ZN7cutlass13device_kernelIN5flash19enable_sm80_to_sm89INS1_16FlashAttnFwdSm80INS1_25CollectiveMainloopFwdSm80ILi8ELi1ELb1EN4cute5tupleIJNS5_1CILi128EEENS7_ILi96EEES8_EEELi128ENS_6half_tEfNS_4arch4Sm80ELb0ELb1ELb0ELb1ELb0ELb0ELb1ELb1EEENS1_21CollectiveEpilogueFwdINS6_IJS8_S8_S9_EEENS6_IJNS7_ILi1EEESH_SH_EEESB_SD_Li256ELb1ELb1ELb1ELb0EEENS1_36VarlenDynamicPersistentTileSchedulerILi128ELi96ELi256ELi256ELb1ELb1ELb0ELb1ELb0ELb1EEEEEEEEEvNT_6ParamsE) ;  /* 0xfffe93e002007950 */ /* 0x004fea0003c3ffff */
        .weak           $__internal_12_$__cuda_sm70_shflsync_up_p
        .type           $__internal_12_$__cuda_sm70_shflsync_up_p,@function
        .size           $__internal_12_$__cuda_sm70_shflsync_up_p,($__internal_13_$__cuda_sm70_votesync_ballot - $__internal_12_$__cuda_sm70_shflsync_up_p)
$__internal_12_$__cuda_sm70_shflsync_up_p:
[----:B------:R-:W-:Y:S02]  /*16c20*/  IMAD.MOV.U32 R4, RZ, RZ, RZ ;  /* 0x000000ffff047224 */ /* 0x000fe400078e00ff */
[----:B------:R-:W-:-:S04]  /*16c30*/  IMAD.MOV.U32 R9, RZ, RZ, -0x1 ;  /* 0xffffffffff097424 */ /* 0x000fc800078e00ff */
[----:B------:R-:W-:Y:S04]  /*16c40*/  WARPSYNC R9 ;  /* 0x0000000900007348 */ /* 0x000fe80003800000 */
[----:B------:R1:W2:Y:S02]  /*16c50*/  SHFL.UP PT, R4, R0, R2, R4 ;  /* 0x0400000200047389 */ /* 0x0002a400000e0004 */
[----:B-1----:R-:W-:Y:S02]  /*16c60*/  MOV R2, R3 ;  /* 0x0000000300027202 */ /* 0x002fe40000000f00 */
[----:B------:R-:W-:-:S04]  /*16c70*/  MOV R3, 0x0 ;  /* 0x0000000000037802 */ /* 0x000fc80000000f00 */
[----:B--2---:R-:W-:Y:S05]  /*16c80*/  RET.REL.NODEC R2 `(_ZN7cutlass13device_kernelIN5flash19enable_sm80_to_sm89INS1_16FlashAttnFwdSm80INS1_25CollectiveMainloopFwdSm80ILi8ELi1ELb1EN4cute5tupleIJNS5_1CILi128EEENS7_ILi96EEES8_EEELi128ENS_6half_tEfNS_4arch4Sm80ELb0ELb1ELb0ELb1ELb0ELb0ELb1ELb1EEENS1_21CollectiveEpilogueFwdINS6_IJS8_S8_S9_EEENS6_IJNS7_ILi1EEESH_SH_EEESB_SD_Li256ELb1ELb1ELb1ELb0EEENS1_36VarlenDynamicPersistentTileSchedulerILi128ELi96ELi256ELi256ELb1ELb1ELb0ELb1ELb0ELb1EEEEEEEEEvNT_6ParamsE) ;  /* 0xfffe937002007950 */ /* 0x004fea0003c3ffff */
        .weak           $__internal_13_$__cuda_sm70_votesync_ballot
        .type           $__internal_13_$__cuda_sm70_votesync_ballot,@function
        .size           $__internal_13_$__cuda_sm70_votesync_ballot,(.L_x_1353 - $__internal_13_$__cuda_sm70_votesync_ballot)
$__internal_13_$__cuda_sm70_votesync_ballot:
[----:B------:R-:W-:Y:S01]  /*16c90*/  ISETP.NE.U32.AND P0, PT, R0, 0x1, PT ;  /* 0x000000010000780c */ /* 0x000fe20003f05070 */
[----:B------:R-:W-:-:S04]  /*16ca0*/  IMAD.MOV.U32 R3, RZ, RZ, -0x1 ;  /* 0xffffffffff037424 */ /* 0x000fc800078e00ff */
[----:B------:R-:W-:Y:S08]  /*16cb0*/  WARPSYNC R3 ;  /* 0x0000000300007348 */ /* 0x000ff00003800000 */
[----:B------:R-:W-:-:S04]  /*16cc0*/  VOTE.ANY R0, PT, !P0 ;  /* 0x0000000000007806 */ /* 0x000fc800040e0100 */
[----:B------:R-:W-:Y:S01]  /*16cd0*/  LOP3.LUT R0, R0, R3, RZ, 0xc0, !PT ;  /* 0x0000000300007212 */ /* 0x000fe200078ec0ff */
[----:B------:R-:W-:-:S04]  /*16ce0*/  IMAD.MOV.U32 R3, RZ, RZ, 0x0 ;  /* 0x00000000ff037424 */ /* 0x000fc800078e00ff */
[----:B------:R-:W-:Y:S05]  /*16cf0*/  RET.REL.NODEC R2 `(_ZN7cutlass13device_kernelIN5flash19enable_sm80_to_sm89INS1_16FlashAttnFwdSm80INS1_25CollectiveMainloopFwdSm80ILi8ELi1ELb1EN4cute5tupleIJNS5_1CILi128EEENS7_ILi96EEES8_EEELi128ENS_6half_tEfNS_4arch4Sm80ELb0ELb1ELb0ELb1ELb0ELb0ELb1ELb1EEENS1_21CollectiveEpilogueFwdINS6_IJS8_S8_S9_EEENS6_IJNS7_ILi1EEESH_SH_EEESB_SD_Li256ELb1ELb1ELb1ELb0EEENS1_36VarlenDynamicPersistentTileSchedulerILi128ELi96ELi256ELi256ELb1ELb1ELb0ELb1ELb0ELb1EEEEEEEEEvNT_6ParamsE) ;  /* 0xfffe930002007950 */ /* 0x000fea0003c3ffff */
.L_x_679:
        /* <DEDUP_REMOVED lines=16> */
.L_x_1353:


//--------------------- .text._ZN7cutlass13device_kernelIN5flash19enable_sm80_to_sm89INS1_16FlashAttnFwdSm80INS1_25CollectiveMainloopFwdSm80ILi8ELi1ELb1EN4cute5tupleIJNS5_1CILi128EEENS7_ILi96EEES8_EEELi128ENS_6half_tEfNS_4arch4Sm80ELb0ELb1ELb0ELb1ELb0ELb1ELb1ELb1EEENS1_21CollectiveEpilogueFwdINS6_IJS8_S8_S9_EEENS6_IJNS7_ILi1EEESH_SH_EEESB_SD_Li256ELb1ELb1ELb1ELb0EEENS1_36VarlenDynamicPersistentTileSchedulerILi128ELi96ELi256ELi256ELb1ELb1ELb0ELb1ELb0ELb1EEEEEEEEEvNT_6ParamsE --------------------------
	.section	.text._ZN7cutlass13device_kernelIN5flash19enable_sm80_to_sm89INS1_16FlashAttnFwdSm80INS1_25CollectiveMainloopFwdSm80ILi8ELi1ELb1EN4cute5tupleIJNS5_1CILi128EEENS7_ILi96EEES8_EEELi128ENS_6half_tEfNS_4arch4Sm80ELb0ELb1ELb0ELb1ELb0ELb1ELb1ELb1EEENS1_21CollectiveEpilogueFwdINS6_IJS8_S8_S9_EEENS6_IJNS7_ILi1EEESH_SH_EEESB_SD_Li256ELb1ELb1ELb1ELb0EEENS1_36VarlenDynamicPersistentTileSchedulerILi128ELi96ELi256ELi256ELb1ELb1ELb0ELb1ELb0ELb1EEEEEEEEEvNT_6ParamsE,"ax",@progbits
	.sectioninfo	@"SHI_REGISTERS=255"
	.align	128
.text._ZN7cutlass13device_kernelIN5flash19enable_sm80_to_sm89INS1_16FlashAttnFwdSm80INS1_25CollectiveMainloopFwdSm80ILi8ELi1ELb1EN4cute5tupleIJNS5_1CILi128EEENS7_ILi96EEES8_EEELi128ENS_6half_tEfNS_4arch4Sm80ELb0ELb1ELb0ELb1ELb0ELb1ELb1ELb1EEENS1_21CollectiveEpilogueFwdINS6_IJS8_S8_S9_EEENS6_IJNS7_ILi1EEESH_SH_EEESB_SD_Li256ELb1ELb1ELb1ELb0EEENS1_36VarlenDynamicPersistentTileSchedulerILi128ELi96ELi256ELi256ELb1ELb1ELb0ELb1ELb0ELb1EEEEEEEEEvNT_6ParamsE:
        .type           _ZN7cutlass13device_kernelIN5flash19enable_sm80_to_sm89INS1_16FlashAttnFwdSm80INS1_25CollectiveMainloopFwdSm80ILi8ELi1ELb1EN4cute5tupleIJNS5_1CILi128EEENS7_ILi96EEES8_EEELi128ENS_6half_tEfNS_4arch4Sm80ELb0ELb1ELb0ELb1ELb0ELb1ELb1ELb1EEENS1_21CollectiveEpilogueFwdINS6_IJS8_S8_S9_EEENS6_IJNS7_ILi1EEESH_SH_EEESB_SD_Li256ELb1ELb1ELb1ELb0EEENS1_36VarlenDynamicPersistentTileSchedulerILi128ELi96ELi256ELi256ELb1ELb1ELb0ELb1ELb0ELb1EEEEEEEEEvNT_6ParamsE,@function
        .size           _ZN7cutlass13device_kernelIN5flash19enable_sm80_to_sm89INS1_16FlashAttnFwdSm80INS1_25CollectiveMainloopFwdSm80ILi8ELi1ELb1EN4cute5tupleIJNS5_1CILi128EEENS7_ILi96EEES8_EEELi128ENS_6half_tEfNS_4arch4Sm80ELb0ELb1ELb0ELb1ELb0ELb1ELb1ELb1EEENS1_21CollectiveEpilogueFwdINS6_IJS8_S8_S9_EEENS6_IJNS7_ILi1EEESH_SH_EEESB_SD_Li256ELb1ELb1ELb1ELb0EEENS1_36VarlenDynamicPersistentTileSchedulerILi128ELi96ELi256ELi256ELb1ELb1ELb0ELb1ELb0ELb1EEEEEEEEEvNT_6ParamsE,(.L_x_1358 - _ZN7cutlass13device_kernelIN5flash19enable_sm80_to_sm89INS1_16FlashAttnFwdSm80INS1_25CollectiveMainloopFwdSm80ILi8ELi1ELb1EN4cute5tupleIJNS5_1CILi128EEENS7_ILi96EEES8_EEELi128ENS_6half_tEfNS_4arch4Sm80ELb0ELb1ELb0ELb1ELb0ELb1ELb1ELb1EEENS1_21CollectiveEpilogueFwdINS6_IJS8_S8_S9_EEENS6_IJNS7_ILi1EEESH_SH_EEESB_SD_Li256ELb1ELb1ELb1ELb0EEENS1_36VarlenDynamicPersistentTileSchedulerILi128ELi96ELi256ELi256ELb1ELb1ELb0ELb1ELb0ELb1EEEEEEEEEvNT_6ParamsE)
        .other          _ZN7cutlass13device_kernelIN5flash19enable_sm80_to_sm89INS1_16FlashAttnFwdSm80INS1_25CollectiveMainloopFwdSm80ILi8ELi1ELb1EN4cute5tupleIJNS5_1CILi128EEENS7_ILi96EEES8_EEELi128ENS_6half_tEfNS_4arch4Sm80ELb0ELb1ELb0ELb1ELb0ELb1ELb1ELb1EEENS1_21CollectiveEpilogueFwdINS6_IJS8_S8_S9_EEENS6_IJNS7_ILi1EEESH_SH_EEESB_SD_Li256ELb1ELb1ELb1ELb0EEENS1_36VarlenDynamicPersistentTileSchedulerILi128ELi96ELi256ELi256ELb1ELb1ELb0ELb1ELb0ELb1EEEEEEEEEvNT_6ParamsE,@"STO_CUDA_ENTRY STV_DEFAULT"
_ZN7cutlass13device_kernelIN5flash19enable_sm80_to_sm89INS1_16FlashAttnFwdSm80INS1_25CollectiveMainloopFwdSm80ILi8ELi1ELb1EN4cute5tupleIJNS5_1CILi128EEENS7_ILi96EEES8_EEELi128ENS_6half_tEfNS_4arch4Sm80ELb0ELb1ELb0ELb1ELb0ELb1ELb1ELb1EEENS1_21CollectiveEpilogueFwdINS6_IJS8_S8_S9_EEENS6_IJNS7_ILi1EEESH_SH_EEESB_SD_Li256ELb1ELb1ELb1ELb0EEENS1_36VarlenDynamicPersistentTileSchedulerILi128ELi96ELi256ELi256ELb1ELb1ELb0ELb1ELb0ELb1EEEEEEEEEvNT_6ParamsE:
[----:B------:R-:W-:Y:S02]  /*0000*/  MOV R1, c[0x0][0x28] ;  /* 0x00000a0000017a02 */ /* 0x000fe40000000f00 */
[----:B------:R-:W1:Y:S01]  /*0010*/  S2R R0, SR_TID.X ;  /* 0x0000000000007919 */ /* 0x000e620000002100 */
[----:B------:R-:W-:Y:S01]  /*0020*/  ULDC.64 UR8, c[0x0][0x118] ;  /* 0x0000460000087ab9 */ /* 0x000fe20000000a00 */
[----:B------:R-:W-:Y:S01]  /*0030*/  IMAD.MOV.U32 R215, RZ, RZ, RZ ;  /* 0x000000ffffd77224 */ /* 0x000fe200078e00ff */
[----:B------:R-:W-:Y:S01]  /*0040*/  MOV R213, 0xffffffff ;  /* 0xffffffff00d57802 */ /* 0x000fe20000000f00 */
[----:B------:R-:W-:Y:S02]  /*0050*/  IMAD.MOV.U32 R214, RZ, RZ, -0x1 ;  /* 0xffffffffffd67424 */ /* 0x000fe400078e00ff */
[----:B------:R-:W-:Y:S01]  /*0060*/  IMAD.MOV.U32 R212, RZ, RZ, -0x1 ;  /* 0xffffffffffd47424 */ /* 0x000fe200078e00ff */
[----:B-1----:R-:W-:-:S06]  /*0070*/  SHF.R.U32.HI R220, RZ, 0x5, R0 ;  /* 0x00000005ffdc7819 */ /* 0x002fcc0000011600 */
[----:B------:R-:W1:Y:S02]  /*0080*/  SHFL.IDX PT, R220, R220, RZ, 0x1f ;  /* 0x00001fffdcdc7589 */ /* 0x000e6400000e0000 */
[----:B-1----:R-:W-:-:S13]  /*0090*/  ISETP.NE.AND P0, PT, R220, RZ, PT ;  /* 0x000000ffdc00720c */ /* 0x002fda0003f05270 */
[----:B------:R-:W-:Y:S06]  /*00a0*/  @P0 BAR.SYNC.DEFER_BLOCKING 0x5, 0x100 ;  /* 0x0144000000000b1d */ /* 0x000fec0000010000 */
[----:B------:R-:W1:Y:S04]  /*00b0*/  @P0 LDS.128 R208, [0xe100] ;  /* 0x00e10000ffd00984 */ /* 0x000e680000000c00 */
[----:B------:R-:W-:Y:S06]  /*00c0*/  @P0 BAR.ARV 0x4, 0x100 ;  /* 0x0104000000000b1d */ /* 0x000fec0000002000 */
[----:B------:R-:W-:Y:S05]  /*00d0*/  @P0 BRA `(.L_x_680) ;  /* 0x00000e5000000947 */ /* 0x000fea0003800000 */
[----:B------:R-:W-:Y:S01]  /*00e0*/  LOP3.LUT R2, R0, 0x1f, RZ, 0xc0, !PT ;  /* 0x0000001f00027812 */ /* 0x000fe200078ec0ff */
        /* <DEDUP_REMOVED lines=8> */
[----:B------:R-:W2:Y:S04]  /*0170*/  @!P0 LDG.E R7, [R8.64] ;  /* 0x0000000808078981 */ /* 0x000ea8000c1e1900 */
[----:B------:R-:W2:Y:S01]  /*0180*/  @!P0 LDG.E R5, [R10.64] ;  /* 0x000000080a058981 */ /* 0x000ea2000c1e1900 */
[C---:B------:R-:W-:Y:S01]  /*0190*/  ISETP.NE.AND P5, PT, R2.reuse, RZ, PT ;  /* 0x000000ff0200720c */ /* 0x040fe20003fa5270 */
[----:B------:R-:W3:Y:S01]  /*01a0*/  S2UR UR4, SR_CTAID.X ;  /* 0x00000000000479c3 */ /* 0x000ee20000002500 */
[C---:B------:R-:W-:Y:S02]  /*01b0*/  ISETP.GE.U32.AND P4, PT, R2.reuse, 0x2, PT ;  /* 0x000000020200780c */ /* 0x040fe40003f86070 */
[----:B------:R-:W-:-:S02]  /*01c0*/  ISETP.GE.U32.AND P3, PT, R2, 0x4, PT ;  /* 0x000000040200780c */ /* 0x000fc40003f66070 */
[C---:B------:R-:W-:Y:S02]  /*01d0*/  ISETP.GE.U32.AND P2, PT, R2.reuse, 0x8, PT ;  /* 0x000000080200780c */ /* 0x040fe40003f46070 */
[----:B------:R-:W-:Y:S02]  /*01e0*/  ISETP.GE.U32.AND P1, PT, R2, 0x10, PT ;  /* 0x000000100200780c */ /* 0x000fe40003f26070 */
[----:B-1----:R-:W-:Y:S01]  /*01f0*/  MOV R211, RZ ;  /* 0x000000ff00d37202 */ /* 0x002fe20000000f00 */
[----:B--2---:R-:W-:-:S05]  /*0200*/  IMAD R3, R7, R5, RZ ;  /* 0x0000000507037224 */ /* 0x004fca00078e02ff */
[----:B------:R-:W1:Y:S02]  /*0210*/  SHFL.UP PT, R4, R3, 0x1, RZ ;  /* 0x0420000003047989 */ /* 0x000e6400000e00ff */
[----:B-1----:R-:W-:-:S05]  /*0220*/  SEL R4, R4, RZ, P5 ;  /* 0x000000ff04047207 */ /* 0x002fca0002800000 */
[----:B------:R-:W-:-:S05]  /*0230*/  IMAD.IADD R4, R3, 0x1, R4 ;  /* 0x0000000103047824 */ /* 0x000fca00078e0204 */
[----:B------:R-:W1:Y:S02]  /*0240*/  SHFL.UP PT, R3, R4, 0x2, RZ ;  /* 0x0440000004037989 */ /* 0x000e6400000e00ff */
[----:B-1----:R-:W-:-:S04]  /*0250*/  SEL R3, R3, RZ, P4 ;  /* 0x000000ff03037207 */ /* 0x002fc80002000000 */
[----:B------:R-:W-:-:S05]  /*0260*/  IADD3 R3, R4, R3, RZ ;  /* 0x0000000304037210 */ /* 0x000fca0007ffe0ff */
        /* <DEDUP_REMOVED lines=9> */
[----:B------:R-:W1:Y:S02]  /*0300*/  SHFL.IDX PT, R10, R4, 0x1f, 0x1f ;  /* 0x03e01f00040a7f89 */ /* 0x000e6400000e0000 */
[----:B-1----:R-:W-:-:S04]  /*0310*/  IMAD R10, R10, c[0x0][0x538], RZ ;  /* 0x00014e000a0a7a24 */ /* 0x002fc800078e02ff */
[----:B------:R-:W-:Y:S01]  /*0320*/  IMAD.MOV.U32 R69, RZ, RZ, R10 ;  /* 0x000000ffff457224 */ /* 0x000fe200078e000a */
[----:B---3--:R-:W-:-:S13]  /*0330*/  ISETP.GT.AND P0, PT, R10, UR4, PT ;  /* 0x000000040a007c0c */ /* 0x008fda000bf04270 */
[----:B------:R-:W-:Y:S05]  /*0340*/  @P0 BRA `(.L_x_681) ;  /* 0x0000026000000947 */ /* 0x000fea0003800000 */
[----:B------:R-:W-:Y:S02]  /*0350*/  MOV R10, R69 ;  /* 0x00000045000a7202 */ /* 0x000fe40000000f00 */
[----:B------:R-:W-:-:S04]  /*0360*/  MOV R211, RZ ;  /* 0x000000ff00d37202 */ /* 0x000fc80000000f00 */
.L_x_685:
[----:B------:R-:W-:-:S04]  /*0370*/  IADD3 R211, R211, 0x1f, RZ ;  /* 0x0000001fd3d37810 */ /* 0x000fc80007ffe0ff */
[----:B------:R-:W-:-:S13]  /*0380*/  ISETP.GE.AND P0, PT, R211, c[0x0][0x53c], PT ;  /* 0x00014f00d3007a0c */ /* 0x000fda0003f06270 */
[----:B------:R-:W-:Y:S05]  /*0390*/  @P0 BRA `(.L_x_682) ;  /* 0x00000b1000000947 */ /* 0x000fea0003800000 */
[----:B------:R-:W-:Y:S02]  /*03a0*/  IADD3 R6, R2, R211, RZ ;  /* 0x000000d302067210 */ /* 0x000fe40007ffe0ff */
[----:B------:R-:W-:Y:S02]  /*03b0*/  MOV R7, RZ ;  /* 0x000000ff00077202 */ /* 0x000fe40000000f00 */
[----:B------:R-:W-:Y:S02]  /*03c0*/  ISETP.GE.OR P0, PT, R6, c[0x0][0x53c], !P6 ;  /* 0x00014f0006007a0c */ /* 0x000fe40007706670 */
[----:B------:R-:W-:-:S11]  /*03d0*/  MOV R5, RZ ;  /* 0x000000ff00057202 */ /* 0x000fd60000000f00 */
[----:B------:R-:W-:Y:S02]  /*03e0*/  @!P0 MOV R4, 0x4 ;  /* 0x0000000400048802 */ /* 0x000fe40000000f00 */
[----:B------:R-:W-:-:S03]  /*03f0*/  @!P0 MOV R3, 0x4 ;  /* 0x0000000400038802 */ /* 0x000fc60000000f00 */
[----:B------:R-:W-:-:S04]  /*0400*/  @!P0 IMAD.WIDE R8, R6, R4, c[0x0][0x580] ;  /* 0x0001600006088625 */ /* 0x000fc800078e0204 */
[----:B------:R-:W-:Y:S01]  /*0410*/  @!P0 IMAD.WIDE R12, R6, R3, c[0x0][0x578] ;  /* 0x00015e00060c8625 */ /* 0x000fe200078e0203 */
[----:B------:R-:W2:Y:S04]  /*0420*/  @!P0 LDG.E R7, [R8.64] ;  /* 0x0000000808078981 */ /* 0x000ea8000c1e1900 */
[----:B------:R-:W2:Y:S02]  /*0430*/  @!P0 LDG.E R5, [R12.64] ;  /* 0x000000080c058981 */ /* 0x000ea4000c1e1900 */
[----:B--2---:R-:W-:Y:S01]  /*0440*/  IMAD R6, R7, R5, RZ ;  /* 0x0000000507067224 */ /* 0x004fe200078e02ff */
[----:B------:R-:W-:Y:S05]  /*0450*/  BRA.DIV ~URZ, `(.L_x_683) ;  /* 0x0001f2327f007947 */ /* 0x000fea000b800000 */
[----:B------:R1:W2:Y:S02]  /*0460*/  SHFL.UP PT, R3, R6, 0x1, RZ ;  /* 0x0420000006037989 */ /* 0x0002a400000e00ff */
.L_x_894:
        /* <DEDUP_REMOVED lines=16> */
.L_x_895:
[----:B--2---:R-:W-:-:S05]  /*0570*/  IMAD R69, R69, c[0x0][0x538], RZ ;  /* 0x00014e0045457a24 */ /* 0x004fca00078e02ff */
[----:B------:R-:W-:-:S04]  /*0580*/  IADD3 R10, R69, R10, RZ ;  /* 0x0000000a450a7210 */ /* 0x000fc80007ffe0ff */
[----:B------:R-:W-:-:S13]  /*0590*/  ISETP.GT.AND P0, PT, R10, UR4, PT ;  /* 0x000000040a007c0c */ /* 0x000fda000bf04270 */
[----:B-1----:R-:W-:Y:S05]  /*05a0*/  @!P0 BRA `(.L_x_685) ;  /* 0xfffffdc000008947 */ /* 0x002fea000383ffff */
.L_x_681:
[----:B------:R-:W-:-:S05]  /*05b0*/  IADD3 R208, -R69, R10, RZ ;  /* 0x0000000a45d07210 */ /* 0x000fca0007ffe1ff */
[----:B------:R-:W-:-:S05]  /*05c0*/  IMAD R3, R4, c[0x0][0x538], R208 ;  /* 0x00014e0004037a24 */ /* 0x000fca00078e02d0 */
[----:B------:R-:W-:Y:S01]  /*05d0*/  ISETP.GT.AND P0, PT, R3, UR4, PT ;  /* 0x0000000403007c0c */ /* 0x000fe2000bf04270 */
[----:B------:R-:W-:-:S12]  /*05e0*/  BRA.DIV ~URZ, `(.L_x_686) ;  /* 0x0001f2927f007947 */ /* 0x000fd8000b800000 */
[----:B------:R-:W-:-:S04]  /*05f0*/  VOTE.ANY R6, PT, !P0 ;  /* 0x0000000000067806 */ /* 0x000fc800040e0100 */
.L_x_896:
[----:B------:R-:W1:Y:S02]  /*0600*/  POPC R3, R6 ;  /* 0x0000000600037309 */ /* 0x000e640000000000 */
[----:B-1----:R-:W-:Y:S01]  /*0610*/  IADD3 R211, R3, R211, RZ ;  /* 0x000000d303d37210 */ /* 0x002fe20007ffe0ff */
[----:B------:R-:W-:Y:S05]  /*0620*/  BRA.DIV ~URZ, `(.L_x_687) ;  /* 0x0001f2927f007947 */ /* 0x000fea000b800000 */
[----:B------:R1:W2:Y:S01]  /*0630*/  SHFL.IDX PT, R7, R7, R3, 0x1f ;  /* 0x00001f0307077589 */ /* 0x0002a200000e0000 */
[----:B------:R-:W-:-:S03]  /*0640*/  MOV R8, RZ ;  /* 0x000000ff00087202 */ /* 0x000fc60000000f00 */
[----:B------:R1:W3:Y:S04]  /*0650*/  SHFL.IDX PT, R5, R5, R3, 0x1f ;  /* 0x00001f0305057589 */ /* 0x0002e800000e0000 */
.L_x_897:
[----:B------:R-:W-:Y:S01]  /*0660*/  ISETP.NE.AND P0, PT, R6, RZ, PT ;  /* 0x000000ff0600720c */ /* 0x000fe20003f05270 */
[----:B------:R-:W-:-:S12]  /*0670*/  BSSY B0, `(.L_x_688) ;  /* 0x0000005000007945 */ /* 0x000fd80003800000 */
[----:B------:R-:W-:Y:S05]  /*0680*/  @!P0 BRA `(.L_x_689) ;  /* 0x0000003000008947 */ /* 0x000fea0003800000 */
[----:B-1----:R-:W-:Y:S01]  /*0690*/  IADD3 R3, R3, -0x1, RZ ;  /* 0xffffffff03037810 */ /* 0x002fe20007ffe0ff */
[----:B------:R-:W-:Y:S05]  /*06a0*/  BRA.DIV ~URZ, `(.L_x_690) ;  /* 0x0001f2f27f007947 */ /* 0x000fea000b800000 */
[----:B------:R1:W4:Y:S02]  /*06b0*/  SHFL.IDX PT, R8, R4, R3, 0x1f ;  /* 0x00001f0304087589 */ /* 0x00032400000e0000 */
.L_x_689:
[----:B------:R-:W-:Y:S05]  /*06c0*/  BSYNC B0 ;  /* 0x0000000000007941 */ /* 0x000fea0003800000 */
.L_x_688:
[----:B---3--:R-:W-:Y:S01]  /*06d0*/  ISETP.NE.AND P0, PT, R5, 0x1, PT ;  /* 0x000000010500780c */ /* 0x008fe20003f05270 */
[----:B----4-:R-:W-:Y:S01]  /*06e0*/  IMAD R208, R8, c[0x0][0x538], R208 ;  /* 0x00014e0008d07a24 */ /* 0x010fe200078e02d0 */
[----:B------:R-:W-:Y:S04]  /*06f0*/  BSSY B0, `(.L_x_691) ;  /* 0x0000078000007945 */ /* 0x000fe80003800000 */
[----:B------:R-:W-:-:S07]  /*0700*/  IADD3 R8, -R208, UR4, RZ ;  /* 0x00000004d0087c10 */ /* 0x000fce000fffe1ff */
[----:B------:R-:W-:Y:S05]  /*0710*/  @!P0 BRA `(.L_x_692) ;  /* 0x0000037000008947 */ /* 0x000fea0003800000 */
[----:B--2---:R-:W-:Y:S02]  /*0720*/  IABS R9, R7 ;  /* 0x0000000700097213 */ /* 0x004fe40000000000 */
[----:B------:R-:W-:Y:S02]  /*0730*/  IABS R10, R5 ;  /* 0x00000005000a7213 */ /* 0x000fe40000000000 */
[----:B------:R-:W2:Y:S01]  /*0740*/  I2F.RP R12, R9 ;  /* 0x00000009000c7306 */ /* 0x000ea20000209400 */
[----:B-1----:R-:W-:Y:S02]  /*0750*/  IABS R4, R8 ;  /* 0x0000000800047213 */ /* 0x002fe40000000000 */
[----:B------:R-:W-:-:S05]  /*0760*/  IABS R3, R7 ;  /* 0x0000000700037213 */ /* 0x000fca0000000000 */
[----:B------:R-:W1:Y:S01]  /*0770*/  I2F.RP R11, R10 ;  /* 0x0000000a000b7306 */ /* 0x000e620000209400 */
[----:B------:R-:W-:-:S07]  /*0780*/  IMAD.MOV R3, RZ, RZ, -R3 ;  /* 0x000000ffff037224 */ /* 0x000fce00078e0a03 */
[----:B--2---:R-:W2:Y:S08]  /*0790*/  MUFU.RCP R12, R12 ;  /* 0x0000000c000c7308 */ /* 0x004eb00000001000 */
[----:B-1----:R-:W-:Y:S01]  /*07a0*/  MUFU.RCP R11, R11 ;  /* 0x0000000b000b7308 */ /* 0x002fe20000001000 */
[----:B--2---:R-:W-:-:S07]  /*07b0*/  IADD3 R12, R12, 0xffffffe, RZ ;  /* 0x0ffffffe0c0c7810 */ /* 0x004fce0007ffe0ff */
[----:B------:R-:W1:Y:S02]  /*07c0*/  F2I.FTZ.U32.TRUNC.NTZ R13, R12 ;  /* 0x0000000c000d7305 */ /* 0x000e64000021f000 */
[----:B-1----:R-:W-:Y:S02]  /*07d0*/  IMAD.MOV R6, RZ, RZ, -R13 ;  /* 0x000000ffff067224 */ /* 0x002fe400078e0a0d */
[----:B------:R-:W-:Y:S02]  /*07e0*/  IMAD.MOV.U32 R12, RZ, RZ, RZ ;  /* 0x000000ffff0c7224 */ /* 0x000fe400078e00ff */
[----:B------:R-:W-:-:S04]  /*07f0*/  IMAD R6, R6, R9, RZ ;  /* 0x0000000906067224 */ /* 0x000fc800078e02ff */
[----:B------:R-:W-:Y:S01]  /*0800*/  IMAD.HI.U32 R6, R13, R6, R12 ;  /* 0x000000060d067227 */ /* 0x000fe200078e000c */
[----:B------:R-:W-:-:S04]  /*0810*/  IADD3 R12, R11, 0xffffffe, RZ ;  /* 0x0ffffffe0b0c7810 */ /* 0x000fc80007ffe0ff */
[----:B------:R1:W2:Y:S01]  /*0820*/  F2I.FTZ.U32.TRUNC.NTZ R13, R12 ;  /* 0x0000000c000d7305 */ /* 0x0002a2000021f000 */
[----:B------:R-:W-:-:S04]  /*0830*/  IMAD.HI.U32 R6, R6, R4, RZ ;  /* 0x0000000406067227 */ /* 0x000fc800078e00ff */
[----:B------:R-:W-:-:S05]  /*0840*/  IMAD R3, R6, R3, R4 ;  /* 0x0000000306037224 */ /* 0x000fca00078e0204 */
[----:B------:R-:W-:Y:S01]  /*0850*/  ISETP.GT.U32.AND P0, PT, R9, R3, PT ;  /* 0x000000030900720c */ /* 0x000fe20003f04070 */
[----:B-1----:R-:W-:-:S12]  /*0860*/  IMAD.MOV.U32 R12, RZ, RZ, RZ ;  /* 0x000000ffff0c7224 */ /* 0x002fd800078e00ff */
[----:B------:R-:W-:Y:S01]  /*0870*/  @!P0 IMAD.IADD R3, R3, 0x1, -R9 ;  /* 0x0000000103038824 */ /* 0x000fe200078e0a09 */
[----:B------:R-:W-:Y:S02]  /*0880*/  @!P0 IADD3 R6, R6, 0x1, RZ ;  /* 0x0000000106068810 */ /* 0x000fe40007ffe0ff */
[----:B------:R-:W-:Y:S02]  /*0890*/  ISETP.NE.AND P0, PT, R7, RZ, PT ;  /* 0x000000ff0700720c */ /* 0x000fe40003f05270 */
[----:B------:R-:W-:Y:S01]  /*08a0*/  ISETP.GE.U32.AND P2, PT, R3, R9, PT ;  /* 0x000000090300720c */ /* 0x000fe20003f46070 */
[----:B--2---:R-:W-:Y:S01]  /*08b0*/  IMAD.MOV R9, RZ, RZ, -R13 ;  /* 0x000000ffff097224 */ /* 0x004fe200078e0a0d */
[----:B------:R-:W-:-:S03]  /*08c0*/  LOP3.LUT R3, R8, R7, RZ, 0x3c, !PT ;  /* 0x0000000708037212 */ /* 0x000fc600078e3cff */
[----:B------:R-:W-:Y:S01]  /*08d0*/  IMAD R9, R9, R10, RZ ;  /* 0x0000000a09097224 */ /* 0x000fe200078e02ff */
[----:B------:R-:W-:Y:S02]  /*08e0*/  ISETP.GE.AND P1, PT, R3, RZ, PT ;  /* 0x000000ff0300720c */ /* 0x000fe40003f26270 */
[----:B------:R-:W-:Y:S01]  /*08f0*/  IABS R3, R5 ;  /* 0x0000000500037213 */ /* 0x000fe20000000000 */
[----:B------:R-:W-:-:S04]  /*0900*/  IMAD.HI.U32 R9, R13, R9, R12 ;  /* 0x000000090d097227 */ /* 0x000fc800078e000c */
[----:B------:R-:W-:Y:S01]  /*0910*/  @P2 IADD3 R6, R6, 0x1, RZ ;  /* 0x0000000106062810 */ /* 0x000fe20007ffe0ff */
[----:B------:R-:W-:-:S05]  /*0920*/  IMAD.MOV R3, RZ, RZ, -R3 ;  /* 0x000000ffff037224 */ /* 0x000fca00078e0a03 */
[----:B------:R-:W-:Y:S01]  /*0930*/  @!P1 IMAD.MOV R6, RZ, RZ, -R6 ;  /* 0x000000ffff069224 */ /* 0x000fe200078e0a06 */
[----:B------:R-:W-:-:S04]  /*0940*/  @!P0 LOP3.LUT R6, RZ, R7, RZ, 0x33, !PT ;  /* 0x00000007ff068212 */ /* 0x000fc800078e33ff */
[----:B------:R-:W-:-:S05]  /*0950*/  IABS R4, R6 ;  /* 0x0000000600047213 */ /* 0x000fca0000000000 */
[----:B------:R-:W-:-:S04]  /*0960*/  IMAD.HI.U32 R9, R9, R4, RZ ;  /* 0x0000000409097227 */ /* 0x000fc800078e00ff */
[----:B------:R-:W-:Y:S02]  /*0970*/  IMAD R3, R9, R3, R4 ;  /* 0x0000000309037224 */ /* 0x000fe400078e0204 */
[----:B------:R-:W-:-:S03]  /*0980*/  IMAD.MOV R4, RZ, RZ, -R6 ;  /* 0x000000ffff047224 */ /* 0x000fc600078e0a06 */
[----:B------:R-:W-:Y:S01]  /*0990*/  ISETP.GT.U32.AND P0, PT, R10, R3, PT ;  /* 0x000000030a00720c */ /* 0x000fe20003f04070 */
[----:B------:R-:W-:-:S12]  /*09a0*/  IMAD R4, R7, R4, R8 ;  /* 0x0000000407047224 */ /* 0x000fd800078e0208 */
        /* <DEDUP_REMOVED lines=11> */
[----:B------:R-:W-:-:S04]  /*0a60*/  IMAD R5, R5, 0x1000000, R9 ;  /* 0x0100000005057824 */ /* 0x000fc800078e0209 */
[----:B------:R-:W-:Y:S01]  /*0a70*/  IMAD R210, R3, 0x10000, R5 ;  /* 0x0001000003d27824 */ /* 0x000fe200078e0205 */
[----:B------:R-:W-:Y:S05]  /*0a80*/  BRA `(.L_x_693) ;  /* 0x000003e000007947 */ /* 0x000fea0003800000 */
.L_x_692:
[----:B-1----:R-:W-:-:S04]  /*0a90*/  IMAD.MOV.U32 R3, RZ, RZ, 0x4 ;  /* 0x00000004ff037424 */ /* 0x002fc800078e00ff */
[----:B------:R-:W-:-:S05]  /*0aa0*/  IMAD.WIDE R4, R211, R3, c[0x0][0x590] ;  /* 0x00016400d3047625 */ /* 0x000fca00078e0203 */
[----:B------:R1:W3:Y:S02]  /*0ab0*/  LDG.E R6, [R4.64] ;  /* 0x0000000804067981 */ /* 0x0002e4000c1e1900 */
[----:B-1----:R-:W-:Y:S01]  /*0ac0*/  IABS R4, R8 ;  /* 0x0000000800047213 */ /* 0x002fe20000000000 */
[----:B--23--:R-:W-:-:S05]  /*0ad0*/  IMAD R5, R6, R7, RZ ;  /* 0x0000000706057224 */ /* 0x00cfca00078e02ff */
[-C--:B------:R-:W-:Y:S02]  /*0ae0*/  IABS R10, R5.reuse ;  /* 0x00000005000a7213 */ /* 0x080fe40000000000 */
[----:B------:R-:W-:Y:S02]  /*0af0*/  IABS R3, R5 ;  /* 0x0000000500037213 */ /* 0x000fe40000000000 */
[----:B------:R-:W1:Y:S03]  /*0b00*/  I2F.RP R12, R10 ;  /* 0x0000000a000c7306 */ /* 0x000e660000209400 */
[----:B------:R-:W-:-:S05]  /*0b10*/  IMAD.MOV R3, RZ, RZ, -R3 ;  /* 0x000000ffff037224 */ /* 0x000fca00078e0a03 */
        /* <DEDUP_REMOVED lines=16> */
[----:B------:R-:W-:-:S05]  /*0c20*/  @P2 IADD3 R9, R9, 0x1, RZ ;  /* 0x0000000109092810 */ /* 0x000fca0007ffe0ff */
[----:B------:R-:W-:-:S04]  /*0c30*/  IMAD.MOV.U32 R10, RZ, RZ, R9 ;  /* 0x000000ffff0a7224 */ /* 0x000fc800078e0009 */
[----:B------:R-:W-:Y:S01]  /*0c40*/  @!P1 IMAD.MOV R10, RZ, RZ, -R10 ;  /* 0x000000ffff0a9224 */ /* 0x000fe200078e0a0a */
[----:B------:R-:W-:-:S05]  /*0c50*/  @!P0 LOP3.LUT R10, RZ, R5, RZ, 0x33, !PT ;  /* 0x00000005ff0a8212 */ /* 0x000fca00078e33ff */
[----:B------:R-:W-:Y:S01]  /*0c60*/  IMAD R3, R6, R10, RZ ;  /* 0x0000000a06037224 */ /* 0x000fe200078e02ff */
[----:B------:R-:W-:-:S04]  /*0c70*/  IADD3 R10, -R10, RZ, RZ ;  /* 0x000000ff0a0a7210 */ /* 0x000fc80007ffe1ff */
[----:B------:R-:W-:Y:S01]  /*0c80*/  IADD3 R4, -R3, c[0x0][0x538], RZ ;  /* 0x00014e0003047a10 */ /* 0x000fe20007ffe1ff */
[----:B------:R-:W-:Y:S02]  /*0c90*/  IMAD R5, R5, R10, R8 ;  /* 0x0000000a05057224 */ /* 0x000fe400078e0208 */
[----:B------:R-:W-:Y:S01]  /*0ca0*/  IMAD.MOV.U32 R10, RZ, RZ, RZ ;  /* 0x000000ffff0a7224 */ /* 0x000fe200078e00ff */
[----:B------:R-:W-:Y:S02]  /*0cb0*/  IMNMX R6, R6, R4, PT ;  /* 0x0000000406067217 */ /* 0x000fe40003800200 */
[----:B------:R-:W-:Y:S02]  /*0cc0*/  IABS R8, R5 ;  /* 0x0000000500087213 */ /* 0x000fe40000000000 */
[----:B------:R-:W-:Y:S01]  /*0cd0*/  IABS R9, R6 ;  /* 0x0000000600097213 */ /* 0x000fe20000000000 */
[----:B------:R-:W-:Y:S01]  /*0ce0*/  IMAD.MOV R210, RZ, RZ, -R6 ;  /* 0x000000ffffd27224 */ /* 0x000fe200078e0a06 */
[----:B------:R-:W-:-:S02]  /*0cf0*/  IADD3 R3, R3, 0x1000000, R5 ;  /* 0x0100000003037810 */ /* 0x000fc40007ffe005 */
[----:B------:R-:W1:Y:S08]  /*0d00*/  I2F.RP R11, R9 ;  /* 0x00000009000b7306 */ /* 0x000e700000209400 */
[----:B-1----:R-:W1:Y:S02]  /*0d10*/  MUFU.RCP R11, R11 ;  /* 0x0000000b000b7308 */ /* 0x002e640000001000 */
[----:B-1----:R-:W-:-:S06]  /*0d20*/  IADD3 R11, R11, 0xffffffe, RZ ;  /* 0x0ffffffe0b0b7810 */ /* 0x002fcc0007ffe0ff */
[----:B------:R-:W1:Y:S02]  /*0d30*/  F2I.FTZ.U32.TRUNC.NTZ R11, R11 ;  /* 0x0000000b000b7305 */ /* 0x000e64000021f000 */
[----:B-1----:R-:W-:-:S04]  /*0d40*/  IMAD.MOV R4, RZ, RZ, -R11 ;  /* 0x000000ffff047224 */ /* 0x002fc800078e0a0b */
[----:B------:R-:W-:Y:S01]  /*0d50*/  IMAD R12, R4, R9, RZ ;  /* 0x00000009040c7224 */ /* 0x000fe200078e02ff */
[----:B------:R-:W-:-:S03]  /*0d60*/  IABS R4, R6 ;  /* 0x0000000600047213 */ /* 0x000fc60000000000 */
        /* <DEDUP_REMOVED lines=14> */
[----:B------:R-:W-:Y:S02]  /*0e50*/  IMAD R210, R12, R210, R3 ;  /* 0x000000d20cd27224 */ /* 0x000fe400078e0203 */
[----:B------:R-:W-:Y:S02]  /*0e60*/  IMAD.MOV.U32 R4, RZ, RZ, R12 ;  /* 0x000000ffff047224 */ /* 0x000fe400078e000c */
.L_x_693:
[----:B------:R-:W-:Y:S05]  /*0e70*/  BSYNC B0 ;  /* 0x0000000000007941 */ /* 0x000fea0003800000 */
.L_x_691:
[----:B------:R-:W-:-:S04]  /*0e80*/  LOP3.LUT R4, RZ, R4, RZ, 0x33, !PT ;  /* 0x00000004ff047212 */ /* 0x000fc800078e33ff */
[----:B------:R-:W-:Y:S01]  /*0e90*/  IADD3 R209, R4, R7, RZ ;  /* 0x0000000704d17210 */ /* 0x000fe20007ffe0ff */
[----:B------:R-:W-:Y:S05]  /*0ea0*/  BRA `(.L_x_694) ;  /* 0x0000004000007947 */ /* 0x000fea0003800000 */
.L_x_682:
[----:B------:R-:W-:Y:S01]  /*0eb0*/  IMAD.MOV.U32 R209, RZ, RZ, RZ ;  /* 0x000000ffffd17224 */ /* 0x000fe200078e00ff */
[----:B------:R-:W-:Y:S01]  /*0ec0*/  MOV R210, RZ ;  /* 0x000000ff00d27202 */ /* 0x000fe20000000f00 */
[----:B------:R-:W-:Y:S01]  /*0ed0*/  IMAD.U32 R208, RZ, RZ, UR4 ;  /* 0x00000004ffd07e24 */ /* 0x000fe2000f8e00ff */
[----:B------:R-:W-:Y:S02]  /*0ee0*/  MOV R211, c[0x0][0x53c] ;  /* 0x00014f0000d37a02 */ /* 0x000fe40000000f00 */
.L_x_694:
[----:B------:R-:W-:Y:S01]  /*0ef0*/  ISETP.NE.AND P0, PT, R2, RZ, PT ;  /* 0x000000ff0200720c */ /* 0x000fe20003f05270 */
[----:B------:R-:W-:-:S12]  /*0f00*/  WARPSYNC 0xffffffff ;  /* 0xffffffff00007948 */ /* 0x000fd80003800000 */
[----:B------:R1:W-:Y:S04]  /*0f10*/  @!P0 STS.128 [0xe100], R208 ;  /* 0x00e100d0ff008388 */ /* 0x0003e80000000c00 */
[----:B------:R-:W-:Y:S06]  /*0f20*/  BAR.ARV 0x5, 0x100 ;  /* 0x0144000000007b1d */ /* 0x000fec0000002000 */
.L_x_680:
[----:B-1----:R-:W-:-:S13]  /*0f30*/  ISETP.GE.AND P0, PT, R211, c[0x0][0x53c], PT ;  /* 0x00014f00d3007a0c */ /* 0x002fda0003f06270 */
[----:B------:R-:W-:Y:S05]  /*0f40*/  @P0 EXIT ;  /* 0x000000000000094d */ /* 0x000fea0003800000 */
[----:B------:R-:W-:-:S04]  /*0f50*/  SHF.R.S32.HI R9, RZ, 0x1f, R0 ;  /* 0x0000001fff097819 */ /* 0x000fc80000011400 */
[CC--:B------:R-:W-:Y:S02]  /*0f60*/  LEA.HI R5, R9.reuse, R0.reuse, RZ, 0x4 ;  /* 0x0000000009057211 */ /* 0x0c0fe400078f20ff */
[CC--:B------:R-:W-:Y:S02]  /*0f70*/  LEA.HI R3, R9.reuse, R0.reuse, RZ, 0x2 ;  /* 0x0000000009037211 */ /* 0x0c0fe400078f10ff */
[CC--:B------:R-:W-:Y:S02]  /*0f80*/  LEA.HI R10, R9.reuse, R0.reuse, RZ, 0x3 ;  /* 0x00000000090a7211 */ /* 0x0c0fe400078f18ff */
[CC--:B------:R-:W-:Y:S02]  /*0f90*/  LEA.HI R6, R9.reuse, R0.reuse, RZ, 0x6 ;  /* 0x0000000009067211 */ /* 0x0c0fe400078f30ff */
[----:B------:R-:W-:Y:S02]  /*0fa0*/  LEA.HI R9, R9, R0, RZ, 0x5 ;  /* 0x0000000009097211 */ /* 0x000fe400078f28ff */
[--C-:B------:R-:W-:Y:S01]  /*0fb0*/  SHF.R.S32.HI R2, RZ, 0x2, R3.reuse ;  /* 0x00000002ff027819 */ /* 0x100fe20000011403 */
[----:B------:R-:W-:Y:S01]  /*0fc0*/  IMAD.SHL.U32 R6, R6, 0x8, RZ ;  /* 0x0000000806067824 */ /* 0x000fe200078e00ff */
[----:B------:R-:W-:-:S02]  /*0fd0*/  SHF.R.S32.HI R7, RZ, 0x1f, R3 ;  /* 0x0000001fff077819 */ /* 0x000fc40000011403 */
[----:B------:R-:W-:Y:S02]  /*0fe0*/  LOP3.LUT R8, R9, 0xffffffe0, RZ, 0xc0, !PT ;  /* 0xffffffe009087812 */ /* 0x000fe400078ec0ff */
[----:B------:R-:W-:Y:S02]  /*0ff0*/  SHF.R.S32.HI R12, RZ, 0x3, R10 ;  /* 0x00000003ff0c7819 */ /* 0x000fe4000001140a */
[----:B------:R-:W-:Y:S01]  /*1000*/  LOP3.LUT R4, R10, 0xfffffff8, RZ, 0xc0, !PT ;  /* 0xfffffff80a047812 */ /* 0x000fe200078ec0ff */
[----:B------:R-:W-:Y:S01]  /*1010*/  IMAD.IADD R8, R0, 0x1, -R8 ;  /* 0x0000000100087824 */ /* 0x000fe200078e0a08 */
[----:B------:R-:W-:Y:S01]  /*1020*/  LOP3.LUT R11, R5, 0xfffffff0, RZ, 0xc0, !PT ;  /* 0xfffffff0050b7812 */ /* 0x000fe200078ec0ff */
[----:B------:R-:W-:Y:S01]  /*1030*/  IMAD.SHL.U32 R12, R12, 0x40, RZ ;  /* 0x000000400c0c7824 */ /* 0x000fe200078e00ff */
[----:B------:R-:W-:Y:S01]  /*1040*/  LEA.HI R7, R7, R2, RZ, 0x3 ;  /* 0x0000000207077211 */ /* 0x000fe200078f18ff */
[C---:B------:R-:W-:Y:S01]  /*1050*/  IMAD.IADD R4, R0.reuse, 0x1, -R4 ;  /* 0x0000000100047824 */ /* 0x040fe200078e0a04 */
[----:B------:R-:W-:Y:S01]  /*1060*/  SHF.R.S32.HI R217, RZ, 0x1f, R8 ;  /* 0x0000001fffd97819 */ /* 0x000fe20000011408 */
[----:B------:R-:W-:Y:S01]  /*1070*/  IMAD.IADD R11, R0, 0x1, -R11 ;  /* 0x00000001000b7824 */ /* 0x000fe200078e0a0b */
[----:B------:R-:W-:Y:S01]  /*1080*/  LOP3.LUT R7, R7, 0xfffffff8, RZ, 0xc0, !PT ;  /* 0xfffffff807077812 */ /* 0x000fe200078ec0ff */
[----:B------:R-:W-:Y:S01]  /*1090*/  IMAD.SHL.U32 R116, R4, 0x8, RZ ;  /* 0x0000000804747824 */ /* 0x000fe200078e00ff */
[----:B------:R-:W-:Y:S01]  /*10a0*/  LOP3.LUT R12, R12, 0x1c0, RZ, 0xc0, !PT ;  /* 0x000001c00c0c7812 */ /* 0x000fe200078ec0ff */
[----:B------:R-:W-:Y:S01]  /*10b0*/  IMAD.SHL.U32 R4, R4, 0x40, RZ ;  /* 0x0000004004047824 */ /* 0x000fe200078e00ff */
[----:B------:R-:W-:Y:S01]  /*10c0*/  LEA.HI R217, R217, R8, RZ, 0x2 ;  /* 0x00000008d9d97211 */ /* 0x000fe200078f10ff */
[----:B------:R-:W-:Y:S01]  /*10d0*/  IMAD.IADD R7, R2, 0x1, -R7 ;  /* 0x0000000102077824 */ /* 0x000fe200078e0a07 */
[----:B------:R-:W-:-:S02]  /*10e0*/  SHF.R.S32.HI R2, RZ, 0x1f, R11 ;  /* 0x0000001fff027819 */ /* 0x000fc4000001140b */
[----:B------:R-:W-:Y:S02]  /*10f0*/  LOP3.LUT R3, R3, 0xfffffffc, RZ, 0xc0, !PT ;  /* 0xfffffffc03037812 */ /* 0x000fe400078ec0ff */
[----:B------:R-:W-:Y:S02]  /*1100*/  SHF.R.S32.HI R193, RZ, 0x5, R9 ;  /* 0x00000005ffc17819 */ /* 0x000fe40000011409 */
[----:B------:R-:W-:Y:S01]  /*1110*/  SHF.R.U32.HI R219, RZ, 0x3, R12 ;  /* 0x00000003ffdb7819 */ /* 0x000fe2000001160c */
[----:B------:R-:W-:Y:S01]  /*1120*/  IMAD.IADD R3, R0, 0x1, -R3 ;  /* 0x0000000100037824 */ /* 0x000fe200078e0a03 */
[----:B------:R-:W-:Y:S02]  /*1130*/  LOP3.LUT R12, R12, 0x38, R116, 0xf8, !PT ;  /* 0x000000380c0c7812 */ /* 0x000fe400078ef874 */
[----:B------:R-:W-:Y:S02]  /*1140*/  SHF.R.S32.HI R9, RZ, 0x1f, R9 ;  /* 0x0000001fff097819 */ /* 0x000fe40000011409 */
[----:B------:R-:W-:-:S02]  /*1150*/  SHF.R.S32.HI R13, RZ, 0x4, R5 ;  /* 0x00000004ff0d7819 */ /* 0x000fc40000011405 */
[----:B------:R-:W-:Y:S02]  /*1160*/  LEA.HI R2, R2, R11, RZ, 0x3 ;  /* 0x0000000b02027211 */ /* 0x000fe400078f18ff */
[----:B------:R-:W-:Y:S02]  /*1170*/  SHF.R.S32.HI R218, RZ, 0x2, R217 ;  /* 0x00000002ffda7819 */ /* 0x000fe400000114d9 */
[----:B------:R-:W-:Y:S02]  /*1180*/  LOP3.LUT R217, R217, 0x7ffffffc, RZ, 0xc0, !PT ;  /* 0x7ffffffcd9d97812 */ /* 0x000fe400078ec0ff */
[----:B------:R-:W-:Y:S02]  /*1190*/  LOP3.LUT R219, R12, R219, RZ, 0x3c, !PT ;  /* 0x000000db0cdb7212 */ /* 0x000fe400078e3cff */
[----:B------:R-:W-:Y:S01]  /*11a0*/  LEA.HI R9, R9, R193, RZ, 0x3 ;  /* 0x000000c109097211 */ /* 0x000fe200078f18ff */
[----:B------:R-:W-:Y:S01]  /*11b0*/  IMAD.IADD R217, R8, 0x1, -R217 ;  /* 0x0000000108d97824 */ /* 0x000fe200078e0ad9 */
[----:B------:R-:W-:-:S02]  /*11c0*/  LOP3.LUT R6, R6, 0xfffffe00, RZ, 0xc0, !PT ;  /* 0xfffffe0006067812 */ /* 0x000fc400078ec0ff */
[----:B------:R-:W-:Y:S01]  /*11d0*/  LEA.HI R5, R5, R13, RZ, 0x1 ;  /* 0x0000000d05057211 */ /* 0x000fe200078f08ff */
[----:B------:R-:W-:Y:S01]  /*11e0*/  IMAD.SHL.U32 R217, R217, 0x2, RZ ;  /* 0x00000002d9d97824 */ /* 0x000fe200078e00ff */
[----:B------:R-:W-:Y:S02]  /*11f0*/  LOP3.LUT R0, R2, 0xfffffff8, RZ, 0xc0, !PT ;  /* 0xfffffff802007812 */ /* 0x000fe400078ec0ff */
[----:B------:R-:W-:Y:S02]  /*1200*/  LOP3.LUT R9, R9, 0xffffff8, RZ, 0xc0, !PT ;  /* 0x0ffffff809097812 */ /* 0x000fe400078ec0ff */
[----:B------:R-:W-:Y:S01]  /*1210*/  LOP3.LUT R219, R219, R6, RZ, 0xfc, !PT ;  /* 0x00000006dbdb7212 */ /* 0x000fe200078efcff */
[----:B------:R-:W-:Y:S01]  /*1220*/  IMAD.IADD R0, R11, 0x1, -R0 ;  /* 0x000000010b007824 */ /* 0x000fe200078e0a00 */
[----:B------:R-:W-:Y:S01]  /*1230*/  LOP3.LUT R8, R7, 0x1, RZ, 0xc0, !PT ;  /* 0x0000000107087812 */ /* 0x000fe200078ec0ff */
[----:B------:R-:W-:Y:S01]  /*1240*/  IMAD.IADD R9, R193, 0x1, -R9 ;  /* 0x00000001c1097824 */ /* 0x000fe200078e0a09 */
[C---:B------:R-:W-:Y:S01]  /*1250*/  R2P PR, R7.reuse, 0x6 ;  /* 0x0000000607007804 */ /* 0x040fe20000000000 */
[----:B------:R-:W-:Y:S01]  /*1260*/  IMAD.SHL.U32 R7, R7, 0x40, RZ ;  /* 0x0000004007077824 */ /* 0x000fe200078e00ff */
[----:B------:R-:W-:Y:S01]  /*1270*/  LOP3.LUT R5, R5, 0xfffffffe, RZ, 0xc0, !PT ;  /* 0xfffffffe05057812 */ /* 0x000fe200078ec0ff */
[----:B------:R-:W-:Y:S01]  /*1280*/  IMAD.SHL.U32 R193, R193, 0x400, RZ ;  /* 0x00000400c1c17824 */ /* 0x000fe200078e00ff */
[----:B------:R-:W-:Y:S01]  /*1290*/  LEA.HI R6, R3, R3, RZ, 0x1 ;  /* 0x0000000303067211 */ /* 0x000fe200078f08ff */
[----:B------:R-:W-:Y:S01]  /*12a0*/  IMAD R218, R9, 0x10, R218 ;  /* 0x0000001009da7824 */ /* 0x000fe200078e02da */
[----:B------:R-:W-:Y:S01]  /*12b0*/  ISETP.NE.U32.AND P0, PT, R8, 0x1, PT ;  /* 0x000000010800780c */ /* 0x000fe20003f05070 */
[----:B------:R-:W-:Y:S01]  /*12c0*/  IMAD.IADD R5, R13, 0x1, -R5 ;  /* 0x000000010d057824 */ /* 0x000fe200078e0a05 */
[----:B------:R-:W-:Y:S01]  /*12d0*/  LOP3.LUT R6, R6, 0x1ffffffe, RZ, 0xc0, !PT ;  /* 0x1ffffffe06067812 */ /* 0x000fe200078ec0ff */
[----:B------:R-:W-:Y:S01]  /*12e0*/  IMAD.SHL.U32 R8, R0, 0x40, RZ ;  /* 0x0000004000087824 */ /* 0x000fe200078e00ff */
[----:B------:R-:W-:Y:S01]  /*12f0*/  LOP3.LUT R7, R7, 0x1c0, RZ, 0xc0, !PT ;  /* 0x000001c007077812 */ /* 0x000fe200078ec0ff */
[----:B------:R-:W-:Y:S01]  /*1300*/  IMAD.SHL.U32 R9, R5, 0x8, RZ ;  /* 0x0000000805097824 */ /* 0x000fe200078e00ff */
[----:B------:R-:W-:Y:S01]  /*1310*/  LOP3.LUT R4, R4, 0x1c0, RZ, 0xc0, !PT ;  /* 0x000001c004047812 */ /* 0x000fe200078ec0ff */
[----:B------:R-:W-:Y:S01]  /*1320*/  IMAD.IADD R6, R3, 0x1, -R6 ;  /* 0x0000000103067824 */ /* 0x000fe200078e0a06 */
[----:B------:R-:W-:Y:S01]  /*1330*/  LEA.HI R7, R7, R7, RZ, 0x1d ;  /* 0x0000000707077211 */ /* 0x000fe200078fe8ff */
[----:B------:R-:W-:Y:S01]  /*1340*/  IMAD R3, R3, 0x2, R193 ;  /* 0x0000000203037824 */ /* 0x000fe200078e02c1 */
[----:B------:R-:W-:Y:S01]  /*1350*/  LOP3.LUT R8, R8, 0x1c0, RZ, 0xc0, !PT ;  /* 0x000001c008087812 */ /* 0x000fe200078ec0ff */
[----:B------:R-:W-:Y:S01]  /*1360*/  IMAD R218, R6, 0x8, R218 ;  /* 0x0000000806da7824 */ /* 0x000fe200078e02da */
[----:B------:R-:W-:Y:S01]  /*1370*/  LOP3.LUT R10, R4, 0x8, R10, 0xf8, !PT ;  /* 0x00000008040a7812 */ /* 0x000fe200078ef80a */
[----:B------:R-:W-:Y:S01]  /*1380*/  IMAD.IADD R3, R3, 0x1, R7 ;  /* 0x0000000103037824 */ /* 0x000fe200078e0207 */
[----:B------:R-:W-:Y:S01]  /*1390*/  SHF.R.U32.HI R4, RZ, 0x3, R4 ;  /* 0x00000003ff047819 */ /* 0x000fe20000011604 */
[----:B------:R-:W-:Y:S01]  /*13a0*/  IMAD.SHL.U32 R6, R2, 0x40, RZ ;  /* 0x0000004002067824 */ /* 0x000fe200078e00ff */
[----:B------:R-:W-:Y:S01]  /*13b0*/  LOP3.LUT R9, R8, 0x8, R9, 0xf8, !PT ;  /* 0x0000000808097812 */ /* 0x000fe200078ef809 */
[----:B------:R-:W-:Y:S01]  /*13c0*/  IMAD.SHL.U32 R221, R3, 0x2, RZ ;  /* 0x0000000203dd7824 */ /* 0x000fe200078e00ff */
[----:B------:R-:W-:Y:S01]  /*13d0*/  SHF.R.U32.HI R8, RZ, 0x3, R8 ;  /* 0x00000003ff087819 */ /* 0x000fe20000011608 */
[----:B------:R-:W-:Y:S01]  /*13e0*/  IMAD.MOV.U32 R2, RZ, RZ, 0x20 ;  /* 0x00000020ff027424 */ /* 0x000fe200078e00ff */
[----:B------:R-:W-:Y:S01]  /*13f0*/  LOP3.LUT R4, R10, R4, RZ, 0x3c, !PT ;  /* 0x000000040a047212 */ /* 0x000fe200078e3cff */
[----:B------:R-:W-:Y:S01]  /*1400*/  IMAD.SHL.U32 R219, R219, 0x2, RZ ;  /* 0x00000002dbdb7824 */ /* 0x000fe200078e00ff */
[----:B------:R-:W-:-:S02]  /*1410*/  LOP3.LUT R3, R9, R8, RZ, 0x3c, !PT ;  /* 0x0000000809037212 */ /* 0x000fc400078e3cff */
[C---:B------:R-:W-:Y:S02]  /*1420*/  LOP3.LUT P4, RZ, R0.reuse, 0x2, RZ, 0xc0, !PT ;  /* 0x0000000200ff7812 */ /* 0x040fe4000788c0ff */
[----:B------:R-:W-:Y:S01]  /*1430*/  LOP3.LUT P3, RZ, R0, 0x4, RZ, 0xc0, !PT ;  /* 0x0000000400ff7812 */ /* 0x000fe2000786c0ff */
[----:B------:R-:W-:Y:S01]  /*1440*/  IMAD R0, R5, 0x200, R4 ;  /* 0x0000020005007824 */ /* 0x000fe200078e0204 */
[----:B------:R-:W-:Y:S01]  /*1450*/  IADD3 R5, R221, 0x80, RZ ;  /* 0x00000080dd057810 */ /* 0x000fe20007ffe0ff */
[----:B------:R-:W-:Y:S01]  /*1460*/  IMAD.MOV.U32 R4, RZ, RZ, 0x40 ;  /* 0x00000040ff047424 */ /* 0x000fe200078e00ff */
[----:B------:R-:W-:Y:S02]  /*1470*/  LOP3.LUT R3, R3, 0xfffffe00, R6, 0xf8, !PT ;  /* 0xfffffe0003037812 */ /* 0x000fe400078ef806 */
[----:B------:R-:W-:Y:S02]  /*1480*/  IADD3 R216, R221, 0x70, RZ ;  /* 0x00000070ddd87810 */ /* 0x000fe40007ffe0ff */
[----:B------:R-:W-:Y:S01]  /*1490*/  SEL R224, R2, 0xffffffe0, !P1 ;  /* 0xffffffe002e07807 */ /* 0x000fe20004800000 */
[----:B------:R-:W-:Y:S01]  /*14a0*/  IMAD.IADD R193, R3, 0x1, R193 ;  /* 0x0000000103c17824 */ /* 0x000fe200078e02c1 */
[----:B------:R-:W-:-:S02]  /*14b0*/  @P0 IADD3 R216, R5, 0x10, RZ ;  /* 0x0000001005d80810 */ /* 0x000fc40007ffe0ff */
[----:B------:R-:W-:Y:S01]  /*14c0*/  SEL R2, R2, 0xffffffe0, !P4 ;  /* 0xffffffe002027807 */ /* 0x000fe20006000000 */
[----:B------:R-:W-:Y:S01]  /*14d0*/  IMAD.IADD R222, R221, 0x1, R224 ;  /* 0x00000001ddde7824 */ /* 0x000fe200078e02e0 */
[----:B------:R-:W-:Y:S01]  /*14e0*/  LEA R191, R3, 0x100, 0x1 ;  /* 0x0000010003bf7811 */ /* 0x000fe200078e08ff */
[----:B------:R-:W-:Y:S01]  /*14f0*/  IMAD.IADD R224, R224, 0x1, R216 ;  /* 0x00000001e0e07824 */ /* 0x000fe200078e02d8 */
[----:B------:R-:W-:Y:S02]  /*1500*/  SEL R226, R4, 0xffffffc0, !P2 ;  /* 0xffffffc004e27807 */ /* 0x000fe40005000000 */
[----:B------:R-:W-:Y:S01]  /*1510*/  LEA R192, R0, 0x8100, 0x1 ;  /* 0x0000810000c07811 */ /* 0x000fe200078e08ff */
[----:B------:R-:W-:Y:S01]  /*1520*/  IMAD.IADD R190, R2, 0x1, R191 ;  /* 0x0000000102be7824 */ /* 0x000fe200078e02bf */
[----:B------:R-:W-:Y:S01]  /*1530*/  SEL R0, R4, 0xffffffc0, !P3 ;  /* 0xffffffc004007807 */ /* 0x000fe20005800000 */
[----:B------:R-:W-:Y:S01]  /*1540*/  IMAD.IADD R221, R221, 0x1, R226 ;  /* 0x00000001dddd7824 */ /* 0x000fe200078e02e2 */
[----:B------:R-:W-:Y:S01]  /*1550*/  LEA R193, R193, 0x100, 0x1 ;  /* 0x00000100c1c17811 */ /* 0x000fe200078e08ff */
[----:B------:R-:W-:-:S02]  /*1560*/  IMAD.IADD R225, R226, 0x1, R222 ;  /* 0x00000001e2e17824 */ /* 0x000fc400078e02de */
[----:B------:R-:W-:Y:S02]  /*1570*/  IMAD.IADD R223, R226, 0x1, R216 ;  /* 0x00000001e2df7824 */ /* 0x000fe400078e02d8 */
[----:B------:R-:W-:Y:S02]  /*1580*/  IMAD.IADD R226, R224, 0x1, R226 ;  /* 0x00000001e0e27824 */ /* 0x000fe400078e02e2 */
[C---:B------:R-:W-:Y:S02]  /*1590*/  IMAD.IADD R189, R0.reuse, 0x1, R191 ;  /* 0x0000000100bd7824 */ /* 0x040fe400078e02bf */
[----:B------:R-:W-:Y:S02]  /*15a0*/  IMAD.IADD R188, R0, 0x1, R190 ;  /* 0x0000000100bc7824 */ /* 0x000fe400078e02be */
.L_x_893:
[----:B------:R-:W-:Y:S01]  /*15b0*/  ISETP.NE.U32.AND P0, PT, RZ, c[0x0][0x370], PT ;  /* 0x0000dc00ff007a0c */ /* 0x000fe20003f05070 */
[----:B------:R-:W-:Y:S01]  /*15c0*/  IMAD.MOV.U32 R3, RZ, RZ, 0x4 ;  /* 0x00000004ff037424 */ /* 0x000fe200078e00ff */
[----:B------:R-:W-:Y:S01]  /*15d0*/  ISETP.NE.U32.AND P1, PT, RZ, c[0x0][0x360], PT ;  /* 0x0000d800ff007a0c */ /* 0x000fe20003f25070 */
[----:B------:R-:W-:Y:S01]  /*15e0*/  CS2R R84, SRZ ;  /* 0x0000000000547805 */ /* 0x000fe2000001ff00 */
[----:B------:R-:W-:Y:S01]  /*15f0*/  ISETP.NE.AND.EX P2, PT, RZ, c[0x0][0x374], PT, P0 ;  /* 0x0000dd00ff007a0c */ /* 0x000fe20003f45300 */
[----:B------:R-:W-:Y:S01]  /*1600*/  IMAD.MOV.U32 R82, RZ, RZ, RZ ;  /* 0x000000ffff527224 */ /* 0x000fe200078e00ff */
[----:B------:R-:W-:Y:S01]  /*1610*/  ISETP.NE.AND.EX P0, PT, RZ, c[0x0][0x364], PT, P1 ;  /* 0x0000d900ff007a0c */ /* 0x000fe20003f05310 */
[----:B------:R-:W-:Y:S01]  /*1620*/  IMAD.MOV.U32 R96, RZ, RZ, RZ ;  /* 0x000000ffff607224 */ /* 0x000fe200078e00ff */
[----:B------:R-:W-:Y:S01]  /*1630*/  ISETP.NE.U32.AND P1, PT, RZ, c[0x0][0x348], PT ;  /* 0x0000d200ff007a0c */ /* 0x000fe20003f25070 */
[----:B------:R-:W-:Y:S01]  /*1640*/  IMAD.WIDE R6, R211, R3, c[0x0][0x348] ;  /* 0x0000d200d3067625 */ /* 0x000fe200078e0203 */
[----:B------:R-:W-:-:S02]  /*1650*/  ISETP.NE.U32.AND P4, PT, RZ, c[0x0][0x350], PT ;  /* 0x0000d400ff007a0c */ /* 0x000fc40003f85070 */
[----:B------:R-:W-:Y:S01]  /*1660*/  ISETP.NE.U32.AND P3, PT, RZ, c[0x0][0x358], PT ;  /* 0x0000d600ff007a0c */ /* 0x000fe20003f65070 */
[CC--:B------:R-:W-:Y:S01]  /*1670*/  IMAD.WIDE R8, R211.reuse, R3.reuse, c[0x0][0x350] ;  /* 0x0000d400d3087625 */ /* 0x0c0fe200078e0203 */
[----:B------:R-:W-:Y:S02]  /*1680*/  ISETP.NE.AND.EX P1, PT, RZ, c[0x0][0x34c], PT, P1 ;  /* 0x0000d300ff007a0c */ /* 0x000fe40003f25310 */
[----:B------:R-:W-:Y:S01]  /*1690*/  ISETP.NE.AND.EX P4, PT, RZ, c[0x0][0x354], PT, P4 ;  /* 0x0000d500ff007a0c */ /* 0x000fe20003f85340 */
[----:B------:R-:W-:Y:S01]  /*16a0*/  @P2 IMAD.WIDE R12, R211, R3, c[0x0][0x370] ;  /* 0x0000dc00d30c2625 */ /* 0x000fe200078e0203 */
[----:B------:R-:W-:-:S03]  /*16b0*/  ISETP.NE.AND.EX P3, PT, RZ, c[0x0][0x35c], PT, P3 ;  /* 0x0000d700ff007a0c */ /* 0x000fc60003f65330 */
[CC--:B------:R-:W-:Y:S01]  /*16c0*/  @P0 IMAD.WIDE R10, R211.reuse, R3.reuse, c[0x0][0x360] ;  /* 0x0000d800d30a0625 */ /* 0x0c0fe200078e0203 */
[----:B------:R1:W5:Y:S03]  /*16d0*/  @P2 LDG.E R85, [R12.64] ;  /* 0x000000080c552981 */ /* 0x000366000c1e1900 */
[----:B------:R-:W-:Y:S01]  /*16e0*/  IMAD.WIDE R4, R211, R3, c[0x0][0x358] ;  /* 0x0000d600d3047625 */ /* 0x000fe200078e0203 */
[----:B------:R1:W5:Y:S04]  /*16f0*/  @P0 LDG.E R229, [R10.64] ;  /* 0x000000080ae50981 */ /* 0x000368000c1e1900 */
[----:B------:R1:W5:Y:S04]  /*1700*/  @P1 LDG.E R82, [R6.64] ;  /* 0x0000000806521981 */ /* 0x000368000c1e1900 */
        /* <DEDUP_REMOVED lines=10> */
.L_x_695:
[----:B------:R-:W-:-:S04]  /*17b0*/  ISETP.NE.U32.AND P0, PT, RZ, c[0x0][0x368], PT ;  /* 0x0000da00ff007a0c */ /* 0x000fc80003f05070 */
[----:B------:R-:W-:-:S13]  /*17c0*/  ISETP.NE.AND.EX P0, PT, RZ, c[0x0][0x36c], PT, P0 ;  /* 0x0000db00ff007a0c */ /* 0x000fda0003f05300 */
[----:B------:R-:W-:Y:S05]  /*17d0*/  @!P0 BRA `(.L_x_696) ;  /* 0x0000003000008947 */ /* 0x000fea0003800000 */
[----:B-1----:R-:W-:-:S06]  /*17e0*/  IMAD.WIDE R6, R211, R3, c[0x0][0x368] ;  /* 0x0000da00d3067625 */ /* 0x002fcc00078e0203 */
[----:B------:R1:W5:Y:S01]  /*17f0*/  LDG.E R6, [R6.64] ;  /* 0x0000000806067981 */ /* 0x000362000c1e1900 */
[----:B------:R-:W-:Y:S05]  /*1800*/  BRA `(.L_x_697) ;  /* 0x0000005000007947 */ /* 0x000fea0003800000 */
.L_x_696:
[----:B-1----:R-:W-:Y:S01]  /*1810*/  MOV R6, c[0x0][0x1d0] ;  /* 0x0000740000067a02 */ /* 0x002fe20000000f00 */
[----:B------:R-:W-:Y:S05]  /*1820*/  @!P4 BRA `(.L_x_697) ;  /* 0x000000300000c947 */ /* 0x000fea0003800000 */
[----:B------:R1:W2:Y:S04]  /*1830*/  LDG.E R6, [R8.64] ;  /* 0x0000000808067981 */ /* 0x0002a8000c1e1900 */
[----:B-1----:R-:W2:Y:S02]  /*1840*/  LDG.E R8, [R8.64+0x4] ;  /* 0x0000040808087981 */ /* 0x002ea4000c1e1900 */
[----:B--2---:R-:W-:Y:S02]  /*1850*/  IADD3 R6, -R6, R8, RZ ;  /* 0x0000000806067210 */ /* 0x004fe40007ffe1ff */
.L_x_697:
[----:B------:R2:W3:Y:S01]  /*1860*/  @P3 LDG.E R2, [R4.64] ;  /* 0x0000000804023981 */ /* 0x0004e2000c1e1900 */
[----:B------:R-:W-:-:S04]  /*1870*/  ISETP.NE.U32.AND P0, PT, RZ, c[0x0][0x378], PT ;  /* 0x0000de00ff007a0c */ /* 0x000fc80003f05070 */
[----:B------:R-:W-:Y:S01]  /*1880*/  ISETP.NE.AND.EX P0, PT, RZ, c[0x0][0x37c], PT, P0 ;  /* 0x0000df00ff007a0c */ /* 0x000fe20003f05300 */
[----:B--2---:R2:W3:Y:S01]  /*1890*/  @P3 LDG.E R4, [R4.64+0x4] ;  /* 0x0000040804043981 */ /* 0x0044e2000c1e1900 */
[----:B-----5:R-:W-:-:S11]  /*18a0*/  IMAD.MOV.U32 R67, RZ, RZ, R6 ;  /* 0x000000ffff437224 */ /* 0x020fd600078e0006 */
[----:B------:R-:W-:-:S05]  /*18b0*/  @P0 IMAD.WIDE R8, R211, R3, c[0x0][0x378] ;  /* 0x0000de00d3080625 */ /* 0x000fca00078e0203 */
[----:B------:R4:W5:Y:S01]  /*18c0*/  @P0 LDG.E R67, [R8.64] ;  /* 0x0000000808430981 */ /* 0x000962000c1e1900 */
[----:B------:R-:W-:Y:S01]  /*18d0*/  IMAD.MOV.U32 R228, RZ, RZ, c[0x0][0x2c4] ;  /* 0x0000b100ffe47624 */ /* 0x000fe200078e00ff */
[----:B------:R-:W-:Y:S01]  /*18e0*/  LOP3.LUT R230, R230, 0xfff7ffff, RZ, 0xc0, !PT ;  /* 0xfff7ffffe6e67812 */ /* 0x000fe200078ec0ff */
[----:B------:R-:W-:Y:S02]  /*18f0*/  IMAD.SHL.U32 R209, R209, 0x80, RZ ;  /* 0x00000080d1d17824 */ /* 0x000fe400078e00ff */
[----:B------:R-:W-:Y:S01]  /*1900*/  IMAD.MOV.U32 R0, RZ, RZ, c[0x0][0x228] ;  /* 0x00008a00ff007624 */ /* 0x000fe200078e00ff */
[----:B------:R-:W-:Y:S01]  /*1910*/  ISETP.NE.AND P2, PT, R228, 0x1, PT ;  /* 0x00000001e400780c */ /* 0x000fe20003f45270 */
[----:B------:R-:W-:Y:S01]  /*1920*/  IMAD.MOV.U32 R232, RZ, RZ, c[0x0][0x32c] ;  /* 0x0000cb00ffe87624 */ /* 0x000fe200078e00ff */
[----:B-1----:R-:W-:-:S04]  /*1930*/  IADD3 R7, R209, 0x7f, RZ ;  /* 0x0000007fd1077810 */ /* 0x002fc80007ffe0ff */
[----:B------:R-:W-:-:S07]  /*1940*/  ISETP.GE.AND P1, PT, R232, 0x1, PT ;  /* 0x00000001e800780c */ /* 0x000fce0003f26270 */
[----:B--2---:R-:W-:Y:S01]  /*1950*/  @P2 IMAD.HI.U32 R5, R7, c[0x0][0x2c8], RZ ;  /* 0x0000b20007052a27 */ /* 0x004fe200078e00ff */
[----:B------:R-:W-:-:S04]  /*1960*/  @P2 LOP3.LUT R230, R230, 0x80000, RZ, 0xfc, !PT ;  /* 0x00080000e6e62812 */ /* 0x000fc800078efcff */
[----:B------:R-:W-:Y:S02]  /*1970*/  @P2 SHF.R.U32.HI R7, RZ, c[0x0][0x2cc], R5 ;  /* 0x0000b300ff072a19 */ /* 0x000fe40000011605 */
[----:B------:R-:W-:-:S04]  /*1980*/  LOP3.LUT R230, R230, 0xffefffff, RZ, 0xc0, !PT ;  /* 0xffefffffe6e67812 */ /* 0x000fc800078ec0ff */
[----:B------:R-:W-:Y:S01]  /*1990*/  @P1 LOP3.LUT R230, R230, 0x100000, RZ, 0xfc, !PT ;  /* 0x00100000e6e61812 */ /* 0x000fe200078efcff */
[----:B---3--:R-:W-:Y:S02]  /*19a0*/  @P3 IMAD.IADD R0, R4, 0x1, -R2 ;  /* 0x0000000104003824 */ /* 0x008fe400078e0a02 */
[----:B------:R-:W-:-:S04]  /*19b0*/  IMAD.IADD R4, R6, 0x1, -R85 ;  /* 0x0000000106047824 */ /* 0x000fc800078e0a55 */
[----:B------:R-:W-:-:S05]  /*19c0*/  IMAD.IADD R231, R4, 0x1, R0 ;  /* 0x0000000104e77824 */ /* 0x000fca00078e0200 */
[C---:B------:R-:W-:Y:S02]  /*19d0*/  IADD3 R2, R231.reuse, 0x5f, RZ ;  /* 0x0000005fe7027810 */ /* 0x040fe40007ffe0ff */
[----:B------:R-:W-:-:S03]  /*19e0*/  IADD3 R5, R231, 0x1, -R229 ;  /* 0x00000001e7057810 */ /* 0x000fc60007ffe8e5 */
[----:B------:R-:W-:-:S04]  /*19f0*/  IMAD.HI R2, R2, 0x2aaaaaab, RZ ;  /* 0x2aaaaaab02027827 */ /* 0x000fc800078e02ff */
[----:B------:R-:W-:Y:S01]  /*1a00*/  IMAD.IADD R5, R5, 0x1, R7 ;  /* 0x0000000105057824 */ /* 0x000fe200078e0207 */
[----:B------:R-:W-:-:S04]  /*1a10*/  SHF.R.U32.HI R87, RZ, 0x1f, R2 ;  /* 0x0000001fff577819 */ /* 0x000fc80000011602 */
[----:B------:R-:W-:Y:S02]  /*1a20*/  LEA.HI.SX32 R87, R2, R87, 0x1c ;  /* 0x0000005702577211 */ /* 0x000fe400078fe2ff */
[----:B------:R-:W-:Y:S01]  /*1a30*/  IADD3 R7, R5, c[0x0][0x328], RZ ;  /* 0x0000ca0005077a10 */ /* 0x000fe20007ffe0ff */
[----:B------:R-:W-:Y:S05]  /*1a40*/  @!P1 BRA `(.L_x_698) ;  /* 0x0000010000009947 */ /* 0x000fea0003800000 */
[C---:B----4-:R-:W-:Y:S01]  /*1a50*/  ISETP.GT.AND P0, PT, R5.reuse, RZ, PT ;  /* 0x000000ff0500720c */ /* 0x050fe20003f04270 */
        /* <DEDUP_REMOVED lines=9> */
.L_x_700:
[----:B------:R-:W-:-:S13]  /*1af0*/  ISETP.NE.AND P0, PT, R232, 0x1, PT ;  /* 0x00000001e800780c */ /* 0x000fda0003f05270 */
[----:B------:R-:W-:-:S05]  /*1b00*/  @P0 IMAD.HI.U32 R5, R2, c[0x0][0x330], RZ ;  /* 0x0000cc0002050a27 */ /* 0x000fca00078e00ff */
[----:B------:R-:W-:Y:S02]  /*1b10*/  @P0 SHF.R.U32.HI R2, RZ, c[0x0][0x334], R5 ;  /* 0x0000cd00ff020a19 */ /* 0x000fe40000011605 */
.L_x_701:
[----:B------:R-:W-:Y:S05]  /*1b20*/  BSYNC B0 ;  /* 0x0000000000007941 */ /* 0x000fea0003800000 */
.L_x_699:
[----:B------:R-:W-:-:S05]  /*1b30*/  IMAD R2, R2, R232, c[0x0][0x32c] ;  /* 0x0000cb0002027624 */ /* 0x000fca00078e02e8 */
[----:B------:R-:W-:-:S04]  /*1b40*/  IMNMX R7, R7, R2, PT ;  /* 0x0000000207077217 */ /* 0x000fc80003800200 */
.L_x_698:
[----:B----4-:R-:W-:Y:S01]  /*1b50*/  IADD3 R5, R7, 0x5f, RZ ;  /* 0x0000005f07057810 */ /* 0x010fe20007ffe0ff */
[----:B------:R-:W-:-:S04]  /*1b60*/  @P2 IMAD.HI.U32 R2, R209, c[0x0][0x2c8], RZ ;  /* 0x0000b200d1022a27 */ /* 0x000fc800078e00ff */
[----:B------:R-:W-:-:S04]  /*1b70*/  IMAD.HI R5, R5, 0x2aaaaaab, RZ ;  /* 0x2aaaaaab05057827 */ /* 0x000fc800078e02ff */
[----:B------:R-:W-:Y:S01]  /*1b80*/  IMAD.MOV.U32 R7, RZ, RZ, R209 ;  /* 0x000000ffff077224 */ /* 0x000fe200078e00d1 */
[----:B------:R-:W-:Y:S01]  /*1b90*/  @P2 SHF.R.U32.HI R7, RZ, c[0x0][0x2cc], R2 ;  /* 0x0000b300ff072a19 */ /* 0x000fe20000011602 */
[----:B------:R-:W-:Y:S01]  /*1ba0*/  IMAD.IADD R86, R231, 0x1, -R229 ;  /* 0x00000001e7567824 */ /* 0x000fe200078e0ae5 */
[----:B------:R-:W-:-:S03]  /*1bb0*/  SHF.R.U32.HI R2, RZ, 0x1f, R5 ;  /* 0x0000001fff027819 */ /* 0x000fc60000011605 */
        /* <DEDUP_REMOVED lines=14> */
.L_x_704:
[----:B------:R-:W-:-:S13]  /*1ca0*/  ISETP.NE.AND P0, PT, R232, 0x1, PT ;  /* 0x00000001e800780c */ /* 0x000fda0003f05270 */
[----:B------:R-:W-:-:S05]  /*1cb0*/  @P0 IMAD.HI.U32 R5, R7, c[0x0][0x330], RZ ;  /* 0x0000cc0007050a27 */ /* 0x000fca00078e00ff */
[----:B------:R-:W-:Y:S02]  /*1cc0*/  @P0 SHF.R.U32.HI R7, RZ, c[0x0][0x334], R5 ;  /* 0x0000cd00ff070a19 */ /* 0x000fe40000011605 */
.L_x_705:
[----:B------:R-:W-:Y:S05]  /*1cd0*/  BSYNC B0 ;  /* 0x0000000000007941 */ /* 0x000fea0003800000 */
.L_x_703:
[----:B------:R-:W-:-:S05]  /*1ce0*/  IMAD R7, R7, c[0x0][0x32c], RZ ;  /* 0x0000cb0007077a24 */ /* 0x000fca00078e02ff */
[----:B------:R-:W-:-:S05]  /*1cf0*/  IMNMX R8, R8, R7, !PT ;  /* 0x0000000708087217 */ /* 0x000fca0007800200 */
.L_x_702:
[----:B------:R-:W-:Y:S01]  /*1d00*/  IMAD.HI R5, R8, 0x2aaaaaab, RZ ;  /* 0x2aaaaaab08057827 */ /* 0x000fe200078e02ff */
[C---:B------:R-:W-:Y:S01]  /*1d10*/  LOP3.LUT R7, R210.reuse, 0xff000000, RZ, 0xc0, !PT ;  /* 0xff000000d2077812 */ /* 0x040fe200078ec0ff */
[----:B------:R-:W-:Y:S01]  /*1d20*/  BSSY B0, `(.L_x_706) ;  /* 0x0000029000007945 */ /* 0x000fe20003800000 */
[----:B------:R-:W-:Y:S02]  /*1d30*/  LOP3.LUT R233, R210, 0xff0000, RZ, 0xc0, !PT ;  /* 0x00ff0000d2e97812 */ /* 0x000fe400078ec0ff */
[----:B------:R-:W-:Y:S02]  /*1d40*/  SHF.R.U32.HI R8, RZ, 0x1f, R5 ;  /* 0x0000001fff087819 */ /* 0x000fe40000011605 */
[----:B------:R-:W-:Y:S02]  /*1d50*/  SHF.R.U32.HI R7, RZ, 0x8, R7 ;  /* 0x00000008ff077819 */ /* 0x000fe40000011607 */
[----:B------:R-:W-:Y:S01]  /*1d60*/  LEA.HI.SX32 R8, R5, R8, 0x1c ;  /* 0x0000000805087211 */ /* 0x000fe200078fe2ff */
[----:B------:R-:W-:Y:S01]  /*1d70*/  IMAD.MOV.U32 R5, RZ, RZ, RZ ;  /* 0x000000ffff057224 */ /* 0x000fe200078e00ff */
[----:B------:R-:W-:-:S02]  /*1d80*/  LEA.HI R233, R233, R7, RZ, 0x10 ;  /* 0x00000007e9e97211 */ /* 0x000fc400078f80ff */
[----:B------:R-:W-:Y:S02]  /*1d90*/  IMNMX R8, RZ, R8, !PT ;  /* 0x00000008ff087217 */ /* 0x000fe40007800200 */
[----:B------:R-:W-:Y:S02]  /*1da0*/  SHF.R.U32.HI R210, RZ, 0x10, R233 ;  /* 0x00000010ffd27819 */ /* 0x000fe400000116e9 */
[----:B------:R-:W-:Y:S02]  /*1db0*/  ISETP.GT.AND P0, PT, R2, R8, PT ;  /* 0x000000080200720c */ /* 0x000fe40003f04270 */
[C---:B------:R-:W-:Y:S02]  /*1dc0*/  ISETP.NE.AND P1, PT, R210.reuse, RZ, PT ;  /* 0x000000ffd200720c */ /* 0x040fe40003f25270 */
[----:B------:R-:W-:Y:S02]  /*1dd0*/  LOP3.LUT R233, R233, 0xff, RZ, 0xc0, !PT ;  /* 0x000000ffe9e97812 */ /* 0x000fe400078ec0ff */
[----:B------:R-:W-:-:S07]  /*1de0*/  SEL R104, R210, c[0x0][0x338], P1 ;  /* 0x0000ce00d2687a07 */ /* 0x000fce0000800000 */
[----:B------:R-:W-:Y:S05]  /*1df0*/  @!P0 BRA `(.L_x_707) ;  /* 0x000001b000008947 */ /* 0x000fea0003800000 */
[-C--:B------:R-:W-:Y:S02]  /*1e00*/  IABS R10, R104.reuse ;  /* 0x00000068000a7213 */ /* 0x080fe40000000000 */
[----:B------:R-:W-:Y:S02]  /*1e10*/  IADD3 R11, R104, -0x1, R2 ;  /* 0xffffffff680b7810 */ /* 0x000fe40007ffe002 */
[----:B------:R-:W1:Y:S01]  /*1e20*/  I2F.RP R12, R10 ;  /* 0x0000000a000c7306 */ /* 0x000e620000209400 */
[----:B------:R-:W-:Y:S02]  /*1e30*/  IABS R5, R104 ;  /* 0x0000006800057213 */ /* 0x000fe40000000000 */
[----:B------:R-:W-:-:S03]  /*1e40*/  IMAD.IADD R11, R11, 0x1, -R8 ;  /* 0x000000010b0b7824 */ /* 0x000fc600078e0a08 */
[----:B------:R-:W-:Y:S02]  /*1e50*/  IMAD.MOV R5, RZ, RZ, -R5 ;  /* 0x000000ffff057224 */ /* 0x000fe400078e0a05 */
[----:B------:R-:W-:Y:S02]  /*1e60*/  IABS R7, R11 ;  /* 0x0000000b00077213 */ /* 0x000fe40000000000 */
[----:B------:R-:W-:-:S04]  /*1e70*/  LOP3.LUT R11, R11, R104, RZ, 0x3c, !PT ;  /* 0x000000680b0b7212 */ /* 0x000fc800078e3cff */
        /* <DEDUP_REMOVED lines=16> */
[----:B------:R-:W-:-:S04]  /*1f80*/  IMAD.MOV.U32 R5, RZ, RZ, R9 ;  /* 0x000000ffff057224 */ /* 0x000fc800078e0009 */
[----:B------:R-:W-:Y:S01]  /*1f90*/  @!P1 IMAD.MOV R5, RZ, RZ, -R5 ;  /* 0x000000ffff059224 */ /* 0x000fe200078e0a05 */
[----:B------:R-:W-:Y:S02]  /*1fa0*/  @!P0 LOP3.LUT R5, RZ, R104, RZ, 0x33, !PT ;  /* 0x00000068ff058212 */ /* 0x000fe400078e33ff */
.L_x_707:
[----:B------:R-:W-:Y:S05]  /*1fb0*/  BSYNC B0 ;  /* 0x0000000000007941 */ /* 0x000fea0003800000 */
.L_x_706:
[----:B------:R-:W-:Y:S01]  /*1fc0*/  IMAD R8, R233, R5, R8 ;  /* 0x00000005e9087224 */ /* 0x000fe200078e0208 */
[----:B------:R-:W1:Y:S01]  /*1fd0*/  S2R R81, SR_TID.X ;  /* 0x0000000000517919 */ /* 0x000e620000002100 */
[----:B------:R-:W-:Y:S02]  /*1fe0*/  SHF.R.S32.HI R117, RZ, 0x1f, R116 ;  /* 0x0000001fff757819 */ /* 0x000fe40000011474 */
[----:B------:R-:W-:Y:S01]  /*1ff0*/  IMAD.IADD R5, R8, 0x1, R5 ;  /* 0x0000000108057824 */ /* 0x000fe200078e0205 */
[----:B------:R-:W-:Y:S01]  /*2000*/  IADD3 R65, R116, 0x40, RZ ;  /* 0x0000004074417810 */ /* 0x000fe20007ffe0ff */
[----:B------:R-:W-:-:S03]  /*2010*/  IMAD R8, R8, 0x60, -R4 ;  /* 0x0000006008087824 */ /* 0x000fc600078e0a04 */
[----:B------:R-:W-:Y:S02]  /*2020*/  IMNMX R5, R2, R5, PT ;  /* 0x0000000502057217 */ /* 0x000fe40003800200 */
[----:B------:R-:W-:-:S03]  /*2030*/  IMNMX R8, RZ, R8, !PT ;  /* 0x00000008ff087217 */ /* 0x000fc60007800200 */
[----:B------:R-:W-:-:S05]  /*2040*/  IMAD R5, R5, 0x60, -R4 ;  /* 0x0000006005057824 */ /* 0x000fca00078e0a04 */
[----:B------:R-:W-:-:S04]  /*2050*/  IMNMX R5, R5, R0, PT ;  /* 0x0000000005057217 */ /* 0x000fc80003800200 */
[----:B------:R-:W-:Y:S01]  /*2060*/  ISETP.GT.AND P0, PT, R5, R8, PT ;  /* 0x000000080500720c */ /* 0x000fe20003f04270 */
[----:B------:R-:W-:Y:S01]  /*2070*/  IMAD.WIDE.U32 R8, R8, -0x55555555, RZ ;  /* 0xaaaaaaab08087825 */ /* 0x000fe200078e00ff */
[----:B-1----:R-:W-:-:S04]  /*2080*/  SHF.R.S32.HI R80, RZ, 0x1f, R81 ;  /* 0x0000001fff507819 */ /* 0x002fc80000011451 */
[CC--:B------:R-:W-:Y:S02]  /*2090*/  LEA.HI R79, R80.reuse, R81.reuse, RZ, 0x3 ;  /* 0x00000051504f7211 */ /* 0x0c0fe400078f18ff */
[----:B------:R-:W-:Y:S02]  /*20a0*/  SHF.R.U32.HI R103, RZ, 0x6, R9 ;  /* 0x00000006ff677819 */ /* 0x000fe40000011609 */
[----:B------:R-:W-:Y:S02]  /*20b0*/  LOP3.LUT R66, R79, 0xfffffff8, RZ, 0xc0, !PT ;  /* 0xfffffff84f427812 */ /* 0x000fe400078ec0ff */
[----:B------:R-:W-:Y:S01]  /*20c0*/  SHF.R.S32.HI R79, RZ, 0x3, R79 ;  /* 0x00000003ff4f7819 */ /* 0x000fe2000001144f */
[----:B------:R-:W-:Y:S01]  /*20d0*/  IMAD.MOV.U32 R4, RZ, RZ, R103 ;  /* 0x000000ffff047224 */ /* 0x000fe200078e0067 */
[----:B------:R-:W-:Y:S01]  /*20e0*/  @P0 IADD3 R5, R5, 0x5f, RZ ;  /* 0x0000005f05050810 */ /* 0x000fe20007ffe0ff */
[----:B------:R-:W-:Y:S01]  /*20f0*/  IMAD.IADD R66, R81, 0x1, -R66 ;  /* 0x0000000151427824 */ /* 0x000fe200078e0a42 */
[----:B------:R-:W-:Y:S01]  /*2100*/  LEA.HI R70, R80, R81, RZ, 0x6 ;  /* 0x0000005150467211 */ /* 0x000fe200078f30ff */
[C---:B------:R-:W-:Y:S01]  /*2110*/  IMAD.SHL.U32 R78, R79.reuse, 0x40, RZ ;  /* 0x000000404f4e7824 */ /* 0x040fe200078e00ff */
[----:B------:R-:W-:Y:S01]  /*2120*/  IADD3 R76, R79, 0x20, RZ ;  /* 0x000000204f4c7810 */ /* 0x000fe20007ffe0ff */
[----:B------:R-:W-:Y:S01]  /*2130*/  @P0 IMAD.HI R5, R5, 0x2aaaaaab, RZ ;  /* 0x2aaaaaab05050827 */ /* 0x000fe200078e02ff */
[----:B------:R-:W-:-:S02]  /*2140*/  IADD3 R73, R79, 0x40, RZ ;  /* 0x000000404f497810 */ /* 0x000fc40007ffe0ff */
[----:B------:R-:W-:Y:S01]  /*2150*/  LOP3.LUT R78, R78, 0x1c0, RZ, 0xc0, !PT ;  /* 0x000001c04e4e7812 */ /* 0x000fe200078ec0ff */
[----:B------:R-:W-:Y:S01]  /*2160*/  IMAD.SHL.U32 R70, R70, 0x8, RZ ;  /* 0x0000000846467824 */ /* 0x000fe200078e00ff */
[----:B------:R-:W-:Y:S01]  /*2170*/  @P0 SHF.R.U32.HI R2, RZ, 0x1f, R5 ;  /* 0x0000001fff020819 */ /* 0x000fe20000011605 */
[----:B------:R-:W-:Y:S01]  /*2180*/  IMAD.SHL.U32 R75, R76, 0x40, RZ ;  /* 0x000000404c4b7824 */ /* 0x000fe200078e00ff */
[----:B------:R-:W-:Y:S01]  /*2190*/  SHF.R.S32.HI R69, RZ, 0x1f, R76 ;  /* 0x0000001fff457819 */ /* 0x000fe2000001144c */
[----:B------:R-:W-:Y:S01]  /*21a0*/  IMAD.SHL.U32 R72, R73, 0x40, RZ ;  /* 0x0000004049487824 */ /* 0x000fe200078e00ff */
[----:B------:R-:W-:Y:S01]  /*21b0*/  @P0 LEA.HI.SX32 R4, R5, R2, 0x1c ;  /* 0x0000000205040211 */ /* 0x000fe200078fe2ff */
[----:B------:R-:W-:Y:S01]  /*21c0*/  IMAD.SHL.U32 R12, R66, 0x4, RZ ;  /* 0x00000004420c7824 */ /* 0x000fe200078e00ff */
[----:B------:R-:W-:Y:S02]  /*21d0*/  SHF.R.S32.HI R68, RZ, 0x1f, R73 ;  /* 0x0000001fff447819 */ /* 0x000fe40000011449 */
[----:B------:R-:W-:-:S02]  /*21e0*/  ISETP.GT.AND P0, PT, R4, R103, PT ;  /* 0x000000670400720c */ /* 0x000fc40003f04270 */
[----:B------:R-:W-:Y:S02]  /*21f0*/  SHF.R.U32.HI R77, RZ, 0x3, R78 ;  /* 0x00000003ff4d7819 */ /* 0x000fe4000001164e */
[----:B------:R-:W-:Y:S02]  /*2200*/  LOP3.LUT R234, R78, 0x38, R116, 0xf8, !PT ;  /* 0x000000384eea7812 */ /* 0x000fe400078ef874 */
[----:B------:R-:W-:Y:S02]  /*2210*/  LEA.HI R69, R69, R76, RZ, 0x3 ;  /* 0x0000004c45457211 */ /* 0x000fe400078f18ff */
[----:B------:R-:W-:Y:S02]  /*2220*/  LEA.HI R68, R68, R73, RZ, 0x3 ;  /* 0x0000004944447211 */ /* 0x000fe400078f18ff */
[----:B------:R-:W-:Y:S01]  /*2230*/  LOP3.LUT R70, R70, 0xfffffe00, RZ, 0xc0, !PT ;  /* 0xfffffe0046467812 */ /* 0x000fe200078ec0ff */
[----:B------:R-:W-:Y:S01]  /*2240*/  IMAD.SHL.U32 R69, R69, 0x40, RZ ;  /* 0x0000004045457824 */ /* 0x000fe200078e00ff */
[----:B------:R-:W-:Y:S01]  /*2250*/  LOP3.LUT R234, R234, R77, RZ, 0x3c, !PT ;  /* 0x0000004deaea7212 */ /* 0x000fe200078e3cff */
[----:B------:R-:W-:Y:S01]  /*2260*/  IMAD.SHL.U32 R68, R68, 0x40, RZ ;  /* 0x0000004044447824 */ /* 0x000fe200078e00ff */
[----:B------:R-:W-:-:S02]  /*2270*/  LOP3.LUT R75, R75, 0x1c0, RZ, 0xc0, !PT ;  /* 0x000001c04b4b7812 */ /* 0x000fc400078ec0ff */
[----:B------:R-:W-:Y:S01]  /*2280*/  LOP3.LUT R72, R72, 0x1c0, RZ, 0xc0, !PT ;  /* 0x000001c048487812 */ /* 0x000fe200078ec0ff */
[----:B------:R-:W-:Y:S01]  /*2290*/  IMAD.IADD R234, R70, 0x1, R234 ;  /* 0x0000000146ea7824 */ /* 0x000fe200078e02ea */
[----:B------:R-:W-:Y:S02]  /*22a0*/  SHF.R.S32.HI R83, RZ, 0x1f, R79 ;  /* 0x0000001fff537819 */ /* 0x000fe4000001144f */
[----:B------:R-:W-:Y:S01]  /*22b0*/  SHF.R.S32.HI R13, RZ, 0x1f, R12 ;  /* 0x0000001fff0d7819 */ /* 0x000fe2000001140c */
[----:B------:R-:W-:Y:S01]  /*22c0*/  IMAD.SHL.U32 R234, R234, 0x2, RZ ;  /* 0x00000002eaea7824 */ /* 0x000fe200078e00ff */
[----:B------:R-:W-:Y:S02]  /*22d0*/  IADD3 R10, R12, 0x20, RZ ;  /* 0x000000200c0a7810 */ /* 0x000fe40007ffe0ff */
[----:B------:R-:W-:Y:S02]  /*22e0*/  SHF.R.U32.HI R74, RZ, 0x3, R75 ;  /* 0x00000003ff4a7819 */ /* 0x000fe4000001164b */
[----:B------:R-:W-:-:S02]  /*22f0*/  SHF.R.U32.HI R71, RZ, 0x3, R72 ;  /* 0x00000003ff477819 */ /* 0x000fc40000011648 */
[----:B------:R-:W-:Y:S02]  /*2300*/  LOP3.LUT R69, R69, 0xfffffe00, RZ, 0xc0, !PT ;  /* 0xfffffe0045457812 */ /* 0x000fe400078ec0ff */
[----:B------:R-:W-:Y:S01]  /*2310*/  LOP3.LUT R68, R68, 0xfffffe00, RZ, 0xc0, !PT ;  /* 0xfffffe0044447812 */ /* 0x000fe200078ec0ff */
[----:B------:R-:W-:Y:S05]  /*2320*/  @!P0 BRA `(.L_x_708) ;  /* 0x0000528000008947 */ /* 0x000fea0003800000 */
[----:B------:R-:W-:Y:S01]  /*2330*/  IADD3 R97, P0, R79, R96, RZ ;  /* 0x000000604f617210 */ /* 0x000fe20007f1e0ff */
[----:B------:R-:W-:Y:S01]  /*2340*/  IMAD.MOV.U32 R160, RZ, RZ, 0x60 ;  /* 0x00000060ffa07424 */ /* 0x000fe200078e00ff */
[----:B------:R-:W-:Y:S02]  /*2350*/  IADD3 R34, R4, -0x1, RZ ;  /* 0xffffffff04227810 */ /* 0x000fe40007ffe0ff */
[----:B------:R-:W-:Y:S01]  /*2360*/  LEA.HI.X.SX32 R96, R96, R83, 0x1, P0 ;  /* 0x0000005360607211 */ /* 0x000fe200000f0eff */
[----:B------:R-:W-:Y:S01]  /*2370*/  IMAD.WIDE.U32 R8, R97, c[0x0][0x238], R116 ;  /* 0x00008e0061087a25 */ /* 0x000fe200078e0074 */
[----:B------:R-:W-:Y:S02]  /*2380*/  IADD3 R95, -R79, R0, RZ ;  /* 0x000000004f5f7210 */ /* 0x000fe40007ffe1ff */
[----:B------:R-:W-:Y:S01]  /*2390*/  SEL R144, R211, RZ, !P3 ;  /* 0x000000ffd3907207 */ /* 0x000fe20005800000 */
[----:B------:R-:W-:Y:S01]  /*23a0*/  IMAD R2, R96, c[0x0][0x238], RZ ;  /* 0x00008e0060027a24 */ /* 0x000fe200078e02ff */
[----:B------:R-:W-:Y:S01]  /*23b0*/  SHF.R.S32.HI R7, RZ, 0x1f, R34 ;  /* 0x0000001fff077819 */ /* 0x000fe20000011422 */
[----:B------:R-:W-:Y:S01]  /*23c0*/  IMAD R5, R34, -0x60, R95 ;  /* 0xffffffa022057824 */ /* 0x000fe200078e025f */
[----:B------:R-:W-:Y:S01]  /*23d0*/  ISETP.GE.AND P2, PT, R116, c[0x0][0x1d4], PT ;  /* 0x0000750074007a0c */ /* 0x000fe20003f46270 */
[----:B------:R-:W-:Y:S01]  /*23e0*/  IMAD R2, R97, c[0x0][0x23c], R2 ;  /* 0x00008f0061027a24 */ /* 0x000fe200078e0202 */
[----:B------:R-:W-:Y:S01]  /*23f0*/  ISETP.GE.AND P6, PT, R65, c[0x0][0x1d4], PT ;  /* 0x0000750041007a0c */ /* 0x000fe20003fc6270 */
[C---:B------:R-:W-:Y:S01]  /*2400*/  IMAD R106, R160.reuse, c[0x0][0x23c], RZ ;  /* 0x00008f00a06a7a24 */ /* 0x040fe200078e02ff */
[----:B------:R-:W-:Y:S01]  /*2410*/  ISETP.GE.AND P0, PT, R5, 0x1, PT ;  /* 0x000000010500780c */ /* 0x000fe20003f06270 */
[----:B------:R-:W-:Y:S01]  /*2420*/  IMAD.WIDE.U32 R172, R160, c[0x0][0x238], RZ ;  /* 0x00008e00a0ac7a25 */ /* 0x000fe200078e00ff */
[----:B------:R-:W-:-:S02]  /*2430*/  IADD3 R9, R9, R2, RZ ;  /* 0x0000000209097210 */ /* 0x000fc40007ffe0ff */
[----:B------:R-:W-:Y:S01]  /*2440*/  SHF.R.S32.HI R2, RZ, 0x1f, R211 ;  /* 0x0000001fff027819 */ /* 0x000fe200000114d3 */
[----:B------:R-:W-:Y:S01]  /*2450*/  IMAD.IADD R106, R173, 0x1, R106 ;  /* 0x00000001ad6a7824 */ /* 0x000fe200078e026a */
[----:B------:R-:W-:Y:S01]  /*2460*/  MOV R124, 0x5 ;  /* 0x00000005007c7802 */ /* 0x000fe20000000f00 */
[C---:B------:R-:W-:Y:S01]  /*2470*/  IMAD.WIDE.U32 R146, R227.reuse, c[0x0][0x240], R8 ;  /* 0x00009000e3927a25 */ /* 0x040fe200078e0008 */
[----:B------:R-:W-:Y:S02]  /*2480*/  SEL R92, R2, RZ, !P3 ;  /* 0x000000ff025c7207 */ /* 0x000fe40005800000 */
[----:B------:R-:W-:Y:S01]  /*2490*/  IADD3 R91, R6, R84, RZ ;  /* 0x00000054065b7210 */ /* 0x000fe20007ffe0ff */
[----:B------:R-:W-:Y:S02]  /*24a0*/  IMAD R147, R227, c[0x0][0x244], R147 ;  /* 0x00009100e3937a24 */ /* 0x000fe400078e0293 */
[C---:B------:R-:W-:Y:S02]  /*24b0*/  IMAD R150, R83.reuse, c[0x0][0x280], RZ ;  /* 0x0000a00053967a24 */ /* 0x040fe400078e02ff */
[----:B------:R-:W-:Y:S01]  /*24c0*/  IMAD R148, R83, c[0x0][0x290], RZ ;  /* 0x0000a40053947a24 */ /* 0x000fe200078e02ff */
[----:B-----5:R-:W-:Y:S01]  /*24d0*/  SHF.R.S32.HI R98, RZ, 0x1f, R67 ;  /* 0x0000001fff627819 */ /* 0x020fe20000011443 */
[----:B------:R-:W-:-:S02]  /*24e0*/  IMAD R168, R92, c[0x0][0x248], RZ ;  /* 0x000092005ca87a24 */ /* 0x000fc400078e02ff */
[----:B------:R-:W-:-:S04]  /*24f0*/  IMAD.WIDE.U32 R154, R79, c[0x0][0x280], R12 ;  /* 0x0000a0004f9a7a25 */ /* 0x000fc800078e000c */
[----:B------:R-:W-:-:S04]  /*2500*/  IMAD.WIDE.U32 R152, R79, c[0x0][0x290], R12 ;  /* 0x0000a4004f987a25 */ /* 0x000fc800078e000c */
[----:B------:R-:W-:Y:S01]  /*2510*/  IMAD R113, R83, c[0x0][0x1e0], RZ ;  /* 0x0000780053717a24 */ /* 0x000fe200078e02ff */
[----:B------:R-:W-:Y:S01]  /*2520*/  MOV R120, c[0x0][0x290] ;  /* 0x0000a40000787a02 */ /* 0x000fe20000000f00 */
[C---:B------:R-:W-:Y:S01]  /*2530*/  IMAD R168, R144.reuse, c[0x0][0x24c], R168 ;  /* 0x0000930090a87a24 */ /* 0x040fe200078e02a8 */
[----:B------:R-:W-:Y:S01]  /*2540*/  MOV R105, c[0x0][0x27c] ;  /* 0x00009f0000697a02 */ /* 0x000fe20000000f00 */
[----:B------:R-:W-:Y:S01]  /*2550*/  IMAD.WIDE.U32 R146, R144, c[0x0][0x248], R146 ;  /* 0x0000920090927a25 */ /* 0x000fe200078e0092 */
[----:B------:R-:W-:-:S03]  /*2560*/  P2R R140, PR, RZ, 0x4 ;  /* 0x00000004ff8c7803 */ /* 0x000fc60000000000 */
[----:B------:R-:W-:Y:S01]  /*2570*/  IMAD R4, R106, R34, RZ ;  /* 0x000000226a047224 */ /* 0x000fe200078e02ff */
[----:B------:R-:W-:Y:S01]  /*2580*/  IADD3 R169, R147, R168, RZ ;  /* 0x000000a893a97210 */ /* 0x000fe20007ffe0ff */
[----:B------:R-:W-:Y:S02]  /*2590*/  IMAD.MOV.U32 R168, RZ, RZ, R146 ;  /* 0x000000ffffa87224 */ /* 0x000fe400078e0092 */
[-C--:B------:R-:W-:Y:S02]  /*25a0*/  IMAD R4, R7, R172.reuse, R4 ;  /* 0x000000ac07047224 */ /* 0x080fe400078e0204 */
[----:B------:R-:W-:-:S04]  /*25b0*/  IMAD.WIDE.U32 R14, R34, R172, R168 ;  /* 0x000000ac220e7225 */ /* 0x000fc800078e00a8 */
[----:B------:R-:W-:Y:S01]  /*25c0*/  IMAD.MOV.U32 R7, RZ, RZ, c[0x0][0x238] ;  /* 0x00008e00ff077624 */ /* 0x000fe200078e00ff */
[----:B------:R-:W-:Y:S02]  /*25d0*/  IADD3 R4, R15, R4, RZ ;  /* 0x000000040f047210 */ /* 0x000fe40007ffe0ff */
[C---:B------:R-:W-:Y:S01]  /*25e0*/  @P0 LEA R8, P1, R14.reuse, c[0x0][0x220], 0x1 ;  /* 0x000088000e080a11 */ /* 0x040fe200078208ff */
[C---:B------:R-:W-:Y:S01]  /*25f0*/  IMAD.SHL.U32 R112, R7.reuse, 0x20, RZ ;  /* 0x0000002007707824 */ /* 0x040fe200078e00ff */
[----:B------:R-:W-:Y:S02]  /*2600*/  SHF.L.U64.HI R111, R7, R124, c[0x0][0x23c] ;  /* 0x00008f00076f7619 */ /* 0x000fe4000001027c */
[----:B------:R-:W-:Y:S02]  /*2610*/  @P0 LEA.HI.X R9, R14, c[0x0][0x224], R4, 0x1, P1 ;  /* 0x000089000e090a11 */ /* 0x000fe400008f0c04 */
[----:B------:R-:W-:-:S03]  /*2620*/  ISETP.GE.AND P1, PT, R5, 0x21, PT ;  /* 0x000000210500780c */ /* 0x000fc60003f26270 */
[----:B------:R-:W-:Y:S01]  /*2630*/  @!PT LDS RZ, [RZ] ;  /* 0x00000000fffff984 */ /* 0x000fe20000000800 */
[----:B------:R-:W-:Y:S01]  /*2640*/  @!PT LDS RZ, [RZ] ;  /* 0x00000000fffff984 */ /* 0x000fe20000000800 */
[----:B------:R-:W-:Y:S01]  /*2650*/  @!PT LDS RZ, [RZ] ;  /* 0x00000000fffff984 */ /* 0x000fe20000000800 */
[----:B------:R1:W-:Y:S04]  /*2660*/  @P0 LDGSTS.E.BYPASS.LTC128B.128 [R234+0x8100], [R8.64], !P2 ;  /* 0x0810000008ea0fae */ /* 0x0003e8000d101d48 */
[----:B------:R1:W-:Y:S06]  /*2670*/  @P0 LDGSTS.E.BYPASS.LTC128B.128 [R234+0xb100], [R8.64+0x80], !P6 ;  /* 0x0b10008008ea0fae */ /* 0x0003ec000f101d48 */
[----:B-1----:R-:W-:-:S04]  /*2680*/  @P1 IADD3 R9, P0, R112, R14, RZ ;  /* 0x0000000e70091210 */ /* 0x002fc80007f1e0ff */
[----:B------:R-:W-:Y:S02]  /*2690*/  @P1 IADD3.X R8, R4, R111, RZ, P0, !PT ;  /* 0x0000006f04081210 */ /* 0x000fe400007fe4ff */
[----:B------:R-:W-:-:S04]  /*26a0*/  @P1 LEA R16, P0, R9, c[0x0][0x220], 0x1 ;  /* 0x0000880009101a11 */ /* 0x000fc800078008ff */
[----:B------:R-:W-:Y:S02]  /*26b0*/  @P1 LEA.HI.X R17, R9, c[0x0][0x224], R8, 0x1, P0 ;  /* 0x0000890009111a11 */ /* 0x000fe400000f0c08 */
[----:B------:R-:W-:-:S03]  /*26c0*/  ISETP.GT.AND P0, PT, R5, 0x40, PT ;  /* 0x000000400500780c */ /* 0x000fc60003f04270 */
[----:B------:R1:W-:Y:S04]  /*26d0*/  @P1 LDGSTS.E.BYPASS.LTC128B.128 [R219+0x9100], [R16.64], !P2 ;  /* 0x0910000010db1fae */ /* 0x0003e8000d101d48 */
[----:B------:R1:W-:Y:S06]  /*26e0*/  @P1 LDGSTS.E.BYPASS.LTC128B.128 [R219+0xc100], [R16.64+0x80], !P6 ;  /* 0x0c10008010db1fae */ /* 0x0003ec000f101d48 */
[----:B------:R-:W-:Y:S01]  /*26f0*/  @P0 IMAD.MOV.U32 R8, RZ, RZ, c[0x0][0x23c] ;  /* 0x00008f00ff080624 */ /* 0x000fe200078e00ff */
[----:B------:R-:W-:-:S04]  /*2700*/  @P0 LEA R5, P1, R7, R14, 0x6 ;  /* 0x0000000e07050211 */ /* 0x000fc800078230ff */
[----:B------:R-:W-:Y:S02]  /*2710*/  @P0 LEA.HI.X R8, R7, R4, R8, 0x6, P1 ;  /* 0x0000000407080211 */ /* 0x000fe400008f3408 */
[----:B------:R-:W-:-:S04]  /*2720*/  @P0 LEA R4, P1, R5, c[0x0][0x220], 0x1 ;  /* 0x0000880005040a11 */ /* 0x000fc800078208ff */
[----:B------:R-:W-:Y:S02]  /*2730*/  @P0 LEA.HI.X R5, R5, c[0x0][0x224], R8, 0x1, P1 ;  /* 0x0000890005050a11 */ /* 0x000fe400008f0c08 */
[----:B------:R-:W-:Y:S02]  /*2740*/  ISETP.NE.U32.AND P1, PT, RZ, c[0x0][0x340], PT ;  /* 0x0000d000ff007a0c */ /* 0x000fe40003f25070 */
[----:B------:R-:W-:Y:S01]  /*2750*/  SHF.R.S32.HI R90, RZ, 0x1f, R91 ;  /* 0x0000001fff5a7819 */ /* 0x000fe2000001145b */
[C---:B------:R-:W-:Y:S01]  /*2760*/  IMAD R150, R79.reuse, c[0x0][0x284], R150 ;  /* 0x0000a1004f967a24 */ /* 0x040fe200078e0296 */
[----:B------:R-:W-:Y:S01]  /*2770*/  ISETP.NE.AND.EX P1, PT, RZ, c[0x0][0x344], PT, P1 ;  /* 0x0000d100ff007a0c */ /* 0x000fe20003f25310 */
[----:B------:R-:W-:Y:S01]  /*2780*/  IMAD R148, R79, c[0x0][0x294], R148 ;  /* 0x0000a5004f947a24 */ /* 0x000fe200078e0294 */
[----:B------:R2:W-:Y:S11]  /*2790*/  @P0 LDGSTS.E.BYPASS.LTC128B.128 [R219+0xa100], [R4.64], !P2 ;  /* 0x0a10000004db0fae */ /* 0x0005f6000d101d48 */
[----:B------:R-:W-:-:S04]  /*27a0*/  @P1 IMAD.WIDE R8, R211, R3, c[0x0][0x340] ;  /* 0x0000d000d3081625 */ /* 0x000fc800078e0203 */
[----:B------:R-:W-:Y:S01]  /*27b0*/  IMAD R6, R90, c[0x0][0x1e0], RZ ;  /* 0x000078005a067a24 */ /* 0x000fe200078e02ff */
[----:B------:R3:W4:Y:S01]  /*27c0*/  @P1 LDG.E R3, [R8.64] ;  /* 0x0000000808031981 */ /* 0x000722000c1e1900 */
[----:B------:R-:W-:Y:S01]  /*27d0*/  IMAD.WIDE.U32 R14, R79, c[0x0][0x280], R116 ;  /* 0x0000a0004f0e7a25 */ /* 0x000fe200078e0074 */
[----:B------:R-:W-:Y:S02]  /*27e0*/  IADD3 R155, R155, R150, RZ ;  /* 0x000000969b9b7210 */ /* 0x000fe40007ffe0ff */
[----:B------:R2:W-:Y:S01]  /*27f0*/  @P0 LDGSTS.E.BYPASS.LTC128B.128 [R219+0xd100], [R4.64+0x80], !P6 ;  /* 0x0d10008004db0fae */ /* 0x0005e2000f101d48 */
[----:B------:R-:W-:Y:S01]  /*2800*/  IMAD R6, R91, c[0x0][0x1e4], R6 ;  /* 0x000079005b067a24 */ /* 0x000fe200078e0206 */
[----:B------:R-:W-:Y:S01]  /*2810*/  IADD3 R151, R150, R15, RZ ;  /* 0x0000000f96977210 */ /* 0x000fe20007ffe0ff */
[----:B------:R-:W-:Y:S01]  /*2820*/  IMAD.IADD R153, R153, 0x1, R148 ;  /* 0x0000000199997824 */ /* 0x000fe200078e0294 */
[----:B------:R-:W0:Y:S01]  /*2830*/  LDGDEPBAR ;  /* 0x00000000000079af */ /* 0x000e220000000000 */
[C---:B------:R-:W-:Y:S01]  /*2840*/  IMAD R99, R98.reuse, c[0x0][0x280], RZ ;  /* 0x0000a00062637a24 */ /* 0x040fe200078e02ff */
[----:B------:R-:W-:Y:S01]  /*2850*/  WARPSYNC 0xffffffff ;  /* 0xffffffff00007948 */ /* 0x000fe20003800000 */
[----:B------:R-:W-:Y:S01]  /*2860*/  IMAD R98, R98, c[0x0][0x290], RZ ;  /* 0x0000a40062627a24 */ /* 0x000fe200078e02ff */
[C---:B------:R-:W-:Y:S01]  /*2870*/  SHF.L.U64.HI R109, R120.reuse, R124, c[0x0][0x294] ;  /* 0x0000a500786d7619 */ /* 0x040fe2000001027c */
[----:B------:R-:W-:Y:S01]  /*2880*/  IMAD.WIDE.U32 R170, R79, c[0x0][0x1e0], RZ ;  /* 0x000078004faa7a25 */ /* 0x000fe200078e00ff */
[----:B------:R-:W-:-:S03]  /*2890*/  SHF.L.U32 R110, R120, 0x5, RZ ;  /* 0x00000005786e7819 */ /* 0x000fc600000006ff */
[----:B------:R-:W-:Y:S02]  /*28a0*/  IMAD R113, R79, c[0x0][0x1e4], R113 ;  /* 0x000079004f717a24 */ /* 0x000fe400078e0271 */
[----:B------:R-:W-:Y:S02]  /*28b0*/  IMAD.MOV.U32 R150, RZ, RZ, R14 ;  /* 0x000000ffff967224 */ /* 0x000fe400078e000e */
[C---:B------:R-:W-:Y:S02]  /*28c0*/  IMAD R99, R67.reuse, c[0x0][0x284], R99 ;  /* 0x0000a10043637a24 */ /* 0x040fe400078e0263 */
[----:B------:R-:W-:Y:S02]  /*28d0*/  IMAD R98, R67, c[0x0][0x294], R98 ;  /* 0x0000a50043627a24 */ /* 0x000fe400078e0262 */
[----:B---3--:R-:W-:-:S04]  /*28e0*/  IMAD.WIDE.U32 R8, R91, c[0x0][0x1e0], RZ ;  /* 0x000078005b087a25 */ /* 0x008fc800078e00ff */
[----:B------:R-:W-:Y:S01]  /*28f0*/  IMAD.IADD R7, R9, 0x1, R6 ;  /* 0x0000000109077824 */ /* 0x000fe200078e0206 */
[----:B------:R-:W-:Y:S01]  /*2900*/  MOV R6, R8 ;  /* 0x0000000800067202 */ /* 0x000fe20000000f00 */
[----:B------:R-:W-:Y:S01]  /*2910*/  IMAD.WIDE.U32 R8, R79, c[0x0][0x290], R116 ;  /* 0x0000a4004f087a25 */ /* 0x000fe200078e0074 */
[----:B--2---:R-:W-:-:S03]  /*2920*/  SHF.L.U32 R4, R105, 0x1, RZ ;  /* 0x0000000169047819 */ /* 0x004fc600000006ff */
[C---:B------:R-:W-:Y:S01]  /*2930*/  IMAD.WIDE.U32 R6, R227.reuse, c[0x0][0x1e8], R6 ;  /* 0x00007a00e3067a25 */ /* 0x040fe200078e0006 */
[----:B------:R-:W-:Y:S02]  /*2940*/  IADD3 R149, R148, R9, RZ ;  /* 0x0000000994957210 */ /* 0x000fe40007ffe0ff */
[----:B------:R-:W-:Y:S01]  /*2950*/  MOV R148, R8 ;  /* 0x0000000800947202 */ /* 0x000fe20000000f00 */
[----:B------:R-:W-:Y:S01]  /*2960*/  IMAD R157, R227, c[0x0][0x1ec], R7 ;  /* 0x00007b00e39d7a24 */ /* 0x000fe200078e0207 */
[----:B------:R-:W-:Y:S01]  /*2970*/  MOV R156, R6 ;  /* 0x00000006009c7202 */ /* 0x000fe20000000f00 */
[----:B------:R-:W-:-:S04]  /*2980*/  IMAD.WIDE.U32 R154, R67, c[0x0][0x280], R154 ;  /* 0x0000a000439a7a25 */ /* 0x000fc800078e009a */
[----:B------:R-:W-:Y:S01]  /*2990*/  IMAD.WIDE.U32 R152, R67, c[0x0][0x290], R152 ;  /* 0x0000a40043987a25 */ /* 0x000fe200078e0098 */
[----:B------:R-:W-:-:S03]  /*29a0*/  IADD3 R101, R155, R99, RZ ;  /* 0x000000639b657210 */ /* 0x000fc60007ffe0ff */
[----:B------:R-:W-:Y:S01]  /*29b0*/  IMAD.MOV.U32 R118, RZ, RZ, c[0x0][0x280] ;  /* 0x0000a000ff767624 */ /* 0x000fe200078e00ff */
[----:B------:R-:W-:Y:S01]  /*29c0*/  IADD3 R100, R153, R98, RZ ;  /* 0x0000006299647210 */ /* 0x000fe20007ffe0ff */
[----:B------:R-:W-:Y:S02]  /*29d0*/  IMAD.IADD R113, R171, 0x1, R113 ;  /* 0x00000001ab717824 */ /* 0x000fe400078e0271 */
[----:B------:R-:W-:Y:S01]  /*29e0*/  IMAD.WIDE.U32 R148, R67, c[0x0][0x290], R148 ;  /* 0x0000a40043947a25 */ /* 0x000fe200078e0094 */
[----:B------:R-:W-:-:S03]  /*29f0*/  SHF.L.U64.HI R107, R118, R124, c[0x0][0x284] ;  /* 0x0000a100766b7619 */ /* 0x000fc6000001027c */
[----:B------:R-:W-:Y:S01]  /*2a00*/  IMAD.WIDE.U32 R150, R67, c[0x0][0x280], R150 ;  /* 0x0000a00043967a25 */ /* 0x000fe200078e0096 */
[----:B------:R-:W-:-:S03]  /*2a10*/  IADD3 R98, R98, R149, RZ ;  /* 0x0000009562627210 */ /* 0x000fc60007ffe0ff */
[----:B------:R-:W-:Y:S02]  /*2a20*/  IMAD.SHL.U32 R108, R118, 0x20, RZ ;  /* 0x00000020766c7824 */ /* 0x000fe400078e00ff */
[----:B------:R-:W-:Y:S01]  /*2a30*/  IMAD.IADD R99, R99, 0x1, R151 ;  /* 0x0000000163637824 */ /* 0x000fe200078e0297 */
[--C-:B----4-:R-:W-:Y:S01]  /*2a40*/  @P1 SHF.R.S32.HI R7, RZ, 0x1f, R3.reuse ;  /* 0x0000001fff071819 */ /* 0x110fe20000011403 */
[----:B------:R-:W-:Y:S01]  /*2a50*/  @P1 IMAD.MOV.U32 R6, RZ, RZ, R3 ;  /* 0x000000ffff061224 */ /* 0x000fe200078e0003 */
[----:B------:R-:W-:Y:S02]  /*2a60*/  @!P1 MOV R7, R2 ;  /* 0x0000000200079202 */ /* 0x000fe40000000f00 */
[----:B------:R-:W-:Y:S02]  /*2a70*/  @!P1 MOV R6, R211 ;  /* 0x000000d300069202 */ /* 0x000fe40000000f00 */
[----:B------:R-:W-:Y:S02]  /*2a80*/  SEL R89, R7, RZ, !P4 ;  /* 0x000000ff07597207 */ /* 0x000fe40006000000 */
[----:B------:R-:W-:-:S03]  /*2a90*/  SEL R142, R6, RZ, !P4 ;  /* 0x000000ff068e7207 */ /* 0x000fc60006000000 */
[----:B------:R-:W-:Y:S02]  /*2aa0*/  IMAD R102, R89, c[0x0][0x1f0], RZ ;  /* 0x00007c0059667a24 */ /* 0x000fe400078e02ff */
[----:B------:R-:W-:-:S04]  /*2ab0*/  IMAD.WIDE.U32 R156, R142, c[0x0][0x1f0], R156 ;  /* 0x00007c008e9c7a25 */ /* 0x000fc800078e009c */
[----:B------:R-:W-:Y:S01]  /*2ac0*/  IMAD R102, R142, c[0x0][0x1f4], R102 ;  /* 0x00007d008e667a24 */ /* 0x000fe200078e0266 */
[----:B------:R-:W-:-:S04]  /*2ad0*/  IADD3 R94, P1, P0, R156, R170, R116 ;  /* 0x000000aa9c5e7210 */ /* 0x000fc8000783e074 */
[----:B------:R-:W-:-:S04]  /*2ae0*/  IADD3 R102, R157, R102, RZ ;  /* 0x000000669d667210 */ /* 0x000fc80007ffe0ff */
[----:B------:R-:W-:Y:S02]  /*2af0*/  IADD3.X R93, R102, R113, R117, P1, P0 ;  /* 0x00000071665d7210 */ /* 0x000fe40000fe0475 */
[----:B-1----:R-:W-:Y:S01]  /*2b00*/  ISETP.GE.AND P0, PT, R116, c[0x0][0x27c], PT ;  /* 0x00009f0074007a0c */ /* 0x002fe20003f06270 */
[----:B------:R-:W-:Y:S01]  /*2b10*/  BAR.SYNC.DEFER_BLOCKING 0x0 ;  /* 0x0000000000007b1d */ /* 0x000fe20000010000 */
[C---:B------:R-:W-:Y:S01]  /*2b20*/  IMAD.WIDE.U32 R6, R227.reuse, c[0x0][0x260], R116 ;  /* 0x00009800e3067a25 */ /* 0x040fe200078e0074 */
[----:B------:R-:W-:Y:S02]  /*2b30*/  SHF.R.S32.HI R122, RZ, 0x1f, R76 ;  /* 0x0000001fff7a7819 */ /* 0x000fe4000001144c */
[----:B------:R-:W-:Y:S01]  /*2b40*/  SEL R2, RZ, c[0x0][0x27c], !P0 ;  /* 0x00009f00ff027a07 */ /* 0x000fe20004000000 */
[----:B------:R-:W-:Y:S01]  /*2b50*/  IMAD R92, R92, c[0x0][0x268], RZ ;  /* 0x00009a005c5c7a24 */ /* 0x000fe200078e02ff */
[----:B------:R-:W-:Y:S01]  /*2b60*/  SHF.R.S32.HI R123, RZ, 0x1f, R73 ;  /* 0x0000001fff7b7819 */ /* 0x000fe20000011449 */
[C---:B------:R-:W-:Y:S01]  /*2b70*/  IMAD R7, R227.reuse, c[0x0][0x264], R7 ;  /* 0x00009900e3077a24 */ /* 0x040fe200078e0207 */
[----:B------:R-:W-:Y:S01]  /*2b80*/  ULDC.U8 UR4, c[0x0][0x298] ;  /* 0x0000a60000047ab9 */ /* 0x000fe20000000000 */
[----:B------:R-:W-:Y:S01]  /*2b90*/  IMAD.IADD R2, R116, 0x1, R2 ;  /* 0x0000000174027824 */ /* 0x000fe200078e0202 */
[----:B------:R-:W-:Y:S01]  /*2ba0*/  MOV R114, 0x6 ;  /* 0x0000000600727802 */ /* 0x000fe20000000f00 */
[----:B------:R-:W-:Y:S01]  /*2bb0*/  IMAD.WIDE.U32 R8, R227, c[0x0][0x210], R116 ;  /* 0x00008400e3087a25 */ /* 0x000fe200078e0074 */
[----:B------:R-:W-:-:S02]  /*2bc0*/  @P0 IADD3 R4, -R4, c[0x0][0x1d4], RZ ;  /* 0x0000750004040a10 */ /* 0x000fc40007ffe1ff */
[----:B------:R-:W-:Y:S01]  /*2bd0*/  SHF.R.S32.HI R138, RZ, 0x1f, R2 ;  /* 0x0000001fff8a7819 */ /* 0x000fe20000011402 */
[C---:B------:R-:W-:Y:S01]  /*2be0*/  IMAD R92, R144.reuse, c[0x0][0x26c], R92 ;  /* 0x00009b00905c7a24 */ /* 0x040fe200078e025c */
[----:B------:R-:W-:Y:S01]  /*2bf0*/  SHF.R.S32.HI R3, RZ, 0x1f, R4 ;  /* 0x0000001fff037819 */ /* 0x000fe20000011404 */
[----:B------:R-:W-:Y:S01]  /*2c00*/  IMAD.WIDE.U32 R144, R144, c[0x0][0x268], R6 ;  /* 0x00009a0090907a25 */ /* 0x000fe200078e0006 */
[C---:B------:R-:W-:Y:S02]  /*2c10*/  LEA.HI R5, R138.reuse, R2, RZ, 0x6 ;  /* 0x000000028a057211 */ /* 0x040fe400078f30ff */
[----:B------:R-:W-:Y:S01]  /*2c20*/  LEA.HI R3, R3, R4, RZ, 0x4 ;  /* 0x0000000403037211 */ /* 0x000fe200078f20ff */
[----:B------:R-:W-:Y:S01]  /*2c30*/  IMAD R89, R89, c[0x0][0x218], RZ ;  /* 0x0000860059597a24 */ /* 0x000fe200078e02ff */
[----:B------:R-:W-:Y:S01]  /*2c40*/  LEA.HI R138, R138, R2, RZ, 0x3 ;  /* 0x000000028a8a7211 */ /* 0x000fe200078f18ff */
[----:B------:R-:W-:Y:S01]  /*2c50*/  IMAD R9, R227, c[0x0][0x214], R9 ;  /* 0x00008500e3097a24 */ /* 0x000fe200078e0209 */
[----:B------:R-:W-:Y:S01]  /*2c60*/  SHF.R.S32.HI R3, RZ, 0x4, R3 ;  /* 0x00000004ff037819 */ /* 0x000fe20000011403 */
[----:B------:R-:W-:Y:S01]  /*2c70*/  IMAD R122, R122, c[0x0][0x1e0], RZ ;  /* 0x000078007a7a7a24 */ /* 0x000fe200078e02ff */
[----:B------:R-:W-:Y:S01]  /*2c80*/  SHF.R.S32.HI R5, RZ, 0x6, R5 ;  /* 0x00000006ff057819 */ /* 0x000fe20000011405 */
[----:B------:R-:W-:Y:S01]  /*2c90*/  IMAD.MOV.U32 R125, RZ, RZ, c[0x0][0x1e0] ;  /* 0x00007800ff7d7624 */ /* 0x000fe200078e00ff */
[----:B------:R-:W-:Y:S01]  /*2ca0*/  LEA.HI.SX32 R3, R138, R3, 0x1d ;  /* 0x000000038a037211 */ /* 0x000fe200078feaff */
[----:B------:R-:W-:Y:S01]  /*2cb0*/  IMAD R123, R123, c[0x0][0x1e0], RZ ;  /* 0x000078007b7b7a24 */ /* 0x000fe200078e02ff */
[----:B------:R-:W-:Y:S01]  /*2cc0*/  LOP3.LUT R134, R75, 0x38, R138, 0xf8, !PT ;  /* 0x000000384b867812 */ /* 0x000fe200078ef88a */
[C---:B------:R-:W-:Y:S01]  /*2cd0*/  IMAD R4, R5.reuse, 0x1800, R69 ;  /* 0x0000180005047824 */ /* 0x040fe200078e0245 */
[----:B------:R-:W-:Y:S01]  /*2ce0*/  SHF.R.S32.HI R2, RZ, 0x1f, R3 ;  /* 0x0000001fff027819 */ /* 0x000fe20000011403 */
[----:B------:R-:W-:Y:S01]  /*2cf0*/  IMAD R6, R5, 0x1800, R70 ;  /* 0x0000180005067824 */ /* 0x000fe200078e0246 */
[----:B------:R-:W-:Y:S01]  /*2d00*/  SHF.L.U32 R137, R3, 0x3, RZ ;  /* 0x0000000303897819 */ /* 0x000fe200000006ff */
[----:B------:R-:W-:Y:S01]  /*2d10*/  IMAD R5, R5, 0x1800, R68 ;  /* 0x0000180005057824 */ /* 0x000fe200078e0244 */
[----:B------:R-:W-:Y:S01]  /*2d20*/  LEA.HI R2, R2, R3, RZ, 0x3 ;  /* 0x0000000302027211 */ /* 0x000fe200078f18ff */
[----:B------:R-:W-:Y:S01]  /*2d30*/  IMAD R89, R142, c[0x0][0x21c], R89 ;  /* 0x000087008e597a24 */ /* 0x000fe200078e0259 */
[----:B------:R-:W-:Y:S01]  /*2d40*/  LOP3.LUT R134, R134, R74, RZ, 0x3c, !PT ;  /* 0x0000004a86867212 */ /* 0x000fe200078e3cff */
[----:B------:R-:W-:Y:S01]  /*2d50*/  IMAD.WIDE.U32 R142, R142, c[0x0][0x218], R8 ;  /* 0x000086008e8e7a25 */ /* 0x000fe200078e0008 */
[----:B------:R-:W-:-:S02]  /*2d60*/  SHF.R.S32.HI R2, RZ, 0x3, R2 ;  /* 0x00000003ff027819 */ /* 0x000fc40000011402 */
[----:B------:R-:W-:Y:S01]  /*2d70*/  LOP3.LUT R132, R72, 0x38, R138, 0xf8, !PT ;  /* 0x0000003848847812 */ /* 0x000fe200078ef88a */
[----:B------:R-:W-:Y:S01]  /*2d80*/  IMAD.IADD R134, R4, 0x1, R134 ;  /* 0x0000000104867824 */ /* 0x000fe200078e0286 */
[----:B------:R-:W-:Y:S01]  /*2d90*/  LOP3.LUT R131, R72, 0x38, R137, 0xf8, !PT ;  /* 0x0000003848837812 */ /* 0x000fe200078ef889 */
[----:B------:R-:W-:Y:S01]  /*2da0*/  IMAD R4, R2, 0x1800, R70 ;  /* 0x0000180002047824 */ /* 0x000fe200078e0246 */
[----:B------:R-:W-:Y:S01]  /*2db0*/  LOP3.LUT R136, R78, 0x38, R138, 0xf8, !PT ;  /* 0x000000384e887812 */ /* 0x000fe200078ef88a */
[----:B------:R-:W-:Y:S01]  /*2dc0*/  IMAD R3, R2, 0x1800, R69 ;  /* 0x0000180002037824 */ /* 0x000fe200078e0245 */
[--C-:B------:R-:W-:Y:S01]  /*2dd0*/  LOP3.LUT R135, R78, 0x38, R137.reuse, 0xf8, !PT ;  /* 0x000000384e877812 */ /* 0x100fe200078ef889 */
[----:B------:R-:W-:Y:S01]  /*2de0*/  IMAD R2, R2, 0x1800, R68 ;  /* 0x0000180002027824 */ /* 0x000fe200078e0244 */
[----:B------:R-:W-:Y:S01]  /*2df0*/  LOP3.LUT R133, R75, 0x38, R137, 0xf8, !PT ;  /* 0x000000384b857812 */ /* 0x000fe200078ef889 */
[----:B------:R-:W-:Y:S01]  /*2e00*/  IMAD R126, R160, c[0x0][0x294], RZ ;  /* 0x0000a500a07e7a24 */ /* 0x000fe200078e02ff */
[-C--:B------:R-:W-:Y:S01]  /*2e10*/  LOP3.LUT R132, R132, R71.reuse, RZ, 0x3c, !PT ;  /* 0x0000004784847212 */ /* 0x080fe200078e3cff */
[C---:B------:R-:W-:Y:S01]  /*2e20*/  IMAD R127, R160.reuse, c[0x0][0x284], RZ ;  /* 0x0000a100a07f7a24 */ /* 0x040fe200078e02ff */
[----:B------:R-:W-:Y:S01]  /*2e30*/  LOP3.LUT R131, R131, R71, RZ, 0x3c, !PT ;  /* 0x0000004783837212 */ /* 0x000fe200078e3cff */
[----:B------:R-:W-:Y:S01]  /*2e40*/  IMAD R128, R160, c[0x0][0x1e4], RZ ;  /* 0x00007900a0807a24 */ /* 0x000fe200078e02ff */
[-C--:B------:R-:W-:Y:S01]  /*2e50*/  LOP3.LUT R136, R136, R77.reuse, RZ, 0x3c, !PT ;  /* 0x0000004d88887212 */ /* 0x080fe200078e3cff */
[----:B------:R-:W-:Y:S01]  /*2e60*/  IMAD.IADD R132, R5, 0x1, R132 ;  /* 0x0000000105847824 */ /* 0x000fe200078e0284 */
[----:B------:R-:W-:Y:S01]  /*2e70*/  LOP3.LUT R135, R135, R77, RZ, 0x3c, !PT ;  /* 0x0000004d87877212 */ /* 0x000fe200078e3cff */
[----:B------:R-:W-:Y:S01]  /*2e80*/  IMAD.IADD R131, R2, 0x1, R131 ;  /* 0x0000000102837824 */ /* 0x000fe200078e0283 */
[----:B------:R-:W-:Y:S01]  /*2e90*/  LOP3.LUT R133, R133, R74, RZ, 0x3c, !PT ;  /* 0x0000004a85857212 */ /* 0x000fe200078e3cff */
[----:B------:R-:W-:Y:S01]  /*2ea0*/  IMAD.WIDE.U32 R166, R76, c[0x0][0x1e0], RZ ;  /* 0x000078004ca67a25 */ /* 0x000fe200078e00ff */
[----:B------:R-:W-:-:S02]  /*2eb0*/  IADD3 R91, P0, R79, R91, RZ ;  /* 0x0000005b4f5b7210 */ /* 0x000fc40007f1e0ff */
[----:B------:R-:W-:Y:S01]  /*2ec0*/  IADD3 R133, R3, R133, RZ ;  /* 0x0000008503857210 */ /* 0x000fe20007ffe0ff */
[----:B------:R-:W-:Y:S01]  /*2ed0*/  IMAD R122, R76, c[0x0][0x1e4], R122 ;  /* 0x000079004c7a7a24 */ /* 0x000fe200078e027a */
[----:B------:R-:W-:Y:S01]  /*2ee0*/  IADD3.X R90, R83, R90, RZ, P0, !PT ;  /* 0x0000005a535a7210 */ /* 0x000fe200007fe4ff */
[----:B------:R-:W-:Y:S01]  /*2ef0*/  IMAD.IADD R136, R6, 0x1, R136 ;  /* 0x0000000106887824 */ /* 0x000fe200078e0288 */
[----:B------:R-:W-:Y:S01]  /*2f00*/  ISETP.NE.AND P0, PT, RZ, UR4, PT ;  /* 0x00000004ff007c0c */ /* 0x000fe2000bf05270 */
[----:B------:R-:W-:Y:S01]  /*2f10*/  IMAD.IADD R135, R4, 0x1, R135 ;  /* 0x0000000104877824 */ /* 0x000fe200078e0287 */
[----:B------:R-:W-:Y:S01]  /*2f20*/  LOP3.LUT R138, R138, 0xfffffff8, RZ, 0xc0, !PT ;  /* 0xfffffff88a8a7812 */ /* 0x000fe200078ec0ff */
[----:B------:R-:W-:Y:S01]  /*2f30*/  IMAD.WIDE.U32 R160, R160, c[0x0][0x280], RZ ;  /* 0x0000a000a0a07a25 */ /* 0x000fe200078e00ff */
[C---:B------:R-:W-:Y:S02]  /*2f40*/  SHF.L.U64.HI R124, R125.reuse, R124, c[0x0][0x1e4] ;  /* 0x000079007d7c7619 */ /* 0x040fe4000001027c */
[----:B------:R-:W-:Y:S01]  /*2f50*/  SHF.L.U32 R115, R125, 0x6, RZ ;  /* 0x000000067d737819 */ /* 0x000fe200000006ff */
[----:B------:R-:W-:Y:S01]  /*2f60*/  IMAD.WIDE.U32 R164, R73, c[0x0][0x1e0], RZ ;  /* 0x0000780049a47a25 */ /* 0x000fe200078e00ff */
[----:B------:R-:W-:-:S02]  /*2f70*/  ISETP.GE.AND P1, PT, R105, 0x1, PT ;  /* 0x000000016900780c */ /* 0x000fc40003f26270 */
[----:B------:R-:W-:Y:S01]  /*2f80*/  ISETP.GE.AND P4, PT, R116, c[0x0][0x1d4], PT ;  /* 0x0000750074007a0c */ /* 0x000fe20003f86270 */
[----:B------:R-:W-:Y:S01]  /*2f90*/  IMAD.WIDE.U32 R162, R120, 0x60, RZ ;  /* 0x0000006078a27825 */ /* 0x000fe200078e00ff */
[----:B------:R-:W-:Y:S02]  /*2fa0*/  P2R R139, PR, RZ, 0x1 ;  /* 0x00000001ff8b7803 */ /* 0x000fe40000000000 */
[----:B------:R-:W-:Y:S01]  /*2fb0*/  IADD3 R122, R167, R122, RZ ;  /* 0x0000007aa77a7210 */ /* 0x000fe20007ffe0ff */
[----:B------:R-:W-:Y:S01]  /*2fc0*/  IMAD.WIDE.U32 R158, R125, 0x60, RZ ;  /* 0x000000607d9e7825 */ /* 0x000fe200078e00ff */
[----:B------:R-:W-:Y:S02]  /*2fd0*/  IADD3 R89, R143, R89, RZ ;  /* 0x000000598f597210 */ /* 0x000fe40007ffe0ff */
[----:B------:R-:W-:Y:S01]  /*2fe0*/  SHF.R.S32.HI R130, RZ, 0x1f, R138 ;  /* 0x0000001fff827819 */ /* 0x000fe2000001148a */
[----:B------:R-:W-:Y:S01]  /*2ff0*/  IMAD R123, R73, c[0x0][0x1e4], R123 ;  /* 0x00007900497b7a24 */ /* 0x000fe200078e027b */
[----:B------:R-:W-:Y:S01]  /*3000*/  SHF.R.S32.HI R129, RZ, 0x1f, R137 ;  /* 0x0000001fff817819 */ /* 0x000fe20000011489 */
[C---:B------:R-:W-:Y:S01]  /*3010*/  IMAD.SHL.U32 R119, R118.reuse, 0x40, RZ ;  /* 0x0000004076777824 */ /* 0x040fe200078e00ff */
[-C--:B------:R-:W-:Y:S01]  /*3020*/  SHF.L.U64.HI R118, R118, R114.reuse, c[0x0][0x284] ;  /* 0x0000a10076767619 */ /* 0x080fe20000010272 */
[C---:B------:R-:W-:Y:S01]  /*3030*/  IMAD.SHL.U32 R121, R120.reuse, 0x40, RZ ;  /* 0x0000004078797824 */ /* 0x040fe200078e00ff */
[-C--:B------:R-:W-:Y:S01]  /*3040*/  SHF.L.U64.HI R120, R120, R114.reuse, c[0x0][0x294] ;  /* 0x0000a50078787619 */ /* 0x080fe20000010272 */
[----:B------:R-:W-:Y:S01]  /*3050*/  IMAD.IADD R126, R163, 0x1, R126 ;  /* 0x00000001a37e7824 */ /* 0x000fe200078e027e */
[----:B------:R-:W-:Y:S01]  /*3060*/  SHF.L.U64.HI R114, R125, R114, c[0x0][0x1e4] ;  /* 0x000079007d727619 */ /* 0x000fe20000010272 */
[----:B------:R-:W-:Y:S01]  /*3070*/  IMAD.IADD R127, R161, 0x1, R127 ;  /* 0x00000001a17f7824 */ /* 0x000fe200078e027f */
[----:B------:R-:W-:Y:S01]  /*3080*/  SHF.L.U32 R132, R132, 0x1, RZ ;  /* 0x0000000184847819 */ /* 0x000fe200000006ff */
[----:B------:R-:W-:Y:S01]  /*3090*/  IMAD.SHL.U32 R125, R125, 0x20, RZ ;  /* 0x000000207d7d7824 */ /* 0x000fe200078e00ff */
[----:B------:R-:W-:Y:S01]  /*30a0*/  SHF.L.U32 R131, R131, 0x1, RZ ;  /* 0x0000000183837819 */ /* 0x000fe200000006ff */
[----:B------:R-:W-:-:S02]  /*30b0*/  IMAD.IADD R128, R159, 0x1, R128 ;  /* 0x000000019f807824 */ /* 0x000fc400078e0280 */
[----:B------:R-:W-:Y:S02]  /*30c0*/  IMAD.IADD R123, R165, 0x1, R123 ;  /* 0x00000001a57b7824 */ /* 0x000fe400078e027b */
[----:B------:R-:W-:Y:S02]  /*30d0*/  IMAD.IADD R92, R145, 0x1, R92 ;  /* 0x00000001915c7824 */ /* 0x000fe400078e025c */
[----:B------:R-:W-:Y:S02]  /*30e0*/  IMAD.SHL.U32 R136, R136, 0x2, RZ ;  /* 0x0000000288887824 */ /* 0x000fe400078e00ff */
[----:B------:R-:W-:Y:S02]  /*30f0*/  IMAD.SHL.U32 R134, R134, 0x2, RZ ;  /* 0x0000000286867824 */ /* 0x000fe400078e00ff */
[----:B------:R-:W-:Y:S02]  /*3100*/  IMAD.SHL.U32 R135, R135, 0x2, RZ ;  /* 0x0000000287877824 */ /* 0x000fe400078e00ff */
[----:B------:R-:W-:-:S02]  /*3110*/  IMAD.SHL.U32 R133, R133, 0x2, RZ ;  /* 0x0000000285857824 */ /* 0x000fc400078e00ff */
.L_x_743:
[----:B------:R-:W-:Y:S01]  /*3120*/  SHF.R.S32.HI R88, RZ, 0x1f, R34 ;  /* 0x0000001fff587819 */ /* 0x000fe20000011422 */
[-C--:B------:R-:W-:Y:S01]  /*3130*/  IMAD R174, R128, R34.reuse, RZ ;  /* 0x0000002280ae7224 */ /* 0x080fe200078e02ff */
[----:B------:R-:W-:Y:S01]  /*3140*/  ISETP.GE.AND P2, PT, R105, 0x1, PT ;  /* 0x000000016900780c */ /* 0x000fe20003f46270 */
[----:B------:R-:W-:Y:S01]  /*3150*/  IMAD.WIDE.U32 R176, R158, R34, RZ ;  /* 0x000000229eb07225 */ /* 0x000fe200078e00ff */
[----:B------:R-:W-:Y:S04]  /*3160*/  DEPBAR.LE SB0, 0x0 ;  /* 0x000080000000791a */ /* 0x000fe80000000000 */
[----:B-1----:R-:W-:Y:S01]  /*3170*/  IADD3 R5, P1, P0, R94, R176, R125 ;  /* 0x000000b05e057210 */ /* 0x002fe2000783e07d */
[----:B------:R-:W-:Y:S01]  /*3180*/  IMAD R174, R88, R158, R174 ;  /* 0x0000009e58ae7224 */ /* 0x000fe200078e02ae */
[----:B------:R-:W-:Y:S01]  /*3190*/  WARPSYNC 0xffffffff ;  /* 0xffffffff00007948 */ /* 0x000fe20003800000 */
[----:B------:R-:W-:Y:S02]  /*31a0*/  BAR.SYNC.DEFER_BLOCKING 0x0 ;  /* 0x0000000000007b1d */ /* 0x000fe40000010000 */
[----:B------:R-:W-:Y:S05]  /*31b0*/  IMAD.IADD R174, R177, 0x1, R174 ;  /* 0x00000001b1ae7824 */ /* 0x000fea00078e02ae */
[C---:B------:R-:W-:Y:S02]  /*31c0*/  IADD3.X R4, R93.reuse, R174, R124, P1, P0 ;  /* 0x000000ae5d047210 */ /* 0x040fe40000fe047c */
[C---:B------:R-:W-:Y:S04]  /*31d0*/  IADD3 R3, P1, P0, R94.reuse, R176, R115 ;  /* 0x000000b05e037210 */ /* 0x040fe8000783e073 */
[----:B------:R-:W-:Y:S02]  /*31e0*/  IADD3.X R2, R93, R174, R114, P1, P0 ;  /* 0x000000ae5d027210 */ /* 0x000fe40000fe0472 */
[----:B------:R-:W-:Y:S05]  /*31f0*/  IADD3 R7, P0, R94, R176, RZ ;  /* 0x000000b05e077210 */ /* 0x000fea0007f1e0ff */
[----:B------:R-:W-:Y:S01]  /*3200*/  IMAD.X R6, R174, 0x1, R93, P0 ;  /* 0x00000001ae067824 */ /* 0x000fe200000e065d */
[C---:B------:R-:W-:Y:S04]  /*3210*/  LEA R58, P0, R7.reuse, c[0x0][0x1c8], 0x1 ;  /* 0x00007200073a7a11 */ /* 0x040fe800078008ff */
[----:B------:R-:W-:Y:S01]  /*3220*/  LEA.HI.X R59, R7, c[0x0][0x1cc], R6, 0x1, P0 ;  /* 0x00007300073b7a11 */ /* 0x000fe200000f0c06 */
[----:B------:R-:W-:Y:S01]  /*3230*/  BSSY B2, `(.L_x_709) ;  /* 0x00003a8000027945 */ /* 0x000fe20003800000 */
[C---:B------:R-:W-:Y:S04]  /*3240*/  LEA R56, P0, R5.reuse, c[0x0][0x1c8], 0x1 ;  /* 0x0000720005387a11 */ /* 0x040fe800078008ff */
[----:B------:R-:W-:Y:S02]  /*3250*/  LEA.HI.X R57, R5, c[0x0][0x1cc], R4, 0x1, P0 ;  /* 0x0000730005397a11 */ /* 0x000fe400000f0c04 */
[C---:B------:R-:W-:Y:S04]  /*3260*/  LEA R54, P0, R3.reuse, c[0x0][0x1c8], 0x1 ;  /* 0x0000720003367a11 */ /* 0x040fe800078008ff */
[----:B------:R-:W-:Y:S01]  /*3270*/  LEA.HI.X R55, R3, c[0x0][0x1cc], R2, 0x1, P0 ;  /* 0x0000730003377a11 */ /* 0x000fe200000f0c02 */
[----:B------:R-:W-:-:S05]  /*3280*/  @!P2 BRA `(.L_x_710) ;  /* 0x000038100000a947 */ /* 0x000fca0003800000 */
[-C--:B------:R-:W-:Y:S01]  /*3290*/  IMAD R36, R127, R34.reuse, RZ ;  /* 0x000000227f247224 */ /* 0x080fe200078e02ff */
[----:B------:R-:W-:Y:S01]  /*32a0*/  ISETP.NE.AND P2, PT, R139, RZ, PT ;  /* 0x000000ff8b00720c */ /* 0x000fe20003f45270 */
        /* <DEDUP_REMOVED lines=21> */
[----:B------:R-:W-:Y:S01]  /*3400*/  CS2R R50, SRZ ;  /* 0x0000000000327805 */ /* 0x000fe2000001ff00 */
[----:B------:R-:W-:Y:S01]  /*3410*/  CS2R R28, SRZ ;  /* 0x00000000001c7805 */ /* 0x000fe2000001ff00 */
[----:B------:R-:W-:Y:S01]  /*3420*/  IMAD.X R2, R36, 0x1, R101, P0 ;  /* 0x0000000124027824 */ /* 0x000fe200000e0665 */
[----:B------:R-:W-:Y:S05]  /*3430*/  IADD3 R5, P0, R152, R60, RZ ;  /* 0x0000003c98057210 */ /* 0x000fea0007f1e0ff */
[----:B------:R-:W-:Y:S01]  /*3440*/  IMAD.X R4, R33, 0x1, R100, P0 ;  /* 0x0000000121047824 */ /* 0x000fe200000e0664 */
        /* <DEDUP_REMOVED lines=12> */
.L_x_713:
[----:B------:R-:W-:Y:S05]  /*3510*/  BSYNC B0 ;  /* 0x0000000000007941 */ /* 0x000fea0003800000 */
.L_x_712:
[----:B------:R-:W-:Y:S01]  /*3520*/  ISETP.GE.AND P3, PT, R76, R141, PT ;  /* 0x0000008d4c00720c */ /* 0x000fe20003f66270 */
[----:B-----5:R-:W-:Y:S01]  /*3530*/  IMAD.MOV.U32 R5, RZ, RZ, R50 ;  /* 0x000000ffff057224 */ /* 0x020fe200078e0032 */
[----:B------:R-:W-:Y:S01]  /*3540*/  BSSY B0, `(.L_x_714) ;  /* 0x0000025000007945 */ /* 0x000fe20003800000 */
[----:B------:R-:W-:Y:S01]  /*3550*/  IMAD.MOV.U32 R4, RZ, RZ, R51 ;  /* 0x000000ffff047224 */ /* 0x000fe200078e0033 */
[----:B------:R-:W-:Y:S01]  /*3560*/  CS2R R48, SRZ ;  /* 0x0000000000307805 */ /* 0x000fe2000001ff00 */
[----:B-1----:R-:W-:Y:S01]  /*3570*/  IMAD.MOV.U32 R3, RZ, RZ, R52 ;  /* 0x000000ffff037224 */ /* 0x002fe200078e0034 */
[----:B------:R-:W-:Y:S01]  /*3580*/  CS2R R22, SRZ ;  /* 0x0000000000167805 */ /* 0x000fe2000001ff00 */
[----:B------:R-:W-:Y:S01]  /*3590*/  IMAD.MOV.U32 R2, RZ, RZ, R53 ;  /* 0x000000ffff027224 */ /* 0x000fe200078e0035 */
[----:B------:R-:W-:Y:S01]  /*35a0*/  PRMT R47, R4, 0x5410, R5 ;  /* 0x00005410042f7816 */ /* 0x000fe20000000005 */
[----:B------:R-:W-:Y:S01]  /*35b0*/  IMAD.MOV.U32 R4, RZ, RZ, R29 ;  /* 0x000000ffff047224 */ /* 0x000fe200078e001d */
[----:B------:R-:W-:Y:S01]  /*35c0*/  PRMT R32, R3, 0x7610, R32 ;  /* 0x0000761003207816 */ /* 0x000fe20000000020 */
[----:B------:R-:W-:Y:S01]  /*35d0*/  CS2R R24, SRZ ;  /* 0x0000000000187805 */ /* 0x000fe2000001ff00 */
[----:B------:R-:W-:Y:S02]  /*35e0*/  MOV R5, R28 ;  /* 0x0000001c00057202 */ /* 0x000fe40000000f00 */
[----:B------:R-:W-:Y:S02]  /*35f0*/  MOV R3, R31 ;  /* 0x0000001f00037202 */ /* 0x000fe40000000f00 */
[----:B------:R-:W-:Y:S01]  /*3600*/  PRMT R35, R2, 0x7610, R35 ;  /* 0x0000761002237816 */ /* 0x000fe20000000023 */
[----:B------:R-:W-:Y:S01]  /*3610*/  IMAD.MOV.U32 R2, RZ, RZ, R30 ;  /* 0x000000ffff027224 */ /* 0x000fe200078e001e */
        /* <DEDUP_REMOVED lines=23> */
.L_x_715:
[----:B------:R-:W-:Y:S05]  /*3790*/  BSYNC B0 ;  /* 0x0000000000007941 */ /* 0x000fea0003800000 */
.L_x_714:
[----:B------:R-:W-:Y:S01]  /*37a0*/  ISETP.GE.AND P2, PT, R73, R141, PT ;  /* 0x0000008d4900720c */ /* 0x000fe20003f46270 */
[----:B-----5:R-:W-:Y:S01]  /*37b0*/  IMAD.MOV.U32 R7, RZ, RZ, R44 ;  /* 0x000000ffff077224 */ /* 0x020fe200078e002c */
        /* <DEDUP_REMOVED lines=11> */
[----:B-1----:R-:W-:Y:S01]  /*3870*/  CS2R R8, SRZ ;  /* 0x0000000000087805 */ /* 0x002fe2000001ff00 */
[----:B------:R-:W-:Y:S01]  /*3880*/  MOV R3, R25 ;  /* 0x0000001900037202 */ /* 0x000fe20000000f00 */
[----:B------:R-:W-:Y:S01]  /*3890*/  CS2R R20, SRZ ;  /* 0x0000000000147805 */ /* 0x000fe2000001ff00 */
[----:B------:R-:W-:Y:S02]  /*38a0*/  PRMT R11, R6, 0x5410, R7 ;  /* 0x00005410060b7816 */ /* 0x000fe40000000007 */
[----:B------:R-:W-:Y:S01]  /*38b0*/  PRMT R14, R3, 0x5410, R5 ;  /* 0x00005410030e7816 */ /* 0x000fe20000000005 */
[----:B------:R-:W-:-:S05]  /*38c0*/  @P2 BRA `(.L_x_717) ;  /* 0x0000012000002947 */ /* 0x000fca0003800000 */
[----:B------:R-:W-:Y:S01]  /*38d0*/  IADD3 R3, P1, P0, R154, R119, R62 ;  /* 0x000000779a037210 */ /* 0x000fe2000783e03e */
[----:B------:R-:W-:Y:S01]  /*38e0*/  CS2R R40, SRZ ;  /* 0x0000000000287805 */ /* 0x000fe2000001ff00 */
[----:B------:R-:W-:Y:S02]  /*38f0*/  CS2R R8, SRZ ;  /* 0x0000000000087805 */ /* 0x000fe4000001ff00 */
[----:B------:R-:W-:Y:S02]  /*3900*/  IADD3.X R36, R101, R118, R36, P1, P0 ;  /* 0x0000007665247210 */ /* 0x000fe40000fe0424 */
        /* <DEDUP_REMOVED lines=14> */
.L_x_717:
[----:B------:R-:W-:Y:S05]  /*39f0*/  BSYNC B0 ;  /* 0x0000000000007941 */ /* 0x000fea0003800000 */
.L_x_716:
[----:B-----5:R-:W-:Y:S01]  /*3a00*/  MOV R5, R42 ;  /* 0x0000002a00057202 */ /* 0x020fe20000000f00 */
[----:B-1----:R-:W-:Y:S01]  /*3a10*/  IMAD.MOV.U32 R7, RZ, RZ, R40 ;  /* 0x000000ffff077224 */ /* 0x002fe200078e0028 */
        /* <DEDUP_REMOVED lines=17> */
[----:B------:R-:W-:Y:S01]  /*3b30*/  @!P0 HADD2.F32 R2, -RZ, R2.H0_H0 ;  /* 0x20000002ff028230 */ /* 0x000fe20000004100 */
[--C-:B------:R-:W-:Y:S01]  /*3b40*/  @!P0 SHF.R.U64 R3, R30, 0x10, R31.reuse ;  /* 0x000000101e038819 */ /* 0x100fe2000000121f */
[----:B------:R-:W-:Y:S01]  /*3b50*/  @!P0 HADD2.F32 R4, -RZ, R4.H0_H0 ;  /* 0x20000004ff048230 */ /* 0x000fe20000004100 */
[----:B------:R-:W-:Y:S01]  /*3b60*/  @!P0 SHF.R.U32.HI R5, RZ, 0x10, R31 ;  /* 0x00000010ff058819 */ /* 0x000fe2000001161f */
[----:B------:R-:W-:Y:S01]  /*3b70*/  @!P0 HADD2.F32 R31, -RZ, R32.H0_H0 ;  /* 0x20000020ff1f8230 */ /* 0x000fe20000004100 */
[--C-:B------:R-:W-:Y:S01]  /*3b80*/  @!P0 SHF.R.U64 R33, R52, 0x10, R53.reuse ;  /* 0x0000001034218819 */ /* 0x100fe20000001235 */
[----:B------:R-:W-:Y:S01]  /*3b90*/  @!P0 HADD2.F32 R3, -RZ, R3.H0_H0 ;  /* 0x20000003ff038230 */ /* 0x000fe20000004100 */
        /* <DEDUP_REMOVED lines=8> */
[--C-:B------:R-:W-:Y:S01]  /*3c20*/  @!P0 HADD2.F32 R32, -RZ, R27.reuse.H1_H1 ;  /* 0x3000001bff208230 */ /* 0x100fe20000004100 */
[-C--:B------:R-:W-:Y:S02]  /*3c30*/  @!P0 FMUL.FTZ R52, R30, R2.reuse ;  /* 0x000000021e348220 */ /* 0x080fe40000410000 */
[C---:B------:R-:W-:Y:S02]  /*3c40*/  @!P0 FMUL.FTZ R2, R26.reuse, R2 ;  /* 0x000000021a028220 */ /* 0x040fe40000410000 */
[----:B------:R-:W-:Y:S01]  /*3c50*/  @!P0 FFMA.FTZ R52, R26, R31, -R52 ;  /* 0x0000001f1a348223 */ /* 0x000fe20000010834 */
[----:B------:R-:W-:Y:S01]  /*3c60*/  @!P0 HADD2.F32 R26, -RZ, R27.H0_H0 ;  /* 0x2000001bff1a8230 */ /* 0x000fe20000004100 */
[----:B------:R-:W-:Y:S01]  /*3c70*/  @!P0 FMUL.FTZ R53, R32, R3 ;  /* 0x0000000320358220 */ /* 0x000fe20000410000 */
[----:B------:R-:W-:Y:S01]  /*3c80*/  @!P0 MOV R27, R18 ;  /* 0x00000012001b8202 */ /* 0x000fe20000000f00 */
[----:B------:R-:W-:Y:S01]  /*3c90*/  @!P0 FFMA.FTZ R2, R30, R31, R2 ;  /* 0x0000001f1e028223 */ /* 0x000fe20000010002 */
[----:B------:R-:W-:Y:S01]  /*3ca0*/  @!P0 HADD2.F32 R31, -RZ, R35.H0_H0 ;  /* 0x20000023ff1f8230 */ /* 0x000fe20000004100 */
[C---:B------:R-:W-:Y:S02]  /*3cb0*/  @!P0 FMUL.FTZ R3, R26.reuse, R3 ;  /* 0x000000031a038220 */ /* 0x040fe40000410000 */
[----:B------:R-:W-:Y:S01]  /*3cc0*/  @!P0 FFMA.FTZ R53, R26, R33, -R53 ;  /* 0x000000211a358223 */ /* 0x000fe20000010835 */
[----:B------:R-:W-:Y:S01]  /*3cd0*/  @!P0 MOV R26, R19 ;  /* 0x00000013001a8202 */ /* 0x000fe20000000f00 */
[----:B------:R-:W-:Y:S01]  /*3ce0*/  @!P0 FFMA.FTZ R3, R32, R33, R3 ;  /* 0x0000002120038223 */ /* 0x000fe20000010003 */
[----:B------:R-:W-:Y:S01]  /*3cf0*/  @!P0 F2FP.PACK_AB R2, R2, R52 ;  /* 0x000000340202823e */ /* 0x000fe200000000ff */
[--C-:B------:R-:W-:Y:S02]  /*3d00*/  @!P0 HADD2.F32 R30, -RZ, R27.reuse.H1_H1 ;  /* 0x3000001bff1e8230 */ /* 0x100fe40000004100 */
[----:B------:R-:W-:Y:S01]  /*3d10*/  @!P0 HADD2.F32 R27, -RZ, R27.H0_H0 ;  /* 0x2000001bff1b8230 */ /* 0x000fe20000004100 */
[----:B------:R-:W-:Y:S01]  /*3d20*/  @!P0 MOV R16, R2 ;  /* 0x0000000200108202 */ /* 0x000fe20000000f00 */
[--C-:B------:R-:W-:Y:S01]  /*3d30*/  @!P0 HADD2.F32 R35, -RZ, R26.reuse.H1_H1 ;  /* 0x3000001aff238230 */ /* 0x100fe20000004100 */
[-C--:B------:R-:W-:Y:S01]  /*3d40*/  @!P0 FMUL.FTZ R61, R30, R4.reuse ;  /* 0x000000041e3d8220 */ /* 0x080fe20000410000 */
[----:B------:R-:W-:Y:S01]  /*3d50*/  @!P0 HADD2.F32 R26, -RZ, R26.H0_H0 ;  /* 0x2000001aff1a8230 */ /* 0x000fe20000004100 */
[----:B------:R-:W-:Y:S01]  /*3d60*/  @!P0 FMUL.FTZ R4, R27, R4 ;  /* 0x000000041b048220 */ /* 0x000fe20000410000 */
[----:B------:R-:W-:Y:S01]  /*3d70*/  @!P0 F2FP.PACK_AB R3, R3, R53 ;  /* 0x000000350303823e */ /* 0x000fe200000000ff */
[-C--:B------:R-:W-:Y:S02]  /*3d80*/  @!P0 FMUL.FTZ R60, R35, R5.reuse ;  /* 0x00000005233c8220 */ /* 0x080fe40000410000 */
[----:B------:R-:W-:Y:S01]  /*3d90*/  @!P0 FMUL.FTZ R5, R26, R5 ;  /* 0x000000051a058220 */ /* 0x000fe20000410000 */
[----:B------:R-:W-:Y:S01]  /*3da0*/  @!P0 MOV R17, R3 ;  /* 0x0000000300118202 */ /* 0x000fe20000000f00 */
[-C--:B------:R-:W-:Y:S02]  /*3db0*/  @!P0 FFMA.FTZ R4, R30, R31.reuse, R4 ;  /* 0x0000001f1e048223 */ /* 0x080fe40000010004 */
[----:B------:R-:W-:Y:S02]  /*3dc0*/  @!P0 FFMA.FTZ R27, R27, R31, -R61 ;  /* 0x0000001f1b1b8223 */ /* 0x000fe4000001083d */
[-C--:B------:R-:W-:Y:S02]  /*3dd0*/  @!P0 FFMA.FTZ R60, R26, R36.reuse, -R60 ;  /* 0x000000241a3c8223 */ /* 0x080fe4000001083c */
[----:B------:R-:W-:Y:S01]  /*3de0*/  @!P0 FFMA.FTZ R5, R35, R36, R5 ;  /* 0x0000002423058223 */ /* 0x000fe20000010005 */
[----:B------:R-:W-:Y:S04]  /*3df0*/  @!P0 F2FP.PACK_AB R4, R4, R27 ;  /* 0x0000001b0404823e */ /* 0x000fe800000000ff */
[----:B------:R-:W-:Y:S02]  /*3e00*/  @!P0 F2FP.PACK_AB R5, R5, R60 ;  /* 0x0000003c0505823e */ /* 0x000fe400000000ff */
[----:B------:R-:W-:Y:S02]  /*3e10*/  @!P0 MOV R18, R4 ;  /* 0x0000000400128202 */ /* 0x000fe40000000f00 */
[----:B------:R-:W-:Y:S05]  /*3e20*/  @!P0 MOV R19, R5 ;  /* 0x0000000500138202 */ /* 0x000fea0000000f00 */
[----:B------:R1:W-:Y:S02]  /*3e30*/  STG.E.128 [R58.64], R16 ;  /* 0x000000103a007986 */ /* 0x0003e4000c101d08 */
.L_x_721:
[----:B------:R-:W-:Y:S05]  /*3e40*/  BSYNC B0 ;  /* 0x0000000000007941 */ /* 0x000fea0003800000 */
.L_x_720:
[----:B------:R-:W-:Y:S11]  /*3e50*/  ISETP.GE.AND P0, PT, R65, c[0x0][0x1d4], PT ;  /* 0x0000750041007a0c */ /* 0x000ff60003f06270 */
[----:B------:R-:W-:Y:S02]  /*3e60*/  @!UPT UIADD3 URZ, URZ, URZ, URZ ;  /* 0x0000003f3f3ff290 */ /* 0x000fe4000fffe03f */
[----:B------:R-:W-:-:S05]  /*3e70*/  @P0 BRA `(.L_x_719) ;  /* 0x0000034000000947 */ /* 0x000fca0003800000 */
[----:B------:R-:W-:Y:S01]  /*3e80*/  ISETP.GE.AND P0, PT, R10, c[0x0][0x27c], PT ;  /* 0x00009f000a007a0c */ /* 0x000fe20003f06270 */
[----:B-1----:R-:W1:Y:S11]  /*3e90*/  LDS.128 R16, [R234+0xb100] ;  /* 0x00b10000ea107984 */ /* 0x002e760000000c00 */
[----:B------:R-:W-:Y:S01]  /*3ea0*/  @!UPT UIADD3 URZ, URZ, URZ, URZ ;  /* 0x0000003f3f3ff290 */ /* 0x000fe2000fffe03f */
[----:B------:R-:W-:Y:S01]  /*3eb0*/  @!P0 HADD2.F32 R26, -RZ, R15.H1_H1 ;  /* 0x3000000fff1a8230 */ /* 0x000fe20000004100 */
[----:B------:R-:W-:Y:S02]  /*3ec0*/  @!P0 SHF.R.U64 R2, R28, 0x10, R29 ;  /* 0x000000101c028819 */ /* 0x000fe4000000121d */
[----:B------:R-:W-:Y:S02]  /*3ed0*/  @!P0 SHF.R.U64 R31, R50, 0x10, R51 ;  /* 0x00000010321f8819 */ /* 0x000fe40000001233 */
[----:B------:R-:W-:Y:S01]  /*3ee0*/  @!P0 SHF.R.U32.HI R4, RZ, 0x10, R29 ;  /* 0x00000010ff048819 */ /* 0x000fe2000001161d */
[----:B------:R-:W-:Y:S01]  /*3ef0*/  @!P0 HADD2.F32 R27, -RZ, R2.H0_H0 ;  /* 0x20000002ff1b8230 */ /* 0x000fe20000004100 */
[----:B------:R-:W-:Y:S01]  /*3f00*/  @!P0 SHF.R.U32.HI R33, RZ, 0x10, R51 ;  /* 0x00000010ff218819 */ /* 0x000fe20000011633 */
[----:B------:R-:W-:Y:S02]  /*3f10*/  @!P0 HADD2.F32 R29, -RZ, R47.H1_H1 ;  /* 0x3000002fff1d8230 */ /* 0x000fe40000004100 */
        /* <DEDUP_REMOVED lines=8> */
[C---:B------:R-:W-:Y:S01]  /*3fa0*/  @!P0 FMUL.FTZ R2, R3.reuse, R26 ;  /* 0x0000001a03028220 */ /* 0x040fe20000410000 */
[----:B------:R-:W-:Y:S01]  /*3fb0*/  @!P0 HADD2.F32 R26, -RZ, R5.H0_H0 ;  /* 0x20000005ff1a8230 */ /* 0x000fe20000004100 */
[----:B------:R-:W-:Y:S01]  /*3fc0*/  @!P0 FMUL.FTZ R36, R30, R27 ;  /* 0x0000001b1e248220 */ /* 0x000fe20000410000 */
[----:B------:R-:W-:Y:S01]  /*3fd0*/  @!P0 MOV R5, R18 ;  /* 0x0000001200058202 */ /* 0x000fe20000000f00 */
[----:B------:R-:W-:Y:S02]  /*3fe0*/  @!P0 FFMA.FTZ R35, R3, R29, -R35 ;  /* 0x0000001d03238223 */ /* 0x000fe40000010823 */
[C---:B------:R-:W-:Y:S01]  /*3ff0*/  @!P0 FMUL.FTZ R3, R26.reuse, R27 ;  /* 0x0000001b1a038220 */ /* 0x040fe20000410000 */
[----:B------:R-:W-:Y:S01]  /*4000*/  @!P0 HADD2.F32 R27, -RZ, R15.H0_H0 ;  /* 0x2000000fff1b8230 */ /* 0x000fe20000004100 */
[----:B------:R-:W-:Y:S01]  /*4010*/  @!P0 FFMA.FTZ R36, R26, R31, -R36 ;  /* 0x0000001f1a248223 */ /* 0x000fe20000010824 */
[----:B------:R-:W-:Y:S01]  /*4020*/  @!P0 MOV R26, R19 ;  /* 0x00000013001a8202 */ /* 0x000fe20000000f00 */
[----:B------:R-:W-:Y:S01]  /*4030*/  @!P0 FFMA.FTZ R2, R28, R29, R2 ;  /* 0x0000001d1c028223 */ /* 0x000fe20000010002 */
[--C-:B------:R-:W-:Y:S01]  /*4040*/  @!P0 HADD2.F32 R28, -RZ, R5.reuse.H1_H1 ;  /* 0x30000005ff1c8230 */ /* 0x100fe20000004100 */
[----:B------:R-:W-:Y:S01]  /*4050*/  @!P0 FFMA.FTZ R3, R30, R31, R3 ;  /* 0x0000001f1e038223 */ /* 0x000fe20000010003 */
[----:B------:R-:W-:Y:S02]  /*4060*/  @!P0 HADD2.F32 R5, -RZ, R5.H0_H0 ;  /* 0x20000005ff058230 */ /* 0x000fe40000004100 */
[----:B------:R-:W-:Y:S01]  /*4070*/  @!P0 F2FP.PACK_AB R2, R2, R35 ;  /* 0x000000230202823e */ /* 0x000fe200000000ff */
[----:B------:R-:W-:Y:S01]  /*4080*/  @!P0 FMUL.FTZ R50, R28, R27 ;  /* 0x0000001b1c328220 */ /* 0x000fe20000410000 */
[----:B------:R-:W-:Y:S01]  /*4090*/  @!P0 F2FP.PACK_AB R3, R3, R36 ;  /* 0x000000240303823e */ /* 0x000fe200000000ff */
[----:B------:R-:W-:Y:S01]  /*40a0*/  @!P0 HADD2.F32 R29, -RZ, R47.H0_H0 ;  /* 0x2000002fff1d8230 */ /* 0x000fe20000004100 */
[----:B------:R-:W-:Y:S01]  /*40b0*/  @!P0 MOV R16, R2 ;  /* 0x0000000200108202 */ /* 0x000fe20000000f00 */
[--C-:B------:R-:W-:Y:S01]  /*40c0*/  @!P0 HADD2.F32 R32, -RZ, R26.reuse.H1_H1 ;  /* 0x3000001aff208230 */ /* 0x100fe20000004100 */
[----:B------:R-:W-:Y:S01]  /*40d0*/  @!P0 MOV R17, R3 ;  /* 0x0000000300118202 */ /* 0x000fe20000000f00 */
[----:B------:R-:W-:Y:S02]  /*40e0*/  @!P0 HADD2.F32 R26, -RZ, R26.H0_H0 ;  /* 0x2000001aff1a8230 */ /* 0x000fe40000004100 */
[----:B------:R-:W-:Y:S01]  /*40f0*/  @!P0 HADD2.F32 R15, -RZ, R4.H0_H0 ;  /* 0x20000004ff0f8230 */ /* 0x000fe20000004100 */
[C---:B------:R-:W-:Y:S02]  /*4100*/  @!P0 FMUL.FTZ R4, R5.reuse, R27 ;  /* 0x0000001b05048220 */ /* 0x040fe40000410000 */
[----:B------:R-:W-:Y:S02]  /*4110*/  @!P0 FFMA.FTZ R27, R5, R29, -R50 ;  /* 0x0000001d051b8223 */ /* 0x000fe40000010832 */
[-C--:B------:R-:W-:Y:S02]  /*4120*/  @!P0 FMUL.FTZ R47, R32, R15.reuse ;  /* 0x0000000f202f8220 */ /* 0x080fe40000410000 */
[----:B------:R-:W-:Y:S02]  /*4130*/  @!P0 FMUL.FTZ R5, R26, R15 ;  /* 0x0000000f1a058220 */ /* 0x000fe40000410000 */
[----:B------:R-:W-:Y:S02]  /*4140*/  @!P0 FFMA.FTZ R4, R28, R29, R4 ;  /* 0x0000001d1c048223 */ /* 0x000fe40000010004 */
[-C--:B------:R-:W-:Y:S02]  /*4150*/  @!P0 FFMA.FTZ R47, R26, R33.reuse, -R47 ;  /* 0x000000211a2f8223 */ /* 0x080fe4000001082f */
[----:B------:R-:W-:Y:S01]  /*4160*/  @!P0 FFMA.FTZ R5, R32, R33, R5 ;  /* 0x0000002120058223 */ /* 0x000fe20000010005 */
[----:B------:R-:W-:Y:S04]  /*4170*/  @!P0 F2FP.PACK_AB R4, R4, R27 ;  /* 0x0000001b0404823e */ /* 0x000fe800000000ff */
[----:B------:R-:W-:Y:S02]  /*4180*/  @!P0 F2FP.PACK_AB R5, R5, R47 ;  /* 0x0000002f0505823e */ /* 0x000fe400000000ff */
[----:B------:R-:W-:Y:S02]  /*4190*/  @!P0 MOV R18, R4 ;  /* 0x0000000400128202 */ /* 0x000fe40000000f00 */
[----:B------:R-:W-:Y:S05]  /*41a0*/  @!P0 MOV R19, R5 ;  /* 0x0000000500138202 */ /* 0x000fea0000000f00 */
[----:B------:R1:W-:Y:S02]  /*41b0*/  STG.E.128 [R58.64+0x80], R16 ;  /* 0x000080103a007986 */ /* 0x0003e4000c101d08 */
.L_x_719:
[----:B------:R-:W-:Y:S05]  /*41c0*/  BSYNC B1 ;  /* 0x0000000000017941 */ /* 0x000fea0003800000 */
.L_x_718:
[----:B------:R-:W-:Y:S01]  /*41d0*/  BSSY B1, `(.L_x_722) ;  /* 0x0000070000017945 */ /* 0x000fe20003800000 */
[----:B------:R-:W-:-:S05]  /*41e0*/  @P3 BRA `(.L_x_723) ;  /* 0x000006e000003947 */ /* 0x000fca0003800000 */
[----:B------:R-:W-:Y:S01]  /*41f0*/  BSSY B0, `(.L_x_724) ;  /* 0x0000036000007945 */ /* 0x000fe20003800000 */
[----:B------:R-:W-:-:S05]  /*4200*/  @P4 BRA `(.L_x_725) ;  /* 0x0000034000004947 */ /* 0x000fca0003800000 */
[----:B------:R-:W-:Y:S01]  /*4210*/  ISETP.GE.AND P0, PT, R12, c[0x0][0x27c], PT ;  /* 0x00009f000c007a0c */ /* 0x000fe20003f06270 */
[----:B-1----:R-:W1:Y:S11]  /*4220*/  LDS.128 R16, [R234+0x9100] ;  /* 0x00910000ea107984 */ /* 0x002e760000000c00 */
[----:B------:R-:W-:Y:S01]  /*4230*/  @!UPT UIADD3 URZ, URZ, URZ, URZ ;  /* 0x0000003f3f3ff290 */ /* 0x000fe2000fffe03f */
[----:B------:R-:W-:Y:S01]  /*4240*/  @!P0 HADD2.F32 R15, -RZ, R14.H1_H1 ;  /* 0x3000000eff0f8230 */ /* 0x000fe20000004100 */
[--C-:B------:R-:W-:Y:S01]  /*4250*/  @!P0 SHF.R.U64 R2, R24, 0x10, R25.reuse ;  /* 0x0000001018028819 */ /* 0x100fe20000001219 */
[----:B------:R-:W-:Y:S01]  /*4260*/  @!P0 HADD2.F32 R26, -RZ, R46.H1_H1 ;  /* 0x3000002eff1a8230 */ /* 0x000fe20000004100 */
[----:B------:R-:W-:Y:S02]  /*4270*/  @!P0 SHF.R.U32.HI R4, RZ, 0x10, R25 ;  /* 0x00000010ff048819 */ /* 0x000fe40000011619 */
[--C-:B------:R-:W-:Y:S01]  /*4280*/  @!P0 SHF.R.U64 R28, R48, 0x10, R49.reuse ;  /* 0x00000010301c8819 */ /* 0x100fe20000001231 */
[----:B------:R-:W-:Y:S01]  /*4290*/  @!P0 HADD2.F32 R24, -RZ, R2.H0_H0 ;  /* 0x20000002ff188230 */ /* 0x000fe20000004100 */
[----:B------:R-:W-:Y:S03]  /*42a0*/  @!P0 SHF.R.U32.HI R30, RZ, 0x10, R49 ;  /* 0x00000010ff1e8819 */ /* 0x000fe60000011631 */
        /* <DEDUP_REMOVED lines=8> */
[----:B------:R-:W-:Y:S01]  /*4330*/  @!P0 FMUL.FTZ R2, R3, R15 ;  /* 0x0000000f03028220 */ /* 0x000fe20000410000 */
        /* <DEDUP_REMOVED lines=32> */
[----:B------:R1:W-:Y:S02]  /*4540*/  STG.E.128 [R56.64], R16 ;  /* 0x0000001038007986 */ /* 0x0003e4000c101d08 */
.L_x_725:
[----:B------:R-:W-:Y:S05]  /*4550*/  BSYNC B0 ;  /* 0x0000000000007941 */ /* 0x000fea0003800000 */
.L_x_724:
        /* <DEDUP_REMOVED lines=55> */
.L_x_723:
[----:B------:R-:W-:Y:S05]  /*48d0*/  BSYNC B1 ;  /* 0x0000000000017941 */ /* 0x000fea0003800000 */
.L_x_722:
[----:B------:R-:W-:-:S05]  /*48e0*/  @P2 BRA `(.L_x_726) ;  /* 0x000023c000002947 */ /* 0x000fca0003800000 */
[----:B------:R-:W-:Y:S01]  /*48f0*/  BSSY B0, `(.L_x_727) ;  /* 0x0000036000007945 */ /* 0x000fe20003800000 */
[----:B------:R-:W-:-:S05]  /*4900*/  @P4 BRA `(.L_x_728) ;  /* 0x0000034000004947 */ /* 0x000fca0003800000 */
[----:B------:R-:W-:Y:S01]  /*4910*/  ISETP.GE.AND P0, PT, R12, c[0x0][0x27c], PT ;  /* 0x00009f000c007a0c */ /* 0x000fe20003f06270 */
[----:B-1----:R-:W1:Y:S11]  /*4920*/  LDS.128 R16, [R234+0xa100] ;  /* 0x00a10000ea107984 */ /* 0x002e760000000c00 */
[----:B------:R-:W-:Y:S01]  /*4930*/  @!UPT UIADD3 URZ, URZ, URZ, URZ ;  /* 0x0000003f3f3ff290 */ /* 0x000fe2000fffe03f */
[----:B------:R-:W-:Y:S01]  /*4940*/  @!P0 HADD2.F32 R11, -RZ, R7.H1_H1 ;  /* 0x30000007ff0b8230 */ /* 0x000fe20000004100 */
[----:B------:R-:W-:Y:S01]  /*4950*/  @!P0 SHF.R.U64 R2, R20, 0x10, R21 ;  /* 0x0000001014028819 */ /* 0x000fe20000001215 */
[----:B------:R-:W-:Y:S01]  /*4960*/  @!P0 HADD2.F32 R20, -RZ, R38.H1_H1 ;  /* 0x30000026ff148230 */ /* 0x000fe20000004100 */
        /* <DEDUP_REMOVED lines=35> */
[-C--:B------:R-:W-:Y:S02]  /*4ba0*/  @!P0 FFMA.FTZ R14, R5, R20.reuse, -R28 ;  /* 0x00000014050e8223 */ /* 0x080fe4000001081c */
        /* <DEDUP_REMOVED lines=10> */
.L_x_728:
[----:B------:R-:W-:Y:S05]  /*4c50*/  BSYNC B0 ;  /* 0x0000000000007941 */ /* 0x000fea0003800000 */
.L_x_727:
[----:B------:R-:W-:Y:S11]  /*4c60*/  ISETP.GE.AND P0, PT, R65, c[0x0][0x1d4], PT ;  /* 0x0000750041007a0c */ /* 0x000ff60003f06270 */
[----:B------:R-:W-:Y:S02]  /*4c70*/  @!UPT UIADD3 URZ, URZ, URZ, URZ ;  /* 0x0000003f3f3ff290 */ /* 0x000fe4000fffe03f */
        /* <DEDUP_REMOVED lines=21> */
[C---:B------:R-:W-:Y:S01]  /*4dd0*/  @!P0 FMUL.FTZ R23, R14.reuse, R8 ;  /* 0x000000080e178220 */ /* 0x040fe20000410000 */
        /* <DEDUP_REMOVED lines=21> */
[CC--:B------:R-:W-:Y:S02]  /*4f30*/  @!P0 FMUL.FTZ R24, R20.reuse, R6.reuse ;  /* 0x0000000614188220 */ /* 0x0c0fe40000410000 */
        /* <DEDUP_REMOVED lines=8> */
[----:B------:R1:W-:Y:S01]  /*4fc0*/  STG.E.128 [R54.64+0x80], R16 ;  /* 0x0000801036007986 */ /* 0x0003e2000c101d08 */
[----:B------:R-:W-:-:S05]  /*4fd0*/  BRA `(.L_x_726) ;  /* 0x00001cd000007947 */ /* 0x000fca0003800000 */
.L_x_711:
        /* <DEDUP_REMOVED lines=10> */
[----:B------:R-:W-:Y:S07]  /*5080*/  BSSY B0, `(.L_x_729) ;  /* 0x00000b9000007945 */ /* 0x000fee0003800000 */
        /* <DEDUP_REMOVED lines=14> */
[----:B------:R-:W2:Y:S01]  /*5170*/  @!P2 LDG.E.128 R52, [R14.64] ;  /* 0x000000080e34a981 */ /* 0x000ea2000c1e1d00 */
[----:B------:R-:W-:Y:S02]  /*5180*/  @!P2 LEA.HI.X R17, R5, c[0x0][0x28c], R4, 0x1, P0 ;  /* 0x0000a3000511aa11 */ /* 0x000fe400000f0c04 */
[C---:B------:R-:W-:Y:S04]  /*5190*/  @!P1 LEA R2, P0, R7.reuse, c[0x0][0x270], 0x1 ;  /* 0x00009c0007029a11 */ /* 0x040fe800078008ff */
[----:B------:R-:W-:Y:S01]  /*51a0*/  @!P1 LEA.HI.X R3, R7, c[0x0][0x274], R6, 0x1, P0 ;  /* 0x00009d0007039a11 */ /* 0x000fe200000f0c06 */
[----:B------:R1:W3:Y:S01]  /*51b0*/  @!P2 LDG.E.128 R24, [R16.64] ;  /* 0x000000081018a981 */ /* 0x0002e2000c1e1d00 */
[C---:B------:R-:W-:Y:S01]  /*51c0*/  @!P1 LEA R4, P0, R9.reuse, c[0x0][0x288], 0x1 ;  /* 0x0000a20009049a11 */ /* 0x040fe200078008ff */
[----:B------:R-:W-:Y:S03]  /*51d0*/  CS2R R6, SRZ ;  /* 0x0000000000067805 */ /* 0x000fe6000001ff00 */
[----:B------:R-:W-:Y:S02]  /*51e0*/  @!P1 LEA.HI.X R5, R9, c[0x0][0x28c], R8, 0x1, P0 ;  /* 0x0000a30009059a11 */ /* 0x000fe400000f0c08 */
[-C--:B------:R-:W-:Y:S01]  /*51f0*/  ISETP.GE.AND P0, PT, R79, R141.reuse, PT ;  /* 0x0000008d4f00720c */ /* 0x080fe20003f06270 */
[----:B------:R4:W3:Y:S03]  /*5200*/  @!P1 LDG.E.128 R48, [R2.64] ;  /* 0x0000000802309981 */ /* 0x0008e6000c1e1d00 */
[----:B------:R-:W-:Y:S01]  /*5210*/  ISETP.GE.OR P0, PT, R116, c[0x0][0x27c], P0 ;  /* 0x00009f0074007a0c */ /* 0x000fe20000706670 */
[----:B-1----:R-:W-:Y:S06]  /*5220*/  CS2R R16, SRZ ;  /* 0x0000000000107805 */ /* 0x002fec000001ff00 */
[----:B------:R1:W3:Y:S06]  /*5230*/  @!P1 LDG.E.128 R16, [R4.64] ;  /* 0x0000000804109981 */ /* 0x0002ec000c1e1d00 */
[----:B------:R-:W-:Y:S05]  /*5240*/  @!P0 IADD3 R62, P1, R150, R62, RZ ;  /* 0x0000003e963e8210 */ /* 0x000fea0007f3e0ff */
[----:B------:R-:W-:Y:S01]  /*5250*/  @!P0 IMAD.X R36, R36, 0x1, R99, P1 ;  /* 0x0000000124248824 */ /* 0x000fe200008e0663 */
[C---:B----4-:R-:W-:Y:S04]  /*5260*/  @!P0 LEA R2, P1, R62.reuse, c[0x0][0x270], 0x1 ;  /* 0x00009c003e028a11 */ /* 0x050fe800078208ff */
[----:B------:R-:W-:Y:S02]  /*5270*/  @!P0 LEA.HI.X R3, R62, c[0x0][0x274], R36, 0x1, P1 ;  /* 0x00009d003e038a11 */ /* 0x000fe400008f0c24 */
[----:B------:R-:W-:Y:S01]  /*5280*/  @!P0 IADD3 R60, P1, R148, R60, RZ ;  /* 0x0000003c943c8210 */ /* 0x000fe20007f3e0ff */
[----:B------:R-:W-:Y:S04]  /*5290*/  CS2R R36, SRZ ;  /* 0x0000000000247805 */ /* 0x000fe8000001ff00 */
[----:B------:R-:W-:Y:S01]  /*52a0*/  @!P0 IMAD.X R33, R33, 0x1, R98, P1 ;  /* 0x0000000121218824 */ /* 0x000fe200008e0662 */
[C---:B------:R-:W-:Y:S01]  /*52b0*/  @!P0 LEA R8, P1, R60.reuse, c[0x0][0x288], 0x1 ;  /* 0x0000a2003c088a11 */ /* 0x040fe200078208ff */
[----:B------:R4:W5:Y:S03]  /*52c0*/  @!P0 LDG.E.128 R36, [R2.64] ;  /* 0x0000000802248981 */ /* 0x000966000c1e1d00 */
[----:B------:R-:W-:Y:S01]  /*52d0*/  @!P0 LEA.HI.X R9, R60, c[0x0][0x28c], R33, 0x1, P1 ;  /* 0x0000a3003c098a11 */ /* 0x000fe200008f0c21 */
[----:B-1----:R-:W-:Y:S01]  /*52e0*/  CS2R R4, SRZ ;  /* 0x0000000000047805 */ /* 0x002fe2000001ff00 */
[----:B------:R-:W-:Y:S05]  /*52f0*/  ISETP.GE.AND P1, PT, R116, c[0x0][0x27c], PT ;  /* 0x00009f0074007a0c */ /* 0x000fea0003f26270 */
[----:B------:R2:W5:Y:S01]  /*5300*/  @!P0 LDG.E.128 R4, [R8.64] ;  /* 0x0000000808048981 */ /* 0x000562000c1e1d00 */
[----:B------:R-:W-:Y:S01]  /*5310*/  ISETP.GE.OR P0, PT, R79, R141, P4 ;  /* 0x0000008d4f00720c */ /* 0x000fe20002706670 */
[----:B--2---:R-:W-:Y:S02]  /*5320*/  IMAD.MOV.U32 R9, RZ, RZ, R54 ;  /* 0x000000ffff097224 */ /* 0x004fe400078e0036 */
[----:B------:R-:W-:Y:S02]  /*5330*/  IMAD.MOV.U32 R8, RZ, RZ, R55 ;  /* 0x000000ffff087224 */ /* 0x000fe400078e0037 */
[----:B----4-:R-:W-:Y:S02]  /*5340*/  IMAD.MOV.U32 R3, RZ, RZ, R52 ;  /* 0x000000ffff037224 */ /* 0x010fe400078e0034 */
[----:B------:R-:W-:Y:S01]  /*5350*/  IMAD.MOV.U32 R2, RZ, RZ, R53 ;  /* 0x000000ffff027224 */ /* 0x000fe200078e0035 */
[----:B------:R-:W-:Y:S01]  /*5360*/  PRMT R60, R9, 0x5410, R8 ;  /* 0x00005410093c7816 */ /* 0x000fe20000000008 */
[----:B---3--:R-:W-:Y:S02]  /*5370*/  IMAD.MOV.U32 R9, RZ, RZ, R26 ;  /* 0x000000ffff097224 */ /* 0x008fe400078e001a */
        /* <DEDUP_REMOVED lines=12> */
[----:B------:R-:W-:Y:S02]  /*5440*/  IMAD.MOV.U32 R9, RZ, RZ, R18 ;  /* 0x000000ffff097224 */ /* 0x000fe400078e0012 */
[----:B------:R-:W-:Y:S02]  /*5450*/  IMAD.MOV.U32 R8, RZ, RZ, R19 ;  /* 0x000000ffff087224 */ /* 0x000fe400078e0013 */
[----:B------:R-:W-:Y:S02]  /*5460*/  IMAD.MOV.U32 R3, RZ, RZ, R16 ;  /* 0x000000ffff037224 */ /* 0x000fe400078e0010 */
[----:B------:R-:W-:Y:S01]  /*5470*/  IMAD.MOV.U32 R2, RZ, RZ, R17 ;  /* 0x000000ffff027224 */ /* 0x000fe200078e0011 */
[----:B------:R-:W-:Y:S04]  /*5480*/  PRMT R11, R9, 0x5410, R8 ;  /* 0x00005410090b7816 */ /* 0x000fe80000000008 */
[----:B------:R-:W-:Y:S01]  /*5490*/  PRMT R14, R2, 0x5410, R3 ;  /* 0x00005410020e7816 */ /* 0x000fe20000000003 */
[----:B------:R-:W-:-:S05]  /*54a0*/  @P0 BRA `(.L_x_730) ;  /* 0x0000076000000947 */ /* 0x000fca0003800000 */
[----:B-----5:R-:W-:Y:S01]  /*54b0*/  IMAD.MOV.U32 R30, RZ, RZ, R4 ;  /* 0x000000ffff1e7224 */ /* 0x020fe200078e0004 */
[----:B------:R-:W-:Y:S01]  /*54c0*/  IADD3 R3, P0, R170, R176, RZ ;  /* 0x000000b0aa037210 */ /* 0x000fe20007f1e0ff */
[----:B------:R-:W1:Y:S01]  /*54d0*/  LDS.128 R20, [R136+0x8100] ;  /* 0x0081000088147984 */ /* 0x000e620000000c00 */
[----:B------:R-:W-:Y:S01]  /*54e0*/  @!P1 SHF.R.U32.HI R29, RZ, 0x10, R7 ;  /* 0x00000010ff1d9819 */ /* 0x000fe20000011607 */
[----:B------:R-:W-:Y:S01]  /*54f0*/  IMAD.MOV.U32 R64, RZ, RZ, R36 ;  /* 0x000000ffff407224 */ /* 0x000fe200078e0024 */
[----:B------:R-:W-:Y:S01]  /*5500*/  IADD3.X R2, R174, R113, RZ, P0, !PT ;  /* 0x00000071ae027210 */ /* 0x000fe200007fe4ff */
[--C-:B------:R-:W-:Y:S01]  /*5510*/  IMAD.MOV.U32 R44, RZ, RZ, R39.reuse ;  /* 0x000000ffff2c7224 */ /* 0x100fe200078e0027 */
[----:B------:R-:W-:Y:S01]  /*5520*/  IADD3 R9, P2, P0, R156, R3, R138 ;  /* 0x000000039c097210 */ /* 0x000fe2000785e08a */
[----:B------:R-:W-:Y:S01]  /*5530*/  @!P1 HADD2.F32 R32, -RZ, R30.H0_H0 ;  /* 0x2000001eff209230 */ /* 0x000fe20000004100 */
[--C-:B------:R-:W-:Y:S01]  /*5540*/  @!P1 SHF.R.U64 R42, R38, 0x10, R39.reuse ;  /* 0x00000010262a9819 */ /* 0x100fe20000001227 */
[----:B------:R-:W2:Y:S01]  /*5550*/  LDS.128 R56, [R135+0x8100] ;  /* 0x0081000087387984 */ /* 0x000ea20000000c00 */
[----:B------:R-:W-:Y:S01]  /*5560*/  IADD3.X R8, R102, R2, R130, P2, P0 ;  /* 0x0000000266087210 */ /* 0x000fe200017e0482 */
[----:B------:R-:W-:Y:S01]  /*5570*/  @!P1 HADD2.F32 R44, -RZ, R44.H0_H0 ;  /* 0x2000002cff2c9230 */ /* 0x000fe20000004100 */
[----:B------:R-:W-:Y:S01]  /*5580*/  ISETP.GE.AND P0, PT, R137, c[0x0][0x1d4], PT ;  /* 0x0000750089007a0c */ /* 0x000fe20003f06270 */
[----:B------:R-:W-:Y:S01]  /*5590*/  @!P1 HADD2.F32 R42, -RZ, R42.H0_H0 ;  /* 0x2000002aff2a9230 */ /* 0x000fe20000004100 */
[----:B------:R-:W-:Y:S02]  /*55a0*/  @!P1 SHF.R.U32.HI R62, RZ, 0x10, R39 ;  /* 0x00000010ff3e9819 */ /* 0x000fe40000011627 */
[----:B------:R-:W-:Y:S02]  /*55b0*/  MOV R45, R37 ;  /* 0x00000025002d7202 */ /* 0x000fe40000000f00 */
[--C-:B------:R-:W-:Y:S02]  /*55c0*/  @!P1 SHF.R.U32.HI R43, RZ, 0x10, R37.reuse ;  /* 0x00000010ff2b9819 */ /* 0x100fe40000011625 */
[----:B------:R-:W-:Y:S01]  /*55d0*/  @!P1 SHF.R.U64 R41, R36, 0x10, R37 ;  /* 0x0000001024299819 */ /* 0x000fe20000001225 */
[----:B------:R-:W-:Y:S01]  /*55e0*/  @!P1 HADD2.F32 R36, -RZ, R64.H0_H0 ;  /* 0x20000040ff249230 */ /* 0x000fe20000004100 */
[----:B------:R-:W-:Y:S01]  /*55f0*/  MOV R40, R38 ;  /* 0x0000002600287202 */ /* 0x000fe20000000f00 */
[----:B------:R-:W-:Y:S02]  /*5600*/  @!P1 HADD2.F32 R38, -RZ, R45.H0_H0 ;  /* 0x2000002dff269230 */ /* 0x000fe40000004100 */
[----:B------:R-:W-:Y:S02]  /*5610*/  @!P0 IADD3 R3, P3, P2, R156, R3, R137 ;  /* 0x000000039c038210 */ /* 0x000fe40007a7e089 */
[----:B------:R-:W-:Y:S02]  /*5620*/  @!P1 HADD2.F32 R40, -RZ, R40.H0_H0 ;  /* 0x20000028ff289230 */ /* 0x000fe40000004100 */
[----:B------:R-:W-:Y:S02]  /*5630*/  @!P0 IADD3.X R2, R102, R2, R129, P3, P2 ;  /* 0x0000000266028210 */ /* 0x000fe40001fe4481 */
[C---:B------:R-:W-:Y:S04]  /*5640*/  LEA R180, P2, R9.reuse, c[0x0][0x1c8], 0x1 ;  /* 0x0000720009b47a11 */ /* 0x040fe800078408ff */
[----:B------:R-:W-:Y:S01]  /*5650*/  LEA.HI.X R181, R9, c[0x0][0x1cc], R8, 0x1, P2 ;  /* 0x0000730009b57a11 */ /* 0x000fe200010f0c08 */
[--C-:B------:R-:W-:Y:S01]  /*5660*/  IMAD.MOV.U32 R8, RZ, RZ, R7.reuse ;  /* 0x000000ffff087224 */ /* 0x100fe200078e0007 */
[C---:B------:R-:W-:Y:S02]  /*5670*/  @!P0 LEA R178, P2, R3.reuse, c[0x0][0x1c8], 0x1 ;  /* 0x0000720003b28a11 */ /* 0x040fe400078408ff */
[----:B------:R-:W-:Y:S01]  /*5680*/  @!P1 SHF.R.U64 R9, R6, 0x10, R7 ;  /* 0x0000001006099819 */ /* 0x000fe20000001207 */
[----:B------:R-:W-:Y:S01]  /*5690*/  @!P1 HADD2.F32 R6, -RZ, R6.H0_H0 ;  /* 0x20000006ff069230 */ /* 0x000fe20000004100 */
[----:B-1----:R-:W-:Y:S01]  /*56a0*/  @!P1 IMAD.MOV.U32 R7, RZ, RZ, R20 ;  /* 0x000000ffff079224 */ /* 0x002fe200078e0014 */
[----:B------:R-:W-:Y:S01]  /*56b0*/  @!P0 LEA.HI.X R179, R3, c[0x0][0x1cc], R2, 0x1, P2 ;  /* 0x0000730003b38a11 */ /* 0x000fe200010f0c02 */
[----:B------:R-:W-:Y:S01]  /*56c0*/  @!P1 HADD2.F32 R8, -RZ, R8.H0_H0 ;  /* 0x20000008ff089230 */ /* 0x000fe20000004100 */
[----:B------:R-:W-:Y:S02]  /*56d0*/  MOV R2, R5 ;  /* 0x0000000500027202 */ /* 0x000fe40000000f00 */
[----:B------:R-:W-:Y:S01]  /*56e0*/  @!P1 MOV R31, R21 ;  /* 0x00000015001f9202 */ /* 0x000fe20000000f00 */
[--C-:B------:R-:W-:Y:S01]  /*56f0*/  @!P1 HADD2.F32 R33, -RZ, R7.reuse.H0_H0 ;  /* 0x20000007ff219230 */ /* 0x100fe20000004100 */
[--C-:B------:R-:W-:Y:S01]  /*5700*/  @!P1 SHF.R.U32.HI R3, RZ, 0x10, R5.reuse ;  /* 0x00000010ff039819 */ /* 0x100fe20000011605 */
[----:B------:R-:W-:Y:S01]  /*5710*/  @!P1 HADD2.F32 R7, -RZ, R7.H1_H1 ;  /* 0x30000007ff079230 */ /* 0x000fe20000004100 */
[----:B--2---:R-:W-:Y:S01]  /*5720*/  @!P1 MOV R63, R57 ;  /* 0x00000039003f9202 */ /* 0x004fe20000000f00 */
[----:B------:R-:W-:Y:S01]  /*5730*/  @!P1 HADD2.F32 R30, -RZ, R31.H0_H0 ;  /* 0x2000001fff1e9230 */ /* 0x000fe20000004100 */
[----:B------:R-:W-:Y:S01]  /*5740*/  @!P1 MOV R39, R56 ;  /* 0x0000003800279202 */ /* 0x000fe20000000f00 */
[----:B------:R-:W-:Y:S01]  /*5750*/  @!P1 HADD2.F32 R3, -RZ, R3.H0_H0 ;  /* 0x20000003ff039230 */ /* 0x000fe20000004100 */
[----:B------:R-:W-:Y:S01]  /*5760*/  @!P1 SHF.R.U64 R5, R4, 0x10, R5 ;  /* 0x0000001004059819 */ /* 0x000fe20000001205 */
[----:B------:R-:W-:Y:S02]  /*5770*/  @!P1 HADD2.F32 R37, -RZ, R63.H0_H0 ;  /* 0x2000003fff259230 */ /* 0x000fe40000004100 */
[----:B------:R-:W-:Y:S01]  /*5780*/  @!P1 HADD2.F32 R4, -RZ, R2.H0_H0 ;  /* 0x20000002ff049230 */ /* 0x000fe20000004100 */
[----:B------:R-:W-:Y:S01]  /*5790*/  @!P1 FMUL.FTZ R2, R33, R32 ;  /* 0x0000002021029220 */ /* 0x000fe20000410000 */
[----:B------:R-:W-:Y:S02]  /*57a0*/  @!P1 HADD2.F32 R35, -RZ, R39.H0_H0 ;  /* 0x20000027ff239230 */ /* 0x000fe40000004100 */
[----:B------:R-:W-:Y:S01]  /*57b0*/  @!P1 HADD2.F32 R31, -RZ, R31.H1_H1 ;  /* 0x3000001fff1f9230 */ /* 0x000fe20000004100 */
[----:B------:R-:W-:Y:S02]  /*57c0*/  @!P1 FMUL.FTZ R175, R37, R4 ;  /* 0x0000000425af9220 */ /* 0x000fe40000410000 */
[C---:B------:R-:W-:Y:S01]  /*57d0*/  @!P1 FMUL.FTZ R64, R35.reuse, R32 ;  /* 0x0000002023409220 */ /* 0x040fe20000410000 */
[----:B------:R-:W-:Y:S01]  /*57e0*/  @!P1 HADD2.F32 R32, -RZ, R39.H1_H1 ;  /* 0x30000027ff209230 */ /* 0x000fe20000004100 */
[----:B------:R-:W-:Y:S01]  /*57f0*/  @!P1 FFMA.FTZ R2, R35, R36, R2 ;  /* 0x0000002423029223 */ /* 0x000fe20000010002 */
[----:B------:R-:W-:Y:S01]  /*5800*/  @!P1 HADD2.F32 R35, -RZ, R63.H1_H1 ;  /* 0x3000003fff239230 */ /* 0x000fe20000004100 */
[C---:B------:R-:W-:Y:S02]  /*5810*/  @!P1 FMUL.FTZ R4, R30.reuse, R4 ;  /* 0x000000041e049220 */ /* 0x040fe40000410000 */
[----:B------:R-:W-:Y:S01]  /*5820*/  @!P1 FFMA.FTZ R175, R30, R38, -R175 ;  /* 0x000000261eaf9223 */ /* 0x000fe200000108af */
[----:B------:R-:W-:Y:S01]  /*5830*/  @!P1 HADD2.F32 R30, -RZ, R5.H0_H0 ;  /* 0x20000005ff1e9230 */ /* 0x000fe20000004100 */
[----:B------:R-:W-:Y:S01]  /*5840*/  @!P1 FFMA.FTZ R64, R33, R36, -R64 ;  /* 0x0000002421409223 */ /* 0x000fe20000010840 */
[----:B------:R-:W-:Y:S01]  /*5850*/  @!P1 HADD2.F32 R36, -RZ, R43.H0_H0 ;  /* 0x2000002bff249230 */ /* 0x000fe20000004100 */
[-C--:B------:R-:W-:Y:S01]  /*5860*/  @!P1 FMUL.FTZ R63, R35, R3.reuse ;  /* 0x00000003233f9220 */ /* 0x080fe20000410000 */
[----:B------:R-:W-:Y:S01]  /*5870*/  @!P1 HADD2.F32 R33, -RZ, R41.H0_H0 ;  /* 0x20000029ff219230 */ /* 0x000fe20000004100 */
[----:B------:R-:W-:Y:S02]  /*5880*/  @!P1 IMAD.MOV.U32 R39, RZ, RZ, R58 ;  /* 0x000000ffff279224 */ /* 0x000fe400078e003a */
[C---:B------:R-:W-:Y:S02]  /*5890*/  @!P1 FMUL.FTZ R182, R32.reuse, R30 ;  /* 0x0000001e20b69220 */ /* 0x040fe40000410000 */
[C---:B------:R-:W-:Y:S01]  /*58a0*/  @!P1 FMUL.FTZ R5, R31.reuse, R3 ;  /* 0x000000031f059220 */ /* 0x040fe20000410000 */
[--C-:B------:R-:W-:Y:S01]  /*58b0*/  @!P1 HADD2.F32 R41, -RZ, R39.reuse.H1_H1 ;  /* 0x30000027ff299230 */ /* 0x100fe20000004100 */
[----:B------:R-:W-:Y:S01]  /*58c0*/  @!P1 FFMA.FTZ R63, R31, R36, -R63 ;  /* 0x000000241f3f9223 */ /* 0x000fe2000001083f */
[----:B------:R-:W-:Y:S01]  /*58d0*/  @!P1 MOV R31, R22 ;  /* 0x00000016001f9202 */ /* 0x000fe20000000f00 */
[C---:B------:R-:W-:Y:S01]  /*58e0*/  @!P1 FMUL.FTZ R3, R7.reuse, R30 ;  /* 0x0000001e07039220 */ /* 0x040fe20000410000 */
[----:B------:R-:W-:Y:S01]  /*58f0*/  @!P1 HADD2.F32 R39, -RZ, R39.H0_H0 ;  /* 0x20000027ff279230 */ /* 0x000fe20000004100 */
[-C--:B------:R-:W-:Y:S01]  /*5900*/  @!P1 FFMA.FTZ R182, R7, R33.reuse, -R182 ;  /* 0x0000002107b69223 */ /* 0x080fe200000108b6 */
[----:B------:R-:W-:Y:S01]  /*5910*/  @!P1 HADD2.F32 R7, -RZ, R9.H0_H0 ;  /* 0x20000009ff079230 */ /* 0x000fe20000004100 */
[----:B------:R-:W-:Y:S01]  /*5920*/  @!P1 FFMA.FTZ R3, R32, R33, R3 ;  /* 0x0000002120039223 */ /* 0x000fe20000010003 */
[--C-:B------:R-:W-:Y:S01]  /*5930*/  @!P1 HADD2.F32 R30, -RZ, R31.reuse.H1_H1 ;  /* 0x3000001fff1e9230 */ /* 0x100fe20000004100 */
[----:B------:R-:W-:Y:S01]  /*5940*/  @!P1 FMUL.FTZ R184, R39, R6 ;  /* 0x0000000627b89220 */ /* 0x000fe20000410000 */
[----:B------:R-:W-:Y:S01]  /*5950*/  @!P1 F2FP.PACK_AB R63, R63, R175 ;  /* 0x000000af3f3f923e */ /* 0x000fe200000000ff */
[-C--:B------:R-:W-:Y:S01]  /*5960*/  @!P1 FMUL.FTZ R183, R41, R7.reuse ;  /* 0x0000000729b79220 */ /* 0x080fe20000410000 */
[----:B------:R-:W-:Y:S01]  /*5970*/  @!P1 F2FP.PACK_AB R64, R182, R64 ;  /* 0x00000040b640923e */ /* 0x000fe200000000ff */
[C---:B------:R-:W-:Y:S01]  /*5980*/  @!P1 FMUL.FTZ R7, R30.reuse, R7 ;  /* 0x000000071e079220 */ /* 0x040fe20000410000 */
[----:B------:R-:W-:Y:S01]  /*5990*/  @!P1 MOV R21, R63 ;  /* 0x0000003f00159202 */ /* 0x000fe20000000f00 */
[----:B------:R-:W-:Y:S01]  /*59a0*/  @!P1 FFMA.FTZ R183, R30, R42, -R183 ;  /* 0x0000002a1eb79223 */ /* 0x000fe200000108b7 */
[----:B------:R-:W-:Y:S01]  /*59b0*/  @!P1 MOV R30, R59 ;  /* 0x0000003b001e9202 */ /* 0x000fe20000000f00 */
[----:B------:R-:W-:Y:S01]  /*59c0*/  @!P1 FFMA.FTZ R4, R37, R38, R4 ;  /* 0x0000002625049223 */ /* 0x000fe20000010004 */
[----:B------:R-:W-:Y:S01]  /*59d0*/  @!P1 HADD2.F32 R9, -RZ, R31.H0_H0 ;  /* 0x2000001fff099230 */ /* 0x000fe20000004100 */
[----:B------:R-:W-:Y:S01]  /*59e0*/  @!P1 IMAD.MOV.U32 R31, RZ, RZ, R23 ;  /* 0x000000ffff1f9224 */ /* 0x000fe200078e0017 */
[----:B------:R-:W-:Y:S01]  /*59f0*/  @!P1 MOV R20, R64 ;  /* 0x0000004000149202 */ /* 0x000fe20000000f00 */
[----:B------:R-:W-:Y:S01]  /*5a00*/  @!P1 FFMA.FTZ R5, R35, R36, R5 ;  /* 0x0000002423059223 */ /* 0x000fe20000010005 */
[----:B------:R-:W-:Y:S01]  /*5a10*/  @!P1 F2FP.PACK_AB R2, R3, R2 ;  /* 0x000000020302923e */ /* 0x000fe200000000ff */
[C---:B------:R-:W-:Y:S01]  /*5a20*/  @!P1 FMUL.FTZ R6, R9.reuse, R6 ;  /* 0x0000000609069220 */ /* 0x040fe20000410000 */
[--C-:B------:R-:W-:Y:S01]  /*5a30*/  @!P1 HADD2.F32 R43, -RZ, R30.reuse.H0_H0 ;  /* 0x2000001eff2b9230 */ /* 0x100fe20000004100 */
[-C--:B------:R-:W-:Y:S01]  /*5a40*/  @!P1 FFMA.FTZ R184, R9, R40.reuse, -R184 ;  /* 0x0000002809b89223 */ /* 0x080fe200000108b8 */
[----:B------:R-:W-:Y:S01]  /*5a50*/  @!P1 HADD2.F32 R45, -RZ, R30.H1_H1 ;  /* 0x3000001eff2d9230 */ /* 0x000fe20000004100 */
[----:B------:R-:W-:Y:S01]  /*5a60*/  @!P1 FFMA.FTZ R6, R39, R40, R6 ;  /* 0x0000002827069223 */ /* 0x000fe20000010006 */
[----:B------:R-:W-:Y:S01]  /*5a70*/  @!P1 HADD2.F32 R9, -RZ, R29.H0_H0 ;  /* 0x2000001dff099230 */ /* 0x000fe20000004100 */
[----:B------:R-:W-:Y:S01]  /*5a80*/  @!P1 FMUL.FTZ R185, R43, R8 ;  /* 0x000000082bb99220 */ /* 0x000fe20000410000 */
[--C-:B------:R-:W-:Y:S01]  /*5a90*/  @!P1 HADD2.F32 R30, -RZ, R31.reuse.H0_H0 ;  /* 0x2000001fff1e9230 */ /* 0x100fe20000004100 */
[----:B------:R-:W-:Y:S01]  /*5aa0*/  @!P1 FFMA.FTZ R7, R41, R42, R7 ;  /* 0x0000002a29079223 */ /* 0x000fe20000010007 */
[----:B------:R-:W-:Y:S01]  /*5ab0*/  @!P1 F2FP.PACK_AB R183, R183, R184 ;  /* 0x000000b8b7b7923e */ /* 0x000fe200000000ff */
[----:B------:R-:W-:Y:S01]  /*5ac0*/  @!P1 HADD2.F32 R29, -RZ, R31.H1_H1 ;  /* 0x3000001fff1d9230 */ /* 0x000fe20000004100 */
[----:B------:R-:W-:Y:S01]  /*5ad0*/  @!P1 MOV R56, R2 ;  /* 0x0000000200389202 */ /* 0x000fe20000000f00 */
[C---:B------:R-:W-:Y:S01]  /*5ae0*/  @!P1 FFMA.FTZ R185, R30.reuse, R44, -R185 ;  /* 0x0000002c1eb99223 */ /* 0x040fe200000108b9 */
[----:B------:R-:W-:Y:S01]  /*5af0*/  @!P1 HADD2.F32 R31, -RZ, R62.H0_H0 ;  /* 0x2000003eff1f9230 */ /* 0x000fe20000004100 */
[----:B------:R-:W-:Y:S01]  /*5b00*/  @!P1 FMUL.FTZ R62, R45, R9 ;  /* 0x000000092d3e9220 */ /* 0x000fe20000410000 */
[----:B------:R-:W-:Y:S01]  /*5b10*/  @!P1 F2FP.PACK_AB R4, R5, R4 ;  /* 0x000000040504923e */ /* 0x000fe200000000ff */
[----:B------:R-:W-:Y:S01]  /*5b20*/  @!P1 FMUL.FTZ R8, R30, R8 ;  /* 0x000000081e089220 */ /* 0x000fe20000410000 */
[----:B------:R-:W-:Y:S01]  /*5b30*/  @!P1 F2FP.PACK_AB R6, R7, R6 ;  /* 0x000000060706923e */ /* 0x000fe200000000ff */
[C---:B------:R-:W-:Y:S02]  /*5b40*/  @!P1 FFMA.FTZ R62, R29.reuse, R31, -R62 ;  /* 0x0000001f1d3e9223 */ /* 0x040fe4000001083e */
[----:B------:R-:W-:Y:S01]  /*5b50*/  @!P1 FMUL.FTZ R9, R29, R9 ;  /* 0x000000091d099220 */ /* 0x000fe20000410000 */
[----:B------:R-:W-:Y:S01]  /*5b60*/  @!P1 MOV R58, R6 ;  /* 0x00000006003a9202 */ /* 0x000fe20000000f00 */
[----:B------:R-:W-:Y:S01]  /*5b70*/  @!P1 FFMA.FTZ R8, R43, R44, R8 ;  /* 0x0000002c2b089223 */ /* 0x000fe20000010008 */
[----:B------:R-:W-:Y:S01]  /*5b80*/  @!P1 F2FP.PACK_AB R62, R62, R185 ;  /* 0x000000b93e3e923e */ /* 0x000fe200000000ff */
[----:B------:R-:W-:Y:S02]  /*5b90*/  @!P1 FFMA.FTZ R9, R45, R31, R9 ;  /* 0x0000001f2d099223 */ /* 0x000fe40000010009 */
[----:B------:R-:W-:Y:S01]  /*5ba0*/  @!P1 IMAD.MOV.U32 R22, RZ, RZ, R183 ;  /* 0x000000ffff169224 */ /* 0x000fe200078e00b7 */
[----:B------:R-:W-:Y:S01]  /*5bb0*/  @!P1 MOV R23, R62 ;  /* 0x0000003e00179202 */ /* 0x000fe20000000f00 */
[----:B------:R-:W-:Y:S01]  /*5bc0*/  @!P1 IMAD.MOV.U32 R57, RZ, RZ, R4 ;  /* 0x000000ffff399224 */ /* 0x000fe200078e0004 */
[----:B------:R-:W-:Y:S03]  /*5bd0*/  @!P1 F2FP.PACK_AB R8, R9, R8 ;  /* 0x000000080908923e */ /* 0x000fe600000000ff */
[----:B------:R1:W-:Y:S01]  /*5be0*/  STG.E.128 [R180.64], R20 ;  /* 0x00000014b4007986 */ /* 0x0003e2000c101d08 */
[----:B------:R-:W-:Y:S07]  /*5bf0*/  @!P1 MOV R59, R8 ;  /* 0x00000008003b9202 */ /* 0x000fee0000000f00 */
[----:B------:R1:W-:Y:S02]  /*5c00*/  @!P0 STG.E.128 [R178.64], R56 ;  /* 0x00000038b2008986 */ /* 0x0003e4000c101d08 */
.L_x_730:
[----:B------:R-:W-:Y:S05]  /*5c10*/  BSYNC B0 ;  /* 0x0000000000007941 */ /* 0x000fea0003800000 */
.L_x_729:
[----:B------:R-:W-:Y:S01]  /*5c20*/  ISETP.GE.OR P0, PT, R76, R141, P4 ;  /* 0x0000008d4c00720c */ /* 0x000fe20002706670 */
[----:B------:R-:W-:Y:S01]  /*5c30*/  @!UPT UIADD3 URZ, URZ, URZ, URZ ;  /* 0x0000003f3f3ff290 */ /* 0x000fe2000fffe03f */
[----:B------:R-:W-:Y:S11]  /*5c40*/  BSSY B0, `(.L_x_731) ;  /* 0x0000071000007945 */ /* 0x000ff60003800000 */
[----:B------:R-:W-:-:S05]  /*5c50*/  @P0 BRA `(.L_x_732) ;  /* 0x000006f000000947 */ /* 0x000fca0003800000 */
[----:B------:R-:W-:Y:S01]  /*5c60*/  IADD3 R3, P0, R166, R176, RZ ;  /* 0x000000b0a6037210 */ /* 0x000fe20007f1e0ff */
[----:B-1----:R-:W-:Y:S01]  /*5c70*/  LDS.128 R56, [R133+0x8100] ;  /* 0x0081000085387984 */ /* 0x002fe20000000c00 */
[--C-:B-----5:R-:W-:Y:S01]  /*5c80*/  @!P1 SHF.R.U64 R6, R26, 0x10, R27.reuse ;  /* 0x000000101a069819 */ /* 0x120fe2000000121b */
[--C-:B------:R-:W-:Y:S01]  /*5c90*/  @!P1 HADD2.F32 R29, -RZ, R61.reuse.H0_H0 ;  /* 0x2000003dff1d9230 */ /* 0x100fe20000004100 */
[----:B------:R-:W-:Y:S01]  /*5ca0*/  IADD3.X R2, R174, R122, RZ, P0, !PT ;  /* 0x0000007aae027210 */ /* 0x000fe200007fe4ff */
[----:B------:R-:W-:Y:S01]  /*5cb0*/  @!P1 HADD2.F32 R38, -RZ, R60.H1_H1 ;  /* 0x3000003cff269230 */ /* 0x000fe20000004100 */
[-C--:B------:R-:W-:Y:S02]  /*5cc0*/  IADD3 R5, P2, P0, R156, R3.reuse, R138 ;  /* 0x000000039c057210 */ /* 0x080fe4000785e08a */
[----:B------:R-:W-:Y:S01]  /*5cd0*/  @!P1 SHF.R.U32.HI R7, RZ, 0x10, R27 ;  /* 0x00000010ff079819 */ /* 0x000fe2000001161b */
[----:B------:R-:W1:Y:S01]  /*5ce0*/  LDS.128 R20, [R134+0x8100] ;  /* 0x0081000086147984 */ /* 0x000e620000000c00 */
[-C--:B------:R-:W-:Y:S01]  /*5cf0*/  IADD3.X R4, R102, R2.reuse, R130, P2, P0 ;  /* 0x0000000266047210 */ /* 0x080fe200017e0482 */
[----:B------:R-:W-:Y:S01]  /*5d00*/  @!P1 HADD2.F32 R27, -RZ, R61.H1_H1 ;  /* 0x3000003dff1b9230 */ /* 0x000fe20000004100 */
[----:B------:R-:W-:Y:S02]  /*5d10*/  ISETP.GE.AND P0, PT, R137, c[0x0][0x1d4], PT ;  /* 0x0000750089007a0c */ /* 0x000fe40003f06270 */
[--C-:B------:R-:W-:Y:S02]  /*5d20*/  @!P1 SHF.R.U64 R33, R52, 0x10, R53.reuse ;  /* 0x0000001034219819 */ /* 0x100fe40000001235 */
[----:B------:R-:W-:Y:S02]  /*5d30*/  @!P1 SHF.R.U32.HI R31, RZ, 0x10, R53 ;  /* 0x00000010ff1f9819 */ /* 0x000fe40000011635 */
[--C-:B------:R-:W-:Y:S02]  /*5d40*/  @!P1 SHF.R.U32.HI R32, RZ, 0x10, R55.reuse ;  /* 0x00000010ff209819 */ /* 0x100fe40000011637 */
[----:B------:R-:W-:Y:S01]  /*5d50*/  @!P1 SHF.R.U64 R36, R54, 0x10, R55 ;  /* 0x0000001036249819 */ /* 0x000fe20000001237 */
[----:B------:R-:W-:Y:S02]  /*5d60*/  @!P1 HADD2.F32 R31, -RZ, R31.H0_H0 ;  /* 0x2000001fff1f9230 */ /* 0x000fe40000004100 */
[----:B------:R-:W-:Y:S02]  /*5d70*/  @!P1 HADD2.F32 R40, -RZ, R32.H0_H0 ;  /* 0x20000020ff289230 */ /* 0x000fe40000004100 */
[----:B------:R-:W-:Y:S01]  /*5d80*/  @!P0 IADD3 R3, P3, P2, R156, R3, R137 ;  /* 0x000000039c038210 */ /* 0x000fe20007a7e089 */
[----:B------:R-:W-:Y:S03]  /*5d90*/  @!P1 HADD2.F32 R36, -RZ, R36.H0_H0 ;  /* 0x20000024ff249230 */ /* 0x000fe60000004100 */
[----:B------:R-:W-:Y:S02]  /*5da0*/  @!P0 IADD3.X R2, R102, R2, R129, P3, P2 ;  /* 0x0000000266028210 */ /* 0x000fe40001fe4481 */
[C---:B------:R-:W-:Y:S04]  /*5db0*/  LEA R62, P2, R5.reuse, c[0x0][0x1c8], 0x1 ;  /* 0x00007200053e7a11 */ /* 0x040fe800078408ff */
[----:B------:R-:W-:Y:S01]  /*5dc0*/  LEA.HI.X R63, R5, c[0x0][0x1cc], R4, 0x1, P2 ;  /* 0x00007300053f7a11 */ /* 0x000fe200010f0c04 */
[--C-:B------:R-:W-:Y:S01]  /*5dd0*/  @!P1 HADD2.F32 R4, -RZ, R28.reuse.H0_H0 ;  /* 0x2000001cff049230 */ /* 0x100fe20000004100 */
[C---:B------:R-:W-:Y:S02]  /*5de0*/  @!P0 LEA R44, P2, R3.reuse, c[0x0][0x1c8], 0x1 ;  /* 0x00007200032c8a11 */ /* 0x040fe400078408ff */
[--C-:B------:R-:W-:Y:S02]  /*5df0*/  @!P1 SHF.R.U64 R5, R24, 0x10, R25.reuse ;  /* 0x0000001018059819 */ /* 0x100fe40000001219 */
[----:B------:R-:W-:Y:S01]  /*5e00*/  @!P0 LEA.HI.X R45, R3, c[0x0][0x1cc], R2, 0x1, P2 ;  /* 0x00007300032d8a11 */ /* 0x000fe200010f0c02 */
[----:B------:R-:W-:Y:S01]  /*5e10*/  @!P1 HADD2.F32 R2, -RZ, R28.H1_H1 ;  /* 0x3000001cff029230 */ /* 0x000fe20000004100 */
[----:B------:R-:W-:Y:S05]  /*5e20*/  @!P1 SHF.R.U32.HI R3, RZ, 0x10, R25 ;  /* 0x00000010ff039819 */ /* 0x000fea0000011619 */
[----:B------:R-:W-:Y:S01]  /*5e30*/  @!P1 HADD2.F32 R3, -RZ, R3.H0_H0 ;  /* 0x20000003ff039230 */ /* 0x000fe20000004100 */
[----:B-1----:R-:W-:Y:S01]  /*5e40*/  @!P1 IMAD.MOV.U32 R8, RZ, RZ, R20 ;  /* 0x000000ffff089224 */ /* 0x002fe200078e0014 */
[----:B------:R-:W-:Y:S02]  /*5e50*/  @!P1 MOV R35, R56 ;  /* 0x0000003800239202 */ /* 0x000fe40000000f00 */
[----:B------:R-:W-:Y:S02]  /*5e60*/  @!P1 MOV R30, R57 ;  /* 0x00000039001e9202 */ /* 0x000fe40000000f00 */
[----:B------:R-:W-:Y:S01]  /*5e70*/  @!P1 MOV R24, R21 ;  /* 0x0000001500189202 */ /* 0x000fe20000000f00 */
[----:B------:R-:W-:Y:S02]  /*5e80*/  @!P1 HADD2.F32 R25, -RZ, R8.H0_H0 ;  /* 0x20000008ff199230 */ /* 0x000fe40000004100 */
[--C-:B------:R-:W-:Y:S02]  /*5e90*/  @!P1 HADD2.F32 R26, -RZ, R35.reuse.H0_H0 ;  /* 0x20000023ff1a9230 */ /* 0x100fe40000004100 */
[----:B------:R-:W-:Y:S02]  /*5ea0*/  @!P1 HADD2.F32 R28, -RZ, R30.H0_H0 ;  /* 0x2000001eff1c9230 */ /* 0x000fe40000004100 */
[----:B------:R-:W-:Y:S01]  /*5eb0*/  @!P1 HADD2.F32 R9, -RZ, R24.H0_H0 ;  /* 0x20000018ff099230 */ /* 0x000fe20000004100 */
[-C--:B------:R-:W-:Y:S01]  /*5ec0*/  @!P1 FMUL.FTZ R41, R26, R2.reuse ;  /* 0x000000021a299220 */ /* 0x080fe20000410000 */
[----:B------:R-:W-:Y:S01]  /*5ed0*/  @!P1 HADD2.F32 R30, -RZ, R30.H1_H1 ;  /* 0x3000001eff1e9230 */ /* 0x000fe20000004100 */
[----:B------:R-:W-:Y:S01]  /*5ee0*/  @!P1 FMUL.FTZ R2, R25, R2 ;  /* 0x0000000219029220 */ /* 0x000fe20000410000 */
[----:B------:R-:W-:Y:S01]  /*5ef0*/  @!P1 HADD2.F32 R24, -RZ, R24.H1_H1 ;  /* 0x30000018ff189230 */ /* 0x000fe20000004100 */
[-C--:B------:R-:W-:Y:S01]  /*5f00*/  @!P1 FMUL.FTZ R42, R28, R4.reuse ;  /* 0x000000041c2a9220 */ /* 0x080fe20000410000 */
        /* <DEDUP_REMOVED lines=8> */
[----:B------:R-:W-:Y:S01]  /*5f90*/  @!P1 IMAD.MOV.U32 R33, RZ, RZ, R59 ;  /* 0x000000ffff219224 */ /* 0x000fe200078e003b */
[----:B------:R-:W-:Y:S01]  /*5fa0*/  @!P1 MOV R25, R23 ;  /* 0x0000001700199202 */ /* 0x000fe20000000f00 */
[----:B------:R-:W-:Y:S02]  /*5fb0*/  @!P1 FMUL.FTZ R52, R26, R9 ;  /* 0x000000091a349220 */ /* 0x000fe40000410000 */
[-C--:B------:R-:W-:Y:S01]  /*5fc0*/  @!P1 FMUL.FTZ R43, R30, R3.reuse ;  /* 0x000000031e2b9220 */ /* 0x080fe20000410000 */
[--C-:B------:R-:W-:Y:S01]  /*5fd0*/  @!P1 HADD2.F32 R37, -RZ, R33.reuse.H0_H0 ;  /* 0x20000021ff259230 */ /* 0x100fe20000004100 */
[----:B------:R-:W-:Y:S01]  /*5fe0*/  @!P1 FMUL.FTZ R5, R24, R3 ;  /* 0x0000000318059220 */ /* 0x000fe20000410000 */
[----:B------:R-:W-:Y:S01]  /*5ff0*/  @!P1 HADD2.F32 R39, -RZ, R33.H1_H1 ;  /* 0x30000021ff279230 */ /* 0x000fe20000004100 */
[C---:B------:R-:W-:Y:S01]  /*6000*/  @!P1 FMUL.FTZ R3, R8.reuse, R9 ;  /* 0x0000000908039220 */ /* 0x040fe20000410000 */
[----:B------:R-:W-:Y:S01]  /*6010*/  @!P1 HADD2.F32 R9, -RZ, R7.H0_H0 ;  /* 0x20000007ff099230 */ /* 0x000fe20000004100 */
[----:B------:R-:W-:Y:S01]  /*6020*/  @!P1 FFMA.FTZ R52, R8, R27, -R52 ;  /* 0x0000001b08349223 */ /* 0x000fe20000010834 */
[----:B------:R-:W-:Y:S01]  /*6030*/  @!P1 HADD2.F32 R8, -RZ, R15.H1_H1 ;  /* 0x3000000fff089230 */ /* 0x000fe20000004100 */
[----:B------:R-:W-:Y:S01]  /*6040*/  @!P1 FFMA.FTZ R43, R24, R31, -R43 ;  /* 0x0000001f182b9223 */ /* 0x000fe2000001082b */
[--C-:B------:R-:W-:Y:S01]  /*6050*/  @!P1 HADD2.F32 R24, -RZ, R25.reuse.H0_H0 ;  /* 0x20000019ff189230 */ /* 0x100fe20000004100 */
[----:B------:R-:W-:Y:S01]  /*6060*/  @!P1 FMUL.FTZ R54, R39, R9 ;  /* 0x0000000927369220 */ /* 0x000fe20000410000 */
[----:B------:R-:W-:Y:S01]  /*6070*/  @!P1 F2FP.PACK_AB R41, R52, R41 ;  /* 0x000000293429923e */ /* 0x000fe200000000ff */
[-C--:B------:R-:W-:Y:S01]  /*6080*/  @!P1 FMUL.FTZ R53, R37, R8.reuse ;  /* 0x0000000825359220 */ /* 0x080fe20000410000 */
[----:B------:R-:W-:Y:S01]  /*6090*/  @!P1 HADD2.F32 R7, -RZ, R25.H1_H1 ;  /* 0x30000019ff079230 */ /* 0x000fe20000004100 */
[C---:B------:R-:W-:Y:S01]  /*60a0*/  @!P1 FMUL.FTZ R8, R24.reuse, R8 ;  /* 0x0000000818089220 */ /* 0x040fe20000410000 */
[----:B------:R-:W-:Y:S01]  /*60b0*/  @!P1 MOV R25, R58 ;  /* 0x0000003a00199202 */ /* 0x000fe20000000f00 */
[----:B------:R-:W-:Y:S01]  /*60c0*/  @!P1 FFMA.FTZ R53, R24, R38, -R53 ;  /* 0x0000002618359223 */ /* 0x000fe20000010835 */
[----:B------:R-:W-:Y:S01]  /*60d0*/  @!P1 HADD2.F32 R24, -RZ, R15.H0_H0 ;  /* 0x2000000fff189230 */ /* 0x000fe20000004100 */
[----:B------:R-:W-:Y:S01]  /*60e0*/  @!P1 IMAD.MOV.U32 R15, RZ, RZ, R22 ;  /* 0x000000ffff0f9224 */ /* 0x000fe200078e0016 */
[----:B------:R-:W-:Y:S01]  /*60f0*/  @!P1 MOV R20, R41 ;  /* 0x0000002900149202 */ /* 0x000fe20000000f00 */
[----:B------:R-:W-:Y:S01]  /*6100*/  @!P1 FMUL.FTZ R9, R7, R9 ;  /* 0x0000000907099220 */ /* 0x000fe20000410000 */
[----:B------:R-:W-:Y:S01]  /*6110*/  @!P1 F2FP.PACK_AB R42, R43, R42 ;  /* 0x0000002a2b2a923e */ /* 0x000fe200000000ff */
[----:B------:R-:W-:Y:S01]  /*6120*/  @!P1 FFMA.FTZ R54, R7, R40, -R54 ;  /* 0x0000002807369223 */ /* 0x000fe20000010836 */
[--C-:B------:R-:W-:Y:S01]  /*6130*/  @!P1 HADD2.F32 R32, -RZ, R25.reuse.H0_H0 ;  /* 0x20000019ff209230 */ /* 0x100fe20000004100 */
[----:B------:R-:W-:Y:S01]  /*6140*/  @!P1 FFMA.FTZ R3, R26, R27, R3 ;  /* 0x0000001b1a039223 */ /* 0x000fe20000010003 */
[----:B------:R-:W-:Y:S01]  /*6150*/  @!P1 HADD2.F32 R35, -RZ, R25.H1_H1 ;  /* 0x30000019ff239230 */ /* 0x000fe20000004100 */
[----:B------:R-:W-:Y:S01]  /*6160*/  @!P1 FFMA.FTZ R4, R28, R29, R4 ;  /* 0x0000001d1c049223 */ /* 0x000fe20000010004 */
[----:B------:R-:W-:Y:S01]  /*6170*/  @!P1 HADD2.F32 R7, -RZ, R6.H0_H0 ;  /* 0x20000006ff079230 */ /* 0x000fe20000004100 */
[----:B------:R-:W-:Y:S01]  /*6180*/  @!P1 FFMA.FTZ R5, R30, R31, R5 ;  /* 0x0000001f1e059223 */ /* 0x000fe20000010005 */
[--C-:B------:R-:W-:Y:S01]  /*6190*/  @!P1 HADD2.F32 R25, -RZ, R15.reuse.H0_H0 ;  /* 0x2000000fff199230 */ /* 0x100fe20000004100 */
[----:B------:R-:W-:Y:S01]  /*61a0*/  @!P1 MOV R21, R42 ;  /* 0x0000002a00159202 */ /* 0x000fe20000000f00 */
[----:B------:R-:W-:Y:S01]  /*61b0*/  @!P1 HADD2.F32 R33, -RZ, R60.H0_H0 ;  /* 0x2000003cff219230 */ /* 0x000fe20000004100 */
[-C--:B------:R-:W-:Y:S01]  /*61c0*/  @!P1 FMUL.FTZ R60, R32, R24.reuse ;  /* 0x00000018203c9220 */ /* 0x080fe20000410000 */
[----:B------:R-:W-:Y:S01]  /*61d0*/  @!P1 HADD2.F32 R15, -RZ, R15.H1_H1 ;  /* 0x3000000fff0f9230 */ /* 0x000fe20000004100 */
[----:B------:R-:W-:Y:S01]  /*61e0*/  @!P1 FMUL.FTZ R55, R35, R7 ;  /* 0x0000000723379220 */ /* 0x000fe20000410000 */
[----:B------:R-:W-:Y:S01]  /*61f0*/  @!P1 F2FP.PACK_AB R53, R54, R53 ;  /* 0x000000353635923e */ /* 0x000fe200000000ff */
[----:B------:R-:W-:Y:S01]  /*6200*/  @!P1 FMUL.FTZ R6, R25, R24 ;  /* 0x0000001819069220 */ /* 0x000fe20000410000 */
[----:B------:R-:W-:Y:S01]  /*6210*/  @!P1 F2FP.PACK_AB R4, R5, R4 ;  /* 0x000000040504923e */ /* 0x000fe200000000ff */
[----:B------:R-:W-:Y:S01]  /*6220*/  @!P1 FFMA.FTZ R60, R25, R33, -R60 ;  /* 0x00000021193c9223 */ /* 0x000fe2000001083c */
[----:B------:R-:W-:Y:S01]  /*6230*/  @!P1 MOV R23, R53 ;  /* 0x0000003500179202 */ /* 0x000fe20000000f00 */
[----:B------:R-:W-:Y:S01]  /*6240*/  @!P1 FFMA.FTZ R55, R15, R36, -R55 ;  /* 0x000000240f379223 */ /* 0x000fe20000010837 */
[----:B------:R-:W-:Y:S01]  /*6250*/  @!P1 F2FP.PACK_AB R2, R3, R2 ;  /* 0x000000020302923e */ /* 0x000fe200000000ff */
[----:B------:R-:W-:Y:S02]  /*6260*/  @!P1 FMUL.FTZ R7, R15, R7 ;  /* 0x000000070f079220 */ /* 0x000fe40000410000 */
[----:B------:R-:W-:Y:S01]  /*6270*/  @!P1 FFMA.FTZ R6, R32, R33, R6 ;  /* 0x0000002120069223 */ /* 0x000fe20000010006 */
[----:B------:R-:W-:Y:S01]  /*6280*/  @!P1 F2FP.PACK_AB R55, R55, R60 ;  /* 0x0000003c3737923e */ /* 0x000fe200000000ff */
[----:B------:R-:W-:Y:S01]  /*6290*/  @!P1 FFMA.FTZ R7, R35, R36, R7 ;  /* 0x0000002423079223 */ /* 0x000fe20000010007 */
[----:B------:R-:W-:Y:S01]  /*62a0*/  @!P1 MOV R56, R2 ;  /* 0x0000000200389202 */ /* 0x000fe20000000f00 */
[----:B------:R-:W-:Y:S02]  /*62b0*/  @!P1 FFMA.FTZ R8, R37, R38, R8 ;  /* 0x0000002625089223 */ /* 0x000fe40000010008 */
[----:B------:R-:W-:Y:S01]  /*62c0*/  @!P1 FFMA.FTZ R9, R39, R40, R9 ;  /* 0x0000002827099223 */ /* 0x000fe20000010009 */
[----:B------:R-:W-:Y:S01]  /*62d0*/  @!P1 F2FP.PACK_AB R6, R7, R6 ;  /* 0x000000060706923e */ /* 0x000fe200000000ff */
[----:B------:R-:W-:Y:S02]  /*62e0*/  @!P1 IMAD.MOV.U32 R22, RZ, RZ, R55 ;  /* 0x000000ffff169224 */ /* 0x000fe400078e0037 */
[----:B------:R-:W-:Y:S01]  /*62f0*/  @!P1 IMAD.MOV.U32 R57, RZ, RZ, R4 ;  /* 0x000000ffff399224 */ /* 0x000fe200078e0004 */
[----:B------:R-:W-:Y:S02]  /*6300*/  @!P1 F2FP.PACK_AB R8, R9, R8 ;  /* 0x000000080908923e */ /* 0x000fe400000000ff */
[----:B------:R1:W-:Y:S01]  /*6310*/  STG.E.128 [R62.64], R20 ;  /* 0x000000143e007986 */ /* 0x0003e2000c101d08 */
[----:B------:R-:W-:Y:S02]  /*6320*/  @!P1 MOV R58, R6 ;  /* 0x00000006003a9202 */ /* 0x000fe40000000f00 */
[----:B------:R-:W-:Y:S05]  /*6330*/  @!P1 MOV R59, R8 ;  /* 0x00000008003b9202 */ /* 0x000fea0000000f00 */
[----:B------:R1:W-:Y:S02]  /*6340*/  @!P0 STG.E.128 [R44.64], R56 ;  /* 0x000000382c008986 */ /* 0x0003e4000c101d08 */
.L_x_732:
[----:B------:R-:W-:Y:S05]  /*6350*/  BSYNC B0 ;  /* 0x0000000000007941 */ /* 0x000fea0003800000 */
.L_x_731:
[----:B------:R-:W-:Y:S05]  /*6360*/  IADD3 R176, P0, R164, R176, RZ ;  /* 0x000000b0a4b07210 */ /* 0x000fea0007f1e0ff */
[----:B------:R-:W-:Y:S01]  /*6370*/  IMAD.X R174, R174, 0x1, R123, P0 ;  /* 0x00000001aeae7824 */ /* 0x000fe200000e067b */
[----:B------:R-:W-:Y:S11]  /*6380*/  ISETP.GE.OR P0, PT, R73, R141, P4 ;  /* 0x0000008d4900720c */ /* 0x000ff60002706670 */
[----:B------:R-:W-:Y:S02]  /*6390*/  @!UPT UIADD3 URZ, URZ, URZ, URZ ;  /* 0x0000003f3f3ff290 */ /* 0x000fe4000fffe03f */
[----:B------:R-:W-:-:S05]  /*63a0*/  @P0 BRA `(.L_x_726) ;  /* 0x0000090000000947 */ /* 0x000fca0003800000 */
[----:B------:R-:W-:Y:S01]  /*63b0*/  IADD3 R3, P2, P0, R156, R176, R138 ;  /* 0x000000b09c037210 */ /* 0x000fe2000785e08a */
[----:B-----5:R-:W-:Y:S01]  /*63c0*/  LDS.128 R36, [R131+0x8100] ;  /* 0x0081000083247984 */ /* 0x020fe20000000c00 */
[----:B------:R-:W-:Y:S01]  /*63d0*/  @!P1 SHF.R.U64 R5, R16, 0x10, R17 ;  /* 0x0000001010059819 */ /* 0x000fe20000001211 */
[----:B------:R-:W-:Y:S01]  /*63e0*/  @!P1 HADD2.F32 R4, -RZ, R14.H0_H0 ;  /* 0x2000000eff049230 */ /* 0x000fe20000004100 */
[----:B------:R-:W-:Y:S01]  /*63f0*/  IADD3.X R2, R102, R174, R130, P2, P0 ;  /* 0x000000ae66027210 */ /* 0x000fe200017e0482 */
[----:B------:R-:W-:Y:S01]  /*6400*/  @!P1 HADD2.F32 R31, -RZ, R46.H1_H1 ;  /* 0x3000002eff1f9230 */ /* 0x000fe20000004100 */
[C---:B------:R-:W-:Y:S02]  /*6410*/  LEA R42, P0, R3.reuse, c[0x0][0x1c8], 0x1 ;  /* 0x00007200032a7a11 */ /* 0x040fe400078008ff */
[----:B------:R-:W-:Y:S01]  /*6420*/  @!P1 SHF.R.U64 R6, R18, 0x10, R19 ;  /* 0x0000001012069819 */ /* 0x000fe20000001213 */
[----:B-1----:R-:W1:Y:S01]  /*6430*/  LDS.128 R20, [R132+0x8100] ;  /* 0x0081000084147984 */ /* 0x002e620000000c00 */
[----:B------:R-:W-:Y:S01]  /*6440*/  LEA.HI.X R43, R3, c[0x0][0x1cc], R2, 0x1, P0 ;  /* 0x00007300032b7a11 */ /* 0x000fe200000f0c02 */
[----:B------:R-:W-:Y:S01]  /*6450*/  @!P1 HADD2.F32 R2, -RZ, R14.H1_H1 ;  /* 0x3000000eff029230 */ /* 0x000fe20000004100 */
[----:B------:R-:W-:Y:S01]  /*6460*/  @!P1 SHF.R.U32.HI R3, RZ, 0x10, R17 ;  /* 0x00000010ff039819 */ /* 0x000fe20000011611 */
[--C-:B------:R-:W-:Y:S01]  /*6470*/  @!P1 HADD2.F32 R17, -RZ, R47.reuse.H1_H1 ;  /* 0x3000002fff119230 */ /* 0x100fe20000004100 */
[----:B------:R-:W-:Y:S01]  /*6480*/  @!P1 SHF.R.U32.HI R7, RZ, 0x10, R19 ;  /* 0x00000010ff079819 */ /* 0x000fe20000011613 */
[----:B------:R-:W-:Y:S01]  /*6490*/  @!P1 HADD2.F32 R19, -RZ, R47.H0_H0 ;  /* 0x2000002fff139230 */ /* 0x000fe20000004100 */
[--C-:B------:R-:W-:Y:S01]  /*64a0*/  @!P1 SHF.R.U64 R27, R48, 0x10, R49.reuse ;  /* 0x00000010301b9819 */ /* 0x100fe20000001231 */
[----:B------:R-:W-:Y:S01]  /*64b0*/  @!P1 HADD2.F32 R3, -RZ, R3.H0_H0 ;  /* 0x20000003ff039230 */ /* 0x000fe20000004100 */
[----:B------:R-:W-:Y:S02]  /*64c0*/  @!P1 SHF.R.U32.HI R25, RZ, 0x10, R49 ;  /* 0x00000010ff199819 */ /* 0x000fe40000011631 */
[--C-:B------:R-:W-:Y:S02]  /*64d0*/  @!P1 SHF.R.U32.HI R26, RZ, 0x10, R51.reuse ;  /* 0x00000010ff1a9819 */ /* 0x100fe40000011633 */
[----:B------:R-:W-:Y:S01]  /*64e0*/  @!P1 SHF.R.U64 R29, R50, 0x10, R51 ;  /* 0x00000010321d9819 */ /* 0x000fe20000001233 */
[----:B------:R-:W-:Y:S01]  /*64f0*/  @!P1 HADD2.F32 R25, -RZ, R25.H0_H0 ;  /* 0x20000019ff199230 */ /* 0x000fe20000004100 */
[----:B------:R-:W-:Y:S01]  /*6500*/  ISETP.GE.AND P0, PT, R137, c[0x0][0x1d4], PT ;  /* 0x0000750089007a0c */ /* 0x000fe20003f06270 */
[----:B------:R-:W-:Y:S02]  /*6510*/  @!P1 HADD2.F32 R33, -RZ, R26.H0_H0 ;  /* 0x2000001aff219230 */ /* 0x000fe40000004100 */
[----:B------:R-:W-:Y:S01]  /*6520*/  @!P1 HADD2.F32 R29, -RZ, R29.H0_H0 ;  /* 0x2000001dff1d9230 */ /* 0x000fe20000004100 */
[----:B-1----:R-:W-:Y:S02]  /*6530*/  @!P1 MOV R8, R20 ;  /* 0x0000001400089202 */ /* 0x002fe40000000f00 */
[----:B------:R-:W-:Y:S02]  /*6540*/  @!P1 MOV R28, R36 ;  /* 0x00000024001c9202 */ /* 0x000fe40000000f00 */
[----:B------:R-:W-:Y:S01]  /*6550*/  @!P1 MOV R24, R37 ;  /* 0x0000002500189202 */ /* 0x000fe20000000f00 */
[----:B------:R-:W-:Y:S01]  /*6560*/  @!P1 HADD2.F32 R15, -RZ, R8.H0_H0 ;  /* 0x20000008ff0f9230 */ /* 0x000fe20000004100 */
[----:B------:R-:W-:Y:S01]  /*6570*/  @!P1 MOV R14, R21 ;  /* 0x00000015000e9202 */ /* 0x000fe20000000f00 */
[----:B------:R-:W-:Y:S02]  /*6580*/  @!P1 HADD2.F32 R16, -RZ, R28.H0_H0 ;  /* 0x2000001cff109230 */ /* 0x000fe40000004100 */
[----:B------:R-:W-:Y:S02]  /*6590*/  @!P1 HADD2.F32 R18, -RZ, R24.H0_H0 ;  /* 0x20000018ff129230 */ /* 0x000fe40000004100 */
[--C-:B------:R-:W-:Y:S01]  /*65a0*/  @!P1 HADD2.F32 R9, -RZ, R14.reuse.H0_H0 ;  /* 0x2000000eff099230 */ /* 0x100fe20000004100 */
        /* <DEDUP_REMOVED lines=13> */
[----:B------:R-:W-:Y:S01]  /*6680*/  @!P1 FMUL.FTZ R41, R24, R3 ;  /* 0x0000000318299220 */ /* 0x000fe20000410000 */
[----:B------:R-:W-:Y:S01]  /*6690*/  @!P1 MOV R27, R39 ;  /* 0x00000027001b9202 */ /* 0x000fe20000000f00 */
[----:B------:R-:W-:Y:S01]  /*66a0*/  @!P1 FMUL.FTZ R44, R16, R9 ;  /* 0x00000009102c9220 */ /* 0x000fe20000410000 */
[----:B------:R-:W-:Y:S01]  /*66b0*/  @!P1 MOV R15, R23 ;  /* 0x00000017000f9202 */ /* 0x000fe20000000f00 */
[----:B------:R-:W-:Y:S02]  /*66c0*/  @!P1 FMUL.FTZ R5, R14, R3 ;  /* 0x000000030e059220 */ /* 0x000fe40000410000 */
[C---:B------:R-:W-:Y:S01]  /*66d0*/  @!P1 FMUL.FTZ R3, R8.reuse, R9 ;  /* 0x0000000908039220 */ /* 0x040fe20000410000 */
[----:B------:R-:W-:Y:S01]  /*66e0*/  @!P1 HADD2.F32 R30, -RZ, R27.H0_H0 ;  /* 0x2000001bff1e9230 */ /* 0x000fe20000004100 */
[----:B------:R-:W-:Y:S01]  /*66f0*/  @!P1 FFMA.FTZ R44, R8, R17, -R44 ;  /* 0x00000011082c9223 */ /* 0x000fe2000001082c */
[----:B------:R-:W-:Y:S01]  /*6700*/  @!P1 HADD2.F32 R8, -RZ, R11.H1_H1 ;  /* 0x3000000bff089230 */ /* 0x000fe20000004100 */
[----:B------:R-:W-:Y:S01]  /*6710*/  @!P1 FFMA.FTZ R41, R14, R25, -R41 ;  /* 0x000000190e299223 */ /* 0x000fe20000010829 */
[----:B------:R-:W-:Y:S01]  /*6720*/  @!P1 HADD2.F32 R9, -RZ, R7.H0_H0 ;  /* 0x20000007ff099230 */ /* 0x000fe20000004100 */
[----:B------:R-:W-:Y:S01]  /*6730*/  @!P1 FFMA.FTZ R3, R16, R17, R3 ;  /* 0x0000001110039223 */ /* 0x000fe20000010003 */
[----:B------:R-:W-:Y:S01]  /*6740*/  @!P1 HADD2.F32 R32, -RZ, R27.H1_H1 ;  /* 0x3000001bff209230 */ /* 0x000fe20000004100 */
[----:B------:R-:W-:Y:S01]  /*6750*/  @!P1 FMUL.FTZ R45, R30, R8 ;  /* 0x000000081e2d9220 */ /* 0x000fe20000410000 */
[--C-:B------:R-:W-:Y:S01]  /*6760*/  @!P1 HADD2.F32 R14, -RZ, R15.reuse.H0_H0 ;  /* 0x2000000fff0e9230 */ /* 0x100fe20000004100 */
[----:B------:R-:W-:Y:S01]  /*6770*/  @!P1 FFMA.FTZ R4, R18, R19, R4 ;  /* 0x0000001312049223 */ /* 0x000fe20000010004 */
[----:B------:R-:W-:Y:S01]  /*6780*/  @!P1 HADD2.F32 R7, -RZ, R15.H1_H1 ;  /* 0x3000000fff079230 */ /* 0x000fe20000004100 */
[----:B------:R-:W-:Y:S01]  /*6790*/  @!P1 FMUL.FTZ R47, R32, R9 ;  /* 0x00000009202f9220 */ /* 0x000fe20000410000 */
[----:B------:R-:W-:Y:S01]  /*67a0*/  @!P1 MOV R15, R38 ;  /* 0x00000026000f9202 */ /* 0x000fe20000000f00 */
[C---:B------:R-:W-:Y:S01]  /*67b0*/  @!P1 FMUL.FTZ R8, R14.reuse, R8 ;  /* 0x000000080e089220 */ /* 0x040fe20000410000 */
[----:B------:R-:W-:Y:S01]  /*67c0*/  @!P1 F2FP.PACK_AB R40, R41, R40 ;  /* 0x000000282928923e */ /* 0x000fe200000000ff */
[----:B------:R-:W-:Y:S01]  /*67d0*/  @!P1 FFMA.FTZ R45, R14, R31, -R45 ;  /* 0x0000001f0e2d9223 */ /* 0x000fe2000001082d */
[----:B------:R-:W-:Y:S01]  /*67e0*/  @!P1 HADD2.F32 R14, -RZ, R11.H0_H0 ;  /* 0x2000000bff0e9230 */ /* 0x000fe20000004100 */
[----:B------:R-:W-:Y:S01]  /*67f0*/  @!P1 IMAD.MOV.U32 R11, RZ, RZ, R22 ;  /* 0x000000ffff0b9224 */ /* 0x000fe200078e0016 */
[----:B------:R-:W-:Y:S01]  /*6800*/  @!P1 F2FP.PACK_AB R35, R44, R35 ;  /* 0x000000232c23923e */ /* 0x000fe200000000ff */
[C---:B------:R-:W-:Y:S01]  /*6810*/  @!P1 FMUL.FTZ R9, R7.reuse, R9 ;  /* 0x0000000907099220 */ /* 0x040fe20000410000 */
[----:B------:R-:W-:Y:S01]  /*6820*/  @!P1 MOV R21, R40 ;  /* 0x0000002800159202 */ /* 0x000fe20000000f00 */
[----:B------:R-:W-:Y:S01]  /*6830*/  @!P1 FFMA.FTZ R47, R7, R33, -R47 ;  /* 0x00000021072f9223 */ /* 0x000fe2000001082f */
[----:B------:R-:W-:Y:S01]  /*6840*/  @!P1 MOV R20, R35 ;  /* 0x0000002300149202 */ /* 0x000fe20000000f00 */
[----:B------:R-:W-:Y:S01]  /*6850*/  @!P1 FFMA.FTZ R5, R24, R25, R5 ;  /* 0x0000001918059223 */ /* 0x000fe20000010005 */
[----:B------:R-:W-:Y:S01]  /*6860*/  @!P1 F2FP.PACK_AB R2, R3, R2 ;  /* 0x000000020302923e */ /* 0x000fe200000000ff */
[--C-:B------:R-:W-:Y:S01]  /*6870*/  @!P1 HADD2.F32 R26, -RZ, R15.reuse.H0_H0 ;  /* 0x2000000fff1a9230 */ /* 0x100fe20000004100 */
[----:B------:R-:W-:Y:S01]  /*6880*/  @!P1 F2FP.PACK_AB R45, R47, R45 ;  /* 0x0000002d2f2d923e */ /* 0x000fe200000000ff */
[----:B------:R-:W-:Y:S01]  /*6890*/  @!P1 HADD2.F32 R7, -RZ, R6.H0_H0 ;  /* 0x20000006ff079230 */ /* 0x000fe20000004100 */
[----:B------:R-:W-:Y:S01]  /*68a0*/  @!P1 F2FP.PACK_AB R4, R5, R4 ;  /* 0x000000040504923e */ /* 0x000fe200000000ff */
[----:B------:R-:W-:Y:S01]  /*68b0*/  @!P1 HADD2.F32 R28, -RZ, R15.H1_H1 ;  /* 0x3000000fff1c9230 */ /* 0x000fe20000004100 */
[----:B------:R-:W-:Y:S01]  /*68c0*/  @!P1 FMUL.FTZ R48, R26, R14 ;  /* 0x0000000e1a309220 */ /* 0x000fe20000410000 */
[----:B------:R-:W-:Y:S01]  /*68d0*/  @!P1 HADD2.F32 R27, -RZ, R46.H0_H0 ;  /* 0x2000002eff1b9230 */ /* 0x000fe20000004100 */
[----:B------:R-:W-:Y:S01]  /*68e0*/  @!P1 IMAD.MOV.U32 R23, RZ, RZ, R45 ;  /* 0x000000ffff179224 */ /* 0x000fe200078e002d */
[--C-:B------:R-:W-:Y:S01]  /*68f0*/  @!P1 HADD2.F32 R15, -RZ, R11.reuse.H0_H0 ;  /* 0x2000000bff0f9230 */ /* 0x100fe20000004100 */
[----:B------:R-:W-:Y:S01]  /*6900*/  @!P1 FMUL.FTZ R46, R28, R7 ;  /* 0x000000071c2e9220 */ /* 0x000fe20000410000 */
[----:B------:R-:W-:Y:S01]  /*6910*/  @!P1 MOV R36, R2 ;  /* 0x0000000200249202 */ /* 0x000fe20000000f00 */
[----:B------:R-:W-:Y:S01]  /*6920*/  @!P1 HADD2.F32 R11, -RZ, R11.H1_H1 ;  /* 0x3000000bff0b9230 */ /* 0x000fe20000004100 */
[----:B------:R-:W-:Y:S01]  /*6930*/  @!P1 MOV R37, R4 ;  /* 0x0000000400259202 */ /* 0x000fe20000000f00 */
[C---:B------:R-:W-:Y:S02]  /*6940*/  @!P1 FMUL.FTZ R6, R15.reuse, R14 ;  /* 0x0000000e0f069220 */ /* 0x040fe40000410000 */
[----:B------:R-:W-:Y:S02]  /*6950*/  @!P1 FFMA.FTZ R15, R15, R27, -R48 ;  /* 0x0000001b0f0f9223 */ /* 0x000fe40000010830 */
[C---:B------:R-:W-:Y:S02]  /*6960*/  @!P1 FMUL.FTZ R7, R11.reuse, R7 ;  /* 0x000000070b079220 */ /* 0x040fe40000410000 */
[----:B------:R-:W-:Y:S02]  /*6970*/  @!P1 FFMA.FTZ R11, R11, R29, -R46 ;  /* 0x0000001d0b0b9223 */ /* 0x000fe4000001082e */
[----:B------:R-:W-:Y:S02]  /*6980*/  @!P1 FFMA.FTZ R6, R26, R27, R6 ;  /* 0x0000001b1a069223 */ /* 0x000fe40000010006 */
[----:B------:R-:W-:Y:S01]  /*6990*/  @!P1 FFMA.FTZ R7, R28, R29, R7 ;  /* 0x0000001d1c079223 */ /* 0x000fe20000010007 */
[----:B------:R-:W-:Y:S01]  /*69a0*/  @!P1 F2FP.PACK_AB R11, R11, R15 ;  /* 0x0000000f0b0b923e */ /* 0x000fe200000000ff */
[----:B------:R-:W-:Y:S02]  /*69b0*/  @!P1 FFMA.FTZ R8, R30, R31, R8 ;  /* 0x0000001f1e089223 */ /* 0x000fe40000010008 */
[----:B------:R-:W-:Y:S01]  /*69c0*/  @!P1 FFMA.FTZ R9, R32, R33, R9 ;  /* 0x0000002120099223 */ /* 0x000fe20000010009 */
[----:B------:R-:W-:Y:S02]  /*69d0*/  @!P1 MOV R22, R11 ;  /* 0x0000000b00169202 */ /* 0x000fe40000000f00 */
[----:B------:R-:W-:Y:S02]  /*69e0*/  @!P1 F2FP.PACK_AB R6, R7, R6 ;  /* 0x000000060706923e */ /* 0x000fe400000000ff */
[----:B------:R-:W-:Y:S01]  /*69f0*/  @!P1 F2FP.PACK_AB R8, R9, R8 ;  /* 0x000000080908923e */ /* 0x000fe200000000ff */
[----:B------:R1:W-:Y:S01]  /*6a00*/  STG.E.128 [R42.64], R20 ;  /* 0x000000142a007986 */ /* 0x0003e2000c101d08 */
        /* <DEDUP_REMOVED lines=9> */
.L_x_710:
[----:B------:R-:W-:Y:S01]  /*6aa0*/  IMAD R2, R34, -0x60, R0 ;  /* 0xffffffa022027824 */ /* 0x000fe200078e0200 */
[----:B------:R-:W-:Y:S04]  /*6ab0*/  BSSY B0, `(.L_x_733) ;  /* 0x000000b000007945 */ /* 0x000fe80003800000 */
[----:B------:R-:W-:Y:S04]  /*6ac0*/  IMNMX R2, R2, 0x60, PT ;  /* 0x0000006002027817 */ /* 0x000fe80003800200 */
[----:B------:R-:W-:Y:S11]  /*6ad0*/  ISETP.GE.AND P0, PT, R79, R2, PT ;  /* 0x000000024f00720c */ /* 0x000ff60003f06270 */
[----:B------:R-:W-:Y:S02]  /*6ae0*/  @!UPT UIADD3 URZ, URZ, URZ, URZ ;  /* 0x0000003f3f3ff290 */ /* 0x000fe4000fffe03f */
[----:B------:R-:W-:-:S05]  /*6af0*/  @P0 BRA `(.L_x_734) ;  /* 0x0000006000000947 */ /* 0x000fca0003800000 */
[----:B------:R-:W-:Y:S11]  /*6b00*/  ISETP.GE.AND P0, PT, R65, c[0x0][0x1d4], PT ;  /* 0x0000750041007a0c */ /* 0x000ff60003f06270 */
[----:B------:R-:W-:Y:S02]  /*6b10*/  @!UPT UIADD3 URZ, URZ, URZ, URZ ;  /* 0x0000003f3f3ff290 */ /* 0x000fe4000fffe03f */
[----:B------:R-:W1:Y:S04]  /*6b20*/  @!P0 LDS.128 R4, [R234+0xb100] ;  /* 0x00b10000ea048984 */ /* 0x000e680000000c00 */
[----:B-1----:R-:W-:Y:S04]  /*6b30*/  @!P0 STG.E.128 [R58.64+0x80], R4 ;  /* 0x000080043a008986 */ /* 0x002fe8000c101d08 */
[----:B------:R-:W1:Y:S04]  /*6b40*/  @!P4 LDS.128 R4, [R234+0x8100] ;  /* 0x00810000ea04c984 */ /* 0x000e680000000c00 */
[----:B-1----:R1:W-:Y:S02]  /*6b50*/  @!P4 STG.E.128 [R58.64], R4 ;  /* 0x000000043a00c986 */ /* 0x0023e4000c101d08 */
.L_x_734:
[----:B------:R-:W-:Y:S05]  /*6b60*/  BSYNC B0 ;  /* 0x0000000000007941 */ /* 0x000fea0003800000 */
.L_x_733:
[----:B------:R-:W-:Y:S01]  /*6b70*/  ISETP.GE.AND P0, PT, R76, R2, PT ;  /* 0x000000024c00720c */ /* 0x000fe20003f06270 */
[----:B------:R-:W-:Y:S01]  /*6b80*/  @!UPT UIADD3 URZ, URZ, URZ, URZ ;  /* 0x0000003f3f3ff290 */ /* 0x000fe2000fffe03f */
[----:B------:R-:W-:Y:S11]  /*6b90*/  BSSY B0, `(.L_x_735) ;  /* 0x0000008000007945 */ /* 0x000ff60003800000 */
[----:B------:R-:W-:-:S05]  /*6ba0*/  @P0 BRA `(.L_x_736) ;  /* 0x0000006000000947 */ /* 0x000fca0003800000 */
[----:B------:R-:W-:Y:S11]  /*6bb0*/  ISETP.GE.AND P0, PT, R65, c[0x0][0x1d4], PT ;  /* 0x0000750041007a0c */ /* 0x000ff60003f06270 */
[----:B------:R-:W-:Y:S02]  /*6bc0*/  @!UPT UIADD3 URZ, URZ, URZ, URZ ;  /* 0x0000003f3f3ff290 */ /* 0x000fe4000fffe03f */
[----:B-1----:R-:W1:Y:S04]  /*6bd0*/  @!P0 LDS.128 R4, [R234+0xc100] ;  /* 0x00c10000ea048984 */ /* 0x002e680000000c00 */
[----:B-1----:R-:W-:Y:S04]  /*6be0*/  @!P0 STG.E.128 [R56.64+0x80], R4 ;  /* 0x0000800438008986 */ /* 0x002fe8000c101d08 */
[----:B------:R-:W1:Y:S04]  /*6bf0*/  @!P4 LDS.128 R4, [R234+0x9100] ;  /* 0x00910000ea04c984 */ /* 0x000e680000000c00 */
[----:B-1----:R1:W-:Y:S02]  /*6c00*/  @!P4 STG.E.128 [R56.64], R4 ;  /* 0x000000043800c986 */ /* 0x0023e4000c101d08 */
.L_x_736:
[----:B------:R-:W-:Y:S05]  /*6c10*/  BSYNC B0 ;  /* 0x0000000000007941 */ /* 0x000fea0003800000 */
.L_x_735:
[----:B------:R-:W-:Y:S11]  /*6c20*/  ISETP.GE.AND P0, PT, R73, R2, PT ;  /* 0x000000024900720c */ /* 0x000ff60003f06270 */
[----:B------:R-:W-:Y:S02]  /*6c30*/  @!UPT UIADD3 URZ, URZ, URZ, URZ ;  /* 0x0000003f3f3ff290 */ /* 0x000fe4000fffe03f */
[----:B------:R-:W-:-:S05]  /*6c40*/  @P0 BRA `(.L_x_726) ;  /* 0x0000006000000947 */ /* 0x000fca0003800000 */
[----:B------:R-:W-:Y:S11]  /*6c50*/  ISETP.GE.AND P0, PT, R65, c[0x0][0x1d4], PT ;  /* 0x0000750041007a0c */ /* 0x000ff60003f06270 */
[----:B------:R-:W-:Y:S02]  /*6c60*/  @!UPT UIADD3 URZ, URZ, URZ, URZ ;  /* 0x0000003f3f3ff290 */ /* 0x000fe4000fffe03f */
[----:B-1----:R-:W1:Y:S04]  /*6c70*/  @!P0 LDS.128 R4, [R234+0xd100] ;  /* 0x00d10000ea048984 */ /* 0x002e680000000c00 */
[----:B-1----:R-:W-:Y:S04]  /*6c80*/  @!P0 STG.E.128 [R54.64+0x80], R4 ;  /* 0x0000800436008986 */ /* 0x002fe8000c101d08 */
[----:B------:R-:W1:Y:S04]  /*6c90*/  @!P4 LDS.128 R4, [R234+0xa100] ;  /* 0x00a10000ea04c984 */ /* 0x000e680000000c00 */
[----:B-1----:R1:W-:Y:S02]  /*6ca0*/  @!P4 STG.E.128 [R54.64], R4 ;  /* 0x000000043600c986 */ /* 0x0023e4000c101d08 */
.L_x_726:
[----:B------:R-:W-:Y:S05]  /*6cb0*/  BSYNC B2 ;  /* 0x0000000000027941 */ /* 0x000fea0003800000 */
.L_x_709:
[----:B-1---5:R-:W-:Y:S01]  /*6cc0*/  IMAD R4, R34, -0x60, RZ ;  /* 0xffffffa022047824 */ /* 0x022fe200078e02ff */
[----:B------:R-:W-:Y:S01]  /*6cd0*/  ISETP.NE.AND P5, PT, R140, RZ, PT ;  /* 0x000000ff8c00720c */ /* 0x000fe20003fa5270 */
[----:B------:R-:W-:Y:S01]  /*6ce0*/  IMAD.WIDE.U32 R14, R34, 0x60, RZ ;  /* 0x00000060220e7825 */ /* 0x000fe200078e00ff */
[----:B------:R-:W-:Y:S02]  /*6cf0*/  BSSY B0, `(.L_x_737) ;  /* 0x0000045000007945 */ /* 0x000fe40003800000 */
[----:B------:R-:W-:Y:S01]  /*6d00*/  IADD3 R6, R95, R4, RZ ;  /* 0x000000045f067210 */ /* 0x000fe20007ffe0ff */
[----:B--2---:R-:W-:Y:S01]  /*6d10*/  IMAD R2, R88, 0x60, RZ ;  /* 0x0000006058027824 */ /* 0x004fe200078e02ff */
[----:B------:R-:W-:Y:S02]  /*6d20*/  IADD3 R5, P0, R97, R14, RZ ;  /* 0x0000000e61057210 */ /* 0x000fe40007f1e0ff */
[----:B------:R-:W-:Y:S01]  /*6d30*/  ISETP.GE.AND P1, PT, R6, 0x21, PT ;  /* 0x000000210600780c */ /* 0x000fe20003f26270 */
[----:B------:R-:W-:Y:S04]  /*6d40*/  IMAD.IADD R2, R15, 0x1, R2 ;  /* 0x000000010f027824 */ /* 0x000fe800078e0202 */
[----:B------:R-:W-:Y:S08]  /*6d50*/  IMAD.X R3, R2, 0x1, R96, P0 ;  /* 0x0000000102037824 */ /* 0x000ff000000e0660 */
[----:B------:R-:W-:Y:S05]  /*6d60*/  @P1 IADD3 R8, P0, R5, 0x20, RZ ;  /* 0x0000002005081810 */ /* 0x000fea0007f1e0ff */
[----:B------:R-:W-:Y:S01]  /*6d70*/  @P1 IMAD.X R7, RZ, RZ, R3, P0 ;  /* 0x000000ffff071224 */ /* 0x000fe200000e0603 */
[----:B------:R-:W-:Y:S03]  /*6d80*/  ISETP.GE.AND P0, PT, R6, 0x41, PT ;  /* 0x000000410600780c */ /* 0x000fe60003f06270 */
[----:B------:R-:W-:Y:S04]  /*6d90*/  @P1 IMAD R7, R7, c[0x0][0x258], RZ ;  /* 0x0000960007071a24 */ /* 0x000fe800078e02ff */
[----:B------:R-:W-:Y:S06]  /*6da0*/  @P1 IMAD R7, R8, c[0x0][0x25c], R7 ;  /* 0x0000970008071a24 */ /* 0x000fec00078e0207 */
[----:B------:R-:W-:Y:S05]  /*6db0*/  @P0 IADD3 R11, P2, R5, 0x40, RZ ;  /* 0x00000040050b0810 */ /* 0x000fea0007f5e0ff */
[----:B------:R-:W-:Y:S01]  /*6dc0*/  @P0 IMAD.X R9, RZ, RZ, R3, P2 ;  /* 0x000000ffff090224 */ /* 0x000fe200010e0603 */
[----:B------:R-:W-:Y:S03]  /*6dd0*/  ISETP.GE.AND P2, PT, R6, 0x1, PT ;  /* 0x000000010600780c */ /* 0x000fe60003f46270 */
[----:B------:R-:W-:Y:S04]  /*6de0*/  @P0 IMAD R9, R9, c[0x0][0x258], RZ ;  /* 0x0000960009090a24 */ /* 0x000fe800078e02ff */
[----:B------:R-:W-:Y:S06]  /*6df0*/  @P0 IMAD R9, R11, c[0x0][0x25c], R9 ;  /* 0x000097000b090a24 */ /* 0x000fec00078e0209 */
[----:B------:R-:W-:Y:S01]  /*6e00*/  @P2 MOV R18, R144 ;  /* 0x0000009000122202 */ /* 0x000fe20000000f00 */
[----:B------:R-:W-:Y:S02]  /*6e10*/  @P2 IMAD.MOV.U32 R19, RZ, RZ, R92 ;  /* 0x000000ffff132224 */ /* 0x000fe400078e005c */
[----:B------:R-:W-:Y:S02]  /*6e20*/  @P2 IMAD R3, R3, c[0x0][0x258], RZ ;  /* 0x0000960003032a24 */ /* 0x000fe400078e02ff */
[C---:B------:R-:W-:Y:S04]  /*6e30*/  @P2 IMAD.WIDE.U32 R18, R5.reuse, c[0x0][0x258], R18 ;  /* 0x0000960005122a25 */ /* 0x040fe800078e0012 */
[----:B------:R-:W-:Y:S01]  /*6e40*/  @P2 IMAD R3, R5, c[0x0][0x25c], R3 ;  /* 0x0000970005032a24 */ /* 0x000fe200078e0203 */
[C---:B------:R-:W-:Y:S04]  /*6e50*/  @P2 LEA R16, P3, R18.reuse, c[0x0][0x250], 0x1 ;  /* 0x0000940012102a11 */ /* 0x040fe800078608ff */
[----:B------:R-:W-:Y:S02]  /*6e60*/  @P2 IADD3 R3, R19, R3, RZ ;  /* 0x0000000313032210 */ /* 0x000fe40007ffe0ff */
[----:B------:R-:W-:Y:S02]  /*6e70*/  @P1 MOV R19, R92 ;  /* 0x0000005c00131202 */ /* 0x000fe40000000f00 */
[----:B------:R-:W-:Y:S01]  /*6e80*/  @P2 LEA.HI.X R17, R18, c[0x0][0x254], R3, 0x1, P3 ;  /* 0x0000950012112a11 */ /* 0x000fe200018f0c03 */
[----:B------:R-:W-:Y:S04]  /*6e90*/  @P1 IMAD.MOV.U32 R18, RZ, RZ, R144 ;  /* 0x000000ffff121224 */ /* 0x000fe800078e0090 */
[----:B------:R-:W-:Y:S01]  /*6ea0*/  @!PT LDS RZ, [RZ] ;  /* 0x00000000fffff984 */ /* 0x000fe20000000800 */
[----:B------:R-:W-:Y:S01]  /*6eb0*/  @!PT LDS RZ, [RZ] ;  /* 0x00000000fffff984 */ /* 0x000fe20000000800 */
[----:B------:R-:W-:Y:S01]  /*6ec0*/  @!PT LDS RZ, [RZ] ;  /* 0x00000000fffff984 */ /* 0x000fe20000000800 */
[----:B------:R1:W-:Y:S01]  /*6ed0*/  @P2 LDGSTS.E.BYPASS.LTC128B.128 [R234+0x100], [R16.64], !P5 ;  /* 0x0010000010ea2fae */ /* 0x0003e2000e901d48 */
[----:B------:R-:W-:Y:S04]  /*6ee0*/  @P1 IMAD.WIDE.U32 R18, R8, c[0x0][0x258], R18 ;  /* 0x0000960008121a25 */ /* 0x000fe800078e0012 */
[----:B------:R1:W-:Y:S01]  /*6ef0*/  @P2 LDGSTS.E.BYPASS.LTC128B.128 [R234+0x3100], [R16.64+0x80], !P6 ;  /* 0x0310008010ea2fae */ /* 0x0003e2000f101d48 */
[----:B------:R-:W-:Y:S01]  /*6f00*/  @P1 IMAD.IADD R7, R19, 0x1, R7 ;  /* 0x0000000113071824 */ /* 0x000fe200078e0207 */
[C---:B------:R-:W-:Y:S01]  /*6f10*/  @P1 LEA R6, P3, R18.reuse, c[0x0][0x250], 0x1 ;  /* 0x0000940012061a11 */ /* 0x040fe200078608ff */
[----:B------:R-:W-:Y:S01]  /*6f20*/  @P0 IMAD.MOV.U32 R19, RZ, RZ, R92 ;  /* 0x000000ffff130224 */ /* 0x000fe200078e005c */
[----:B------:R-:W-:Y:S02]  /*6f30*/  IADD3 R3, P2, R91, R14, RZ ;  /* 0x0000000e5b037210 */ /* 0x000fe40007f5e0ff */
[----:B------:R-:W-:Y:S02]  /*6f40*/  @P1 LEA.HI.X R7, R18, c[0x0][0x254], R7, 0x1, P3 ;  /* 0x0000950012071a11 */ /* 0x000fe400018f0c07 */
[----:B------:R-:W-:Y:S01]  /*6f50*/  @P0 MOV R18, R144 ;  /* 0x0000009000120202 */ /* 0x000fe20000000f00 */
[----:B------:R-:W-:Y:S02]  /*6f60*/  IMAD.X R2, R2, 0x1, R90, P2 ;  /* 0x0000000102027824 */ /* 0x000fe400010e065a */
[----:B------:R1:W-:Y:S02]  /*6f70*/  @P1 LDGSTS.E.BYPASS.LTC128B.128 [R219+0x1100], [R6.64], !P5 ;  /* 0x0110000006db1fae */ /* 0x0003e4000e901d48 */
[----:B------:R-:W-:Y:S03]  /*6f80*/  @P0 IMAD.WIDE.U32 R18, R11, c[0x0][0x258], R18 ;  /* 0x000096000b120a25 */ /* 0x000fe600078e0012 */
[----:B------:R1:W-:Y:S02]  /*6f90*/  @P1 LDGSTS.E.BYPASS.LTC128B.128 [R219+0x4100], [R6.64+0x80], !P6 ;  /* 0x0410008006db1fae */ /* 0x0003e4000f101d48 */
[C---:B------:R-:W-:Y:S02]  /*6fa0*/  @P0 LEA R8, P3, R18.reuse, c[0x0][0x250], 0x1 ;  /* 0x0000940012080a11 */ /* 0x040fe400078608ff */
[----:B------:R-:W-:Y:S04]  /*6fb0*/  @P0 IADD3 R9, R19, R9, RZ ;  /* 0x0000000913090210 */ /* 0x000fe80007ffe0ff */
[----:B------:R-:W-:Y:S05]  /*6fc0*/  @P0 LEA.HI.X R9, R18, c[0x0][0x254], R9, 0x1, P3 ;  /* 0x0000950012090a11 */ /* 0x000fea00018f0c09 */
[----:B------:R2:W-:Y:S05]  /*6fd0*/  @P0 LDGSTS.E.BYPASS.LTC128B.128 [R219+0x2100], [R8.64], !P5 ;  /* 0x0210000008db0fae */ /* 0x0005ea000e901d48 */
[----:B------:R2:W-:Y:S05]  /*6fe0*/  @P0 LDGSTS.E.BYPASS.LTC128B.128 [R219+0x5100], [R8.64+0x80], !P6 ;  /* 0x0510008008db0fae */ /* 0x0005ea000f101d48 */
[----:B------:R-:W0:Y:S01]  /*6ff0*/  LDGDEPBAR ;  /* 0x00000000000079af */ /* 0x000e220000000000 */
[----:B--2---:R-:W-:Y:S01]  /*7000*/  IADD3 R8, R4, R0, RZ ;  /* 0x0000000004087210 */ /* 0x004fe20007ffe0ff */
[----:B------:R-:W-:Y:S04]  /*7010*/  DEPBAR.LE SB0, 0x0 ;  /* 0x000080000000791a */ /* 0x000fe80000000000 */
[----:B------:R-:W-:Y:S01]  /*7020*/  BAR.SYNC.DEFER_BLOCKING 0x0 ;  /* 0x0000000000007b1d */ /* 0x000fe20000010000 */
[----:B------:R-:W-:Y:S04]  /*7030*/  IMNMX R8, R8, 0x60, PT ;  /* 0x0000006008087817 */ /* 0x000fe80003800200 */
[----:B------:R-:W-:Y:S11]  /*7040*/  ISETP.GE.AND P0, PT, R79, R8, PT ;  /* 0x000000084f00720c */ /* 0x000ff60003f06270 */
[----:B------:R-:W-:Y:S02]  /*7050*/  @!UPT UIADD3 URZ, URZ, URZ, URZ ;  /* 0x0000003f3f3ff290 */ /* 0x000fe4000fffe03f */
[----:B------:R-:W-:-:S05]  /*7060*/  @P0 BRA `(.L_x_738) ;  /* 0x000000d000000947 */ /* 0x000fca0003800000 */
[----:B-1----:R-:W-:Y:S01]  /*7070*/  MOV R88, R142 ;  /* 0x0000008e00587202 */ /* 0x002fe20000000f00 */
[----:B------:R-:W-:Y:S04]  /*7080*/  IMAD R4, R2, c[0x0][0x208], RZ ;  /* 0x0000820002047a24 */ /* 0x000fe800078e02ff */
[C---:B------:R-:W-:Y:S04]  /*7090*/  IMAD.WIDE.U32 R6, R3.reuse, c[0x0][0x208], R88 ;  /* 0x0000820003067a25 */ /* 0x040fe800078e0058 */
[----:B------:R-:W-:Y:S01]  /*70a0*/  IMAD R4, R3, c[0x0][0x20c], R4 ;  /* 0x0000830003047a24 */ /* 0x000fe200078e0204 */
[C---:B------:R-:W-:Y:S04]  /*70b0*/  LEA R14, P0, R6.reuse, c[0x0][0x1f8], 0x1 ;  /* 0x00007e00060e7a11 */ /* 0x040fe800078008ff */
[----:B------:R-:W-:Y:S04]  /*70c0*/  IADD3 R4, R7, R4, RZ ;  /* 0x0000000407047210 */ /* 0x000fe80007ffe0ff */
[----:B------:R-:W-:Y:S02]  /*70d0*/  LEA.HI.X R15, R6, c[0x0][0x1fc], R4, 0x1, P0 ;  /* 0x00007f00060f7a11 */ /* 0x000fe400000f0c04 */
[----:B------:R-:W-:Y:S11]  /*70e0*/  ISETP.GE.AND P0, PT, R65, c[0x0][0x1d4], PT ;  /* 0x0000750041007a0c */ /* 0x000ff60003f06270 */
[----:B------:R-:W-:Y:S02]  /*70f0*/  @!UPT UIADD3 URZ, URZ, URZ, URZ ;  /* 0x0000003f3f3ff290 */ /* 0x000fe4000fffe03f */
[----:B------:R-:W1:Y:S04]  /*7100*/  @!P0 LDS.128 R4, [R234+0x3100] ;  /* 0x00310000ea048984 */ /* 0x000e680000000c00 */
[----:B-1----:R-:W-:Y:S04]  /*7110*/  @!P0 STG.E.128 [R14.64+0x80], R4 ;  /* 0x000080040e008986 */ /* 0x002fe8000c101d08 */
[----:B------:R-:W1:Y:S04]  /*7120*/  @!P4 LDS.128 R4, [R234+0x100] ;  /* 0x00010000ea04c984 */ /* 0x000e680000000c00 */
[----:B-1----:R1:W-:Y:S02]  /*7130*/  @!P4 STG.E.128 [R14.64], R4 ;  /* 0x000000040e00c986 */ /* 0x0023e4000c101d08 */
.L_x_738:
[----:B-1----:R-:W-:Y:S05]  /*7140*/  BSYNC B0 ;  /* 0x0000000000007941 */ /* 0x002fea0003800000 */
.L_x_737:
[----:B------:R-:W-:Y:S01]  /*7150*/  ISETP.GE.AND P0, PT, R76, R8, PT ;  /* 0x000000084c00720c */ /* 0x000fe20003f06270 */
[----:B------:R-:W-:Y:S01]  /*7160*/  @!UPT UIADD3 URZ, URZ, URZ, URZ ;  /* 0x0000003f3f3ff290 */ /* 0x000fe2000fffe03f */
[----:B------:R-:W-:Y:S11]  /*7170*/  BSSY B0, `(.L_x_739) ;  /* 0x0000011000007945 */ /* 0x000ff60003800000 */
[----:B------:R-:W-:-:S05]  /*7180*/  @P0 BRA `(.L_x_740) ;  /* 0x000000f000000947 */ /* 0x000fca0003800000 */
[----:B------:R-:W-:Y:S02]  /*7190*/  IADD3 R5, P0, R3, 0x20, RZ ;  /* 0x0000002003057810 */ /* 0x000fe40007f1e0ff */
[----:B------:R-:W-:Y:S03]  /*71a0*/  MOV R88, R142 ;  /* 0x0000008e00587202 */ /* 0x000fe60000000f00 */
[----:B------:R-:W-:Y:S02]  /*71b0*/  IMAD.X R4, RZ, RZ, R2, P0 ;  /* 0x000000ffff047224 */ /* 0x000fe400000e0602 */
[C---:B------:R-:W-:Y:S04]  /*71c0*/  IMAD.WIDE.U32 R6, R5.reuse, c[0x0][0x208], R88 ;  /* 0x0000820005067a25 */ /* 0x040fe800078e0058 */
[----:B------:R-:W-:Y:S01]  /*71d0*/  IMAD R4, R4, c[0x0][0x208], RZ ;  /* 0x0000820004047a24 */ /* 0x000fe200078e02ff */
[C---:B------:R-:W-:Y:S03]  /*71e0*/  LEA R14, P0, R6.reuse, c[0x0][0x1f8], 0x1 ;  /* 0x00007e00060e7a11 */ /* 0x040fe600078008ff */
[----:B------:R-:W-:Y:S04]  /*71f0*/  IMAD R4, R5, c[0x0][0x20c], R4 ;  /* 0x0000830005047a24 */ /* 0x000fe800078e0204 */
[----:B------:R-:W-:Y:S05]  /*7200*/  IMAD.IADD R4, R7, 0x1, R4 ;  /* 0x0000000107047824 */ /* 0x000fea00078e0204 */
[----:B------:R-:W-:Y:S02]  /*7210*/  LEA.HI.X R15, R6, c[0x0][0x1fc], R4, 0x1, P0 ;  /* 0x00007f00060f7a11 */ /* 0x000fe400000f0c04 */
[----:B------:R-:W-:Y:S11]  /*7220*/  ISETP.GE.AND P0, PT, R65, c[0x0][0x1d4], PT ;  /* 0x0000750041007a0c */ /* 0x000ff60003f06270 */
[----:B------:R-:W-:Y:S02]  /*7230*/  @!UPT UIADD3 URZ, URZ, URZ, URZ ;  /* 0x0000003f3f3ff290 */ /* 0x000fe4000fffe03f */
[----:B------:R-:W1:Y:S04]  /*7240*/  @!P0 LDS.128 R4, [R234+0x4100] ;  /* 0x00410000ea048984 */ /* 0x000e680000000c00 */
[----:B-1----:R-:W-:Y:S04]  /*7250*/  @!P0 STG.E.128 [R14.64+0x80], R4 ;  /* 0x000080040e008986 */ /* 0x002fe8000c101d08 */
[----:B------:R-:W1:Y:S04]  /*7260*/  @!P4 LDS.128 R4, [R234+0x1100] ;  /* 0x00110000ea04c984 */ /* 0x000e680000000c00 */
[----:B-1----:R1:W-:Y:S02]  /*7270*/  @!P4 STG.E.128 [R14.64], R4 ;  /* 0x000000040e00c986 */ /* 0x0023e4000c101d08 */
.L_x_740:
[----:B------:R-:W-:Y:S05]  /*7280*/  BSYNC B0 ;  /* 0x0000000000007941 */ /* 0x000fea0003800000 */
.L_x_739:
[----:B------:R-:W-:Y:S01]  /*7290*/  ISETP.GE.AND P0, PT, R73, R8, PT ;  /* 0x000000084900720c */ /* 0x000fe20003f06270 */
[----:B------:R-:W-:Y:S01]  /*72a0*/  @!UPT UIADD3 URZ, URZ, URZ, URZ ;  /* 0x0000003f3f3ff290 */ /* 0x000fe2000fffe03f */
[----:B------:R-:W-:Y:S11]  /*72b0*/  BSSY B0, `(.L_x_741) ;  /* 0x0000011000007945 */ /* 0x000ff60003800000 */
[----:B------:R-:W-:-:S05]  /*72c0*/  @P0 BRA `(.L_x_742) ;  /* 0x000000f000000947 */ /* 0x000fca0003800000 */
[----:B------:R-:W-:Y:S02]  /*72d0*/  IADD3 R3, P0, R3, 0x40, RZ ;  /* 0x0000004003037810 */ /* 0x000fe40007f1e0ff */
[----:B------:R-:W-:Y:S03]  /*72e0*/  MOV R88, R142 ;  /* 0x0000008e00587202 */ /* 0x000fe60000000f00 */
[----:B------:R-:W-:Y:S02]  /*72f0*/  IMAD.X R2, RZ, RZ, R2, P0 ;  /* 0x000000ffff027224 */ /* 0x000fe400000e0602 */
[C---:B-1----:R-:W-:Y:S04]  /*7300*/  IMAD.WIDE.U32 R4, R3.reuse, c[0x0][0x208], R88 ;  /* 0x0000820003047a25 */ /* 0x042fe800078e0058 */
        /* <DEDUP_REMOVED lines=11> */
.L_x_742:
[----:B------:R-:W-:Y:S05]  /*73c0*/  BSYNC B0 ;  /* 0x0000000000007941 */ /* 0x000fea0003800000 */
.L_x_741:
[C---:B------:R-:W-:Y:S02]  /*73d0*/  ISETP.GT.AND P0, PT, R34.reuse, R103, PT ;  /* 0x000000672200720c */ /* 0x040fe40003f04270 */
[----:B------:R-:W-:Y:S11]  /*73e0*/  IADD3 R34, R34, -0x1, RZ ;  /* 0xffffffff22227810 */ /* 0x000ff60007ffe0ff */
[----:B------:R-:W-:Y:S01]  /*73f0*/  @P0 SHF.R.S32.HI R3, RZ, 0x1f, R34 ;  /* 0x0000001fff030819 */ /* 0x000fe20000011422 */
[----:B-1----:R-:W-:Y:S02]  /*7400*/  @P0 IMAD.MOV.U32 R4, RZ, RZ, R146 ;  /* 0x000000ffff040224 */ /* 0x002fe400078e0092 */
[----:B------:R-:W-:Y:S02]  /*7410*/  @P0 IMAD.MOV.U32 R5, RZ, RZ, R169 ;  /* 0x000000ffff050224 */ /* 0x000fe400078e00a9 */
[----:B------:R-:W-:Y:S02]  /*7420*/  @P0 IMAD R2, R106, R34, RZ ;  /* 0x000000226a020224 */ /* 0x000fe400078e02ff */
[-C--:B------:R-:W-:Y:S04]  /*7430*/  @P0 IMAD.WIDE.U32 R4, R34, R172.reuse, R4 ;  /* 0x000000ac22040225 */ /* 0x080fe800078e0004 */
[----:B------:R-:W-:Y:S01]  /*7440*/  @P0 IMAD R2, R3, R172, R2 ;  /* 0x000000ac03020224 */ /* 0x000fe200078e0202 */
[----:B------:R-:W-:Y:S02]  /*7450*/  @P0 LEA R6, P1, R4, c[0x0][0x220], 0x1 ;  /* 0x0000880004060a11 */ /* 0x000fe400078208ff */
[----:B------:R-:W-:Y:S01]  /*7460*/  @P0 SHF.L.U32 R3, R112, 0x1, RZ ;  /* 0x0000000170030819 */ /* 0x000fe200000006ff */
[----:B------:R-:W-:Y:S05]  /*7470*/  @P0 IMAD.IADD R2, R5, 0x1, R2 ;  /* 0x0000000105020824 */ /* 0x000fea00078e0202 */
[----:B------:R-:W-:Y:S02]  /*7480*/  @P0 LEA.HI.X R7, R4, c[0x0][0x224], R2, 0x1, P1 ;  /* 0x0000890004070a11 */ /* 0x000fe400008f0c02 */
[----:B------:R-:W-:Y:S02]  /*7490*/  @P0 IADD3 R4, P1, R3, R6, RZ ;  /* 0x0000000603040210 */ /* 0x000fe40007f3e0ff */
[----:B------:R-:W-:Y:S01]  /*74a0*/  @P0 SHF.L.U64.HI R2, R112, 0x1, R111 ;  /* 0x0000000170020819 */ /* 0x000fe2000001026f */
[----:B------:R-:W-:Y:S01]  /*74b0*/  @!PT LDS RZ, [RZ] ;  /* 0x00000000fffff984 */ /* 0x000fe20000000800 */
[----:B------:R-:W-:Y:S01]  /*74c0*/  @!PT LDS RZ, [RZ] ;  /* 0x00000000fffff984 */ /* 0x000fe20000000800 */
[----:B------:R-:W-:Y:S01]  /*74d0*/  @!PT LDS RZ, [RZ] ;  /* 0x00000000fffff984 */ /* 0x000fe20000000800 */
[----:B------:R1:W-:Y:S04]  /*74e0*/  @P0 LDGSTS.E.BYPASS.LTC128B.128 [R234+0x8100], [R6.64], !P5 ;  /* 0x0810000006ea0fae */ /* 0x0003e8000e901d48 */
[----:B------:R1:W-:Y:S01]  /*74f0*/  @P0 LDGSTS.E.BYPASS.LTC128B.128 [R234+0xb100], [R6.64+0x80], !P6 ;  /* 0x0b10008006ea0fae */ /* 0x0003e2000f101d48 */
[----:B------:R-:W-:Y:S01]  /*7500*/  @P0 IMAD.X R5, R2, 0x1, R7, P1 ;  /* 0x0000000102050824 */ /* 0x000fe200008e0607 */
[----:B------:R-:W-:Y:S04]  /*7510*/  @P0 IADD3 R8, P1, R4, R3, RZ ;  /* 0x0000000304080210 */ /* 0x000fe80007f3e0ff */
[----:B------:R1:W-:Y:S01]  /*7520*/  @P0 LDGSTS.E.BYPASS.LTC128B.128 [R234+0x9100], [R4.64], !P5 ;  /* 0x0910000004ea0fae */ /* 0x0003e2000e901d48 */
[----:B------:R-:W-:Y:S03]  /*7530*/  @P0 IADD3.X R9, R5, R2, RZ, P1, !PT ;  /* 0x0000000205090210 */ /* 0x000fe60000ffe4ff */
[----:B------:R1:W-:Y:S04]  /*7540*/  @P0 LDGSTS.E.BYPASS.LTC128B.128 [R234+0xc100], [R4.64+0x80], !P6 ;  /* 0x0c10008004ea0fae */ /* 0x0003e8000f101d48 */
[----:B------:R1:W-:Y:S04]  /*7550*/  @P0 LDGSTS.E.BYPASS.LTC128B.128 [R234+0xa100], [R8.64], !P5 ;  /* 0x0a10000008ea0fae */ /* 0x0003e8000e901d48 */
[----:B------:R1:W-:Y:S04]  /*7560*/  @P0 LDGSTS.E.BYPASS.LTC128B.128 [R234+0xd100], [R8.64+0x80], !P6 ;  /* 0x0d10008008ea0fae */ /* 0x0003e8000f101d48 */
[----:B------:R-:W0:Y:S01]  /*7570*/  LDGDEPBAR ;  /* 0x00000000000079af */ /* 0x000e220000000000 */
[----:B------:R-:W-:-:S05]  /*7580*/  @P0 BRA `(.L_x_743) ;  /* 0xffffbb9000000947 */ /* 0x000fca000383ffff */
[----:B------:R-:W-:Y:S01]  /*7590*/  WARPSYNC 0xffffffff ;  /* 0xffffffff00007948 */ /* 0x000fe20003800000 */
[----:B------:R-:W-:Y:S06]  /*75a0*/  BAR.SYNC.DEFER_BLOCKING 0x0 ;  /* 0x0000000000007b1d */ /* 0x000fec0000010000 */
.L_x_708:
[----:B------:R-:W-:Y:S01]  /*75b0*/  ISETP.NE.AND P3, PT, R228, 0x1, PT ;  /* 0x00000001e400780c */ /* 0x000fe20003f65270 */
[----:B------:R-:W-:Y:S01]  /*75c0*/  IMAD.IADD R15, R84, 0x1, R85 ;  /* 0x00000001540f7824 */ /* 0x000fe200078e0255 */
[----:B------:R-:W-:-:S02]  /*75d0*/  IADD3 R3, R209, 0x7f, RZ ;  /* 0x0000007fd1037810 */ /* 0x000fc40007ffe0ff */
[----:B------:R-:W-:Y:S02]  /*75e0*/  ISETP.GE.AND P1, PT, R232, 0x1, PT ;  /* 0x00000001e800780c */ /* 0x000fe40003f26270 */
[----:B------:R-:W-:-:S07]  /*75f0*/  IADD3 R0, R231, 0x1, -R229 ;  /* 0x00000001e7007810 */ /* 0x000fce0007ffe8e5 */
[----:B------:R-:W-:-:S05]  /*7600*/  @P3 IMAD.HI.U32 R2, R3, c[0x0][0x2c8], RZ ;  /* 0x0000b20003023a27 */ /* 0x000fca00078e00ff */
[----:B------:R-:W-:-:S05]  /*7610*/  @P3 SHF.R.U32.HI R3, RZ, c[0x0][0x2cc], R2 ;  /* 0x0000b300ff033a19 */ /* 0x000fca0000011602 */
[----:B------:R-:W-:-:S05]  /*7620*/  IMAD.IADD R0, R0, 0x1, R3 ;  /* 0x0000000100007824 */ /* 0x000fca00078e0203 */
[----:B------:R-:W-:Y:S01]  /*7630*/  IADD3 R3, R0, c[0x0][0x328], RZ ;  /* 0x0000ca0000037a10 */ /* 0x000fe20007ffe0ff */
[----:B------:R-:W-:Y:S05]  /*7640*/  @!P1 BRA `(.L_x_744) ;  /* 0x0000011000009947 */ /* 0x000fea0003800000 */
[C---:B------:R-:W-:Y:S01]  /*7650*/  ISETP.GT.AND P0, PT, R0.reuse, RZ, PT ;  /* 0x000000ff0000720c */ /* 0x040fe20003f04270 */
[----:B------:R-:W-:Y:S01]  /*7660*/  BSSY B0, `(.L_x_745) ;  /* 0x000000d000007945 */ /* 0x000fe20003800000 */
[----:B-1----:R-:W-:Y:S01]  /*7670*/  IADD3 R4, R0, -0x1, RZ ;  /* 0xffffffff00047810 */ /* 0x002fe20007ffe0ff */
[----:B------:R-:W-:-:S10]  /*7680*/  IMAD.MOV.U32 R2, RZ, RZ, c[0x0][0x32c] ;  /* 0x0000cb00ff027624 */ /* 0x000fd400078e00ff */
[----:B------:R-:W-:Y:S05]  /*7690*/  @P0 BRA `(.L_x_746) ;  /* 0x0000006000000947 */ /* 0x000fea0003800000 */
[----:B------:R-:W-:Y:S01]  /*76a0*/  ISETP.NE.AND P0, PT, R2, 0x1, PT ;  /* 0x000000010200780c */ /* 0x000fe20003f05270 */
[----:B------:R-:W-:-:S12]  /*76b0*/  IMAD.MOV R4, RZ, RZ, -R0 ;  /* 0x000000ffff047224 */ /* 0x000fd800078e0a00 */
[----:B------:R-:W-:-:S05]  /*76c0*/  @P0 IMAD.HI.U32 R0, R4, c[0x0][0x330], RZ ;  /* 0x0000cc0004000a27 */ /* 0x000fca00078e00ff */
[----:B------:R-:W-:-:S04]  /*76d0*/  @P0 SHF.R.U32.HI R4, RZ, c[0x0][0x334], R0 ;  /* 0x0000cd00ff040a19 */ /* 0x000fc80000011600 */
[----:B------:R-:W-:Y:S01]  /*76e0*/  LOP3.LUT R4, RZ, R4, RZ, 0x33, !PT ;  /* 0x00000004ff047212 */ /* 0x000fe200078e33ff */
[----:B------:R-:W-:Y:S05]  /*76f0*/  BRA `(.L_x_747) ;  /* 0x0000003000007947 */ /* 0x000fea0003800000 */
.L_x_746:
[----:B------:R-:W-:-:S13]  /*7700*/  ISETP.NE.AND P0, PT, R2, 0x1, PT ;  /* 0x000000010200780c */ /* 0x000fda0003f05270 */
[----:B------:R-:W-:-:S05]  /*7710*/  @P0 IMAD.HI.U32 R0, R4, c[0x0][0x330], RZ ;  /* 0x0000cc0004000a27 */ /* 0x000fca00078e00ff */
[----:B------:R-:W-:Y:S02]  /*7720*/  @P0 SHF.R.U32.HI R4, RZ, c[0x0][0x334], R0 ;  /* 0x0000cd00ff040a19 */ /* 0x000fe40000011600 */
.L_x_747:
[----:B------:R-:W-:Y:S05]  /*7730*/  BSYNC B0 ;  /* 0x0000000000007941 */ /* 0x000fea0003800000 */
.L_x_745:
[----:B------:R-:W-:-:S05]  /*7740*/  IMAD R2, R4, R2, c[0x0][0x32c] ;  /* 0x0000cb0004027624 */ /* 0x000fca00078e0202 */
[----:B------:R-:W-:-:S04]  /*7750*/  IMNMX R3, R3, R2, PT ;  /* 0x0000000203037217 */ /* 0x000fc80003800200 */
.L_x_744:
[----:B------:R-:W-:Y:S01]  /*7760*/  IADD3 R3, R3, 0x5f, RZ ;  /* 0x0000005f03037810 */ /* 0x000fe20007ffe0ff */
[----:B------:R-:W-:-:S04]  /*7770*/  @P3 IMAD.HI.U32 R0, R209, c[0x0][0x2c8], RZ ;  /* 0x0000b200d1003a27 */ /* 0x000fc800078e00ff */
[----:B------:R-:W-:-:S04]  /*7780*/  IMAD.HI R3, R3, 0x2aaaaaab, RZ ;  /* 0x2aaaaaab03037827 */ /* 0x000fc800078e02ff */
[----:B------:R-:W-:Y:S01]  /*7790*/  IMAD.MOV.U32 R2, RZ, RZ, R209 ;  /* 0x000000ffff027224 */ /* 0x000fe200078e00d1 */
[----:B------:R-:W-:Y:S02]  /*77a0*/  @P3 SHF.R.U32.HI R2, RZ, c[0x0][0x2cc], R0 ;  /* 0x0000b300ff023a19 */ /* 0x000fe40000011600 */
        /* <DEDUP_REMOVED lines=16> */
.L_x_750:
[----:B------:R-:W-:-:S04]  /*78b0*/  MOV R2, c[0x0][0x32c] ;  /* 0x0000cb0000027a02 */ /* 0x000fc80000000f00 */
[----:B------:R-:W-:-:S13]  /*78c0*/  ISETP.NE.AND P0, PT, R2, 0x1, PT ;  /* 0x000000010200780c */ /* 0x000fda0003f05270 */
[----:B------:R-:W-:-:S05]  /*78d0*/  @P0 IMAD.HI.U32 R2, R86, c[0x0][0x330], RZ ;  /* 0x0000cc0056020a27 */ /* 0x000fca00078e00ff */
[----:B------:R-:W-:Y:S02]  /*78e0*/  @P0 SHF.R.U32.HI R86, RZ, c[0x0][0x334], R2 ;  /* 0x0000cd00ff560a19 */ /* 0x000fe40000011602 */
.L_x_751:
[----:B------:R-:W-:Y:S05]  /*78f0*/  BSYNC B0 ;  /* 0x0000000000007941 */ /* 0x000fea0003800000 */
.L_x_749:
[----:B------:R-:W-:-:S05]  /*7900*/  IMAD R86, R86, c[0x0][0x32c], RZ ;  /* 0x0000cb0056567a24 */ /* 0x000fca00078e02ff */
[----:B------:R-:W-:-:S05]  /*7910*/  IMNMX R0, R0, R86, !PT ;  /* 0x0000005600007217 */ /* 0x000fca0007800200 */
.L_x_748:
[----:B------:R-:W-:Y:S01]  /*7920*/  IMAD.HI R2, R0, 0x2aaaaaab, RZ ;  /* 0x2aaaaaab00027827 */ /* 0x000fe200078e02ff */
[----:B------:R-:W-:Y:S04]  /*7930*/  BSSY B0, `(.L_x_752) ;  /* 0x0000022000007945 */ /* 0x000fe80003800000 */
[----:B------:R-:W-:-:S04]  /*7940*/  SHF.R.U32.HI R0, RZ, 0x1f, R2 ;  /* 0x0000001fff007819 */ /* 0x000fc80000011602 */
[----:B------:R-:W-:Y:S01]  /*7950*/  LEA.HI.SX32 R0, R2, R0, 0x1c ;  /* 0x0000000002007211 */ /* 0x000fe200078fe2ff */
[----:B------:R-:W-:-:S03]  /*7960*/  IMAD.MOV.U32 R2, RZ, RZ, RZ ;  /* 0x000000ffff027224 */ /* 0x000fc600078e00ff */
[----:B------:R-:W-:-:S04]  /*7970*/  IMNMX R237, RZ, R0, !PT ;  /* 0x00000000ffed7217 */ /* 0x000fc80007800200 */
[----:B------:R-:W-:-:S13]  /*7980*/  ISETP.GT.AND P0, PT, R14, R237, PT ;  /* 0x000000ed0e00720c */ /* 0x000fda0003f04270 */
[----:B------:R-:W-:Y:S05]  /*7990*/  @!P0 BRA `(.L_x_753) ;  /* 0x000001b000008947 */ /* 0x000fea0003800000 */
[-C--:B-1----:R-:W-:Y:S02]  /*79a0*/  IABS R4, R104.reuse ;  /* 0x0000006800047213 */ /* 0x082fe40000000000 */
        /* <DEDUP_REMOVED lines=26> */
.L_x_753:
[----:B------:R-:W-:Y:S05]  /*7b50*/  BSYNC B0 ;  /* 0x0000000000007941 */ /* 0x000fea0003800000 */
.L_x_752:
[----:B------:R-:W-:Y:S01]  /*7b60*/  IMAD R237, R233, R2, R237 ;  /* 0x00000002e9ed7224 */ /* 0x000fe200078e02ed */
[----:B------:R-:W-:Y:S01]  /*7b70*/  PRMT R28, RZ, 0x7610, R28 ;  /* 0x00007610ff1c7816 */ /* 0x000fe2000000001c */
[----:B------:R-:W-:Y:S01]  /*7b80*/  IMAD.MOV.U32 R11, RZ, RZ, RZ ;  /* 0x000000ffff0b7224 */ /* 0x000fe200078e00ff */
[----:B------:R-:W-:Y:S01]  /*7b90*/  MOV R0, RZ ;  /* 0x000000ff00007202 */ /* 0x000fe20000000f00 */
        /* <DEDUP_REMOVED lines=24> */
[----:B-1----:R-:W-:Y:S01]  /*7d20*/  CS2R R8, SRZ ;  /* 0x0000000000087805 */ /* 0x002fe2000001ff00 */
        /* <DEDUP_REMOVED lines=13> */
[----:B------:R-:W-:-:S05]  /*7e00*/  @P1 MOV R0, 0x4 ;  /* 0x0000000400001802 */ /* 0x000fca0000000f00 */
[----:B------:R-:W-:-:S05]  /*7e10*/  @P1 IMAD.WIDE R2, R211, R0, c[0x0][0x340] ;  /* 0x0000d000d3021625 */ /* 0x000fca00078e0200 */
[----:B------:R1:W2:Y:S01]  /*7e20*/  @P1 LDG.E R0, [R2.64] ;  /* 0x0000000802001981 */ /* 0x0002a2000c1e1900 */
[----:B------:R-:W-:Y:S01]  /*7e30*/  MOV R9, R117 ;  /* 0x0000007500097202 */ /* 0x000fe20000000f00 */
[----:B------:R-:W-:Y:S01]  /*7e40*/  IMAD.MOV.U32 R8, RZ, RZ, R116 ;  /* 0x000000ffff087224 */ /* 0x000fe200078e0074 */
[----:B------:R-:W-:Y:S01]  /*7e50*/  WARPSYNC 0xffffffff ;  /* 0xffffffff00007948 */ /* 0x000fe20003800000 */
[----:B------:R-:W-:Y:S02]  /*7e60*/  IADD3 R102, R14, -0x1, RZ ;  /* 0xffffffff0e667810 */ /* 0x000fe40007ffe0ff */
[----:B-1----:R-:W-:-:S04]  /*7e70*/  IADD3 R2, P0, R79, R15, RZ ;  /* 0x0000000f4f027210 */ /* 0x002fc80007f1e0ff */
[----:B------:R-:W-:Y:S01]  /*7e80*/  LEA.HI.X.SX32 R3, R15, R83, 0x1, P0 ;  /* 0x000000530f037211 */ /* 0x000fe200000f0eff */
[----:B------:R-:W-:Y:S01]  /*7e90*/  IMAD.WIDE.U32 R6, R2, c[0x0][0x1e0], R8 ;  /* 0x0000780002067a25 */ /* 0x000fe200078e0008 */
[----:B------:R-:W-:-:S03]  /*7ea0*/  ISETP.NE.U32.AND P0, PT, RZ, c[0x0][0x350], PT ;  /* 0x0000d400ff007a0c */ /* 0x000fc60003f05070 */
[C---:B------:R-:W-:Y:S01]  /*7eb0*/  IMAD R4, R3.reuse, c[0x0][0x1e0], RZ ;  /* 0x0000780003047a24 */ /* 0x040fe200078e02ff */
[----:B------:R-:W-:Y:S01]  /*7ec0*/  ISETP.NE.AND.EX P0, PT, RZ, c[0x0][0x354], PT, P0 ;  /* 0x0000d500ff007a0c */ /* 0x000fe20003f05300 */
[----:B------:R-:W-:Y:S02]  /*7ed0*/  IMAD R3, R3, c[0x0][0x208], RZ ;  /* 0x0000820003037a24 */ /* 0x000fe400078e02ff */
[C---:B------:R-:W-:Y:S02]  /*7ee0*/  IMAD R4, R2.reuse, c[0x0][0x1e4], R4 ;  /* 0x0000790002047a24 */ /* 0x040fe400078e0204 */
[----:B------:R-:W-:-:S04]  /*7ef0*/  IMAD.WIDE.U32 R8, R2, c[0x0][0x208], R8 ;  /* 0x0000820002087a25 */ /* 0x000fc800078e0008 */
[----:B------:R-:W-:Y:S01]  /*7f00*/  IMAD.IADD R5, R7, 0x1, R4 ;  /* 0x0000000107057824 */ /* 0x000fe200078e0204 */
[----:B------:R-:W-:Y:S01]  /*7f10*/  MOV R4, R6 ;  /* 0x0000000600047202 */ /* 0x000fe20000000f00 */
[----:B------:R-:W-:Y:S01]  /*7f20*/  IMAD R3, R2, c[0x0][0x20c], R3 ;  /* 0x0000830002037a24 */ /* 0x000fe200078e0203 */
[----:B------:R-:W-:-:S03]  /*7f30*/  SHF.R.S32.HI R2, RZ, 0x1f, R211 ;  /* 0x0000001fff027819 */ /* 0x000fc600000114d3 */
[----:B------:R-:W-:-:S04]  /*7f40*/  IMAD.WIDE.U32 R4, R227, c[0x0][0x1e8], R4 ;  /* 0x00007a00e3047a25 */ /* 0x000fc800078e0004 */
[----:B------:R-:W-:Y:S01]  /*7f50*/  IMAD.IADD R9, R9, 0x1, R3 ;  /* 0x0000000109097824 */ /* 0x000fe200078e0203 */
[----:B------:R-:W-:Y:S01]  /*7f60*/  MOV R240, R4 ;  /* 0x0000000400f07202 */ /* 0x000fe20000000f00 */
[C---:B------:R-:W-:Y:S01]  /*7f70*/  IMAD R241, R227.reuse, c[0x0][0x1ec], R5 ;  /* 0x00007b00e3f17a24 */ /* 0x040fe200078e0205 */
[----:B------:R-:W-:Y:S01]  /*7f80*/  SHF.R.S32.HI R5, RZ, 0x1f, R82 ;  /* 0x0000001fff057819 */ /* 0x000fe20000011452 */
[----:B------:R-:W-:Y:S01]  /*7f90*/  IMAD.WIDE.U32 R238, R227, c[0x0][0x210], R8 ;  /* 0x00008400e3ee7a25 */ /* 0x000fe200078e0008 */
[----:B------:R-:W-:-:S03]  /*7fa0*/  SHF.R.S32.HI R3, RZ, 0x1f, R65 ;  /* 0x0000001fff037819 */ /* 0x000fc60000011441 */
[----:B------:R-:W-:Y:S02]  /*7fb0*/  IMAD R239, R227, c[0x0][0x214], R239 ;  /* 0x00008500e3ef7a24 */ /* 0x000fe400078e02ef */
[----:B------:R-:W-:-:S04]  /*7fc0*/  IMAD R5, R5, c[0x0][0x178], RZ ;  /* 0x00005e0005057a24 */ /* 0x000fc800078e02ff */
[C---:B------:R-:W-:Y:S02]  /*7fd0*/  IMAD R5, R82.reuse, c[0x0][0x17c], R5 ;  /* 0x00005f0052057a24 */ /* 0x040fe400078e0205 */
[----:B------:R-:W-:-:S04]  /*7fe0*/  IMAD.WIDE.U32 R82, R82, c[0x0][0x178], RZ ;  /* 0x00005e0052527a25 */ /* 0x000fc800078e00ff */
[----:B------:R-:W-:Y:S01]  /*7ff0*/  IMAD.IADD R5, R83, 0x1, R5 ;  /* 0x0000000153057824 */ /* 0x000fe200078e0205 */
[--C-:B--2---:R-:W-:Y:S01]  /*8000*/  @P1 SHF.R.S32.HI R7, RZ, 0x1f, R0.reuse ;  /* 0x0000001fff071819 */ /* 0x104fe20000011400 */
[----:B------:R-:W-:Y:S01]  /*8010*/  @P1 IMAD.MOV.U32 R6, RZ, RZ, R0 ;  /* 0x000000ffff061224 */ /* 0x000fe200078e0000 */
[----:B------:R-:W-:Y:S02]  /*8020*/  @!P1 MOV R7, R2 ;  /* 0x0000000200079202 */ /* 0x000fe40000000f00 */
[----:B------:R-:W-:Y:S02]  /*8030*/  @!P1 MOV R6, R211 ;  /* 0x000000d300069202 */ /* 0x000fe40000000f00 */
[----:B------:R-:W-:Y:S02]  /*8040*/  SEL R235, R7, RZ, !P0 ;  /* 0x000000ff07eb7207 */ /* 0x000fe40004000000 */
[----:B------:R-:W-:Y:S02]  /*8050*/  SEL R0, R6, RZ, !P0 ;  /* 0x000000ff06007207 */ /* 0x000fe40004000000 */
[----:B------:R-:W-:Y:S01]  /*8060*/  ISETP.NE.U32.AND P0, PT, RZ, c[0x0][0x348], PT ;  /* 0x0000d200ff007a0c */ /* 0x000fe20003f05070 */
[----:B------:R-:W-:-:S02]  /*8070*/  IMAD R236, R235, c[0x0][0x1f0], RZ ;  /* 0x00007c00ebec7a24 */ /* 0x000fc400078e02ff */
[----:B------:R-:W-:Y:S01]  /*8080*/  IMAD R235, R235, c[0x0][0x218], RZ ;  /* 0x00008600ebeb7a24 */ /* 0x000fe200078e02ff */
[----:B------:R-:W-:Y:S01]  /*8090*/  ISETP.NE.AND.EX P0, PT, RZ, c[0x0][0x34c], PT, P0 ;  /* 0x0000d300ff007a0c */ /* 0x000fe20003f05300 */
[----:B------:R-:W-:-:S03]  /*80a0*/  IMAD.WIDE.U32 R240, R0, c[0x0][0x1f0], R240 ;  /* 0x00007c0000f07a25 */ /* 0x000fc600078e00f0 */
[----:B------:R-:W-:Y:S01]  /*80b0*/  SEL R2, R2, RZ, !P0 ;  /* 0x000000ff02027207 */ /* 0x000fe20004000000 */
[----:B------:R-:W-:Y:S01]  /*80c0*/  IMAD.WIDE.U32 R238, R0, c[0x0][0x218], R238 ;  /* 0x0000860000ee7a25 */ /* 0x000fe200078e00ee */
[----:B------:R-:W-:-:S03]  /*80d0*/  SEL R4, R211, RZ, !P0 ;  /* 0x000000ffd3047207 */ /* 0x000fc60004000000 */
[C---:B------:R-:W-:Y:S02]  /*80e0*/  IMAD R236, R0.reuse, c[0x0][0x1f4], R236 ;  /* 0x00007d0000ec7a24 */ /* 0x040fe400078e02ec */
[----:B------:R-:W-:-:S03]  /*80f0*/  IMAD R235, R0, c[0x0][0x21c], R235 ;  /* 0x0000870000eb7a24 */ /* 0x000fc600078e02eb */
[----:B------:R-:W-:Y:S02]  /*8100*/  IADD3 R236, R241, R236, RZ ;  /* 0x000000ecf1ec7210 */ /* 0x000fe40007ffe0ff */
[----:B------:R-:W-:Y:S02]  /*8110*/  IADD3 R235, R239, R235, RZ ;  /* 0x000000ebefeb7210 */ /* 0x000fe40007ffe0ff */
[----:B------:R-:W-:Y:S01]  /*8120*/  IMAD R0, R66, 0x20, R79 ;  /* 0x0000002042007824 */ /* 0x000fe200078e024f */
[----:B------:R-:W-:Y:S01]  /*8130*/  SHF.R.S32.HI R34, RZ, 0x1f, R102 ;  /* 0x0000001fff227819 */ /* 0x000fe20000011466 */
[----:B------:R-:W-:Y:S01]  /*8140*/  IMAD.MOV.U32 R8, RZ, RZ, R82 ;  /* 0x000000ffff087224 */ /* 0x000fe200078e0052 */
[----:B------:R-:W-:Y:S01]  /*8150*/  BAR.SYNC.DEFER_BLOCKING 0x0 ;  /* 0x0000000000007b1d */ /* 0x000fe20000010000 */
[----:B------:R-:W-:Y:S02]  /*8160*/  IMAD.IADD R0, R209, 0x1, R0 ;  /* 0x00000001d1007824 */ /* 0x000fe400078e0200 */
[----:B------:R-:W-:Y:S02]  /*8170*/  IMAD.MOV.U32 R9, RZ, RZ, R5 ;  /* 0x000000ffff097224 */ /* 0x000fe400078e0005 */
[----:B------:R-:W-:-:S04]  /*8180*/  @P3 IMAD.HI.U32 R6, R0, c[0x0][0x2c8], RZ ;  /* 0x0000b20000063a27 */ /* 0x000fc800078e00ff */
[----:B------:R-:W-:-:S04]  /*8190*/  IMAD.WIDE.U32 R8, R227, c[0x0][0x1b8], R8 ;  /* 0x00006e00e3087a25 */ /* 0x000fc800078e0008 */
[----:B------:R-:W-:Y:S01]  /*81a0*/  IMAD.MOV.U32 R5, RZ, RZ, R0 ;  /* 0x000000ffff057224 */ /* 0x000fe200078e0000 */
[----:B------:R-:W-:Y:S01]  /*81b0*/  @P3 SHF.R.U32.HI R5, RZ, c[0x0][0x2cc], R6 ;  /* 0x0000b300ff053a19 */ /* 0x000fe20000011606 */
[----:B------:R-:W-:Y:S02]  /*81c0*/  IMAD R2, R2, c[0x0][0x1c0], RZ ;  /* 0x0000700002027a24 */ /* 0x000fe400078e02ff */
[----:B------:R-:W-:Y:S01]  /*81d0*/  IMAD R9, R227, c[0x0][0x1bc], R9 ;  /* 0x00006f00e3097a24 */ /* 0x000fe200078e0209 */
[----:B------:R-:W-:Y:S01]  /*81e0*/  SHF.R.S32.HI R6, RZ, 0x1f, R5 ;  /* 0x0000001fff067819 */ /* 0x000fe20000011405 */
[C---:B------:R-:W-:Y:S02]  /*81f0*/  IMAD R2, R4.reuse, c[0x0][0x1c4], R2 ;  /* 0x0000710004027a24 */ /* 0x040fe400078e0202 */
[----:B------:R-:W-:-:S04]  /*8200*/  IMAD.WIDE.U32 R8, R4, c[0x0][0x1c0], R8 ;  /* 0x0000700004087a25 */ /* 0x000fc800078e0008 */
[----:B------:R-:W-:Y:S02]  /*8210*/  IMAD.MOV R4, RZ, RZ, -R5 ;  /* 0x000000ffff047224 */ /* 0x000fe400078e0a05 */
[----:B------:R-:W-:Y:S02]  /*8220*/  IMAD.IADD R7, R9, 0x1, R2 ;  /* 0x0000000109077824 */ /* 0x000fe400078e0202 */
[----:B------:R-:W-:Y:S02]  /*8230*/  IMAD R4, R4, c[0x0][0x2c4], R0 ;  /* 0x0000b10004047a24 */ /* 0x000fe400078e0200 */
[----:B------:R-:W-:Y:S02]  /*8240*/  IMAD R0, R6, c[0x0][0x1b0], RZ ;  /* 0x00006c0006007a24 */ /* 0x000fe400078e02ff */
[----:B------:R-:W-:Y:S01]  /*8250*/  IMAD.MOV.U32 R6, RZ, RZ, R8 ;  /* 0x000000ffff067224 */ /* 0x000fe200078e0008 */
[----:B------:R-:W-:Y:S01]  /*8260*/  SHF.R.S32.HI R2, RZ, 0x1f, R4 ;  /* 0x0000001fff027819 */ /* 0x000fe20000011404 */
[----:B------:R-:W-:-:S02]  /*8270*/  IMAD R0, R5, c[0x0][0x1b4], R0 ;  /* 0x00006d0005007a24 */ /* 0x000fc400078e0200 */
[----:B------:R-:W-:-:S04]  /*8280*/  IMAD.WIDE.U32 R6, R5, c[0x0][0x1b0], R6 ;  /* 0x00006c0005067a25 */ /* 0x000fc800078e0006 */
[----:B------:R-:W-:Y:S02]  /*8290*/  IMAD R2, R2, c[0x0][0x1a8], RZ ;  /* 0x00006a0002027a24 */ /* 0x000fe400078e02ff */
[----:B------:R-:W-:Y:S02]  /*82a0*/  IMAD.IADD R7, R7, 0x1, R0 ;  /* 0x0000000107077824 */ /* 0x000fe400078e0200 */
[C---:B------:R-:W-:Y:S02]  /*82b0*/  IMAD R2, R4.reuse, c[0x0][0x1ac], R2 ;  /* 0x00006b0004027a24 */ /* 0x040fe400078e0202 */
[----:B------:R-:W-:-:S04]  /*82c0*/  IMAD.WIDE.U32 R4, R4, c[0x0][0x1a8], R6 ;  /* 0x00006a0004047a25 */ /* 0x000fc800078e0006 */
[----:B------:R-:W-:Y:S01]  /*82d0*/  IMAD.IADD R2, R5, 0x1, R2 ;  /* 0x0000000105027824 */ /* 0x000fe200078e0202 */
[C---:B------:R-:W-:Y:S01]  /*82e0*/  LEA R8, P0, R4.reuse, c[0x0][0x160], 0x1 ;  /* 0x0000580004087a11 */ /* 0x040fe200078008ff */
[----:B------:R-:W-:Y:S02]  /*82f0*/  IMAD.IADD R0, R79, 0x1, R209 ;  /* 0x000000014f007824 */ /* 0x000fe400078e02d1 */
[----:B------:R-:W-:Y:S01]  /*8300*/  IMAD.MOV.U32 R15, RZ, RZ, 0x60 ;  /* 0x00000060ff0f7424 */ /* 0x000fe200078e00ff */
[----:B------:R-:W-:Y:S01]  /*8310*/  LEA.HI.X R7, R4, c[0x0][0x164], R2, 0x1, P0 ;  /* 0x0000590004077a11 */ /* 0x000fe200000f0c02 */
[----:B------:R-:W1:Y:S01]  /*8320*/  SHFL.IDX PT, R20, R8, RZ, 0x181f ;  /* 0x00181fff08147589 */ /* 0x000e6200000e0000 */
[----:B------:R-:W-:Y:S01]  /*8330*/  IMAD R2, R229, c[0x0][0x2c4], RZ ;  /* 0x0000b100e5027a24 */ /* 0x000fe200078e02ff */
[----:B------:R-:W-:Y:S01]  /*8340*/  IADD3 R5, R0, 0x20, RZ ;  /* 0x0000002000057810 */ /* 0x000fe20007ffe0ff */
[----:B------:R-:W-:Y:S01]  /*8350*/  IMAD R15, R14, -0x60, R15 ;  /* 0xffffffa00e0f7824 */ /* 0x000fe200078e020f */
[----:B------:R-:W2:Y:S01]  /*8360*/  SHFL.IDX PT, R16, R7, RZ, 0x181f ;  /* 0x00181fff07107589 */ /* 0x000ea200000e0000 */
[----:B------:R-:W-:Y:S01]  /*8370*/  IADD3 R9, R0, 0x40, RZ ;  /* 0x0000004000097810 */ /* 0x000fe20007ffe0ff */
[----:B------:R-:W-:Y:S01]  /*8380*/  IMAD.WIDE.U32 R24, R102, c[0x0][0x1e0], RZ ;  /* 0x0000780066187a25 */ /* 0x000fe200078e00ff */
[-C--:B------:R-:W-:Y:S01]  /*8390*/  ISETP.GE.AND P3, PT, R0, R2.reuse, PT ;  /* 0x000000020000720c */ /* 0x080fe20003f66270 */
[----:B------:R-:W3:Y:S01]  /*83a0*/  SHFL.IDX PT, R11, R8, 0x1, 0x181f ;  /* 0x00381f00080b7f89 */ /* 0x000ee200000e0000 */
[-C--:B------:R-:W-:Y:S01]  /*83b0*/  ISETP.GE.AND P4, PT, R5, R2.reuse, PT ;  /* 0x000000020500720c */ /* 0x080fe20003f86270 */
[----:B------:R-:W-:Y:S01]  /*83c0*/  IMAD.MOV.U32 R100, RZ, RZ, R240 ;  /* 0x000000ffff647224 */ /* 0x000fe200078e00f0 */
[----:B------:R-:W-:Y:S01]  /*83d0*/  ISETP.GE.AND P5, PT, R9, R2, PT ;  /* 0x000000020900720c */ /* 0x000fe20003fa6270 */
[----:B------:R-:W4:Y:S01]  /*83e0*/  SHFL.IDX PT, R6, R7, 0x1, 0x181f ;  /* 0x00381f0007067f89 */ /* 0x000f2200000e0000 */
[----:B------:R-:W-:Y:S01]  /*83f0*/  IMAD R9, R34, c[0x0][0x1e0], RZ ;  /* 0x0000780022097a24 */ /* 0x000fe200078e02ff */
[----:B------:R-:W-:Y:S01]  /*8400*/  IADD3 R32, R15, R231, -R79 ;  /* 0x000000e70f207210 */ /* 0x000fe20007ffe84f */
[----:B------:R-:W-:Y:S01]  /*8410*/  IMAD.MOV.U32 R101, RZ, RZ, R236 ;  /* 0x000000ffff657224 */ /* 0x000fe200078e00ec */
[----:B------:R-:W4:Y:S01]  /*8420*/  SHFL.IDX PT, R4, R8, 0x2, 0x181f ;  /* 0x00581f0008047f89 */ /* 0x000f2200000e0000 */
[----:B------:R-:W-:-:S02]  /*8430*/  IMAD R9, R102, c[0x0][0x1e4], R9 ;  /* 0x0000790066097a24 */ /* 0x000fc400078e0209 */
[----:B------:R-:W-:Y:S01]  /*8440*/  IMAD.MOV.U32 R33, RZ, RZ, 0x40 ;  /* 0x00000040ff217424 */ /* 0x000fe200078e00ff */
[----:B------:R-:W4:Y:S01]  /*8450*/  SHFL.IDX PT, R5, R7, 0x2, 0x181f ;  /* 0x00581f0007057f89 */ /* 0x000f2200000e0000 */
[----:B------:R-:W-:Y:S02]  /*8460*/  IMAD.IADD R9, R25, 0x1, R9 ;  /* 0x0000000119097824 */ /* 0x000fe400078e0209 */
[----:B------:R-:W-:Y:S01]  /*8470*/  IMAD.WIDE.U32 R24, R24, 0x60, R100 ;  /* 0x0000006018187825 */ /* 0x000fe200078e0064 */
[CC--:B-1----:R-:W-:Y:S01]  /*8480*/  @!P3 LEA R22, P0, R116.reuse, R20.reuse, 0x1 ;  /* 0x000000147416b211 */ /* 0x0c2fe200078008ff */
[----:B------:R-:W1:Y:S01]  /*8490*/  SHFL.IDX PT, R8, R8, 0x3, 0x181f ;  /* 0x00781f0008087f89 */ /* 0x000e6200000e0000 */
[----:B------:R-:W-:Y:S01]  /*84a0*/  @!P3 LEA R20, P2, R65, R20, 0x1 ;  /* 0x000000144114b211 */ /* 0x000fe200078408ff */
[----:B------:R-:W-:Y:S01]  /*84b0*/  IMAD R9, R9, 0x60, RZ ;  /* 0x0000006009097824 */ /* 0x000fe200078e02ff */
[-C--:B--2---:R-:W-:Y:S01]  /*84c0*/  @!P3 LEA.HI.X R23, R116, R16.reuse, R117, 0x1, P0 ;  /* 0x000000107417b211 */ /* 0x084fe200000f0c75 */
[----:B------:R-:W2:Y:S01]  /*84d0*/  SHFL.IDX PT, R7, R7, 0x3, 0x181f ;  /* 0x00781f0007077f89 */ /* 0x000ea200000e0000 */
[----:B------:R-:W-:Y:S01]  /*84e0*/  @!P3 LEA.HI.X R21, R65, R16, R3, 0x1, P2 ;  /* 0x000000104115b211 */ /* 0x000fe200010f0c03 */
[----:B------:R-:W-:Y:S01]  /*84f0*/  IMAD.IADD R9, R25, 0x1, R9 ;  /* 0x0000000119097824 */ /* 0x000fe200078e0209 */
[----:B---3--:R-:W-:-:S02]  /*8500*/  @!P4 LEA R16, P0, R65, R11, 0x1 ;  /* 0x0000000b4110c211 */ /* 0x008fc400078008ff */
[----:B------:R-:W-:Y:S02]  /*8510*/  ISETP.GE.AND P2, PT, R32, 0x1, PT ;  /* 0x000000012000780c */ /* 0x000fe40003f46270 */
[----:B----4-:R-:W-:Y:S02]  /*8520*/  @!P4 LEA.HI.X R17, R65, R6, R3, 0x1, P0 ;  /* 0x000000064111c211 */ /* 0x010fe400000f0c03 */
[C---:B------:R-:W-:Y:S02]  /*8530*/  @!P4 LEA R18, P1, R116.reuse, R11, 0x1 ;  /* 0x0000000b7412c211 */ /* 0x040fe400078208ff */
[C---:B------:R-:W-:Y:S02]  /*8540*/  @!P5 LEA R26, P0, R116.reuse, R4, 0x1 ;  /* 0x00000004741ad211 */ /* 0x040fe400078008ff */
[C-C-:B------:R-:W-:Y:S02]  /*8550*/  @!P4 LEA.HI.X R19, R116.reuse, R6, R117.reuse, 0x1, P1 ;  /* 0x000000067413c211 */ /* 0x140fe400008f0c75 */
[----:B------:R-:W-:-:S02]  /*8560*/  @!P5 LEA.HI.X R27, R116, R5, R117, 0x1, P0 ;  /* 0x00000005741bd211 */ /* 0x000fc400000f0c75 */
[C---:B------:R-:W-:Y:S02]  /*8570*/  @!P5 LEA R28, P0, R65.reuse, R4, 0x1 ;  /* 0x00000004411cd211 */ /* 0x040fe400078008ff */
[----:B------:R-:W-:Y:S02]  /*8580*/  IADD3 R4, R0, 0x60, RZ ;  /* 0x0000006000047810 */ /* 0x000fe40007ffe0ff */
[----:B------:R-:W-:Y:S02]  /*8590*/  @!P5 LEA.HI.X R29, R65, R5, R3, 0x1, P0 ;  /* 0x00000005411dd211 */ /* 0x000fe400000f0c03 */
[----:B------:R-:W-:Y:S02]  /*85a0*/  ISETP.GE.AND P6, PT, R4, R2, PT ;  /* 0x000000020400720c */ /* 0x000fe40003fc6270 */
[----:B------:R-:W-:Y:S02]  /*85b0*/  @P2 LEA R30, P0, R24, c[0x0][0x1c8], 0x1 ;  /* 0x00007200181e2a11 */ /* 0x000fe400078008ff */
[----:B------:R-:W-:-:S02]  /*85c0*/  ISETP.GE.AND P1, PT, R116, c[0x0][0x198], PT ;  /* 0x0000660074007a0c */ /* 0x000fc40003f26270 */
[----:B------:R-:W-:-:S07]  /*85d0*/  @P2 LEA.HI.X R31, R24, c[0x0][0x1cc], R9, 0x1, P0 ;  /* 0x00007300181f2a11 */ /* 0x000fce00000f0c09 */
[----:B-1----:R-:W-:-:S04]  /*85e0*/  @!P6 LEA R4, P0, R65, R8, 0x1 ;  /* 0x000000084104e211 */ /* 0x002fc800078008ff */
[----:B--2---:R-:W-:Y:S01]  /*85f0*/  @!P6 LEA.HI.X R5, R65, R7, R3, 0x1, P0 ;  /* 0x000000074105e211 */ /* 0x004fe200000f0c03 */
[----:B------:R1:W-:Y:S01]  /*8600*/  @!P3 LDGSTS.E.BYPASS.LTC128B.128 [R234+0x100], [R22.64], !P1 ;  /* 0x0010000016eabfae */ /* 0x0003e2000c901d48 */
[----:B------:R-:W-:Y:S01]  /*8610*/  @!P6 LEA R6, P0, R116, R8, 0x1 ;  /* 0x000000087406e211 */ /* 0x000fe200078008ff */
[----:B------:R-:W-:-:S03]  /*8620*/  IMAD.MOV.U32 R3, RZ, RZ, 0x20 ;  /* 0x00000020ff037424 */ /* 0x000fc600078e00ff */
[----:B------:R-:W-:Y:S02]  /*8630*/  @!P6 LEA.HI.X R7, R116, R7, R117, 0x1, P0 ;  /* 0x000000077407e211 */ /* 0x000fe400000f0c75 */
[----:B------:R-:W-:-:S13]  /*8640*/  ISETP.GE.AND P0, PT, R65, c[0x0][0x198], PT ;  /* 0x0000660041007a0c */ /* 0x000fda0003f06270 */
[----:B------:R1:W-:Y:S04]  /*8650*/  @!P3 LDGSTS.E.BYPASS.LTC128B.128 [R234+0x4100], [R20.64], !P0 ;  /* 0x0410000014eabfae */ /* 0x0003e8000c101d48 */
[----:B------:R1:W-:Y:S04]  /*8660*/  @!P4 LDGSTS.E.BYPASS.LTC128B.128 [R219+0x1100], [R18.64], !P1 ;  /* 0x0110000012dbcfae */ /* 0x0003e8000c901d48 */
[----:B------:R1:W-:Y:S04]  /*8670*/  @!P4 LDGSTS.E.BYPASS.LTC128B.128 [R219+0x5100], [R16.64], !P0 ;  /* 0x0510000010dbcfae */ /* 0x0003e8000c101d48 */
[----:B------:R1:W-:Y:S04]  /*8680*/  @!P5 LDGSTS.E.BYPASS.LTC128B.128 [R219+0x2100], [R26.64], !P1 ;  /* 0x021000001adbdfae */ /* 0x0003e8000c901d48 */
[----:B------:R1:W-:Y:S04]  /*8690*/  @!P5 LDGSTS.E.BYPASS.LTC128B.128 [R219+0x6100], [R28.64], !P0 ;  /* 0x061000001cdbdfae */ /* 0x0003e8000c101d48 */
[----:B------:R2:W-:Y:S01]  /*86a0*/  @!P6 LDGSTS.E.BYPASS.LTC128B.128 [R219+0x3100], [R6.64], !P1 ;  /* 0x0310000006dbefae */ /* 0x0005e2000c901d48 */
[----:B------:R-:W-:-:S03]  /*86b0*/  ISETP.GE.AND P1, PT, R32, 0x21, PT ;  /* 0x000000212000780c */ /* 0x000fc60003f26270 */
[----:B------:R3:W-:Y:S01]  /*86c0*/  @!P6 LDGSTS.E.BYPASS.LTC128B.128 [R219+0x7100], [R4.64], !P0 ;  /* 0x0710000004dbefae */ /* 0x0007e2000c101d48 */
[----:B------:R-:W-:-:S03]  /*86d0*/  @P2 ISETP.GE.AND P0, PT, R116, c[0x0][0x1d4], PT ;  /* 0x0000750074002a0c */ /* 0x000fc60003f06270 */
[----:B------:R-:W0:Y:S10]  /*86e0*/  LDGDEPBAR ;  /* 0x00000000000079af */ /* 0x000e340000000000 */
[----:B------:R1:W-:Y:S01]  /*86f0*/  @P2 LDGSTS.E.BYPASS.LTC128B.128 [R234+0x8100], [R30.64], !P0 ;  /* 0x081000001eea2fae */ /* 0x0003e2000c101d48 */
[----:B------:R-:W-:Y:S01]  /*8700*/  @P2 ISETP.GE.AND P0, PT, R65, c[0x0][0x1d4], PT ;  /* 0x0000750041002a0c */ /* 0x000fe20003f06270 */
[----:B---3--:R-:W-:-:S12]  /*8710*/  IMAD.WIDE.U32 R4, R3, c[0x0][0x1e0], RZ ;  /* 0x0000780003047a25 */ /* 0x008fd800078e00ff */
[----:B------:R1:W-:Y:S01]  /*8720*/  @P2 LDGSTS.E.BYPASS.LTC128B.128 [R234+0xb100], [R30.64+0x80], !P0 ;  /* 0x0b1000801eea2fae */ /* 0x0003e2000c101d48 */
[----:B------:R-:W-:Y:S01]  /*8730*/  IMAD R3, R3, c[0x0][0x1e4], RZ ;  /* 0x0000790003037a24 */ /* 0x000fe200078e02ff */
[----:B------:R-:W-:-:S04]  /*8740*/  @P1 IADD3 R4, P0, R24, R4, RZ ;  /* 0x0000000418041210 */ /* 0x000fc80007f1e0ff */
[----:B------:R-:W-:Y:S02]  /*8750*/  @P1 IADD3.X R3, R9, R5, R3, P0, !PT ;  /* 0x0000000509031210 */ /* 0x000fe400007fe403 */
[----:B--2---:R-:W-:-:S04]  /*8760*/  @P1 LEA R6, P0, R4, c[0x0][0x1c8], 0x1 ;  /* 0x0000720004061a11 */ /* 0x004fc800078008ff */
[----:B------:R-:W-:Y:S01]  /*8770*/  @P1 LEA.HI.X R7, R4, c[0x0][0x1cc], R3, 0x1, P0 ;  /* 0x0000730004071a11 */ /* 0x000fe200000f0c03 */
[----:B------:R-:W-:Y:S01]  /*8780*/  IMAD.WIDE.U32 R4, R33, c[0x0][0x1e0], RZ ;  /* 0x0000780021047a25 */ /* 0x000fe200078e00ff */
[----:B------:R-:W-:-:S03]  /*8790*/  @P1 ISETP.GE.AND P0, PT, R116, c[0x0][0x1d4], PT ;  /* 0x0000750074001a0c */ /* 0x000fc60003f06270 */
[----:B------:R-:W-:-:S10]  /*87a0*/  IMAD R3, R33, c[0x0][0x1e4], RZ ;  /* 0x0000790021037a24 */ /* 0x000fd400078e02ff */
[----:B------:R1:W-:Y:S01]  /*87b0*/  @P1 LDGSTS.E.BYPASS.LTC128B.128 [R219+0x9100], [R6.64], !P0 ;  /* 0x0910000006db1fae */ /* 0x0003e2000c101d48 */
[----:B------:R-:W-:-:S13]  /*87c0*/  @P1 ISETP.GE.AND P0, PT, R65, c[0x0][0x1d4], PT ;  /* 0x0000750041001a0c */ /* 0x000fda0003f06270 */
[----:B------:R1:W-:Y:S01]  /*87d0*/  @P1 LDGSTS.E.BYPASS.LTC128B.128 [R219+0xc100], [R6.64+0x80], !P0 ;  /* 0x0c10008006db1fae */ /* 0x0003e2000c101d48 */
[----:B------:R-:W-:-:S13]  /*87e0*/  ISETP.GE.AND P1, PT, R32, 0x41, PT ;  /* 0x000000412000780c */ /* 0x000fda0003f26270 */
[----:B------:R-:W-:-:S04]  /*87f0*/  @P1 IADD3 R24, P0, R24, R4, RZ ;  /* 0x0000000418181210 */ /* 0x000fc80007f1e0ff */
[----:B------:R-:W-:Y:S02]  /*8800*/  @P1 IADD3.X R3, R9, R5, R3, P0, !PT ;  /* 0x0000000509031210 */ /* 0x000fe400007fe403 */
[----:B------:R-:W-:-:S04]  /*8810*/  @P1 LEA R4, P0, R24, c[0x0][0x1c8], 0x1 ;  /* 0x0000720018041a11 */ /* 0x000fc800078008ff */
[----:B------:R-:W-:Y:S02]  /*8820*/  @P1 LEA.HI.X R5, R24, c[0x0][0x1cc], R3, 0x1, P0 ;  /* 0x0000730018051a11 */ /* 0x000fe400000f0c03 */
[----:B------:R-:W-:-:S13]  /*8830*/  @P1 ISETP.GE.AND P0, PT, R116, c[0x0][0x1d4], PT ;  /* 0x0000750074001a0c */ /* 0x000fda0003f06270 */
[----:B------:R1:W-:Y:S01]  /*8840*/  @P1 LDGSTS.E.BYPASS.LTC128B.128 [R219+0xa100], [R4.64], !P0 ;  /* 0x0a10000004db1fae */ /* 0x0003e2000c101d48 */
[----:B------:R-:W-:-:S13]  /*8850*/  @P1 ISETP.GE.AND P0, PT, R65, c[0x0][0x1d4], PT ;  /* 0x0000750041001a0c */ /* 0x000fda0003f06270 */
[----:B------:R1:W-:Y:S01]  /*8860*/  @P1 LDGSTS.E.BYPASS.LTC128B.128 [R219+0xd100], [R4.64+0x80], !P0 ;  /* 0x0d10008004db1fae */ /* 0x0003e2000c101d48 */
[----:B------:R-:W-:-:S03]  /*8870*/  ISETP.LT.AND P0, PT, RZ, c[0x0][0x27c], PT ;  /* 0x00009f00ff007a0c */ /* 0x000fc60003f01270 */
[----:B------:R-:W0:Y:S10]  /*8880*/  LDGDEPBAR ;  /* 0x00000000000079af */ /* 0x000e340000000000 */
[----:B------:R-:W-:Y:S05]  /*8890*/  @P0 BRA `(.L_x_755) ;  /* 0x0000002000000947 */ /* 0x000fea0003800000 */
[----:B------:R-:W-:-:S04]  /*88a0*/  DEPBAR.LE SB0, 0x1 ;  /* 0x000080400000791a */ /* 0x000fc80000000000 */
[----:B------:R-:W-:Y:S05]  /*88b0*/  BRA `(.L_x_756) ;  /* 0x0000488000007947 */ /* 0x000fea0003800000 */
.L_x_755:
[----:B------:R-:W-:Y:S01]  /*88c0*/  ULDC.U8 UR4, c[0x0][0x298] ;  /* 0x0000a60000047ab9 */ /* 0x000fe20000000000 */
[----:B-1---5:R-:W-:Y:S01]  /*88d0*/  SHF.R.S32.HI R4, RZ, 0x1f, R67 ;  /* 0x0000001fff047819 */ /* 0x022fe20000011443 */
[----:B------:R-:W-:Y:S01]  /*88e0*/  IMAD.WIDE.U32 R16, R67, c[0x0][0x280], RZ ;  /* 0x0000a00043107a25 */ /* 0x000fe200078e00ff */
[----:B------:R-:W-:Y:S01]  /*88f0*/  ISETP.NE.AND P0, PT, RZ, UR4, PT ;  /* 0x00000004ff007c0c */ /* 0x000fe2000bf05270 */
[----:B------:R-:W-:Y:S01]  /*8900*/  BSSY B2, `(.L_x_756) ;  /* 0x0000483000027945 */ /* 0x000fe20003800000 */
[----:B------:R-:W-:Y:S01]  /*8910*/  LEA R3, R66, R0, 0x5 ;  /* 0x0000000042037211 */ /* 0x000fe200078e28ff */
[C---:B------:R-:W-:Y:S01]  /*8920*/  IMAD R5, R4.reuse, c[0x0][0x280], RZ ;  /* 0x0000a00004057a24 */ /* 0x040fe200078e02ff */
[----:B------:R-:W-:Y:S01]  /*8930*/  IADD3 R0, R79, 0x60, RZ ;  /* 0x000000604f007810 */ /* 0x000fe20007ffe0ff */
[----:B------:R-:W-:Y:S02]  /*8940*/  IMAD R4, R4, c[0x0][0x290], RZ ;  /* 0x0000a40004047a24 */ /* 0x000fe400078e02ff */
[----:B------:R-:W-:-:S02]  /*8950*/  IMAD R5, R67, c[0x0][0x284], R5 ;  /* 0x0000a10043057a24 */ /* 0x000fc400078e0205 */
[C---:B------:R-:W-:Y:S02]  /*8960*/  IMAD R4, R67.reuse, c[0x0][0x294], R4 ;  /* 0x0000a50043047a24 */ /* 0x040fe400078e0204 */
[----:B------:R-:W-:Y:S01]  /*8970*/  IMAD.WIDE.U32 R8, R67, c[0x0][0x290], RZ ;  /* 0x0000a40043087a25 */ /* 0x000fe200078e00ff */
[----:B------:R-:W-:-:S04]  /*8980*/  IADD3 R5, R5, R17, RZ ;  /* 0x0000001105057210 */ /* 0x000fc80007ffe0ff */
[----:B------:R-:W-:Y:S01]  /*8990*/  IADD3 R4, R4, R9, RZ ;  /* 0x0000000904047210 */ /* 0x000fe20007ffe0ff */
[----:B------:R-:W-:Y:S05]  /*89a0*/  @!P0 BRA `(.L_x_757) ;  /* 0x0000244000008947 */ /* 0x000fea0003800000 */
[----:B------:R-:W-:Y:S01]  /*89b0*/  ISETP.NE.AND P1, PT, R228, 0x1, PT ;  /* 0x00000001e400780c */ /* 0x000fe20003f25270 */
[----:B------:R-:W-:Y:S01]  /*89c0*/  IMAD.MOV.U32 R18, RZ, RZ, R16 ;  /* 0x000000ffff127224 */ /* 0x000fe200078e0010 */
[----:B------:R-:W-:Y:S01]  /*89d0*/  MOV R19, R5 ;  /* 0x0000000500137202 */ /* 0x000fe20000000f00 */
[----:B------:R-:W-:Y:S01]  /*89e0*/  IMAD.MOV.U32 R9, RZ, RZ, R4 ;  /* 0x000000ffff097224 */ /* 0x000fe200078e0004 */
[----:B------:R-:W-:Y:S01]  /*89f0*/  BSSY B0, `(.L_x_758) ;  /* 0x0000031000007945 */ /* 0x000fe20003800000 */
[----:B------:R-:W-:Y:S01]  /*8a00*/  CS2R R46, SRZ ;  /* 0x00000000002e7805 */ /* 0x000fe2000001ff00 */
[----:B------:R-:W-:Y:S01]  /*8a10*/  CS2R R74, SRZ ;  /* 0x00000000004a7805 */ /* 0x000fe2000001ff00 */
[----:B------:R-:W-:Y:S01]  /*8a20*/  CS2R R56, SRZ ;  /* 0x0000000000387805 */ /* 0x000fe2000001ff00 */
[----:B------:R-:W-:Y:S01]  /*8a30*/  CS2R R68, SRZ ;  /* 0x0000000000447805 */ /* 0x000fe2000001ff00 */
[----:B------:R-:W-:-:S04]  /*8a40*/  CS2R R58, SRZ ;  /* 0x00000000003a7805 */ /* 0x000fc8000001ff00 */
[----:B------:R-:W-:-:S05]  /*8a50*/  @P1 IMAD.HI.U32 R6, R3, c[0x0][0x2c8], RZ ;  /* 0x0000b20003061a27 */ /* 0x000fca00078e00ff */
[----:B------:R-:W-:-:S04]  /*8a60*/  @P1 SHF.R.U32.HI R3, RZ, c[0x0][0x2cc], R6 ;  /* 0x0000b300ff031a19 */ /* 0x000fc80000011606 */
[----:B------:R-:W-:Y:S01]  /*8a70*/  SHF.R.S32.HI R7, RZ, 0x1f, R3 ;  /* 0x0000001fff077819 */ /* 0x000fe20000011403 */
[----:B------:R-:W-:-:S04]  /*8a80*/  IMAD.WIDE.U32 R18, R3, c[0x0][0x280], R18 ;  /* 0x0000a00003127a25 */ /* 0x000fc800078e0012 */
[C---:B------:R-:W-:Y:S02]  /*8a90*/  IMAD R6, R7.reuse, c[0x0][0x280], RZ ;  /* 0x0000a00007067a24 */ /* 0x040fe400078e02ff */
[----:B------:R-:W-:Y:S02]  /*8aa0*/  IMAD R7, R7, c[0x0][0x290], RZ ;  /* 0x0000a40007077a24 */ /* 0x000fe400078e02ff */
[C---:B------:R-:W-:Y:S01]  /*8ab0*/  IMAD R5, R3.reuse, c[0x0][0x284], R6 ;  /* 0x0000a10003057a24 */ /* 0x040fe200078e0206 */
[----:B------:R-:W-:Y:S01]  /*8ac0*/  LEA R6, P0, R18, c[0x0][0x270], 0x1 ;  /* 0x00009c0012067a11 */ /* 0x000fe200078008ff */
[----:B------:R-:W-:-:S03]  /*8ad0*/  IMAD.WIDE.U32 R8, R3, c[0x0][0x290], R8 ;  /* 0x0000a40003087a25 */ /* 0x000fc600078e0008 */
[----:B------:R-:W-:Y:S01]  /*8ae0*/  IADD3 R5, R19, R5, RZ ;  /* 0x0000000513057210 */ /* 0x000fe20007ffe0ff */
[----:B------:R-:W-:-:S03]  /*8af0*/  IMAD R3, R3, c[0x0][0x294], R7 ;  /* 0x0000a50003037a24 */ /* 0x000fc600078e0207 */
[----:B------:R-:W-:Y:S01]  /*8b00*/  LEA.HI.X R18, R18, c[0x0][0x274], R5, 0x1, P0 ;  /* 0x00009d0012127a11 */ /* 0x000fe200000f0c05 */
[----:B------:R-:W-:Y:S01]  /*8b10*/  IMAD.IADD R3, R9, 0x1, R3 ;  /* 0x0000000109037824 */ /* 0x000fe200078e0203 */
[C---:B------:R-:W-:Y:S01]  /*8b20*/  LEA R4, P0, R8.reuse, c[0x0][0x288], 0x1 ;  /* 0x0000a20008047a11 */ /* 0x040fe200078008ff */
[----:B------:R1:W2:Y:S03]  /*8b30*/  SHFL.IDX PT, R9, R6, RZ, 0x181f ;  /* 0x00181fff06097589 */ /* 0x0002a600000e0000 */
[----:B------:R-:W-:Y:S01]  /*8b40*/  LEA.HI.X R5, R8, c[0x0][0x28c], R3, 0x1, P0 ;  /* 0x0000a30008057a11 */ /* 0x000fe200000f0c03 */
[----:B------:R1:W3:Y:S01]  /*8b50*/  SHFL.IDX PT, R7, R4, RZ, 0x181f ;  /* 0x00181fff04077589 */ /* 0x0002e200000e0000 */
[----:B------:R-:W-:-:S03]  /*8b60*/  SHF.R.S32.HI R3, RZ, 0x1f, R10 ;  /* 0x0000001fff037819 */ /* 0x000fc6000001140a */
[----:B------:R1:W4:Y:S04]  /*8b70*/  SHFL.IDX PT, R11, R18, RZ, 0x181f ;  /* 0x00181fff120b7589 */ /* 0x00032800000e0000 */
[----:B------:R1:W1:Y:S01]  /*8b80*/  SHFL.IDX PT, R8, R5, RZ, 0x181f ;  /* 0x00181fff05087589 */ /* 0x00026200000e0000 */
[----:B------:R-:W-:Y:S05]  /*8b90*/  @P3 BRA `(.L_x_759) ;  /* 0x0000016000003947 */ /* 0x000fea0003800000 */
[----:B------:R-:W-:Y:S01]  /*8ba0*/  ISETP.GE.AND P1, PT, R12, c[0x0][0x27c], PT ;  /* 0x00009f000c007a0c */ /* 0x000fe20003f26270 */
[----:B------:R-:W-:Y:S01]  /*8bb0*/  CS2R R74, SRZ ;  /* 0x00000000004a7805 */ /* 0x000fe2000001ff00 */
[----:B------:R-:W-:-:S11]  /*8bc0*/  CS2R R56, SRZ ;  /* 0x0000000000387805 */ /* 0x000fd6000001ff00 */
[C---:B------:R-:W-:Y:S01]  /*8bd0*/  @!P1 IMAD.SHL.U32 R17, R12.reuse, 0x2, RZ ;  /* 0x000000020c119824 */ /* 0x040fe200078e00ff */
[----:B------:R-:W-:-:S04]  /*8be0*/  @!P1 SHF.L.U64.HI R16, R12, 0x1, R13 ;  /* 0x000000010c109819 */ /* 0x000fc8000001020d */
[----:B--2---:R-:W-:-:S05]  /*8bf0*/  @!P1 IADD3 R20, P0, R9, R17, RZ ;  /* 0x0000001109149210 */ /* 0x004fca0007f1e0ff */
[--C-:B----4-:R-:W-:Y:S01]  /*8c00*/  @!P1 IMAD.X R21, R11, 0x1, R16.reuse, P0 ;  /* 0x000000010b159824 */ /* 0x110fe200000e0610 */
[----:B---3--:R-:W-:Y:S01]  /*8c10*/  @!P1 IADD3 R22, P0, R7, R17, RZ ;  /* 0x0000001107169210 */ /* 0x008fe20007f1e0ff */
[----:B------:R-:W-:Y:S01]  /*8c20*/  CS2R R58, SRZ ;  /* 0x00000000003a7805 */ /* 0x000fe2000001ff00 */
[----:B------:R-:W-:Y:S02]  /*8c30*/  CS2R R68, SRZ ;  /* 0x0000000000447805 */ /* 0x000fe4000001ff00 */
[----:B------:R2:W5:Y:S01]  /*8c40*/  @!P1 LD.E.64 R56, [R20.64] ;  /* 0x0000000814389980 */ /* 0x000562000c101b00 */
[----:B-1----:R-:W-:Y:S01]  /*8c50*/  @!P1 IMAD.X R23, R8, 0x1, R16, P0 ;  /* 0x0000000108179824 */ /* 0x002fe200000e0610 */
[----:B------:R-:W-:-:S04]  /*8c60*/  ISETP.GE.AND P0, PT, R10, c[0x0][0x27c], PT ;  /* 0x00009f000a007a0c */ /* 0x000fc80003f06270 */
[----:B------:R2:W5:Y:S09]  /*8c70*/  @!P1 LD.E.64 R58, [R22.64] ;  /* 0x00000008163a9980 */ /* 0x000572000c101b00 */
[C---:B------:R-:W-:Y:S01]  /*8c80*/  @!P0 IMAD.SHL.U32 R17, R10.reuse, 0x2, RZ ;  /* 0x000000020a118824 */ /* 0x040fe200078e00ff */
[----:B------:R-:W-:-:S04]  /*8c90*/  @!P0 SHF.L.U64.HI R16, R10, 0x1, R3 ;  /* 0x000000010a108819 */ /* 0x000fc80000010203 */
[----:B------:R-:W-:-:S05]  /*8ca0*/  @!P0 IADD3 R24, P2, R9, R17, RZ ;  /* 0x0000001109188210 */ /* 0x000fca0007f5e0ff */
[----:B------:R-:W-:Y:S01]  /*8cb0*/  @!P0 IMAD.X R25, R11, 0x1, R16, P2 ;  /* 0x000000010b198824 */ /* 0x000fe200010e0610 */
[----:B------:R-:W-:-:S04]  /*8cc0*/  @!P0 IADD3 R26, P2, R7, R17, RZ ;  /* 0x00000011071a8210 */ /* 0x000fc80007f5e0ff */
[----:B------:R2:W5:Y:S01]  /*8cd0*/  @!P0 LD.E.64 R74, [R24.64] ;  /* 0x00000008184a8980 */ /* 0x000562000c101b00 */
[----:B------:R-:W-:-:S05]  /*8ce0*/  @!P0 IMAD.X R27, R8, 0x1, R16, P2 ;  /* 0x00000001081b8824 */ /* 0x000fca00010e0610 */
[----:B------:R2:W5:Y:S03]  /*8cf0*/  @!P0 LD.E.64 R68, [R26.64] ;  /* 0x000000081a448980 */ /* 0x000566000c101b00 */
.L_x_759:
[----:B------:R-:W-:Y:S05]  /*8d00*/  BSYNC B0 ;  /* 0x0000000000007941 */ /* 0x000fea0003800000 */
.L_x_758:
[----:B--2--5:R-:W-:Y:S01]  /*8d10*/  IMAD.MOV.U32 R20, RZ, RZ, R74 ;  /* 0x000000ffff147224 */ /* 0x024fe200078e004a */
[----:B------:R-:W-:Y:S01]  /*8d20*/  MOV R17, R56 ;  /* 0x0000003800117202 */ /* 0x000fe20000000f00 */
[----:B------:R-:W-:Y:S01]  /*8d30*/  IMAD.MOV.U32 R19, RZ, RZ, R75 ;  /* 0x000000ffff137224 */ /* 0x000fe200078e004b */
[----:B----4-:R2:W4:Y:S01]  /*8d40*/  SHFL.IDX PT, R11, R18, 0x1, 0x181f ;  /* 0x00381f00120b7f89 */ /* 0x01052200000e0000 */
[----:B------:R-:W-:Y:S01]  /*8d50*/  IMAD.MOV.U32 R16, RZ, RZ, R57 ;  /* 0x000000ffff107224 */ /* 0x000fe200078e0039 */
[----:B------:R-:W-:Y:S01]  /*8d60*/  BSSY B0, `(.L_x_760) ;  /* 0x0000026000007945 */ /* 0x000fe20003800000 */
[----:B------:R-:W-:Y:S01]  /*8d70*/  CS2R R54, SRZ ;  /* 0x0000000000367805 */ /* 0x000fe2000001ff00 */
[----:B------:R-:W-:Y:S01]  /*8d80*/  PRMT R48, R19, 0x5410, R20 ;  /* 0x0000541013307816 */ /* 0x000fe20000000014 */
[----:B------:R-:W-:Y:S01]  /*8d90*/  IMAD.MOV.U32 R20, RZ, RZ, R68 ;  /* 0x000000ffff147224 */ /* 0x000fe200078e0044 */
[----:B------:R-:W-:Y:S01]  /*8da0*/  PRMT R50, R16, 0x5410, R17 ;  /* 0x0000541010327816 */ /* 0x000fe20000000011 */
[----:B------:R-:W-:Y:S01]  /*8db0*/  IMAD.MOV.U32 R17, RZ, RZ, R58 ;  /* 0x000000ffff117224 */ /* 0x000fe200078e003a */
[----:B------:R-:W-:Y:S01]  /*8dc0*/  MOV R19, R69 ;  /* 0x0000004500137202 */ /* 0x000fe20000000f00 */
[----:B------:R2:W3:Y:S01]  /*8dd0*/  SHFL.IDX PT, R9, R6, 0x1, 0x181f ;  /* 0x00381f0006097f89 */ /* 0x0004e200000e0000 */
[----:B------:R-:W-:Y:S01]  /*8de0*/  MOV R16, R59 ;  /* 0x0000003b00107202 */ /* 0x000fe20000000f00 */
[----:B------:R-:W-:Y:S01]  /*8df0*/  CS2R R44, SRZ ;  /* 0x00000000002c7805 */ /* 0x000fe2000001ff00 */
[----:B------:R-:W-:Y:S01]  /*8e00*/  PRMT R43, R19, 0x5410, R20 ;  /* 0x00005410132b7816 */ /* 0x000fe20000000014 */
[----:B-1----:R2:W1:Y:S01]  /*8e10*/  SHFL.IDX PT, R8, R5, 0x1, 0x181f ;  /* 0x00381f0005087f89 */ /* 0x00246200000e0000 */
[----:B------:R-:W-:Y:S01]  /*8e20*/  PRMT R49, R16, 0x5410, R17 ;  /* 0x0000541010317816 */ /* 0x000fe20000000011 */
[----:B------:R-:W-:-:S02]  /*8e30*/  CS2R R52, SRZ ;  /* 0x0000000000347805 */ /* 0x000fc4000001ff00 */
[----:B---3--:R2:W3:Y:S01]  /*8e40*/  SHFL.IDX PT, R7, R4, 0x1, 0x181f ;  /* 0x00381f0004077f89 */ /* 0x0084e200000e0000 */
[----:B------:R-:W-:Y:S05]  /*8e50*/  @P4 BRA `(.L_x_761) ;  /* 0x0000016000004947 */ /* 0x000fea0003800000 */
[----:B------:R-:W-:Y:S01]  /*8e60*/  ISETP.GE.AND P1, PT, R12, c[0x0][0x27c], PT ;  /* 0x00009f000c007a0c */ /* 0x000fe20003f26270 */
[----:B------:R-:W-:Y:S01]  /*8e70*/  CS2R R46, SRZ ;  /* 0x00000000002e7805 */ /* 0x000fe2000001ff00 */
[----:B------:R-:W-:Y:S01]  /*8e80*/  ISETP.GE.AND P0, PT, R10, c[0x0][0x27c], PT ;  /* 0x00009f000a007a0c */ /* 0x000fe20003f06270 */
[----:B------:R-:W-:-:S10]  /*8e90*/  CS2R R54, SRZ ;  /* 0x0000000000367805 */ /* 0x000fd4000001ff00 */
[C---:B------:R-:W-:Y:S01]  /*8ea0*/  @!P1 IMAD.SHL.U32 R16, R12.reuse, 0x2, RZ ;  /* 0x000000020c109824 */ /* 0x040fe200078e00ff */
[----:B------:R-:W-:Y:S01]  /*8eb0*/  @!P1 SHF.L.U64.HI R19, R12, 0x1, R13 ;  /* 0x000000010c139819 */ /* 0x000fe2000001020d */
[----:B------:R-:W-:-:S03]  /*8ec0*/  @!P0 IMAD.SHL.U32 R17, R10, 0x2, RZ ;  /* 0x000000020a118824 */ /* 0x000fc600078e00ff */
[----:B------:R-:W-:-:S05]  /*8ed0*/  @!P1 IADD3 R20, P2, R9, R16, RZ ;  /* 0x0000001009149210 */ /* 0x000fca0007f5e0ff */
[----:B----4-:R-:W-:Y:S01]  /*8ee0*/  @!P1 IMAD.X R21, R11, 0x1, R19, P2 ;  /* 0x000000010b159824 */ /* 0x010fe200010e0613 */
[----:B---3--:R-:W-:Y:S02]  /*8ef0*/  @!P1 IADD3 R22, P2, R7, R16, RZ ;  /* 0x0000001007169210 */ /* 0x008fe40007f5e0ff */
[----:B------:R-:W-:Y:S01]  /*8f00*/  @!P0 SHF.L.U64.HI R16, R10, 0x1, R3 ;  /* 0x000000010a108819 */ /* 0x000fe20000010203 */
[----:B------:R-:W-:Y:S01]  /*8f10*/  CS2R R52, SRZ ;  /* 0x0000000000347805 */ /* 0x000fe2000001ff00 */
[----:B------:R-:W-:Y:S01]  /*8f20*/  CS2R R44, SRZ ;  /* 0x00000000002c7805 */ /* 0x000fe2000001ff00 */
[C---:B-1----:R-:W-:Y:S01]  /*8f30*/  @!P1 IMAD.X R23, R8.reuse, 0x1, R19, P2 ;  /* 0x0000000108179824 */ /* 0x042fe200010e0613 */
[-C--:B------:R-:W-:Y:S01]  /*8f40*/  @!P0 IADD3 R24, P2, R9, R17.reuse, RZ ;  /* 0x0000001109188210 */ /* 0x080fe20007f5e0ff */
[----:B------:R1:W5:Y:S04]  /*8f50*/  @!P1 LD.E.64 R54, [R20.64] ;  /* 0x0000000814369980 */ /* 0x000368000c101b00 */
[--C-:B------:R-:W-:Y:S01]  /*8f60*/  @!P0 IMAD.X R25, R11, 0x1, R16.reuse, P2 ;  /* 0x000000010b198824 */ /* 0x100fe200010e0610 */
[----:B------:R-:W-:Y:S01]  /*8f70*/  @!P0 IADD3 R26, P2, R7, R17, RZ ;  /* 0x00000011071a8210 */ /* 0x000fe20007f5e0ff */
[----:B------:R1:W5:Y:S04]  /*8f80*/  @!P1 LD.E.64 R52, [R22.64] ;  /* 0x0000000816349980 */ /* 0x000368000c101b00 */
[----:B------:R-:W-:Y:S01]  /*8f90*/  @!P0 IMAD.X R27, R8, 0x1, R16, P2 ;  /* 0x00000001081b8824 */ /* 0x000fe200010e0610 */
[----:B------:R1:W5:Y:S04]  /*8fa0*/  @!P0 LD.E.64 R46, [R24.64] ;  /* 0x00000008182e8980 */ /* 0x000368000c101b00 */
[----:B------:R1:W5:Y:S03]  /*8fb0*/  @!P0 LD.E.64 R44, [R26.64] ;  /* 0x000000081a2c8980 */ /* 0x000366000c101b00 */
.L_x_761:
[----:B------:R-:W-:Y:S05]  /*8fc0*/  BSYNC B0 ;  /* 0x0000000000007941 */ /* 0x000fea0003800000 */
.L_x_760:
[----:B-----5:R-:W-:Y:S01]  /*8fd0*/  IMAD.MOV.U32 R16, RZ, RZ, R55 ;  /* 0x000000ffff107224 */ /* 0x020fe200078e0037 */
[----:B------:R-:W-:Y:S01]  /*8fe0*/  MOV R17, R54 ;  /* 0x0000003600117202 */ /* 0x000fe20000000f00 */
[----:B-1----:R-:W-:Y:S01]  /*8ff0*/  IMAD.MOV.U32 R20, RZ, RZ, R46 ;  /* 0x000000ffff147224 */ /* 0x002fe200078e002e */
[----:B----4-:R1:W4:Y:S01]  /*9000*/  SHFL.IDX PT, R11, R18, 0x2, 0x181f ;  /* 0x00581f00120b7f89 */ /* 0x01032200000e0000 */
[----:B------:R-:W-:Y:S01]  /*9010*/  IMAD.MOV.U32 R19, RZ, RZ, R47 ;  /* 0x000000ffff137224 */ /* 0x000fe200078e002f */
[----:B------:R-:W-:Y:S01]  /*9020*/  PRMT R42, R16, 0x5410, R17 ;  /* 0x00005410102a7816 */ /* 0x000fe20000000011 */
[----:B------:R-:W-:Y:S01]  /*9030*/  IMAD.MOV.U32 R17, RZ, RZ, R52 ;  /* 0x000000ffff117224 */ /* 0x000fe200078e0034 */
[----:B------:R-:W-:Y:S01]  /*9040*/  MOV R16, R53 ;  /* 0x0000003500107202 */ /* 0x000fe20000000f00 */
[----:B------:R1:W2:Y:S01]  /*9050*/  SHFL.IDX PT, R9, R6, 0x2, 0x181f ;  /* 0x00581f0006097f89 */ /* 0x0002a200000e0000 */
[----:B------:R-:W-:Y:S01]  /*9060*/  PRMT R36, R19, 0x5410, R20 ;  /* 0x0000541013247816 */ /* 0x000fe20000000014 */
[----:B------:R-:W-:Y:S01]  /*9070*/  IMAD.MOV.U32 R20, RZ, RZ, R44 ;  /* 0x000000ffff147224 */ /* 0x000fe200078e002c */
[----:B------:R-:W-:Y:S01]  /*9080*/  MOV R19, R45 ;  /* 0x0000002d00137202 */ /* 0x000fe20000000f00 */
[----:B------:R1:W3:Y:S01]  /*9090*/  SHFL.IDX PT, R8, R5, 0x2, 0x181f ;  /* 0x00581f0005087f89 */ /* 0x0002e200000e0000 */
[----:B------:R-:W-:Y:S01]  /*90a0*/  BSSY B0, `(.L_x_762) ;  /* 0x0000020000007945 */ /* 0x000fe20003800000 */
[----:B------:R-:W-:Y:S01]  /*90b0*/  PRMT R37, R16, 0x5410, R17 ;  /* 0x0000541010257816 */ /* 0x000fe20000000011 */
[----:B------:R-:W-:Y:S01]  /*90c0*/  CS2R R30, SRZ ;  /* 0x00000000001e7805 */ /* 0x000fe2000001ff00 */
[----:B---3--:R1:W3:Y:S01]  /*90d0*/  SHFL.IDX PT, R7, R4, 0x2, 0x181f ;  /* 0x00581f0004077f89 */ /* 0x0082e200000e0000 */
[----:B------:R-:W-:Y:S01]  /*90e0*/  PRMT R35, R19, 0x5410, R20 ;  /* 0x0000541013237816 */ /* 0x000fe20000000014 */
[----:B------:R-:W-:Y:S01]  /*90f0*/  CS2R R16, SRZ ;  /* 0x0000000000107805 */ /* 0x000fe2000001ff00 */
[----:B------:R-:W-:Y:S01]  /*9100*/  CS2R R40, SRZ ;  /* 0x0000000000287805 */ /* 0x000fe2000001ff00 */
[----:B------:R-:W-:Y:S01]  /*9110*/  CS2R R28, SRZ ;  /* 0x00000000001c7805 */ /* 0x000fe2000001ff00 */
[----:B------:R-:W-:Y:S01]  /*9120*/  CS2R R38, SRZ ;  /* 0x0000000000267805 */ /* 0x000fe2000001ff00 */
[----:B------:R-:W-:Y:S05]  /*9130*/  @P5 BRA `(.L_x_763) ;  /* 0x0000016000005947 */ /* 0x000fea0003800000 */
[----:B------:R-:W-:Y:S01]  /*9140*/  ISETP.GE.AND P0, PT, R10, c[0x0][0x27c], PT ;  /* 0x00009f000a007a0c */ /* 0x000fe20003f06270 */
[----:B------:R-:W-:Y:S01]  /*9150*/  CS2R R30, SRZ ;  /* 0x00000000001e7805 */ /* 0x000fe2000001ff00 */
[----:B------:R-:W-:Y:S01]  /*9160*/  ISETP.GE.AND P1, PT, R12, c[0x0][0x27c], PT ;  /* 0x00009f000c007a0c */ /* 0x000fe20003f26270 */
[----:B------:R-:W-:-:S10]  /*9170*/  CS2R R40, SRZ ;  /* 0x0000000000287805 */ /* 0x000fd4000001ff00 */
[C---:B------:R-:W-:Y:S01]  /*9180*/  @!P0 IMAD.SHL.U32 R20, R10.reuse, 0x2, RZ ;  /* 0x000000020a148824 */ /* 0x040fe200078e00ff */
[----:B------:R-:W-:Y:S01]  /*9190*/  @!P0 SHF.L.U64.HI R19, R10, 0x1, R3 ;  /* 0x000000010a138819 */ /* 0x000fe20000010203 */
[C---:B------:R-:W-:Y:S01]  /*91a0*/  @!P1 IMAD.SHL.U32 R21, R12.reuse, 0x2, RZ ;  /* 0x000000020c159824 */ /* 0x040fe200078e00ff */
[----:B------:R-:W-:Y:S02]  /*91b0*/  @!P1 SHF.L.U64.HI R22, R12, 0x1, R13 ;  /* 0x000000010c169819 */ /* 0x000fe4000001020d */
[C---:B--2---:R-:W-:Y:S02]  /*91c0*/  @!P0 IADD3 R28, P3, R9.reuse, R20, RZ ;  /* 0x00000014091c8210 */ /* 0x044fe40007f7e0ff */
[-C--:B------:R-:W-:Y:S02]  /*91d0*/  @!P1 IADD3 R24, P2, R9, R21.reuse, RZ ;  /* 0x0000001509189210 */ /* 0x080fe40007f5e0ff */
[----:B---3--:R-:W-:Y:S01]  /*91e0*/  @!P1 IADD3 R26, P4, R7, R21, RZ ;  /* 0x00000015071a9210 */ /* 0x008fe20007f9e0ff */
[----:B----4-:R-:W-:-:S02]  /*91f0*/  @!P0 IMAD.X R29, R11, 0x1, R19, P3 ;  /* 0x000000010b1d8824 */ /* 0x010fc400018e0613 */
[--C-:B------:R-:W-:Y:S01]  /*9200*/  @!P1 IMAD.X R25, R11, 0x1, R22.reuse, P2 ;  /* 0x000000010b199824 */ /* 0x100fe200010e0616 */
[----:B------:R-:W-:Y:S01]  /*9210*/  @!P0 IADD3 R20, P2, R7, R20, RZ ;  /* 0x0000001407148210 */ /* 0x000fe20007f5e0ff */
[----:B------:R-:W-:Y:S01]  /*9220*/  CS2R R38, SRZ ;  /* 0x0000000000267805 */ /* 0x000fe2000001ff00 */
[----:B------:R2:W5:Y:S01]  /*9230*/  @!P0 LD.E.64 R30, [R28.64] ;  /* 0x000000081c1e8980 */ /* 0x000562000c101b00 */
[C---:B------:R-:W-:Y:S02]  /*9240*/  @!P1 IMAD.X R27, R8.reuse, 0x1, R22, P4 ;  /* 0x00000001081b9824 */ /* 0x040fe400020e0616 */
[----:B------:R-:W-:Y:S01]  /*9250*/  @!P0 IMAD.X R21, R8, 0x1, R19, P2 ;  /* 0x0000000108158824 */ /* 0x000fe200010e0613 */
[----:B------:R3:W5:Y:S04]  /*9260*/  @!P1 LD.E.64 R40, [R24.64] ;  /* 0x0000000818289980 */ /* 0x000768000c101b00 */
[----:B------:R3:W5:Y:S01]  /*9270*/  @!P1 LD.E.64 R38, [R26.64] ;  /* 0x000000081a269980 */ /* 0x000762000c101b00 */
[----:B--2---:R-:W-:-:S06]  /*9280*/  CS2R R28, SRZ ;  /* 0x00000000001c7805 */ /* 0x004fcc000001ff00 */
[----:B------:R3:W5:Y:S02]  /*9290*/  @!P0 LD.E.64 R28, [R20.64] ;  /* 0x00000008141c8980 */ /* 0x000764000c101b00 */
.L_x_763:
[----:B------:R-:W-:Y:S05]  /*92a0*/  BSYNC B0 ;  /* 0x0000000000007941 */ /* 0x000fea0003800000 */
.L_x_762:
[----:B---3--:R3:W1:Y:S01]  /*92b0*/  SHFL.IDX PT, R7, R18, 0x3, 0x181f ;  /* 0x00781f0012077f89 */ /* 0x00866200000e0000 */
[----:B-----5:R-:W-:Y:S01]  /*92c0*/  IMAD.MOV.U32 R8, RZ, RZ, R41 ;  /* 0x000000ffff087224 */ /* 0x020fe200078e0029 */
[----:B--2---:R-:W-:Y:S01]  /*92d0*/  MOV R9, R40 ;  /* 0x0000002800097202 */ /* 0x004fe20000000f00 */
[----:B----4-:R-:W-:Y:S01]  /*92e0*/  IMAD.MOV.U32 R11, RZ, RZ, R31 ;  /* 0x000000ffff0b7224 */ /* 0x010fe200078e001f */
[----:B-1----:R-:W1:Y:S01]  /*92f0*/  SHFL.IDX PT, R6, R6, 0x3, 0x181f ;  /* 0x00781f0006067f89 */ /* 0x002e6200000e0000 */
[----:B------:R-:W-:Y:S01]  /*9300*/  BSSY B0, `(.L_x_764) ;  /* 0x0000026000007945 */ /* 0x000fe20003800000 */
[----:B------:R-:W-:Y:S01]  /*9310*/  PRMT R27, R8, 0x5410, R9 ;  /* 0x00005410081b7816 */ /* 0x000fe20000000009 */
[----:B------:R-:W-:Y:S01]  /*9320*/  IMAD.MOV.U32 R9, RZ, RZ, R38 ;  /* 0x000000ffff097224 */ /* 0x000fe200078e0026 */
[----:B------:R-:W-:Y:S01]  /*9330*/  MOV R8, R39 ;  /* 0x0000002700087202 */ /* 0x000fe20000000f00 */
[----:B------:R-:W2:Y:S01]  /*9340*/  SHFL.IDX PT, R5, R5, 0x3, 0x181f ;  /* 0x00781f0005057f89 */ /* 0x000ea200000e0000 */
[----:B------:R-:W-:Y:S01]  /*9350*/  CS2R R24, SRZ ;  /* 0x0000000000187805 */ /* 0x000fe2000001ff00 */
[----:B------:R-:W-:Y:S01]  /*9360*/  CS2R R22, SRZ ;  /* 0x0000000000167805 */ /* 0x000fe2000001ff00 */
[----:B------:R-:W-:Y:S01]  /*9370*/  PRMT R26, R8, 0x5410, R9 ;  /* 0x00005410081a7816 */ /* 0x000fe20000000009 */
[----:B------:R-:W4:Y:S01]  /*9380*/  SHFL.IDX PT, R4, R4, 0x3, 0x181f ;  /* 0x00781f0004047f89 */ /* 0x000f2200000e0000 */
[----:B------:R-:W-:Y:S01]  /*9390*/  CS2R R8, SRZ ;  /* 0x0000000000087805 */ /* 0x000fe2000001ff00 */
[----:B---3--:R-:W-:-:S05]  /*93a0*/  IMAD.MOV.U32 R18, RZ, RZ, R30 ;  /* 0x000000ffff127224 */ /* 0x008fca00078e001e */
[----:B------:R-:W-:Y:S01]  /*93b0*/  PRMT R21, R11, 0x5410, R18 ;  /* 0x000054100b157816 */ /* 0x000fe20000000012 */
[----:B------:R-:W-:Y:S01]  /*93c0*/  IMAD.MOV.U32 R18, RZ, RZ, R28 ;  /* 0x000000ffff127224 */ /* 0x000fe200078e001c */
[----:B------:R-:W-:-:S04]  /*93d0*/  MOV R11, R29 ;  /* 0x0000001d000b7202 */ /* 0x000fc80000000f00 */
[----:B------:R-:W-:Y:S01]  /*93e0*/  PRMT R20, R11, 0x5410, R18 ;  /* 0x000054100b147816 */ /* 0x000fe20000000012 */
[----:B------:R-:W-:Y:S05]  /*93f0*/  @P6 BRA `(.L_x_765) ;  /* 0x0000016000006947 */ /* 0x000fea0003800000 */
[----:B-12---:R-:W-:Y:S01]  /*9400*/  ISETP.GE.AND P0, PT, R10, c[0x0][0x27c], PT ;  /* 0x00009f000a007a0c */ /* 0x006fe20003f06270 */
[----:B------:R-:W-:Y:S01]  /*9410*/  CS2R R16, SRZ ;  /* 0x0000000000107805 */ /* 0x000fe2000001ff00 */
[----:B------:R-:W-:Y:S01]  /*9420*/  ISETP.GE.AND P1, PT, R12, c[0x0][0x27c], PT ;  /* 0x00009f000c007a0c */ /* 0x000fe20003f26270 */
[----:B------:R-:W-:-:S10]  /*9430*/  CS2R R24, SRZ ;  /* 0x0000000000187805 */ /* 0x000fd4000001ff00 */
[C---:B------:R-:W-:Y:S01]  /*9440*/  @!P0 IMAD.SHL.U32 R9, R10.reuse, 0x2, RZ ;  /* 0x000000020a098824 */ /* 0x040fe200078e00ff */
[----:B------:R-:W-:Y:S01]  /*9450*/  @!P0 SHF.L.U64.HI R3, R10, 0x1, R3 ;  /* 0x000000010a038819 */ /* 0x000fe20000010203 */
[C---:B------:R-:W-:Y:S01]  /*9460*/  @!P1 IMAD.SHL.U32 R11, R12.reuse, 0x2, RZ ;  /* 0x000000020c0b9824 */ /* 0x040fe200078e00ff */
[----:B------:R-:W-:Y:S02]  /*9470*/  @!P1 SHF.L.U64.HI R8, R12, 0x1, R13 ;  /* 0x000000010c089819 */ /* 0x000fe4000001020d */
[C---:B------:R-:W-:Y:S02]  /*9480*/  @!P0 IADD3 R22, P3, R6.reuse, R9, RZ ;  /* 0x0000000906168210 */ /* 0x040fe40007f7e0ff */
[-C--:B------:R-:W-:Y:S02]  /*9490*/  @!P1 IADD3 R18, P2, R6, R11.reuse, RZ ;  /* 0x0000000b06129210 */ /* 0x080fe40007f5e0ff */
[----:B----4-:R-:W-:Y:S01]  /*94a0*/  @!P1 IADD3 R6, P4, R4, R11, RZ ;  /* 0x0000000b04069210 */ /* 0x010fe20007f9e0ff */
[----:B------:R-:W-:-:S02]  /*94b0*/  @!P0 IMAD.X R23, R7, 0x1, R3, P3 ;  /* 0x0000000107178824 */ /* 0x000fc400018e0603 */
[--C-:B------:R-:W-:Y:S01]  /*94c0*/  @!P1 IMAD.X R19, R7, 0x1, R8.reuse, P2 ;  /* 0x0000000107139824 */ /* 0x100fe200010e0608 */
[----:B------:R-:W-:Y:S01]  /*94d0*/  @!P0 IADD3 R4, P2, R4, R9, RZ ;  /* 0x0000000904048210 */ /* 0x000fe20007f5e0ff */
[C---:B------:R-:W-:Y:S01]  /*94e0*/  @!P1 IMAD.X R7, R5.reuse, 0x1, R8, P4 ;  /* 0x0000000105079824 */ /* 0x040fe200020e0608 */
[----:B------:R1:W5:Y:S01]  /*94f0*/  @!P0 LD.E.64 R16, [R22.64] ;  /* 0x0000000816108980 */ /* 0x000362000c101b00 */
[----:B------:R-:W-:Y:S02]  /*9500*/  CS2R R8, SRZ ;  /* 0x0000000000087805 */ /* 0x000fe4000001ff00 */
[----:B------:R-:W-:Y:S01]  /*9510*/  @!P0 IMAD.X R5, R5, 0x1, R3, P2 ;  /* 0x0000000105058824 */ /* 0x000fe200010e0603 */
[----:B------:R2:W5:Y:S04]  /*9520*/  @!P1 LD.E.64 R24, [R18.64] ;  /* 0x0000000812189980 */ /* 0x000568000c101b00 */
[----:B------:R2:W5:Y:S01]  /*9530*/  @!P0 LD.E.64 R8, [R4.64] ;  /* 0x0000000804088980 */ /* 0x000562000c101b00 */
[----:B-1----:R-:W-:-:S06]  /*9540*/  CS2R R22, SRZ ;  /* 0x0000000000167805 */ /* 0x002fcc000001ff00 */
[----:B------:R2:W5:Y:S02]  /*9550*/  @!P1 LD.E.64 R22, [R6.64] ;  /* 0x0000000806169980 */ /* 0x000564000c101b00 */
.L_x_765:
[----:B-12---:R-:W-:Y:S05]  /*9560*/  BSYNC B0 ;  /* 0x0000000000007941 */ /* 0x006fea0003800000 */
.L_x_764:
[----:B------:R-:W-:Y:S01]  /*9570*/  IMAD.IADD R19, R2, 0x1, -R209 ;  /* 0x0000000102137824 */ /* 0x000fe200078e0ad1 */
[----:B------:R-:W-:-:S04]  /*9580*/  DEPBAR.LE SB0, 0x1 ;  /* 0x000080400000791a */ /* 0x000fc80000000000 */
[----:B------:R-:W-:Y:S01]  /*9590*/  IMNMX R19, R19, 0x80, PT ;  /* 0x0000008013137817 */ /* 0x000fe20003800200 */
[----:B-----5:R-:W-:Y:S01]  /*95a0*/  IMAD.MOV.U32 R3, RZ, RZ, R16 ;  /* 0x000000ffff037224 */ /* 0x020fe200078e0010 */
[----:B------:R-:W-:Y:S01]  /*95b0*/  BSSY B1, `(.L_x_766) ;  /* 0x000006a000017945 */ /* 0x000fe20003800000 */
[----:B----4-:R-:W-:Y:S01]  /*95c0*/  IMAD.MOV.U32 R4, RZ, RZ, R24 ;  /* 0x000000ffff047224 */ /* 0x010fe200078e0018 */
[----:B------:R-:W-:Y:S01]  /*95d0*/  BAR.SYNC.DEFER_BLOCKING 0x0 ;  /* 0x0000000000007b1d */ /* 0x000fe20000010000 */
[----:B------:R-:W-:Y:S01]  /*95e0*/  ISETP.GE.AND P0, PT, R79, R19, PT ;  /* 0x000000134f00720c */ /* 0x000fe20003f06270 */
[----:B------:R-:W-:Y:S01]  /*95f0*/  IMAD.MOV.U32 R5, RZ, RZ, R17 ;  /* 0x000000ffff057224 */ /* 0x000fe200078e0011 */
[----:B------:R-:W-:Y:S01]  /*9600*/  PRMT R2, R2, 0x5410, R3 ;  /* 0x0000541002027816 */ /* 0x000fe20000000003 */
[----:B------:R-:W-:Y:S01]  /*9610*/  IMAD.MOV.U32 R6, RZ, RZ, R8 ;  /* 0x000000ffff067224 */ /* 0x000fe200078e0008 */
[----:B------:R-:W-:Y:S02]  /*9620*/  MOV R3, R25 ;  /* 0x0000001900037202 */ /* 0x000fe40000000f00 */
[----:B------:R-:W-:-:S02]  /*9630*/  PRMT R2, R5, 0x7610, R2 ;  /* 0x0000761005027816 */ /* 0x000fc40000000002 */
[----:B------:R-:W-:Y:S01]  /*9640*/  PRMT R11, R3, 0x5410, R4 ;  /* 0x00005410030b7816 */ /* 0x000fe20000000004 */
[----:B------:R-:W-:Y:S01]  /*9650*/  IMAD.MOV.U32 R3, RZ, RZ, R9 ;  /* 0x000000ffff037224 */ /* 0x000fe200078e0009 */
[----:B------:R-:W-:Y:S01]  /*9660*/  MOV R5, R22 ;  /* 0x0000001600057202 */ /* 0x000fe20000000f00 */
[----:B------:R-:W-:-:S03]  /*9670*/  IMAD.MOV.U32 R4, RZ, RZ, R23 ;  /* 0x000000ffff047224 */ /* 0x000fc600078e0017 */
[----:B------:R-:W-:Y:S02]  /*9680*/  PRMT R3, R3, 0x5410, R6 ;  /* 0x0000541003037816 */ /* 0x000fe40000000006 */
[----:B------:R-:W-:Y:S01]  /*9690*/  PRMT R18, R4, 0x5410, R5 ;  /* 0x0000541004127816 */ /* 0x000fe20000000005 */
[----:B------:R-:W-:Y:S05]  /*96a0*/  @P0 BRA `(.L_x_767) ;  /* 0x000005a000000947 */ /* 0x000fea0003800000 */
[----:B------:R-:W-:Y:S01]  /*96b0*/  ISETP.GE.AND P0, PT, R12, c[0x0][0x27c], PT ;  /* 0x00009f000c007a0c */ /* 0x000fe20003f06270 */
[----:B------:R-:W-:-:S12]  /*96c0*/  BSSY B0, `(.L_x_768) ;  /* 0x000002c000007945 */ /* 0x000fd80003800000 */
[----:B------:R-:W-:Y:S05]  /*96d0*/  @P0 BRA `(.L_x_769) ;  /* 0x000002a000000947 */ /* 0x000fea0003800000 */
[----:B------:R-:W1:Y:S01]  /*96e0*/  LDS.128 R4, [R234+0x100] ;  /* 0x00010000ea047984 */ /* 0x000e620000000c00 */
[--C-:B------:R-:W-:Y:S01]  /*96f0*/  SHF.R.U64 R51, R56, 0x10, R57.reuse ;  /* 0x0000001038337819 */ /* 0x100fe20000001239 */
[--C-:B------:R-:W-:Y:S01]  /*9700*/  HADD2.F32 R63, -RZ, R49.reuse.H1_H1 ;  /* 0x30000031ff3f7230 */ /* 0x100fe20000004100 */
[----:B------:R-:W-:Y:S01]  /*9710*/  SHF.R.U32.HI R56, RZ, 0x10, R57 ;  /* 0x00000010ff387819 */ /* 0x000fe20000011639 */
[----:B------:R-:W-:Y:S01]  /*9720*/  HADD2.F32 R49, -RZ, R49.H0_H0 ;  /* 0x20000031ff317230 */ /* 0x000fe20000004100 */
[--C-:B------:R-:W-:Y:S01]  /*9730*/  SHF.R.U64 R57, R58, 0x10, R59.reuse ;  /* 0x000000103a397819 */ /* 0x100fe2000000123b */
[----:B------:R-:W-:Y:S01]  /*9740*/  HADD2.F32 R67, -RZ, R50.H1_H1 ;  /* 0x30000032ff437230 */ /* 0x000fe20000004100 */
[----:B------:R-:W-:Y:S01]  /*9750*/  SHF.R.U32.HI R58, RZ, 0x10, R59 ;  /* 0x00000010ff3a7819 */ /* 0x000fe2000001163b */
[----:B------:R-:W-:Y:S02]  /*9760*/  HADD2.F32 R64, -RZ, R56.H0_H0 ;  /* 0x20000038ff407230 */ /* 0x000fe40000004100 */
[----:B------:R-:W-:-:S02]  /*9770*/  HADD2.F32 R57, -RZ, R57.H0_H0 ;  /* 0x20000039ff397230 */ /* 0x000fc40000004100 */
[----:B------:R-:W-:Y:S02]  /*9780*/  HADD2.F32 R58, -RZ, R58.H0_H0 ;  /* 0x2000003aff3a7230 */ /* 0x000fe40000004100 */
[----:B------:R-:W-:Y:S02]  /*9790*/  HADD2.F32 R50, -RZ, R50.H0_H0 ;  /* 0x20000032ff327230 */ /* 0x000fe40000004100 */
[--C-:B-1----:R-:W-:Y:S02]  /*97a0*/  HADD2.F32 R59, -RZ, R7.reuse.H0_H0 ;  /* 0x20000007ff3b7230 */ /* 0x102fe40000004100 */
[----:B------:R-:W-:Y:S02]  /*97b0*/  HADD2.F32 R7, -RZ, R7.H1_H1 ;  /* 0x30000007ff077230 */ /* 0x000fe40000004100 */
[--C-:B------:R-:W-:Y:S02]  /*97c0*/  HADD2.F32 R60, -RZ, R4.reuse.H0_H0 ;  /* 0x20000004ff3c7230 */ /* 0x100fe40000004100 */
[----:B------:R-:W-:Y:S01]  /*97d0*/  HADD2.F32 R61, -RZ, R4.H1_H1 ;  /* 0x30000004ff3d7230 */ /* 0x000fe20000004100 */
[-C--:B------:R-:W-:Y:S01]  /*97e0*/  FMUL.FTZ R56, R7, R58.reuse ;  /* 0x0000003a07387220 */ /* 0x080fe20000410000 */
[--C-:B------:R-:W-:Y:S01]  /*97f0*/  HADD2.F32 R4, -RZ, R6.reuse.H0_H0 ;  /* 0x20000006ff047230 */ /* 0x100fe20000004100 */
[C---:B------:R-:W-:Y:S01]  /*9800*/  FMUL.FTZ R58, R59.reuse, R58 ;  /* 0x0000003a3b3a7220 */ /* 0x040fe20000410000 */
[--C-:B------:R-:W-:Y:S01]  /*9810*/  HADD2.F32 R62, -RZ, R5.reuse.H0_H0 ;  /* 0x20000005ff3e7230 */ /* 0x100fe20000004100 */
[-C--:B------:R-:W-:Y:S01]  /*9820*/  FFMA.FTZ R56, R59, R64.reuse, -R56 ;  /* 0x000000403b387223 */ /* 0x080fe20000010838 */
[----:B------:R-:W-:Y:S01]  /*9830*/  HADD2.F32 R6, -RZ, R6.H1_H1 ;  /* 0x30000006ff067230 */ /* 0x000fe20000004100 */
[----:B------:R-:W-:Y:S01]  /*9840*/  FFMA.FTZ R7, R7, R64, R58 ;  /* 0x0000004007077223 */ /* 0x000fe2000001003a */
[----:B------:R-:W-:Y:S01]  /*9850*/  HADD2.F32 R5, -RZ, R5.H1_H1 ;  /* 0x30000005ff057230 */ /* 0x000fe20000004100 */
[----:B------:R-:W-:Y:S01]  /*9860*/  FMUL.FTZ R70, R61, R63 ;  /* 0x0000003f3d467220 */ /* 0x000fe20000410000 */
[----:B------:R-:W-:Y:S01]  /*9870*/  HADD2.F32 R58, -RZ, R51.H0_H0 ;  /* 0x20000033ff3a7230 */ /* 0x000fe20000004100 */
[----:B------:R-:W-:Y:S01]  /*9880*/  FMUL.FTZ R51, R6, R49 ;  /* 0x0000003106337220 */ /* 0x000fe20000410000 */
[----:B------:R-:W-:Y:S01]  /*9890*/  F2FP.PACK_AB R7, R7, R56 ;  /* 0x000000380707723e */ /* 0x000fe200000000ff */
[----:B------:R-:W-:-:S02]  /*98a0*/  FMUL.FTZ R59, R5, R57 ;  /* 0x00000039053b7220 */ /* 0x000fc40000410000 */
[----:B------:R-:W-:Y:S02]  /*98b0*/  FMUL.FTZ R63, R60, R63 ;  /* 0x0000003f3c3f7220 */ /* 0x000fe40000410000 */
[----:B------:R-:W-:Y:S02]  /*98c0*/  FMUL.FTZ R49, R4, R49 ;  /* 0x0000003104317220 */ /* 0x000fe40000410000 */
[----:B------:R-:W-:Y:S02]  /*98d0*/  FMUL.FTZ R57, R62, R57 ;  /* 0x000000393e397220 */ /* 0x000fe40000410000 */
[-C--:B------:R-:W-:Y:S02]  /*98e0*/  FFMA.FTZ R70, R60, R67.reuse, -R70 ;  /* 0x000000433c467223 */ /* 0x080fe40000010846 */
[----:B------:R-:W-:Y:S02]  /*98f0*/  FFMA.FTZ R63, R61, R67, R63 ;  /* 0x000000433d3f7223 */ /* 0x000fe4000001003f */
[----:B------:R-:W-:-:S02]  /*9900*/  FFMA.FTZ R51, R4, R50, -R51 ;  /* 0x0000003204337223 */ /* 0x000fc40000010833 */
[----:B------:R-:W-:Y:S01]  /*9910*/  FFMA.FTZ R6, R6, R50, R49 ;  /* 0x0000003206067223 */ /* 0x000fe20000010031 */
[----:B------:R-:W-:Y:S01]  /*9920*/  F2FP.PACK_AB R4, R63, R70 ;  /* 0x000000463f04723e */ /* 0x000fe200000000ff */
[-C--:B------:R-:W-:Y:S02]  /*9930*/  FFMA.FTZ R59, R62, R58.reuse, -R59 ;  /* 0x0000003a3e3b7223 */ /* 0x080fe4000001083b */
[----:B------:R-:W-:Y:S01]  /*9940*/  FFMA.FTZ R5, R5, R58, R57 ;  /* 0x0000003a05057223 */ /* 0x000fe20000010039 */
[----:B------:R-:W-:-:S04]  /*9950*/  F2FP.PACK_AB R6, R6, R51 ;  /* 0x000000330606723e */ /* 0x000fc800000000ff */
[----:B------:R-:W-:-:S05]  /*9960*/  F2FP.PACK_AB R5, R5, R59 ;  /* 0x0000003b0505723e */ /* 0x000fca00000000ff */
[----:B------:R1:W-:Y:S02]  /*9970*/  STS.128 [R234+0x100], R4 ;  /* 0x00010004ea007388 */ /* 0x0003e40000000c00 */
.L_x_769:
[----:B------:R-:W-:Y:S05]  /*9980*/  BSYNC B0 ;  /* 0x0000000000007941 */ /* 0x000fea0003800000 */
.L_x_768:
[----:B------:R-:W-:-:S13]  /*9990*/  ISETP.GE.AND P0, PT, R10, c[0x0][0x27c], PT ;  /* 0x00009f000a007a0c */ /* 0x000fda0003f06270 */
[----:B------:R-:W-:Y:S05]  /*99a0*/  @P0 BRA `(.L_x_767) ;  /* 0x000002a000000947 */ /* 0x000fea0003800000 */
[----:B-1----:R-:W1:Y:S01]  /*99b0*/  LDS.128 R4, [R234+0x4100] ;  /* 0x00410000ea047984 */ /* 0x002e620000000c00 */
[--C-:B------:R-:W-:Y:S01]  /*99c0*/  SHF.R.U64 R50, R68, 0x10, R69.reuse ;  /* 0x0000001044327819 */ /* 0x100fe20000001245 */
[--C-:B------:R-:W-:Y:S01]  /*99d0*/  HADD2.F32 R59, -RZ, R43.reuse.H1_H1 ;  /* 0x3000002bff3b7230 */ /* 0x100fe20000004100 */
[----:B------:R-:W-:Y:S01]  /*99e0*/  SHF.R.U32.HI R68, RZ, 0x10, R69 ;  /* 0x00000010ff447819 */ /* 0x000fe20000011645 */
[----:B------:R-:W-:Y:S01]  /*99f0*/  HADD2.F32 R61, -RZ, R48.H1_H1 ;  /* 0x30000030ff3d7230 */ /* 0x000fe20000004100 */
[--C-:B------:R-:W-:Y:S01]  /*9a00*/  SHF.R.U64 R49, R74, 0x10, R75.reuse ;  /* 0x000000104a317819 */ /* 0x100fe2000000124b */
[----:B------:R-:W-:Y:S01]  /*9a10*/  HADD2.F32 R43, -RZ, R43.H0_H0 ;  /* 0x2000002bff2b7230 */ /* 0x000fe20000004100 */
[----:B------:R-:W-:Y:S01]  /*9a20*/  SHF.R.U32.HI R74, RZ, 0x10, R75 ;  /* 0x00000010ff4a7819 */ /* 0x000fe2000001164b */
[----:B------:R-:W-:Y:S02]  /*9a30*/  HADD2.F32 R68, -RZ, R68.H0_H0 ;  /* 0x20000044ff447230 */ /* 0x000fe40000004100 */
[----:B------:R-:W-:-:S02]  /*9a40*/  HADD2.F32 R50, -RZ, R50.H0_H0 ;  /* 0x20000032ff327230 */ /* 0x000fc40000004100 */
[----:B------:R-:W-:Y:S02]  /*9a50*/  HADD2.F32 R74, -RZ, R74.H0_H0 ;  /* 0x2000004aff4a7230 */ /* 0x000fe40000004100 */
[----:B------:R-:W-:Y:S02]  /*9a60*/  HADD2.F32 R48, -RZ, R48.H0_H0 ;  /* 0x20000030ff307230 */ /* 0x000fe40000004100 */
[--C-:B-1----:R-:W-:Y:S02]  /*9a70*/  HADD2.F32 R51, -RZ, R7.reuse.H0_H0 ;  /* 0x20000007ff337230 */ /* 0x102fe40000004100 */
[----:B------:R-:W-:Y:S02]  /*9a80*/  HADD2.F32 R7, -RZ, R7.H1_H1 ;  /* 0x30000007ff077230 */ /* 0x000fe40000004100 */
[--C-:B------:R-:W-:Y:S02]  /*9a90*/  HADD2.F32 R57, -RZ, R4.reuse.H1_H1 ;  /* 0x30000004ff397230 */ /* 0x100fe40000004100 */
[----:B------:R-:W-:Y:S01]  /*9aa0*/  HADD2.F32 R56, -RZ, R4.H0_H0 ;  /* 0x20000004ff387230 */ /* 0x000fe20000004100 */
[-C--:B------:R-:W-:Y:S01]  /*9ab0*/  FMUL.FTZ R60, R7, R68.reuse ;  /* 0x00000044073c7220 */ /* 0x080fe20000410000 */
[--C-:B------:R-:W-:Y:S01]  /*9ac0*/  HADD2.F32 R4, -RZ, R6.reuse.H0_H0 ;  /* 0x20000006ff047230 */ /* 0x100fe20000004100 */
[-C--:B------:R-:W-:Y:S01]  /*9ad0*/  FMUL.FTZ R62, R57, R59.reuse ;  /* 0x0000003b393e7220 */ /* 0x080fe20000410000 */
[--C-:B------:R-:W-:Y:S01]  /*9ae0*/  HADD2.F32 R58, -RZ, R5.reuse.H0_H0 ;  /* 0x20000005ff3a7230 */ /* 0x100fe20000004100 */
[C---:B------:R-:W-:Y:S01]  /*9af0*/  FMUL.FTZ R68, R51.reuse, R68 ;  /* 0x0000004433447220 */ /* 0x040fe20000410000 */
[----:B------:R-:W-:Y:S01]  /*9b00*/  HADD2.F32 R6, -RZ, R6.H1_H1 ;  /* 0x30000006ff067230 */ /* 0x000fe20000004100 */
[----:B------:R-:W-:Y:S01]  /*9b10*/  FFMA.FTZ R60, R51, R74, -R60 ;  /* 0x0000004a333c7223 */ /* 0x000fe2000001083c */
[----:B------:R-:W-:Y:S01]  /*9b20*/  HADD2.F32 R5, -RZ, R5.H1_H1 ;  /* 0x30000005ff057230 */ /* 0x000fe20000004100 */
[C---:B------:R-:W-:Y:S01]  /*9b30*/  FMUL.FTZ R59, R56.reuse, R59 ;  /* 0x0000003b383b7220 */ /* 0x040fe20000410000 */
[----:B------:R-:W-:Y:S01]  /*9b40*/  HADD2.F32 R51, -RZ, R49.H0_H0 ;  /* 0x20000031ff337230 */ /* 0x000fe20000004100 */
[----:B------:R-:W-:-:S02]  /*9b50*/  FFMA.FTZ R62, R56, R61, -R62 ;  /* 0x0000003d383e7223 */ /* 0x000fc4000001083e */
[-C--:B------:R-:W-:Y:S02]  /*9b60*/  FMUL.FTZ R49, R6, R43.reuse ;  /* 0x0000002b06317220 */ /* 0x080fe40000410000 */
[-C--:B------:R-:W-:Y:S02]  /*9b70*/  FMUL.FTZ R56, R5, R50.reuse ;  /* 0x0000003205387220 */ /* 0x080fe40000410000 */
[----:B------:R-:W-:Y:S02]  /*9b80*/  FMUL.FTZ R43, R4, R43 ;  /* 0x0000002b042b7220 */ /* 0x000fe40000410000 */
[----:B------:R-:W-:Y:S02]  /*9b90*/  FMUL.FTZ R50, R58, R50 ;  /* 0x000000323a327220 */ /* 0x000fe40000410000 */
[----:B------:R-:W-:Y:S02]  /*9ba0*/  FFMA.FTZ R7, R7, R74, R68 ;  /* 0x0000004a07077223 */ /* 0x000fe40000010044 */
[----:B------:R-:W-:-:S02]  /*9bb0*/  FFMA.FTZ R59, R57, R61, R59 ;  /* 0x0000003d393b7223 */ /* 0x000fc4000001003b */
[----:B------:R-:W-:Y:S01]  /*9bc0*/  FFMA.FTZ R49, R4, R48, -R49 ;  /* 0x0000003004317223 */ /* 0x000fe20000010831 */
[----:B------:R-:W-:Y:S01]  /*9bd0*/  F2FP.PACK_AB R7, R7, R60 ;  /* 0x0000003c0707723e */ /* 0x000fe200000000ff */
[----:B------:R-:W-:Y:S01]  /*9be0*/  FFMA.FTZ R6, R6, R48, R43 ;  /* 0x0000003006067223 */ /* 0x000fe2000001002b */
[----:B------:R-:W-:Y:S01]  /*9bf0*/  F2FP.PACK_AB R4, R59, R62 ;  /* 0x0000003e3b04723e */ /* 0x000fe200000000ff */
[-C--:B------:R-:W-:Y:S02]  /*9c00*/  FFMA.FTZ R56, R58, R51.reuse, -R56 ;  /* 0x000000333a387223 */ /* 0x080fe40000010838 */
[----:B------:R-:W-:Y:S01]  /*9c10*/  FFMA.FTZ R5, R5, R51, R50 ;  /* 0x0000003305057223 */ /* 0x000fe20000010032 */
[----:B------:R-:W-:-:S04]  /*9c20*/  F2FP.PACK_AB R6, R6, R49 ;  /* 0x000000310606723e */ /* 0x000fc800000000ff */
[----:B------:R-:W-:-:S05]  /*9c30*/  F2FP.PACK_AB R5, R5, R56 ;  /* 0x000000380505723e */ /* 0x000fca00000000ff */
[----:B------:R1:W-:Y:S02]  /*9c40*/  STS.128 [R234+0x4100], R4 ;  /* 0x00410004ea007388 */ /* 0x0003e40000000c00 */
.L_x_767:
[----:B------:R-:W-:Y:S05]  /*9c50*/  BSYNC B1 ;  /* 0x0000000000017941 */ /* 0x000fea0003800000 */
.L_x_766:
[----:B------:R-:W-:Y:S01]  /*9c60*/  ISETP.GE.AND P0, PT, R76, R19, PT ;  /* 0x000000134c00720c */ /* 0x000fe20003f06270 */
[----:B------:R-:W-:-:S12]  /*9c70*/  BSSY B1, `(.L_x_770) ;  /* 0x000005c000017945 */ /* 0x000fd80003800000 */
[----:B------:R-:W-:Y:S05]  /*9c80*/  @P0 BRA `(.L_x_771) ;  /* 0x000005a000000947 */ /* 0x000fea0003800000 */
[----:B------:R-:W-:Y:S01]  /*9c90*/  ISETP.GE.AND P0, PT, R12, c[0x0][0x27c], PT ;  /* 0x00009f000c007a0c */ /* 0x000fe20003f06270 */
[----:B------:R-:W-:-:S12]  /*9ca0*/  BSSY B0, `(.L_x_772) ;  /* 0x000002c000007945 */ /* 0x000fd80003800000 */
[----:B------:R-:W-:Y:S05]  /*9cb0*/  @P0 BRA `(.L_x_773) ;  /* 0x000002a000000947 */ /* 0x000fea0003800000 */
[----:B-1----:R-:W1:Y:S01]  /*9cc0*/  LDS.128 R4, [R234+0x1100] ;  /* 0x00110000ea047984 */ /* 0x002e620000000c00 */
[--C-:B------:R-:W-:Y:S01]  /*9cd0*/  SHF.R.U64 R48, R52, 0x10, R53.reuse ;  /* 0x0000001034307819 */ /* 0x100fe20000001235 */
[--C-:B------:R-:W-:Y:S01]  /*9ce0*/  HADD2.F32 R57, -RZ, R42.reuse.H1_H1 ;  /* 0x3000002aff397230 */ /* 0x100fe20000004100 */
[----:B------:R-:W-:Y:S01]  /*9cf0*/  SHF.R.U32.HI R52, RZ, 0x10, R53 ;  /* 0x00000010ff347819 */ /* 0x000fe20000011635 */
[----:B------:R-:W-:Y:S01]  /*9d00*/  HADD2.F32 R42, -RZ, R42.H0_H0 ;  /* 0x2000002aff2a7230 */ /* 0x000fe20000004100 */
[--C-:B------:R-:W-:Y:S01]  /*9d10*/  SHF.R.U64 R43, R54, 0x10, R55.reuse ;  /* 0x00000010362b7819 */ /* 0x100fe20000001237 */
[----:B------:R-:W-:Y:S01]  /*9d20*/  HADD2.F32 R48, -RZ, R48.H0_H0 ;  /* 0x20000030ff307230 */ /* 0x000fe20000004100 */
[----:B------:R-:W-:Y:S01]  /*9d30*/  SHF.R.U32.HI R54, RZ, 0x10, R55 ;  /* 0x00000010ff367819 */ /* 0x000fe20000011637 */
[----:B------:R-:W-:Y:S02]  /*9d40*/  HADD2.F32 R52, -RZ, R52.H0_H0 ;  /* 0x20000034ff347230 */ /* 0x000fe40000004100 */
[----:B------:R-:W-:-:S02]  /*9d50*/  HADD2.F32 R55, -RZ, R37.H1_H1 ;  /* 0x30000025ff377230 */ /* 0x000fc40000004100 */
        /* <DEDUP_REMOVED lines=32> */
.L_x_773:
[----:B------:R-:W-:Y:S05]  /*9f60*/  BSYNC B0 ;  /* 0x0000000000007941 */ /* 0x000fea0003800000 */
.L_x_772:
[----:B------:R-:W-:-:S13]  /*9f70*/  ISETP.GE.AND P0, PT, R10, c[0x0][0x27c], PT ;  /* 0x00009f000a007a0c */ /* 0x000fda0003f06270 */
        /* <DEDUP_REMOVED lines=30> */
[C---:B------:R-:W-:Y:S02]  /*a160*/  FMUL.FTZ R49, R45.reuse, R49 ;  /* 0x000000312d317220 */ /* 0x040fe40000410000 */
        /* <DEDUP_REMOVED lines=12> */
.L_x_771:
[----:B------:R-:W-:Y:S05]  /*a230*/  BSYNC B1 ;  /* 0x0000000000017941 */ /* 0x000fea0003800000 */
.L_x_770:
        /* <DEDUP_REMOVED lines=48> */
.L_x_777:
[----:B------:R-:W-:Y:S05]  /*a540*/  BSYNC B0 ;  /* 0x0000000000007941 */ /* 0x000fea0003800000 */
.L_x_776:
        /* <DEDUP_REMOVED lines=44> */
.L_x_775:
[----:B------:R-:W-:Y:S05]  /*a810*/  BSYNC B1 ;  /* 0x0000000000017941 */ /* 0x000fea0003800000 */
.L_x_774:
[----:B------:R-:W-:-:S13]  /*a820*/  ISETP.GE.AND P0, PT, R0, R19, PT ;  /* 0x000000130000720c */ /* 0x000fda0003f06270 */
[----:B------:R-:W-:Y:S05]  /*a830*/  @P0 BRA `(.L_x_778) ;  /* 0x000028f000000947 */ /* 0x000fea0003800000 */
[----:B------:R-:W-:Y:S01]  /*a840*/  ISETP.GE.AND P0, PT, R12, c[0x0][0x27c], PT ;  /* 0x00009f000c007a0c */ /* 0x000fe20003f06270 */
[----:B------:R-:W-:-:S12]  /*a850*/  BSSY B0, `(.L_x_779) ;  /* 0x000002c000007945 */ /* 0x000fd80003800000 */
[----:B------:R-:W-:Y:S05]  /*a860*/  @P0 BRA `(.L_x_780) ;  /* 0x000002a000000947 */ /* 0x000fea0003800000 */
[----:B-1----:R-:W1:Y:S01]  /*a870*/  LDS.128 R4, [R234+0x3100] ;  /* 0x00310000ea047984 */ /* 0x002e620000000c00 */
[--C-:B------:R-:W-:Y:S01]  /*a880*/  SHF.R.U64 R12, R22, 0x10, R23.reuse ;  /* 0x00000010160c7819 */ /* 0x100fe20000001217 */
[----:B------:R-:W-:Y:S01]  /*a890*/  HADD2.F32 R26, -RZ, R11.H1_H1 ;  /* 0x3000000bff1a7230 */ /* 0x000fe20000004100 */
[----:B------:R-:W-:Y:S01]  /*a8a0*/  SHF.R.U32.HI R22, RZ, 0x10, R23 ;  /* 0x00000010ff167819 */ /* 0x000fe20000011617 */
[--C-:B------:R-:W-:Y:S01]  /*a8b0*/  HADD2.F32 R23, -RZ, R18.reuse.H1_H1 ;  /* 0x30000012ff177230 */ /* 0x100fe20000004100 */
        /* <DEDUP_REMOVED lines=13> */
[----:B------:R-:W-:Y:S01]  /*a990*/  FMUL.FTZ R27, R20, R23 ;  /* 0x00000017141b7220 */ /* 0x000fe20000410000 */
        /* <DEDUP_REMOVED lines=8> */
[----:B------:R-:W-:Y:S02]  /*aa20*/  FMUL.FTZ R0, R6, R18 ;  /* 0x0000001206007220 */ /* 0x000fe40000410000 */
[----:B------:R-:W-:Y:S02]  /*aa30*/  FMUL.FTZ R19, R5, R12 ;  /* 0x0000000c05137220 */ /* 0x000fe40000410000 */
[----:B------:R-:W-:Y:S02]  /*aa40*/  FMUL.FTZ R18, R4, R18 ;  /* 0x0000001204127220 */ /* 0x000fe40000410000 */
[----:B------:R-:W-:Y:S02]  /*aa50*/  FMUL.FTZ R12, R21, R12 ;  /* 0x0000000c150c7220 */ /* 0x000fe40000410000 */
[----:B------:R-:W-:Y:S02]  /*aa60*/  FFMA.FTZ R7, R7, R25, R22 ;  /* 0x0000001907077223 */ /* 0x000fe40000010016 */
[----:B------:R-:W-:-:S02]  /*aa70*/  FFMA.FTZ R23, R20, R26, R23 ;  /* 0x0000001a14177223 */ /* 0x000fc40000010017 */
[-C--:B------:R-:W-:Y:S01]  /*aa80*/  FFMA.FTZ R0, R4, R11.reuse, -R0 ;  /* 0x0000000b04007223 */ /* 0x080fe20000010800 */
        /* <DEDUP_REMOVED lines=8> */
.L_x_780:
[----:B------:R-:W-:Y:S05]  /*ab10*/  BSYNC B0 ;  /* 0x0000000000007941 */ /* 0x000fea0003800000 */
.L_x_779:
        /* <DEDUP_REMOVED lines=18> */
[CC--:B------:R-:W-:Y:S01]  /*ac40*/  FMUL.FTZ R16, R7.reuse, R9.reuse ;  /* 0x0000000907107220 */ /* 0x0c0fe20000410000 */
        /* <DEDUP_REMOVED lines=24> */
[----:B------:R1:W-:Y:S01]  /*add0*/  STS.128 [R234+0x7100], R4 ;  /* 0x00710004ea007388 */ /* 0x0003e20000000c00 */
[----:B------:R-:W-:Y:S05]  /*ade0*/  BRA `(.L_x_778) ;  /* 0x0000234000007947 */ /* 0x000fea0003800000 */
.L_x_757:
[----:B------:R-:W-:Y:S01]  /*adf0*/  ISETP.NE.AND P0, PT, R228, 0x1, PT ;  /* 0x00000001e400780c */ /* 0x000fe20003f05270 */
[----:B------:R-:W-:Y:S01]  /*ae00*/  IMAD.MOV.U32 R10, RZ, RZ, R16 ;  /* 0x000000ffff0a7224 */ /* 0x000fe200078e0010 */
[----:B------:R-:W-:Y:S01]  /*ae10*/  CS2R R50, SRZ ;  /* 0x0000000000327805 */ /* 0x000fe2000001ff00 */
[----:B------:R-:W-:Y:S01]  /*ae20*/  IMAD.MOV.U32 R11, RZ, RZ, R5 ;  /* 0x000000ffff0b7224 */ /* 0x000fe200078e0005 */
[----:B------:R-:W-:Y:S01]  /*ae30*/  CS2R R48, SRZ ;  /* 0x0000000000307805 */ /* 0x000fe2000001ff00 */
[----:B------:R-:W-:-:S08]  /*ae40*/  IMAD.MOV.U32 R9, RZ, RZ, R4 ;  /* 0x000000ffff097224 */ /* 0x000fd000078e0004 */
[----:B------:R-:W-:-:S05]  /*ae50*/  @P0 IMAD.HI.U32 R6, R3, c[0x0][0x2c8], RZ ;  /* 0x0000b20003060a27 */ /* 0x000fca00078e00ff */
[----:B------:R-:W-:-:S04]  /*ae60*/  @P0 SHF.R.U32.HI R3, RZ, c[0x0][0x2cc], R6 ;  /* 0x0000b300ff030a19 */ /* 0x000fc80000011606 */
[----:B------:R-:W-:Y:S01]  /*ae70*/  SHF.R.S32.HI R6, RZ, 0x1f, R3 ;  /* 0x0000001fff067819 */ /* 0x000fe20000011403 */
[----:B------:R-:W-:-:S04]  /*ae80*/  IMAD.WIDE.U32 R10, R3, c[0x0][0x280], R10 ;  /* 0x0000a000030a7a25 */ /* 0x000fc800078e000a */
[----:B------:R-:W-:Y:S01]  /*ae90*/  IMAD R7, R6, c[0x0][0x280], RZ ;  /* 0x0000a00006077a24 */ /* 0x000fe200078e02ff */
[----:B------:R-:W-:Y:S01]  /*aea0*/  LEA R5, P0, R10, c[0x0][0x270], 0x1 ;  /* 0x00009c000a057a11 */ /* 0x000fe200078008ff */
[----:B------:R-:W-:Y:S02]  /*aeb0*/  IMAD R4, R6, c[0x0][0x290], RZ ;  /* 0x0000a40006047a24 */ /* 0x000fe400078e02ff */
[C---:B------:R-:W-:Y:S02]  /*aec0*/  IMAD R7, R3.reuse, c[0x0][0x284], R7 ;  /* 0x0000a10003077a24 */ /* 0x040fe400078e0207 */
[----:B------:R-:W-:Y:S01]  /*aed0*/  IMAD.WIDE.U32 R8, R3, c[0x0][0x290], R8 ;  /* 0x0000a40003087a25 */ /* 0x000fe200078e0008 */
[----:B------:R-:W1:Y:S03]  /*aee0*/  SHFL.IDX PT, R12, R5, RZ, 0x181f ;  /* 0x00181fff050c7589 */ /* 0x000e6600000e0000 */
[----:B------:R-:W-:-:S02]  /*aef0*/  IMAD.IADD R7, R11, 0x1, R7 ;  /* 0x000000010b077824 */ /* 0x000fc400078e0207 */
[----:B------:R-:W-:Y:S01]  /*af00*/  IMAD R4, R3, c[0x0][0x294], R4 ;  /* 0x0000a50003047a24 */ /* 0x000fe200078e0204 */
[----:B------:R-:W-:Y:S02]  /*af10*/  LEA R3, P1, R8, c[0x0][0x288], 0x1 ;  /* 0x0000a20008037a11 */ /* 0x000fe400078208ff */
[----:B------:R-:W-:Y:S02]  /*af20*/  LEA.HI.X R6, R10, c[0x0][0x274], R7, 0x1, P0 ;  /* 0x00009d000a067a11 */ /* 0x000fe400000f0c07 */
[----:B------:R-:W-:Y:S02]  /*af30*/  IADD3 R4, R9, R4, RZ ;  /* 0x0000000409047210 */ /* 0x000fe40007ffe0ff */
[----:B------:R-:W-:Y:S01]  /*af40*/  ISETP.GE.OR P0, PT, R116, c[0x0][0x27c], P3 ;  /* 0x00009f0074007a0c */ /* 0x000fe20001f06670 */
[----:B------:R-:W2:Y:S01]  /*af50*/  SHFL.IDX PT, R11, R6, RZ, 0x181f ;  /* 0x00181fff060b7589 */ /* 0x000ea200000e0000 */
[----:B------:R-:W-:-:S03]  /*af60*/  LEA.HI.X R4, R8, c[0x0][0x28c], R4, 0x1, P1 ;  /* 0x0000a30008047a11 */ /* 0x000fc600008f0c04 */
[----:B------:R-:W3:Y:S04]  /*af70*/  SHFL.IDX PT, R9, R3, RZ, 0x181f ;  /* 0x00181fff03097589 */ /* 0x000ee800000e0000 */
[----:B------:R-:W4:Y:S04]  /*af80*/  SHFL.IDX PT, R7, R4, RZ, 0x181f ;  /* 0x00181fff04077589 */ /* 0x000f2800000e0000 */
[C---:B------:R-:W-:Y:S01]  /*af90*/  @!P0 IMAD.SHL.U32 R10, R116.reuse, 0x2, RZ ;  /* 0x00000002740a8824 */ /* 0x040fe200078e00ff */
[----:B------:R-:W-:-:S04]  /*afa0*/  @!P0 SHF.L.U64.HI R8, R116, 0x1, R117 ;  /* 0x0000000174088819 */ /* 0x000fc80000010275 */
[----:B-1----:R-:W-:-:S05]  /*afb0*/  @!P0 IADD3 R12, P1, R12, R10, RZ ;  /* 0x0000000a0c0c8210 */ /* 0x002fca0007f3e0ff */
[----:B--2---:R-:W-:Y:S01]  /*afc0*/  @!P0 IMAD.X R13, R11, 0x1, R8, P1 ;  /* 0x000000010b0d8824 */ /* 0x004fe200008e0608 */
[----:B---3--:R-:W-:-:S04]  /*afd0*/  @!P0 IADD3 R10, P1, R9, R10, RZ ;  /* 0x0000000a090a8210 */ /* 0x008fc80007f3e0ff */
[----:B------:R-:W2:Y:S01]  /*afe0*/  @!P0 LD.E.128 R48, [R12.64] ;  /* 0x000000080c308980 */ /* 0x000ea2000c101d00 */
[----:B------:R-:W-:Y:S01]  /*aff0*/  CS2R R46, SRZ ;  /* 0x00000000002e7805 */ /* 0x000fe2000001ff00 */
[----:B------:R-:W-:Y:S01]  /*b000*/  CS2R R44, SRZ ;  /* 0x00000000002c7805 */ /* 0x000fe2000001ff00 */
[----:B----4-:R-:W-:-:S05]  /*b010*/  @!P0 IMAD.X R11, R7, 0x1, R8, P1 ;  /* 0x00000001070b8824 */ /* 0x010fca00008e0608 */
[----:B------:R1:W3:Y:S01]  /*b020*/  @!P0 LD.E.128 R44, [R10.64] ;  /* 0x000000080a2c8980 */ /* 0x0002e2000c101d00 */
[----:B------:R-:W-:Y:S01]  /*b030*/  BSSY B0, `(.L_x_781) ;  /* 0x0000024000007945 */ /* 0x000fe20003800000 */
[----:B------:R-:W-:Y:S01]  /*b040*/  ISETP.GE.AND P2, PT, R116, c[0x0][0x27c], PT ;  /* 0x00009f0074007a0c */ /* 0x000fe20003f46270 */
[----:B------:R-:W-:Y:S01]  /*b050*/  CS2R R42, SRZ ;  /* 0x00000000002a7805 */ /* 0x000fe2000001ff00 */
[----:B------:R4:W2:Y:S01]  /*b060*/  SHFL.IDX PT, R9, R5, 0x1, 0x181f ;  /* 0x00381f0005097f89 */ /* 0x0008a200000e0000 */
[----:B------:R-:W-:Y:S01]  /*b070*/  CS2R R40, SRZ ;  /* 0x0000000000287805 */ /* 0x000fe2000001ff00 */
[----:B------:R-:W-:Y:S01]  /*b080*/  CS2R R38, SRZ ;  /* 0x0000000000267805 */ /* 0x000fe2000001ff00 */
[----:B------:R-:W-:Y:S01]  /*b090*/  CS2R R36, SRZ ;  /* 0x0000000000247805 */ /* 0x000fe2000001ff00 */
[----:B------:R4:W2:Y:S04]  /*b0a0*/  SHFL.IDX PT, R8, R4, 0x1, 0x181f ;  /* 0x00381f0004087f89 */ /* 0x0008a800000e0000 */
[----:B-1----:R4:W1:Y:S01]  /*b0b0*/  SHFL.IDX PT, R10, R6, 0x1, 0x181f ;  /* 0x00381f00060a7f89 */ /* 0x00286200000e0000 */
[----:B--2---:R-:W-:Y:S01]  /*b0c0*/  MOV R7, R50 ;  /* 0x0000003200077202 */ /* 0x004fe20000000f00 */
[----:B------:R-:W-:Y:S01]  /*b0d0*/  IMAD.MOV.U32 R11, RZ, RZ, R51 ;  /* 0x000000ffff0b7224 */ /* 0x000fe200078e0033 */
[----:B------:R-:W-:Y:S01]  /*b0e0*/  MOV R12, R49 ;  /* 0x00000031000c7202 */ /* 0x000fe20000000f00 */
[----:B------:R-:W-:Y:S01]  /*b0f0*/  IMAD.MOV.U32 R13, RZ, RZ, R48 ;  /* 0x000000ffff0d7224 */ /* 0x000fe200078e0030 */
[----:B------:R-:W-:-:S02]  /*b100*/  PRMT R64, R64, 0x5410, R7 ;  /* 0x0000541040407816 */ /* 0x000fc40000000007 */
[----:B------:R4:W2:Y:S02]  /*b110*/  SHFL.IDX PT, R7, R3, 0x1, 0x181f ;  /* 0x00381f0003077f89 */ /* 0x0008a400000e0000 */
[----:B------:R-:W-:Y:S01]  /*b120*/  PRMT R64, R11, 0x7610, R64 ;  /* 0x000076100b407816 */ /* 0x000fe20000000040 */
[----:B---3--:R-:W-:Y:S01]  /*b130*/  IMAD.MOV.U32 R11, RZ, RZ, R46 ;  /* 0x000000ffff0b7224 */ /* 0x008fe200078e002e */
[----:B------:R-:W-:Y:S01]  /*b140*/  PRMT R63, R12, 0x5410, R13 ;  /* 0x000054100c3f7816 */ /* 0x000fe2000000000d */
[----:B------:R-:W-:Y:S01]  /*b150*/  IMAD.MOV.U32 R13, RZ, RZ, R47 ;  /* 0x000000ffff0d7224 */ /* 0x000fe200078e002f */
[----:B------:R-:W-:-:S04]  /*b160*/  MOV R12, R44 ;  /* 0x0000002c000c7202 */ /* 0x000fc80000000f00 */
[----:B------:R-:W-:Y:S01]  /*b170*/  PRMT R62, R13, 0x5410, R11 ;  /* 0x000054100d3e7816 */ /* 0x000fe2000000000b */
[----:B------:R-:W-:-:S05]  /*b180*/  IMAD.MOV.U32 R11, RZ, RZ, R45 ;  /* 0x000000ffff0b7224 */ /* 0x000fca00078e002d */
[----:B------:R-:W-:Y:S01]  /*b190*/  PRMT R61, R11, 0x5410, R12 ;  /* 0x000054100b3d7816 */ /* 0x000fe2000000000c */
[----:B------:R-:W-:Y:S05]  /*b1a0*/  @P4 BRA `(.L_x_782) ;  /* 0x000000c000004947 */ /* 0x000fea0003800000 */
[----:B-1----:R-:W-:Y:S01]  /*b1b0*/  CS2R R40, SRZ ;  /* 0x0000000000287805 */ /* 0x002fe2000001ff00 */
[----:B------:R-:W-:Y:S01]  /*b1c0*/  CS2R R38, SRZ ;  /* 0x0000000000267805 */ /* 0x000fe2000001ff00 */
[----:B------:R-:W-:Y:S01]  /*b1d0*/  CS2R R36, SRZ ;  /* 0x0000000000247805 */ /* 0x000fe2000001ff00 */
[----:B------:R-:W-:Y:S05]  /*b1e0*/  @P2 BRA `(.L_x_782) ;  /* 0x0000008000002947 */ /* 0x000fea0003800000 */
[C---:B------:R-:W-:Y:S01]  /*b1f0*/  IMAD.SHL.U32 R11, R116.reuse, 0x2, RZ ;  /* 0x00000002740b7824 */ /* 0x040fe200078e00ff */
[----:B------:R-:W-:-:S04]  /*b200*/  SHF.L.U64.HI R12, R116, 0x1, R117 ;  /* 0x00000001740c7819 */ /* 0x000fc80000010275 */
[-C--:B------:R-:W-:Y:S02]  /*b210*/  IADD3 R40, P1, R9, R11.reuse, RZ ;  /* 0x0000000b09287210 */ /* 0x080fe40007f3e0ff */
[----:B--2---:R-:W-:-:S03]  /*b220*/  IADD3 R36, P0, R7, R11, RZ ;  /* 0x0000000b07247210 */ /* 0x004fc60007f1e0ff */
[--C-:B------:R-:W-:Y:S02]  /*b230*/  IMAD.X R41, R10, 0x1, R12.reuse, P1 ;  /* 0x000000010a297824 */ /* 0x100fe400008e060c */
[----:B------:R-:W-:-:S04]  /*b240*/  IMAD.X R37, R8, 0x1, R12, P0 ;  /* 0x0000000108257824 */ /* 0x000fc800000e060c */
[----:B------:R-:W5:Y:S04]  /*b250*/  LD.E.128 R40, [R40.64] ;  /* 0x0000000828287980 */ /* 0x000f68000c101d00 */
[----:B------:R-:W5:Y:S02]  /*b260*/  LD.E.128 R36, [R36.64] ;  /* 0x0000000824247980 */ /* 0x000f64000c101d00 */
.L_x_782:
[----:B-1----:R-:W-:Y:S05]  /*b270*/  BSYNC B0 ;  /* 0x0000000000007941 */ /* 0x002fea0003800000 */
.L_x_781:
[----:B------:R-:W1:Y:S01]  /*b280*/  SHFL.IDX PT, R12, R5, 0x2, 0x181f ;  /* 0x00581f00050c7f89 */ /* 0x000e6200000e0000 */
[C---:B------:R-:W-:Y:S01]  /*b290*/  ISETP.GE.OR P0, PT, R116.reuse, c[0x0][0x27c], P5 ;  /* 0x00009f0074007a0c */ /* 0x040fe20002f06670 */
[----:B------:R-:W-:Y:S01]  /*b2a0*/  CS2R R30, SRZ ;  /* 0x00000000001e7805 */ /* 0x000fe2000001ff00 */
[----:B------:R-:W-:Y:S01]  /*b2b0*/  CS2R R28, SRZ ;  /* 0x00000000001c7805 */ /* 0x000fe2000001ff00 */
[----:B------:R-:W3:Y:S04]  /*b2c0*/  SHFL.IDX PT, R11, R6, 0x2, 0x181f ;  /* 0x00581f00060b7f89 */ /* 0x000ee800000e0000 */
[----:B------:R-:W4:Y:S04]  /*b2d0*/  SHFL.IDX PT, R10, R3, 0x2, 0x181f ;  /* 0x00581f00030a7f89 */ /* 0x000f2800000e0000 */
[----:B------:R-:W2:Y:S02]  /*b2e0*/  SHFL.IDX PT, R8, R4, 0x2, 0x181f ;  /* 0x00581f0004087f89 */ /* 0x000ea400000e0000 */
[C---:B------:R-:W-:Y:S01]  /*b2f0*/  @!P0 IMAD.SHL.U32 R9, R116.reuse, 0x2, RZ ;  /* 0x0000000274098824 */ /* 0x040fe200078e00ff */
[----:B--2---:R-:W-:-:S04]  /*b300*/  @!P0 SHF.L.U64.HI R7, R116, 0x1, R117 ;  /* 0x0000000174078819 */ /* 0x004fc80000010275 */
[----:B-1----:R-:W-:-:S05]  /*b310*/  @!P0 IADD3 R12, P1, R12, R9, RZ ;  /* 0x000000090c0c8210 */ /* 0x002fca0007f3e0ff */
[----:B---3--:R-:W-:Y:S01]  /*b320*/  @!P0 IMAD.X R13, R11, 0x1, R7, P1 ;  /* 0x000000010b0d8824 */ /* 0x008fe200008e0607 */
[----:B----4-:R-:W-:Y:S01]  /*b330*/  @!P0 IADD3 R10, P1, R10, R9, RZ ;  /* 0x000000090a0a8210 */ /* 0x010fe20007f3e0ff */
[----:B------:R-:W-:-:S03]  /*b340*/  CS2R R26, SRZ ;  /* 0x00000000001a7805 */ /* 0x000fc6000001ff00 */
[----:B------:R-:W2:Y:S01]  /*b350*/  @!P0 LD.E.128 R28, [R12.64] ;  /* 0x000000080c1c8980 */ /* 0x000ea2000c101d00 */
[----:B------:R-:W-:Y:S01]  /*b360*/  CS2R R24, SRZ ;  /* 0x0000000000187805 */ /* 0x000fe2000001ff00 */
[----:B------:R-:W-:-:S05]  /*b370*/  @!P0 IMAD.X R11, R8, 0x1, R7, P1 ;  /* 0x00000001080b8824 */ /* 0x000fca00008e0607 */
[----:B------:R1:W3:Y:S01]  /*b380*/  @!P0 LD.E.128 R24, [R10.64] ;  /* 0x000000080a188980 */ /* 0x0002e2000c101d00 */
[----:B-----5:R-:W-:Y:S01]  /*b390*/  IMAD.MOV.U32 R9, RZ, RZ, R43 ;  /* 0x000000ffff097224 */ /* 0x020fe200078e002b */
[----:B------:R-:W-:Y:S01]  /*b3a0*/  BSSY B0, `(.L_x_783) ;  /* 0x000002d000007945 */ /* 0x000fe20003800000 */
[----:B------:R-:W-:Y:S01]  /*b3b0*/  IMAD.MOV.U32 R8, RZ, RZ, R40 ;  /* 0x000000ffff087224 */ /* 0x000fe200078e0028 */
[----:B------:R-:W4:Y:S01]  /*b3c0*/  SHFL.IDX PT, R6, R6, 0x3, 0x181f ;  /* 0x00781f0006067f89 */ /* 0x000f2200000e0000 */
[----:B------:R-:W-:Y:S01]  /*b3d0*/  IMAD.MOV.U32 R7, RZ, RZ, R41 ;  /* 0x000000ffff077224 */ /* 0x000fe200078e0029 */
[----:B------:R-:W-:Y:S01]  /*b3e0*/  CS2R R22, SRZ ;  /* 0x0000000000167805 */ /* 0x000fe2000001ff00 */
[----:B------:R-:W-:Y:S01]  /*b3f0*/  CS2R R20, SRZ ;  /* 0x0000000000147805 */ /* 0x000fe2000001ff00 */
[----:B------:R-:W2:Y:S01]  /*b400*/  SHFL.IDX PT, R5, R5, 0x3, 0x181f ;  /* 0x00781f0005057f89 */ /* 0x000ea200000e0000 */
[----:B------:R-:W-:Y:S01]  /*b410*/  CS2R R18, SRZ ;  /* 0x0000000000127805 */ /* 0x000fe2000001ff00 */
[----:B------:R-:W-:Y:S01]  /*b420*/  PRMT R58, R7, 0x5410, R8 ;  /* 0x00005410073a7816 */ /* 0x000fe20000000008 */
[----:B------:R-:W-:Y:S01]  /*b430*/  IMAD.MOV.U32 R8, RZ, RZ, R36 ;  /* 0x000000ffff087224 */ /* 0x000fe200078e0024 */
[----:B------:R-:W2:Y:S01]  /*b440*/  SHFL.IDX PT, R3, R3, 0x3, 0x181f ;  /* 0x00781f0003037f89 */ /* 0x000ea200000e0000 */
[----:B------:R-:W-:Y:S01]  /*b450*/  IMAD.MOV.U32 R7, RZ, RZ, R37 ;  /* 0x000000ffff077224 */ /* 0x000fe200078e0025 */
[----:B------:R-:W-:-:S02]  /*b460*/  CS2R R16, SRZ ;  /* 0x0000000000107805 */ /* 0x000fc4000001ff00 */
[----:B------:R-:W2:Y:S02]  /*b470*/  SHFL.IDX PT, R4, R4, 0x3, 0x181f ;  /* 0x00781f0004047f89 */ /* 0x000ea400000e0000 */
[----:B------:R-:W-:Y:S02]  /*b480*/  PRMT R56, R7, 0x5410, R8 ;  /* 0x0000541007387816 */ /* 0x000fe40000000008 */
[----:B-1----:R-:W-:-:S04]  /*b490*/  MOV R10, R42 ;  /* 0x0000002a000a7202 */ /* 0x002fc80000000f00 */
[----:B------:R-:W-:Y:S01]  /*b4a0*/  PRMT R59, R9, 0x5410, R10 ;  /* 0x00005410093b7816 */ /* 0x000fe2000000000a */
[----:B------:R-:W-:Y:S01]  /*b4b0*/  IMAD.MOV.U32 R9, RZ, RZ, R39 ;  /* 0x000000ffff097224 */ /* 0x000fe200078e0027 */
[----:B------:R-:W-:-:S04]  /*b4c0*/  MOV R10, R38 ;  /* 0x00000026000a7202 */ /* 0x000fc80000000f00 */
[----:B------:R-:W-:Y:S01]  /*b4d0*/  PRMT R57, R9, 0x5410, R10 ;  /* 0x0000541009397816 */ /* 0x000fe2000000000a */
[----:B--2---:R-:W-:Y:S01]  /*b4e0*/  IMAD.MOV.U32 R9, RZ, RZ, R31 ;  /* 0x000000ffff097224 */ /* 0x004fe200078e001f */
[----:B------:R-:W-:Y:S01]  /*b4f0*/  MOV R10, R30 ;  /* 0x0000001e000a7202 */ /* 0x000fe20000000f00 */
[----:B------:R-:W-:Y:S01]  /*b500*/  IMAD.MOV.U32 R8, RZ, RZ, R28 ;  /* 0x000000ffff087224 */ /* 0x000fe200078e001c */
[----:B------:R-:W-:Y:S02]  /*b510*/  MOV R7, R29 ;  /* 0x0000001d00077202 */ /* 0x000fe40000000f00 */
[----:B------:R-:W-:Y:S02]  /*b520*/  PRMT R55, R9, 0x5410, R10 ;  /* 0x0000541009377816 */ /* 0x000fe4000000000a */
[----:B------:R-:W-:Y:S01]  /*b530*/  PRMT R54, R7, 0x5410, R8 ;  /* 0x0000541007367816 */ /* 0x000fe20000000008 */
[----:B---3--:R-:W-:Y:S01]  /*b540*/  IMAD.MOV.U32 R10, RZ, RZ, R26 ;  /* 0x000000ffff0a7224 */ /* 0x008fe200078e001a */
[----:B------:R-:W-:Y:S01]  /*b550*/  MOV R8, R24 ;  /* 0x0000001800087202 */ /* 0x000fe20000000f00 */
[----:B------:R-:W-:-:S02]  /*b560*/  IMAD.MOV.U32 R9, RZ, RZ, R27 ;  /* 0x000000ffff097224 */ /* 0x000fc400078e001b */
[----:B------:R-:W-:-:S03]  /*b570*/  IMAD.MOV.U32 R7, RZ, RZ, R25 ;  /* 0x000000ffff077224 */ /* 0x000fc600078e0019 */
[----:B------:R-:W-:Y:S02]  /*b580*/  PRMT R53, R9, 0x5410, R10 ;  /* 0x0000541009357816 */ /* 0x000fe4000000000a */
[----:B------:R-:W-:Y:S01]  /*b590*/  PRMT R52, R7, 0x5410, R8 ;  /* 0x0000541007347816 */ /* 0x000fe20000000008 */
[----:B------:R-:W-:Y:S05]  /*b5a0*/  @P6 BRA `(.L_x_784) ;  /* 0x000000c000006947 */ /* 0x000fea0003800000 */
[----:B----4-:R-:W-:Y:S01]  /*b5b0*/  CS2R R20, SRZ ;  /* 0x0000000000147805 */ /* 0x010fe2000001ff00 */
[----:B------:R-:W-:Y:S01]  /*b5c0*/  CS2R R18, SRZ ;  /* 0x0000000000127805 */ /* 0x000fe2000001ff00 */
[----:B------:R-:W-:Y:S01]  /*b5d0*/  CS2R R16, SRZ ;  /* 0x0000000000107805 */ /* 0x000fe2000001ff00 */
[----:B------:R-:W-:Y:S05]  /*b5e0*/  @P2 BRA `(.L_x_784) ;  /* 0x0000008000002947 */ /* 0x000fea0003800000 */
[C---:B------:R-:W-:Y:S01]  /*b5f0*/  IMAD.SHL.U32 R7, R116.reuse, 0x2, RZ ;  /* 0x0000000274077824 */ /* 0x040fe200078e00ff */
[----:B------:R-:W-:-:S04]  /*b600*/  SHF.L.U64.HI R8, R116, 0x1, R117 ;  /* 0x0000000174087819 */ /* 0x000fc80000010275 */
[-C--:B------:R-:W-:Y:S02]  /*b610*/  IADD3 R20, P1, R5, R7.reuse, RZ ;  /* 0x0000000705147210 */ /* 0x080fe40007f3e0ff */
[----:B------:R-:W-:-:S03]  /*b620*/  IADD3 R16, P0, R3, R7, RZ ;  /* 0x0000000703107210 */ /* 0x000fc60007f1e0ff */
[--C-:B------:R-:W-:Y:S02]  /*b630*/  IMAD.X R21, R6, 0x1, R8.reuse, P1 ;  /* 0x0000000106157824 */ /* 0x100fe400008e0608 */
[----:B------:R-:W-:-:S04]  /*b640*/  IMAD.X R17, R4, 0x1, R8, P0 ;  /* 0x0000000104117824 */ /* 0x000fc800000e0608 */
[----:B------:R-:W5:Y:S04]  /*b650*/  LD.E.128 R20, [R20.64] ;  /* 0x0000000814147980 */ /* 0x000f68000c101d00 */
[----:B------:R-:W5:Y:S02]  /*b660*/  LD.E.128 R16, [R16.64] ;  /* 0x0000000810107980 */ /* 0x000f64000c101d00 */
.L_x_784:
[----:B----4-:R-:W-:Y:S05]  /*b670*/  BSYNC B0 ;  /* 0x0000000000007941 */ /* 0x010fea0003800000 */
.L_x_783:
[----:B------:R-:W-:Y:S01]  /*b680*/  IMAD.IADD R35, R2, 0x1, -R209 ;  /* 0x0000000102237824 */ /* 0x000fe200078e0ad1 */
[----:B-----5:R-:W-:Y:S01]  /*b690*/  MOV R2, R21 ;  /* 0x0000001500027202 */ /* 0x020fe20000000f00 */
[----:B------:R-:W-:Y:S01]  /*b6a0*/  IMAD.MOV.U32 R3, RZ, RZ, R22 ;  /* 0x000000ffff037224 */ /* 0x000fe200078e0016 */
[----:B------:R-:W-:-:S04]  /*b6b0*/  DEPBAR.LE SB0, 0x1 ;  /* 0x000080400000791a */ /* 0x000fc80000000000 */
[----:B------:R-:W-:Y:S01]  /*b6c0*/  IMNMX R35, R35, 0x80, PT ;  /* 0x0000008023237817 */ /* 0x000fe20003800200 */
[----:B------:R-:W-:Y:S01]  /*b6d0*/  IMAD.MOV.U32 R4, RZ, RZ, R20 ;  /* 0x000000ffff047224 */ /* 0x000fe200078e0014 */
[----:B------:R-:W-:Y:S01]  /*b6e0*/  PRMT R3, R3, 0x5410, R3 ;  /* 0x0000541003037816 */ /* 0x000fe20000000003 */
[----:B------:R-:W-:Y:S01]  /*b6f0*/  IMAD.MOV.U32 R5, RZ, RZ, R23 ;  /* 0x000000ffff057224 */ /* 0x000fe200078e0017 */
[----:B------:R-:W-:Y:S01]  /*b700*/  BAR.SYNC.DEFER_BLOCKING 0x0 ;  /* 0x0000000000007b1d */ /* 0x000fe20000010000 */
[----:B------:R-:W-:Y:S01]  /*b710*/  ISETP.GE.OR P0, PT, R79, R35, P2 ;  /* 0x000000234f00720c */ /* 0x000fe20001706670 */
[----:B------:R-:W-:Y:S01]  /*b720*/  IMAD.MOV.U32 R7, RZ, RZ, R18 ;  /* 0x000000ffff077224 */ /* 0x000fe200078e0012 */
[----:B------:R-:W-:Y:S01]  /*b730*/  PRMT R2, R2, 0x5410, R4 ;  /* 0x0000541002027816 */ /* 0x000fe20000000004 */
[----:B------:R-:W-:Y:S01]  /*b740*/  IMAD.MOV.U32 R6, RZ, RZ, R19 ;  /* 0x000000ffff067224 */ /* 0x000fe200078e0013 */
[----:B------:R-:W-:Y:S01]  /*b750*/  PRMT R3, R5, 0x7610, R3 ;  /* 0x0000761005037816 */ /* 0x000fe20000000003 */
[----:B------:R-:W-:Y:S01]  /*b760*/  IMAD.MOV.U32 R4, RZ, RZ, R17 ;  /* 0x000000ffff047224 */ /* 0x000fe200078e0011 */
[----:B------:R-:W-:Y:S01]  /*b770*/  MOV R5, R16 ;  /* 0x0000001000057202 */ /* 0x000fe20000000f00 */
[----:B------:R-:W-:Y:S01]  /*b780*/  BSSY B0, `(.L_x_785) ;  /* 0x0000063000007945 */ /* 0x000fe20003800000 */
[----:B------:R-:W-:-:S02]  /*b790*/  PRMT R13, R6, 0x5410, R7 ;  /* 0x00005410060d7816 */ /* 0x000fc40000000007 */
[----:B------:R-:W-:-:S03]  /*b7a0*/  PRMT R12, R4, 0x5410, R5 ;  /* 0x00005410040c7816 */ /* 0x000fc60000000005 */
[----:B------:R-:W-:Y:S05]  /*b7b0*/  @P0 BRA `(.L_x_786) ;  /* 0x000005f000000947 */ /* 0x000fea0003800000 */
[----:B------:R-:W-:Y:S01]  /*b7c0*/  MOV R6, c[0x0][0x27c] ;  /* 0x00009f0000067a02 */ /* 0x000fe20000000f00 */
[----:B------:R-:W-:Y:S01]  /*b7d0*/  HADD2.F32 R79, -RZ, R61.H0_H0 ;  /* 0x2000003dff4f7230 */ /* 0x000fe20000004100 */
[--C-:B------:R-:W-:Y:S01]  /*b7e0*/  SHF.R.U64 R44, R44, 0x10, R45.reuse ;  /* 0x000000102c2c7819 */ /* 0x100fe2000000122d */
[----:B------:R-:W-:Y:S01]  /*b7f0*/  HADD2.F32 R87, -RZ, R63.H0_H0 ;  /* 0x2000003fff577230 */ /* 0x000fe20000004100 */
[----:B------:R-:W-:Y:S01]  /*b800*/  LEA.HI R6, R6, R66, RZ, 0x1d ;  /* 0x0000004206067211 */ /* 0x000fe200078fe8ff */
[----:B------:R-:W-:Y:S01]  /*b810*/  HADD2.F32 R61, -RZ, R61.H1_H1 ;  /* 0x3000003dff3d7230 */ /* 0x000fe20000004100 */
[----:B------:R-:W-:Y:S01]  /*b820*/  SHF.R.U32.HI R67, RZ, 0x10, R45 ;  /* 0x00000010ff437819 */ /* 0x000fe2000001162d */
[----:B------:R-:W-:Y:S01]  /*b830*/  HADD2.F32 R88, -RZ, R63.H1_H1 ;  /* 0x3000003fff587230 */ /* 0x000fe20000004100 */
[----:B------:R-:W-:Y:S01]  /*b840*/  SHF.R.S32.HI R4, RZ, 0x1f, R6 ;  /* 0x0000001fff047819 */ /* 0x000fe20000011406 */
[----:B------:R-:W-:Y:S01]  /*b850*/  HADD2.F32 R44, -RZ, R44.H0_H0 ;  /* 0x2000002cff2c7230 */ /* 0x000fe20000004100 */
[----:B------:R-:W-:Y:S01]  /*b860*/  SHF.L.U32 R5, R6, 0x3, RZ ;  /* 0x0000000306057819 */ /* 0x000fe200000006ff */
[----:B------:R-:W-:Y:S01]  /*b870*/  HADD2.F32 R67, -RZ, R67.H0_H0 ;  /* 0x20000043ff437230 */ /* 0x000fe20000004100 */
[----:B------:R-:W-:-:S02]  /*b880*/  LEA.HI R4, R4, R6, RZ, 0x3 ;  /* 0x0000000604047211 */ /* 0x000fc400078f18ff */
[----:B------:R-:W-:Y:S02]  /*b890*/  LOP3.LUT R5, R78, 0x38, R5, 0xf8, !PT ;  /* 0x000000384e057812 */ /* 0x000fe400078ef805 */
[----:B------:R-:W-:Y:S02]  /*b8a0*/  SHF.L.U32 R4, R4, 0xa, RZ ;  /* 0x0000000a04047819 */ /* 0x000fe400000006ff */
[----:B------:R-:W-:Y:S02]  /*b8b0*/  LOP3.LUT R77, R5, R77, RZ, 0x3c, !PT ;  /* 0x0000004d054d7212 */ /* 0x000fe400078e3cff */
[----:B------:R-:W-:Y:S02]  /*b8c0*/  LOP3.LUT R8, R4, 0x7fffe000, RZ, 0xc0, !PT ;  /* 0x7fffe00004087812 */ /* 0x000fe400078ec0ff */
[----:B------:R-:W1:Y:S01]  /*b8d0*/  LDS.128 R4, [R234+0x100] ;  /* 0x00010000ea047984 */ /* 0x000e620000000c00 */
[----:B------:R-:W-:Y:S02]  /*b8e0*/  SHF.R.U64 R45, R50, 0x10, R51 ;  /* 0x00000010322d7819 */ /* 0x000fe40000001233 */
[----:B------:R-:W-:-:S02]  /*b8f0*/  IADD3 R8, R77, R8, R70 ;  /* 0x000000084d087210 */ /* 0x000fc40007ffe046 */
[----:B------:R-:W-:Y:S01]  /*b900*/  SHF.R.U32.HI R50, RZ, 0x10, R51 ;  /* 0x00000010ff327819 */ /* 0x000fe20000011633 */
[----:B------:R-:W-:Y:S01]  /*b910*/  HADD2.F32 R45, -RZ, R45.H0_H0 ;  /* 0x2000002dff2d7230 */ /* 0x000fe20000004100 */
[----:B------:R-:W-:Y:S02]  /*b920*/  SHF.L.U32 R60, R8, 0x1, RZ ;  /* 0x00000001083c7819 */ /* 0x000fe400000006ff */
[--C-:B------:R-:W-:Y:S01]  /*b930*/  SHF.R.U64 R48, R48, 0x10, R49.reuse ;  /* 0x0000001030307819 */ /* 0x100fe20000001231 */
[----:B------:R-:W-:Y:S01]  /*b940*/  HADD2.F32 R50, -RZ, R50.H0_H0 ;  /* 0x20000032ff327230 */ /* 0x000fe20000004100 */
[----:B------:R-:W-:Y:S01]  /*b950*/  SHF.R.U32.HI R49, RZ, 0x10, R49 ;  /* 0x00000010ff317819 */ /* 0x000fe20000011631 */
[----:B------:R-:W2:Y:S01]  /*b960*/  LDS.128 R8, [R60+0x100] ;  /* 0x000100003c087984 */ /* 0x000ea20000000c00 */
[--C-:B------:R-:W-:Y:S01]  /*b970*/  SHF.R.U64 R46, R46, 0x10, R47.reuse ;  /* 0x000000102e2e7819 */ /* 0x100fe2000000122f */
[----:B------:R-:W-:Y:S01]  /*b980*/  HADD2.F32 R48, -RZ, R48.H0_H0 ;  /* 0x20000030ff307230 */ /* 0x000fe20000004100 */
[----:B------:R-:W-:-:S03]  /*b990*/  SHF.R.U32.HI R47, RZ, 0x10, R47 ;  /* 0x00000010ff2f7819 */ /* 0x000fc6000001162f */
[----:B------:R-:W-:Y:S02]  /*b9a0*/  HADD2.F32 R46, -RZ, R46.H0_H0 ;  /* 0x2000002eff2e7230 */ /* 0x000fe40000004100 */
[----:B------:R-:W-:Y:S02]  /*b9b0*/  HADD2.F32 R91, -RZ, R47.H0_H0 ;  /* 0x2000002fff5b7230 */ /* 0x000fe40000004100 */
[--C-:B-1----:R-:W-:Y:S02]  /*b9c0*/  HADD2.F32 R51, -RZ, R5.reuse.H0_H0 ;  /* 0x20000005ff337230 */ /* 0x102fe40000004100 */
[----:B------:R-:W-:Y:S02]  /*b9d0*/  HADD2.F32 R5, -RZ, R5.H1_H1 ;  /* 0x30000005ff057230 */ /* 0x000fe40000004100 */
[--C-:B------:R-:W-:Y:S01]  /*b9e0*/  HADD2.F32 R70, -RZ, R4.reuse.H0_H0 ;  /* 0x20000004ff467230 */ /* 0x100fe20000004100 */
[----:B------:R-:W-:Y:S01]  /*b9f0*/  FMUL.FTZ R86, R51, R79 ;  /* 0x0000004f33567220 */ /* 0x000fe20000410000 */
[----:B------:R-:W-:-:S02]  /*ba00*/  HADD2.F32 R77, -RZ, R4.H1_H1 ;  /* 0x30000004ff4d7230 */ /* 0x000fc40000004100 */
[--C-:B------:R-:W-:Y:S01]  /*ba10*/  HADD2.F32 R4, -RZ, R6.reuse.H0_H0 ;  /* 0x20000006ff047230 */ /* 0x100fe20000004100 */
[----:B------:R-:W-:Y:S01]  /*ba20*/  FMUL.FTZ R63, R70, R61 ;  /* 0x0000003d463f7220 */ /* 0x000fe20000410000 */
[----:B------:R-:W-:Y:S02]  /*ba30*/  HADD2.F32 R78, -RZ, R6.H1_H1 ;  /* 0x30000006ff4e7230 */ /* 0x000fe40000004100 */
[--C-:B--2---:R-:W-:Y:S02]  /*ba40*/  HADD2.F32 R82, -RZ, R9.reuse.H0_H0 ;  /* 0x20000009ff527230 */ /* 0x104fe40000004100 */
[----:B------:R-:W-:Y:S02]  /*ba50*/  HADD2.F32 R9, -RZ, R9.H1_H1 ;  /* 0x30000009ff097230 */ /* 0x000fe40000004100 */
[--C-:B------:R-:W-:Y:S01]  /*ba60*/  HADD2.F32 R83, -RZ, R8.reuse.H0_H0 ;  /* 0x20000008ff537230 */ /* 0x100fe20000004100 */
[C---:B------:R-:W-:Y:S01]  /*ba70*/  FMUL.FTZ R79, R82.reuse, R79 ;  /* 0x0000004f524f7220 */ /* 0x040fe20000410000 */
[----:B------:R-:W-:Y:S01]  /*ba80*/  HADD2.F32 R84, -RZ, R8.H1_H1 ;  /* 0x30000008ff547230 */ /* 0x000fe20000004100 */
[----:B------:R-:W-:Y:S01]  /*ba90*/  FFMA.FTZ R86, R82, R87, R86 ;  /* 0x0000005752567223 */ /* 0x000fe20000010056 */
[----:B------:R-:W-:Y:S01]  /*baa0*/  HADD2.F32 R82, -RZ, R49.H0_H0 ;  /* 0x20000031ff527230 */ /* 0x000fe20000004100 */
[-C--:B------:R-:W-:Y:S01]  /*bab0*/  FMUL.FTZ R49, R5, R67.reuse ;  /* 0x0000004305317220 */ /* 0x080fe20000410000 */
[--C-:B------:R-:W-:Y:S01]  /*bac0*/  HADD2.F32 R6, -RZ, R7.reuse.H0_H0 ;  /* 0x20000007ff067230 */ /* 0x100fe20000004100 */
[C---:B------:R-:W-:Y:S01]  /*bad0*/  FMUL.FTZ R67, R9.reuse, R67 ;  /* 0x0000004309437220 */ /* 0x040fe20000410000 */
[----:B------:R-:W-:Y:S01]  /*bae0*/  HADD2.F32 R8, -RZ, R10.H0_H0 ;  /* 0x2000000aff087230 */ /* 0x000fe20000004100 */
[----:B------:R-:W-:Y:S01]  /*baf0*/  FFMA.FTZ R49, R9, R82, R49 ;  /* 0x0000005209317223 */ /* 0x000fe20000010031 */
[----:B------:R-:W-:Y:S01]  /*bb00*/  HADD2.F32 R9, -RZ, R62.H1_H1 ;  /* 0x3000003eff097230 */ /* 0x000fe20000004100 */
[C---:B------:R-:W-:Y:S01]  /*bb10*/  FMUL.FTZ R61, R83.reuse, R61 ;  /* 0x0000003d533d7220 */ /* 0x040fe20000410000 */
[----:B------:R-:W-:Y:S01]  /*bb20*/  HADD2.F32 R7, -RZ, R7.H1_H1 ;  /* 0x30000007ff077230 */ /* 0x000fe20000004100 */
[----:B------:R-:W-:Y:S01]  /*bb30*/  FFMA.FTZ R63, R83, R88, R63 ;  /* 0x00000058533f7223 */ /* 0x000fe2000001003f */
[----:B------:R-:W-:Y:S01]  /*bb40*/  HADD2.F32 R83, -RZ, R64.H1_H1 ;  /* 0x30000040ff537230 */ /* 0x000fe20000004100 */
[-C--:B------:R-:W-:Y:S01]  /*bb50*/  FMUL.FTZ R90, R4, R9.reuse ;  /* 0x00000009045a7220 */ /* 0x080fe20000410000 */
[----:B------:R-:W-:Y:S01]  /*bb60*/  HADD2.F32 R62, -RZ, R62.H0_H0 ;  /* 0x2000003eff3e7230 */ /* 0x000fe20000004100 */
[C---:B------:R-:W-:Y:S01]  /*bb70*/  FMUL.FTZ R9, R8.reuse, R9 ;  /* 0x0000000908097220 */ /* 0x040fe20000410000 */
[----:B------:R-:W-:Y:S01]  /*bb80*/  HADD2.F32 R85, -RZ, R10.H1_H1 ;  /* 0x3000000aff557230 */ /* 0x000fe20000004100 */
[----:B------:R-:W-:Y:S01]  /*bb90*/  FFMA.FTZ R47, R8, R83, R90 ;  /* 0x00000053082f7223 */ /* 0x000fe2000001005a */
[--C-:B------:R-:W-:Y:S01]  /*bba0*/  HADD2.F32 R10, -RZ, R11.reuse.H0_H0 ;  /* 0x2000000bff0a7230 */ /* 0x100fe20000004100 */
[-C--:B------:R-:W-:Y:S01]  /*bbb0*/  FMUL.FTZ R89, R6, R62.reuse ;  /* 0x0000003e06597220 */ /* 0x080fe20000410000 */
[----:B------:R-:W-:Y:S01]  /*bbc0*/  HADD2.F32 R11, -RZ, R11.H1_H1 ;  /* 0x3000000bff0b7230 */ /* 0x000fe20000004100 */
[----:B------:R-:W-:Y:S01]  /*bbd0*/  FMUL.FTZ R8, R7, R91 ;  /* 0x0000005b07087220 */ /* 0x000fe20000410000 */
[----:B------:R-:W-:Y:S01]  /*bbe0*/  HADD2.F32 R64, -RZ, R64.H0_H0 ;  /* 0x20000040ff407230 */ /* 0x000fe20000004100 */
[----:B------:R-:W-:-:S02]  /*bbf0*/  FMUL.FTZ R62, R10, R62 ;  /* 0x0000003e0a3e7220 */ /* 0x000fc40000410000 */
[C---:B------:R-:W-:Y:S02]  /*bc00*/  FMUL.FTZ R91, R11.reuse, R91 ;  /* 0x0000005b0b5b7220 */ /* 0x040fe40000410000 */
[----:B------:R-:W-:Y:S02]  /*bc10*/  FFMA.FTZ R89, R10, R64, R89 ;  /* 0x000000400a597223 */ /* 0x000fe40000010059 */
[----:B------:R-:W-:Y:S02]  /*bc20*/  FFMA.FTZ R8, R11, R50, R8 ;  /* 0x000000320b087223 */ /* 0x000fe40000010008 */
[----:B------:R-:W-:Y:S02]  /*bc30*/  FMUL.FTZ R11, R77, R44 ;  /* 0x0000002c4d0b7220 */ /* 0x000fe40000410000 */
[----:B------:R-:W-:Y:S02]  /*bc40*/  FMUL.FTZ R10, R78, R46 ;  /* 0x0000002e4e0a7220 */ /* 0x000fe40000410000 */
[----:B------:R-:W-:-:S02]  /*bc50*/  FMUL.FTZ R44, R84, R44 ;  /* 0x0000002c542c7220 */ /* 0x000fc40000410000 */
[C---:B------:R-:W-:Y:S02]  /*bc60*/  FMUL.FTZ R46, R85.reuse, R46 ;  /* 0x0000002e552e7220 */ /* 0x040fe40000410000 */
[----:B------:R-:W-:Y:S02]  /*bc70*/  FFMA.FTZ R84, R84, R48, R11 ;  /* 0x0000003054547223 */ /* 0x000fe4000001000b */
[----:B------:R-:W-:Y:S02]  /*bc80*/  FFMA.FTZ R85, R85, R45, R10 ;  /* 0x0000002d55557223 */ /* 0x000fe4000001000a */
[----:B------:R-:W-:Y:S02]  /*bc90*/  FFMA.FTZ R79, R51, R87, -R79 ;  /* 0x00000057334f7223 */ /* 0x000fe4000001084f */
[----:B------:R-:W-:Y:S01]  /*bca0*/  FFMA.FTZ R67, R5, R82, -R67 ;  /* 0x0000005205437223 */ /* 0x000fe20000010843 */
[----:B------:R-:W-:Y:S01]  /*bcb0*/  F2FP.PACK_AB R5, R49, R86 ;  /* 0x000000563105723e */ /* 0x000fe200000000ff */
[----:B------:R-:W-:-:S02]  /*bcc0*/  FFMA.FTZ R61, R70, R88, -R61 ;  /* 0x00000058463d7223 */ /* 0x000fc4000001083d */
        /* <DEDUP_REMOVED lines=11> */
[----:B------:R-:W-:-:S05]  /*bd80*/  F2FP.PACK_AB R10, R46, R10 ;  /* 0x0000000a2e0a723e */ /* 0x000fca00000000ff */
[----:B------:R1:W-:Y:S04]  /*bd90*/  STS.128 [R234+0x100], R8 ;  /* 0x00010008ea007388 */ /* 0x0003e80000000c00 */
[----:B------:R1:W-:Y:S02]  /*bda0*/  STS.128 [R60+0x100], R4 ;  /* 0x000100043c007388 */ /* 0x0003e40000000c00 */
.L_x_786:
[----:B------:R-:W-:Y:S05]  /*bdb0*/  BSYNC B0 ;  /* 0x0000000000007941 */ /* 0x000fea0003800000 */
.L_x_785:
[----:B------:R-:W-:Y:S01]  /*bdc0*/  ISETP.GE.OR P0, PT, R76, R35, P2 ;  /* 0x000000234c00720c */ /* 0x000fe20001706670 */
[----:B------:R-:W-:-:S12]  /*bdd0*/  BSSY B0, `(.L_x_787) ;  /* 0x0000064000007945 */ /* 0x000fd80003800000 */
[----:B------:R-:W-:Y:S05]  /*bde0*/  @P0 BRA `(.L_x_788) ;  /* 0x0000062000000947 */ /* 0x000fea0003800000 */
[----:B-1----:R-:W-:Y:S01]  /*bdf0*/  MOV R7, c[0x0][0x27c] ;  /* 0x00009f0000077a02 */ /* 0x002fe20000000f00 */
[----:B------:R-:W-:Y:S01]  /*be00*/  HADD2.F32 R50, -RZ, R57.H0_H0 ;  /* 0x20000039ff327230 */ /* 0x000fe20000004100 */
[----:B------:R-:W-:Y:S01]  /*be10*/  LOP3.LUT R4, R75, 0x38, R116, 0xf8, !PT ;  /* 0x000000384b047812 */ /* 0x000fe200078ef874 */
[--C-:B------:R-:W-:Y:S01]  /*be20*/  HADD2.F32 R64, -RZ, R59.reuse.H0_H0 ;  /* 0x2000003bff407230 */ /* 0x100fe20000004100 */
[----:B------:R-:W-:Y:S01]  /*be30*/  LEA.HI R7, R7, R66, RZ, 0x1d ;  /* 0x0000004207077211 */ /* 0x000fe200078fe8ff */
[----:B------:R-:W-:Y:S01]  /*be40*/  HADD2.F32 R67, -RZ, R56.H0_H0 ;  /* 0x20000038ff437230 */ /* 0x000fe20000004100 */
[----:B------:R-:W-:Y:S01]  /*be50*/  LOP3.LUT R4, R69, R4, R74, 0xf6, !PT ;  /* 0x0000000445047212 */ /* 0x000fe200078ef64a */
[----:B------:R-:W-:Y:S01]  /*be60*/  HADD2.F32 R70, -RZ, R58.H0_H0 ;  /* 0x2000003aff467230 */ /* 0x000fe20000004100 */
[----:B------:R-:W-:Y:S01]  /*be70*/  SHF.R.S32.HI R5, RZ, 0x1f, R7 ;  /* 0x0000001fff057819 */ /* 0x000fe20000011407 */
[----:B------:R-:W-:Y:S01]  /*be80*/  HADD2.F32 R56, -RZ, R56.H1_H1 ;  /* 0x30000038ff387230 */ /* 0x000fe20000004100 */
[----:B------:R-:W-:Y:S01]  /*be90*/  SHF.L.U32 R6, R7, 0x3, RZ ;  /* 0x0000000307067819 */ /* 0x000fe200000006ff */
[----:B------:R-:W-:Y:S01]  /*bea0*/  HADD2.F32 R58, -RZ, R58.H1_H1 ;  /* 0x3000003aff3a7230 */ /* 0x000fe20000004100 */
[----:B------:R-:W-:Y:S01]  /*beb0*/  LEA.HI R5, R5, R7, RZ, 0x3 ;  /* 0x0000000705057211 */ /* 0x000fe200078f18ff */
[----:B------:R-:W-:Y:S01]  /*bec0*/  HADD2.F32 R59, -RZ, R59.H1_H1 ;  /* 0x3000003bff3b7230 */ /* 0x000fe20000004100 */
[----:B------:R-:W-:-:S02]  /*bed0*/  LOP3.LUT R6, R75, 0x38, R6, 0xf8, !PT ;  /* 0x000000384b067812 */ /* 0x000fc400078ef806 */
[----:B------:R-:W-:Y:S02]  /*bee0*/  SHF.L.U32 R5, R5, 0xa, RZ ;  /* 0x0000000a05057819 */ /* 0x000fe400000006ff */
[----:B------:R-:W-:Y:S02]  /*bef0*/  LOP3.LUT R74, R6, R74, RZ, 0x3c, !PT ;  /* 0x0000004a064a7212 */ /* 0x000fe400078e3cff */
[----:B------:R-:W-:Y:S02]  /*bf00*/  LOP3.LUT R8, R5, 0x7fffe000, RZ, 0xc0, !PT ;  /* 0x7fffe00005087812 */ /* 0x000fe400078ec0ff */
[----:B------:R-:W-:Y:S02]  /*bf10*/  LEA R44, R4, 0x100, 0x1 ;  /* 0x00000100042c7811 */ /* 0x000fe400078e08ff */
[----:B------:R-:W-:Y:S02]  /*bf20*/  IADD3 R8, R74, R8, R69 ;  /* 0x000000084a087210 */ /* 0x000fe40007ffe045 */
[----:B------:R-:W-:Y:S01]  /*bf30*/  SHF.R.U64 R38, R38, 0x10, R39 ;  /* 0x0000001026267819 */ /* 0x000fe20000001227 */
[----:B------:R-:W1:Y:S01]  /*bf40*/  LDS.128 R4, [R44] ;  /* 0x000000002c047984 */ /* 0x000e620000000c00 */
[----:B------:R-:W-:-:S02]  /*bf50*/  SHF.L.U32 R45, R8, 0x1, RZ ;  /* 0x00000001082d7819 */ /* 0x000fc400000006ff */
[----:B------:R-:W-:Y:S01]  /*bf60*/  SHF.R.U32.HI R46, RZ, 0x10, R39 ;  /* 0x00000010ff2e7819 */ /* 0x000fe20000011627 */
[----:B------:R-:W-:Y:S01]  /*bf70*/  HADD2.F32 R38, -RZ, R38.H0_H0 ;  /* 0x20000026ff267230 */ /* 0x000fe20000004100 */
[--C-:B------:R-:W-:Y:S01]  /*bf80*/  SHF.R.U64 R39, R40, 0x10, R41.reuse ;  /* 0x0000001028277819 */ /* 0x100fe20000001229 */
[----:B------:R-:W2:Y:S01]  /*bf90*/  LDS.128 R8, [R45+0x100] ;  /* 0x000100002d087984 */ /* 0x000ea20000000c00 */
[----:B------:R-:W-:Y:S01]  /*bfa0*/  SHF.R.U32.HI R40, RZ, 0x10, R41 ;  /* 0x00000010ff287819 */ /* 0x000fe20000011629 */
[----:B------:R-:W-:Y:S01]  /*bfb0*/  HADD2.F32 R46, -RZ, R46.H0_H0 ;  /* 0x2000002eff2e7230 */ /* 0x000fe20000004100 */
[--C-:B------:R-:W-:Y:S01]  /*bfc0*/  SHF.R.U64 R42, R42, 0x10, R43.reuse ;  /* 0x000000102a2a7819 */ /* 0x100fe2000000122b */
[----:B------:R-:W-:Y:S01]  /*bfd0*/  HADD2.F32 R39, -RZ, R39.H0_H0 ;  /* 0x20000027ff277230 */ /* 0x000fe20000004100 */
[----:B------:R-:W-:Y:S01]  /*bfe0*/  SHF.R.U32.HI R43, RZ, 0x10, R43 ;  /* 0x00000010ff2b7819 */ /* 0x000fe2000001162b */
[----:B------:R-:W-:Y:S01]  /*bff0*/  HADD2.F32 R40, -RZ, R40.H0_H0 ;  /* 0x20000028ff287230 */ /* 0x000fe20000004100 */
[--C-:B------:R-:W-:Y:S01]  /*c000*/  SHF.R.U64 R36, R36, 0x10, R37.reuse ;  /* 0x0000001024247819 */ /* 0x100fe20000001225 */
[----:B------:R-:W-:Y:S01]  /*c010*/  HADD2.F32 R42, -RZ, R42.H0_H0 ;  /* 0x2000002aff2a7230 */ /* 0x000fe20000004100 */
[----:B------:R-:W-:-:S05]  /*c020*/  SHF.R.U32.HI R37, RZ, 0x10, R37 ;  /* 0x00000010ff257819 */ /* 0x000fca0000011625 */
[----:B------:R-:W-:Y:S02]  /*c030*/  HADD2.F32 R37, -RZ, R37.H0_H0 ;  /* 0x20000025ff257230 */ /* 0x000fe40000004100 */
[----:B-1----:R-:W-:Y:S02]  /*c040*/  HADD2.F32 R41, -RZ, R7.H0_H0 ;  /* 0x20000007ff297230 */ /* 0x002fe40000004100 */
[----:B------:R-:W-:Y:S02]  /*c050*/  HADD2.F32 R47, -RZ, R5.H0_H0 ;  /* 0x20000005ff2f7230 */ /* 0x000fe40000004100 */
[----:B------:R-:W-:Y:S01]  /*c060*/  HADD2.F32 R7, -RZ, R7.H1_H1 ;  /* 0x30000007ff077230 */ /* 0x000fe20000004100 */
[----:B------:R-:W-:Y:S01]  /*c070*/  FMUL.FTZ R63, R41, R50 ;  /* 0x00000032293f7220 */ /* 0x000fe20000410000 */
[----:B--2---:R-:W-:Y:S01]  /*c080*/  HADD2.F32 R51, -RZ, R11.H0_H0 ;  /* 0x2000000bff337230 */ /* 0x004fe20000004100 */
[----:B------:R-:W-:Y:S01]  /*c090*/  FMUL.FTZ R69, R47, R67 ;  /* 0x000000432f457220 */ /* 0x000fe20000410000 */
[----:B------:R-:W-:-:S02]  /*c0a0*/  HADD2.F32 R60, -RZ, R9.H0_H0 ;  /* 0x20000009ff3c7230 */ /* 0x000fc40000004100 */
[----:B------:R-:W-:Y:S01]  /*c0b0*/  HADD2.F32 R11, -RZ, R11.H1_H1 ;  /* 0x3000000bff0b7230 */ /* 0x000fe20000004100 */
[C---:B------:R-:W-:Y:S01]  /*c0c0*/  FMUL.FTZ R50, R51.reuse, R50 ;  /* 0x0000003233327220 */ /* 0x040fe20000410000 */
[----:B------:R-:W-:Y:S01]  /*c0d0*/  HADD2.F32 R5, -RZ, R5.H1_H1 ;  /* 0x30000005ff057230 */ /* 0x000fe20000004100 */
[----:B------:R-:W-:Y:S01]  /*c0e0*/  FFMA.FTZ R63, R51, R64, R63 ;  /* 0x00000040333f7223 */ /* 0x000fe2000001003f */
[----:B------:R-:W-:Y:S01]  /*c0f0*/  HADD2.F32 R51, -RZ, R43.H0_H0 ;  /* 0x2000002bff337230 */ /* 0x000fe20000004100 */
[----:B------:R-:W-:Y:S01]  /*c100*/  FMUL.FTZ R43, R7, R46 ;  /* 0x0000002e072b7220 */ /* 0x000fe20000410000 */
[--C-:B------:R-:W-:Y:S01]  /*c110*/  HADD2.F32 R48, -RZ, R4.reuse.H0_H0 ;  /* 0x20000004ff307230 */ /* 0x100fe20000004100 */
[C---:B------:R-:W-:Y:S01]  /*c120*/  FMUL.FTZ R67, R60.reuse, R67 ;  /* 0x000000433c437220 */ /* 0x040fe20000410000 */
[----:B------:R-:W-:Y:S01]  /*c130*/  HADD2.F32 R49, -RZ, R4.H1_H1 ;  /* 0x30000004ff317230 */ /* 0x000fe20000004100 */
[----:B------:R-:W-:Y:S01]  /*c140*/  FFMA.FTZ R69, R60, R70, R69 ;  /* 0x000000463c457223 */ /* 0x000fe20000010045 */
[----:B------:R-:W-:Y:S01]  /*c150*/  HADD2.F32 R9, -RZ, R9.H1_H1 ;  /* 0x30000009ff097230 */ /* 0x000fe20000004100 */
[C---:B------:R-:W-:Y:S01]  /*c160*/  FMUL.FTZ R46, R11.reuse, R46 ;  /* 0x0000002e0b2e7220 */ /* 0x040fe20000410000 */
[----:B------:R-:W-:Y:S01]  /*c170*/  HADD2.F32 R61, -RZ, R8.H0_H0 ;  /* 0x20000008ff3d7230 */ /* 0x000fe20000004100 */
[----:B------:R-:W-:Y:S01]  /*c180*/  FFMA.FTZ R43, R11, R51, R43 ;  /* 0x000000330b2b7223 */ /* 0x000fe2000001002b */
[----:B------:R-:W-:Y:S01]  /*c190*/  HADD2.F32 R60, -RZ, R57.H1_H1 ;  /* 0x30000039ff3c7230 */ /* 0x000fe20000004100 */
[-C--:B------:R-:W-:Y:S01]  /*c1a0*/  FMUL.FTZ R11, R5, R37.reuse ;  /* 0x00000025050b7220 */ /* 0x080fe20000410000 */
[----:B------:R-:W-:Y:S01]  /*c1b0*/  HADD2.F32 R4, -RZ, R6.H0_H0 ;  /* 0x20000006ff047230 */ /* 0x000fe20000004100 */
[----:B------:R-:W-:Y:S01]  /*c1c0*/  FMUL.FTZ R57, R48, R56 ;  /* 0x0000003830397220 */ /* 0x000fe20000410000 */
[----:B------:R-:W-:Y:S01]  /*c1d0*/  HADD2.F32 R62, -RZ, R8.H1_H1 ;  /* 0x30000008ff3e7230 */ /* 0x000fe20000004100 */
[C---:B------:R-:W-:Y:S01]  /*c1e0*/  FMUL.FTZ R37, R9.reuse, R37 ;  /* 0x0000002509257220 */ /* 0x040fe20000410000 */
[----:B------:R-:W-:Y:S01]  /*c1f0*/  HADD2.F32 R8, -RZ, R10.H0_H0 ;  /* 0x2000000aff087230 */ /* 0x000fe20000004100 */
[----:B------:R-:W-:Y:S01]  /*c200*/  FFMA.FTZ R11, R9, R40, R11 ;  /* 0x00000028090b7223 */ /* 0x000fe2000001000b */
[----:B------:R-:W-:Y:S01]  /*c210*/  HADD2.F32 R6, -RZ, R6.H1_H1 ;  /* 0x30000006ff067230 */ /* 0x000fe20000004100 */
[C---:B------:R-:W-:Y:S01]  /*c220*/  FMUL.FTZ R56, R61.reuse, R56 ;  /* 0x000000383d387220 */ /* 0x040fe20000410000 */
[----:B------:R-:W-:Y:S01]  /*c230*/  HADD2.F32 R10, -RZ, R10.H1_H1 ;  /* 0x3000000aff0a7230 */ /* 0x000fe20000004100 */
[----:B------:R-:W-:Y:S01]  /*c240*/  FFMA.FTZ R57, R61, R58, R57 ;  /* 0x0000003a3d397223 */ /* 0x000fe20000010039 */
[----:B------:R-:W-:Y:S01]  /*c250*/  HADD2.F32 R61, -RZ, R36.H0_H0 ;  /* 0x20000024ff3d7230 */ /* 0x000fe20000004100 */
[----:B------:R-:W-:-:S02]  /*c260*/  FMUL.FTZ R9, R4, R60 ;  /* 0x0000003c04097220 */ /* 0x000fc40000410000 */
[C---:B------:R-:W-:Y:S02]  /*c270*/  FMUL.FTZ R60, R8.reuse, R60 ;  /* 0x0000003c083c7220 */ /* 0x040fe40000410000 */
[----:B------:R-:W-:Y:S02]  /*c280*/  FFMA.FTZ R36, R8, R59, R9 ;  /* 0x0000003b08247223 */ /* 0x000fe40000010009 */
[-C--:B------:R-:W-:Y:S02]  /*c290*/  FMUL.FTZ R9, R49, R61.reuse ;  /* 0x0000003d31097220 */ /* 0x080fe40000410000 */
[----:B------:R-:W-:Y:S02]  /*c2a0*/  FMUL.FTZ R61, R62, R61 ;  /* 0x0000003d3e3d7220 */ /* 0x000fe40000410000 */
[----:B------:R-:W-:Y:S02]  /*c2b0*/  FMUL.FTZ R8, R6, R38 ;  /* 0x0000002606087220 */ /* 0x000fe40000410000 */
[----:B------:R-:W-:-:S02]  /*c2c0*/  FFMA.FTZ R62, R62, R39, R9 ;  /* 0x000000273e3e7223 */ /* 0x000fc40000010009 */
[C---:B------:R-:W-:Y:S02]  /*c2d0*/  FMUL.FTZ R9, R10.reuse, R38 ;  /* 0x000000260a097220 */ /* 0x040fe40000410000 */
[----:B------:R-:W-:Y:S02]  /*c2e0*/  FFMA.FTZ R38, R10, R42, R8 ;  /* 0x0000002a0a267223 */ /* 0x000fe40000010008 */
[----:B------:R-:W-:Y:S02]  /*c2f0*/  FFMA.FTZ R50, R41, R64, -R50 ;  /* 0x0000004029327223 */ /* 0x000fe40000010832 */
[----:B------:R-:W-:Y:S01]  /*c300*/  FFMA.FTZ R46, R7, R51, -R46 ;  /* 0x00000033072e7223 */ /* 0x000fe2000001082e */
[----:B------:R-:W-:Y:S01]  /*c310*/  F2FP.PACK_AB R7, R43, R63 ;  /* 0x0000003f2b07723e */ /* 0x000fe200000000ff */
[----:B------:R-:W-:Y:S02]  /*c320*/  FFMA.FTZ R67, R47, R70, -R67 ;  /* 0x000000462f437223 */ /* 0x000fe40000010843 */
[----:B------:R-:W-:Y:S01]  /*c330*/  FFMA.FTZ R37, R5, R40, -R37 ;  /* 0x0000002805257223 */ /* 0x000fe20000010825 */
[----:B------:R-:W-:Y:S01]  /*c340*/  F2FP.PACK_AB R5, R11, R69 ;  /* 0x000000450b05723e */ /* 0x000fe200000000ff */
[----:B------:R-:W-:Y:S01]  /*c350*/  FFMA.FTZ R8, R48, R58, -R56 ;  /* 0x0000003a30087223 */ /* 0x000fe20000010838 */
[----:B------:R-:W-:Y:S01]  /*c360*/  F2FP.PACK_AB R11, R46, R50 ;  /* 0x000000322e0b723e */ /* 0x000fe200000000ff */
[----:B------:R-:W-:Y:S01]  /*c370*/  FFMA.FTZ R10, R4, R59, -R60 ;  /* 0x0000003b040a7223 */ /* 0x000fe2000001083c */
[----:B------:R-:W-:Y:S01]  /*c380*/  F2FP.PACK_AB R4, R62, R57 ;  /* 0x000000393e04723e */ /* 0x000fe200000000ff */
[----:B------:R-:W-:-:S02]  /*c390*/  FFMA.FTZ R61, R49, R39, -R61 ;  /* 0x00000027313d7223 */ /* 0x000fc4000001083d */
[----:B------:R-:W-:Y:S01]  /*c3a0*/  FFMA.FTZ R6, R6, R42, -R9 ;  /* 0x0000002a06067223 */ /* 0x000fe20000010809 */
[----:B------:R-:W-:Y:S02]  /*c3b0*/  F2FP.PACK_AB R9, R37, R67 ;  /* 0x000000432509723e */ /* 0x000fe400000000ff */
[----:B------:R-:W-:Y:S02]  /*c3c0*/  F2FP.PACK_AB R8, R61, R8 ;  /* 0x000000083d08723e */ /* 0x000fe400000000ff */
[----:B------:R-:W-:Y:S02]  /*c3d0*/  F2FP.PACK_AB R10, R6, R10 ;  /* 0x0000000a060a723e */ /* 0x000fe400000000ff */
[----:B------:R-:W-:-:S03]  /*c3e0*/  F2FP.PACK_AB R6, R38, R36 ;  /* 0x000000242606723e */ /* 0x000fc600000000ff */
[----:B------:R1:W-:Y:S04]  /*c3f0*/  STS.128 [R44], R8 ;  /* 0x000000082c007388 */ /* 0x0003e80000000c00 */
[----:B------:R1:W-:Y:S02]  /*c400*/  STS.128 [R45+0x100], R4 ;  /* 0x000100042d007388 */ /* 0x0003e40000000c00 */
.L_x_788:
[----:B------:R-:W-:Y:S05]  /*c410*/  BSYNC B0 ;  /* 0x0000000000007941 */ /* 0x000fea0003800000 */
.L_x_787:
[----:B------:R-:W-:Y:S01]  /*c420*/  ISETP.GE.OR P0, PT, R73, R35, P2 ;  /* 0x000000234900720c */ /* 0x000fe20001706670 */
[----:B------:R-:W-:-:S12]  /*c430*/  BSSY B0, `(.L_x_789) ;  /* 0x0000064000007945 */ /* 0x000fd80003800000 */
[----:B------:R-:W-:Y:S05]  /*c440*/  @P0 BRA `(.L_x_790) ;  /* 0x0000062000000947 */ /* 0x000fea0003800000 */
[----:B-1----:R-:W-:Y:S01]  /*c450*/  MOV R7, c[0x0][0x27c] ;  /* 0x00009f0000077a02 */ /* 0x002fe20000000f00 */
[----:B------:R-:W-:Y:S01]  /*c460*/  HADD2.F32 R42, -RZ, R53.H0_H0 ;  /* 0x20000035ff2a7230 */ /* 0x000fe20000004100 */
[----:B------:R-:W-:Y:S01]  /*c470*/  LOP3.LUT R4, R72, 0x38, R116, 0xf8, !PT ;  /* 0x0000003848047812 */ /* 0x000fe200078ef874 */
[----:B------:R-:W-:Y:S01]  /*c480*/  HADD2.F32 R48, -RZ, R55.H0_H0 ;  /* 0x20000037ff307230 */ /* 0x000fe20000004100 */
        /* <DEDUP_REMOVED lines=10> */
[----:B------:R-:W-:Y:S01]  /*c530*/  LOP3.LUT R6, R72, 0x38, R6, 0xf8, !PT ;  /* 0x0000003848067812 */ /* 0x000fe200078ef806 */
[----:B------:R-:W-:Y:S01]  /*c540*/  HADD2.F32 R55, -RZ, R55.H1_H1 ;  /* 0x30000037ff377230 */ /* 0x000fe20000004100 */
[----:B------:R-:W-:-:S02]  /*c550*/  SHF.L.U32 R5, R5, 0xa, RZ ;  /* 0x0000000a05057819 */ /* 0x000fc400000006ff */
        /* <DEDUP_REMOVED lines=21> */
[--C-:B-1----:R-:W-:Y:S02]  /*c6b0*/  HADD2.F32 R29, -RZ, R7.reuse.H0_H0 ;  /* 0x20000007ff1d7230 */ /* 0x102fe40000004100 */
[----:B------:R-:W-:Y:S02]  /*c6c0*/  HADD2.F32 R7, -RZ, R7.H1_H1 ;  /* 0x30000007ff077230 */ /* 0x000fe40000004100 */
[----:B------:R-:W-:Y:S01]  /*c6d0*/  HADD2.F32 R39, -RZ, R5.H0_H0 ;  /* 0x20000005ff277230 */ /* 0x000fe20000004100 */
[-C--:B------:R-:W-:Y:S01]  /*c6e0*/  FMUL.FTZ R47, R29, R42.reuse ;  /* 0x0000002a1d2f7220 */ /* 0x080fe20000410000 */
[--C-:B--2---:R-:W-:Y:S02]  /*c6f0*/  HADD2.F32 R43, -RZ, R11.reuse.H0_H0 ;  /* 0x2000000bff2b7230 */ /* 0x104fe40000004100 */
[----:B------:R-:W-:Y:S01]  /*c700*/  HADD2.F32 R11, -RZ, R11.H1_H1 ;  /* 0x3000000bff0b7230 */ /* 0x000fe20000004100 */
[----:B------:R-:W-:Y:S01]  /*c710*/  FMUL.FTZ R50, R39, R49 ;  /* 0x0000003127327220 */ /* 0x000fe20000410000 */
[----:B------:R-:W-:Y:S01]  /*c720*/  HADD2.F32 R44, -RZ, R9.H0_H0 ;  /* 0x20000009ff2c7230 */ /* 0x000fe20000004100 */
[C---:B------:R-:W-:Y:S01]  /*c730*/  FMUL.FTZ R42, R43.reuse, R42 ;  /* 0x0000002a2b2a7220 */ /* 0x040fe20000410000 */
[----:B------:R-:W-:Y:S01]  /*c740*/  HADD2.F32 R5, -RZ, R5.H1_H1 ;  /* 0x30000005ff057230 */ /* 0x000fe20000004100 */
[----:B------:R-:W-:Y:S01]  /*c750*/  FFMA.FTZ R47, R43, R48, R47 ;  /* 0x000000302b2f7223 */ /* 0x000fe2000001002f */
[----:B------:R-:W-:Y:S01]  /*c760*/  HADD2.F32 R43, -RZ, R31.H0_H0 ;  /* 0x2000001fff2b7230 */ /* 0x000fe20000004100 */
[-C--:B------:R-:W-:Y:S01]  /*c770*/  FMUL.FTZ R31, R7, R38.reuse ;  /* 0x00000026071f7220 */ /* 0x080fe20000410000 */
        /* <DEDUP_REMOVED lines=8> */
[----:B------:R-:W-:Y:S01]  /*c800*/  HADD2.F32 R4, -RZ, R6.H0_H0 ;  /* 0x20000006ff047230 */ /* 0x000fe20000004100 */
[-C--:B------:R-:W-:Y:S01]  /*c810*/  FMUL.FTZ R11, R5, R25.reuse ;  /* 0x00000019050b7220 */ /* 0x080fe20000410000 */
[----:B------:R-:W-:Y:S01]  /*c820*/  HADD2.F32 R46, -RZ, R8.H1_H1 ;  /* 0x30000008ff2e7230 */ /* 0x000fe20000004100 */
[----:B------:R-:W-:Y:S01]  /*c830*/  FMUL.FTZ R44, R40, R52 ;  /* 0x00000034282c7220 */ /* 0x000fe20000410000 */
[----:B------:R-:W-:Y:S01]  /*c840*/  HADD2.F32 R8, -RZ, R10.H0_H0 ;  /* 0x2000000aff087230 */ /* 0x000fe20000004100 */
[C---:B------:R-:W-:Y:S01]  /*c850*/  FMUL.FTZ R25, R9.reuse, R25 ;  /* 0x0000001909197220 */ /* 0x040fe20000410000 */
[----:B------:R-:W-:Y:S01]  /*c860*/  HADD2.F32 R6, -RZ, R6.H1_H1 ;  /* 0x30000006ff067230 */ /* 0x000fe20000004100 */
[----:B------:R-:W-:Y:S01]  /*c870*/  FFMA.FTZ R11, R9, R28, R11 ;  /* 0x0000001c090b7223 */ /* 0x000fe2000001000b */
[----:B------:R-:W-:Y:S01]  /*c880*/  HADD2.F32 R10, -RZ, R10.H1_H1 ;  /* 0x3000000aff0a7230 */ /* 0x000fe20000004100 */
[----:B------:R-:W-:-:S02]  /*c890*/  FMUL.FTZ R52, R45, R52 ;  /* 0x000000342d347220 */ /* 0x000fc40000410000 */
[----:B------:R-:W-:Y:S01]  /*c8a0*/  FFMA.FTZ R44, R45, R54, R44 ;  /* 0x000000362d2c7223 */ /* 0x000fe2000001002c */
[----:B------:R-:W-:Y:S01]  /*c8b0*/  HADD2.F32 R45, -RZ, R24.H0_H0 ;  /* 0x20000018ff2d7230 */ /* 0x000fe20000004100 */
[-C--:B------:R-:W-:Y:S02]  /*c8c0*/  FMUL.FTZ R9, R4, R53.reuse ;  /* 0x0000003504097220 */ /* 0x080fe40000410000 */
[C---:B------:R-:W-:Y:S02]  /*c8d0*/  FMUL.FTZ R53, R8.reuse, R53 ;  /* 0x0000003508357220 */ /* 0x040fe40000410000 */
[----:B------:R-:W-:Y:S02]  /*c8e0*/  FFMA.FTZ R24, R8, R55, R9 ;  /* 0x0000003708187223 */ /* 0x000fe40000010009 */
[-C--:B------:R-:W-:Y:S02]  /*c8f0*/  FMUL.FTZ R9, R41, R45.reuse ;  /* 0x0000002d29097220 */ /* 0x080fe40000410000 */
[----:B------:R-:W-:-:S02]  /*c900*/  FMUL.FTZ R45, R46, R45 ;  /* 0x0000002d2e2d7220 */ /* 0x000fc40000410000 */
[-C--:B------:R-:W-:Y:S02]  /*c910*/  FMUL.FTZ R8, R6, R26.reuse ;  /* 0x0000001a06087220 */ /* 0x080fe40000410000 */
[----:B------:R-:W-:Y:S02]  /*c920*/  FFMA.FTZ R46, R46, R27, R9 ;  /* 0x0000001b2e2e7223 */ /* 0x000fe40000010009 */
[C---:B------:R-:W-:Y:S02]  /*c930*/  FMUL.FTZ R9, R10.reuse, R26 ;  /* 0x0000001a0a097220 */ /* 0x040fe40000410000 */
        /* <DEDUP_REMOVED lines=11> */
[----:B------:R-:W-:Y:S02]  /*c9f0*/  FFMA.FTZ R45, R41, R27, -R45 ;  /* 0x0000001b292d7223 */ /* 0x000fe4000001082d */
[----:B------:R-:W-:Y:S01]  /*ca00*/  FFMA.FTZ R6, R6, R30, -R9 ;  /* 0x0000001e06067223 */ /* 0x000fe20000010809 */
[----:B------:R-:W-:Y:S02]  /*ca10*/  F2FP.PACK_AB R9, R25, R49 ;  /* 0x000000311909723e */ /* 0x000fe400000000ff */
[----:B------:R-:W-:-:S02]  /*ca20*/  F2FP.PACK_AB R8, R45, R8 ;  /* 0x000000082d08723e */ /* 0x000fc400000000ff */
[----:B------:R-:W-:Y:S02]  /*ca30*/  F2FP.PACK_AB R10, R6, R10 ;  /* 0x0000000a060a723e */ /* 0x000fe400000000ff */
[----:B------:R-:W-:-:S03]  /*ca40*/  F2FP.PACK_AB R6, R26, R24 ;  /* 0x000000181a06723e */ /* 0x000fc600000000ff */
[----:B------:R1:W-:Y:S04]  /*ca50*/  STS.128 [R36], R8 ;  /* 0x0000000824007388 */ /* 0x0003e80000000c00 */
[----:B------:R1:W-:Y:S02]  /*ca60*/  STS.128 [R37+0x100], R4 ;  /* 0x0001000425007388 */ /* 0x0003e40000000c00 */
.L_x_790:
[----:B------:R-:W-:Y:S05]  /*ca70*/  BSYNC B0 ;  /* 0x0000000000007941 */ /* 0x000fea0003800000 */
.L_x_789:
[----:B------:R-:W-:-:S13]  /*ca80*/  ISETP.GE.OR P0, PT, R0, R35, P2 ;  /* 0x000000230000720c */ /* 0x000fda0001706670 */
[----:B------:R-:W-:Y:S05]  /*ca90*/  @P0 BRA `(.L_x_778) ;  /* 0x0000069000000947 */ /* 0x000fea0003800000 */
[----:B-1----:R-:W-:Y:S01]  /*caa0*/  MOV R9, c[0x0][0x27c] ;  /* 0x00009f0000097a02 */ /* 0x002fe20000000f00 */
[----:B------:R-:W-:Y:S01]  /*cab0*/  HADD2.F32 R29, -RZ, R12.H0_H0 ;  /* 0x2000000cff1d7230 */ /* 0x000fe20000004100 */
[----:B------:R-:W-:Y:S01]  /*cac0*/  SHF.R.S32.HI R4, RZ, 0x1f, R0 ;  /* 0x0000001fff047819 */ /* 0x000fe20000011400 */
[----:B------:R-:W-:Y:S01]  /*cad0*/  HADD2.F32 R38, -RZ, R2.H0_H0 ;  /* 0x20000002ff267230 */ /* 0x000fe20000004100 */
[----:B------:R-:W-:Y:S01]  /*cae0*/  LEA.HI R9, R9, R66, RZ, 0x1d ;  /* 0x0000004209097211 */ /* 0x000fe200078fe8ff */
[----:B------:R-:W-:Y:S01]  /*caf0*/  HADD2.F32 R39, -RZ, R13.H0_H0 ;  /* 0x2000000dff277230 */ /* 0x000fe20000004100 */
[----:B------:R-:W-:Y:S01]  /*cb00*/  SHF.L.U32 R6, R0, 0x6, RZ ;  /* 0x0000000600067819 */ /* 0x000fe200000006ff */
[----:B------:R-:W-:Y:S01]  /*cb10*/  HADD2.F32 R41, -RZ, R3.H0_H0 ;  /* 0x20000003ff297230 */ /* 0x000fe20000004100 */
[----:B------:R-:W-:Y:S01]  /*cb20*/  SHF.R.S32.HI R7, RZ, 0x1f, R9 ;  /* 0x0000001fff077819 */ /* 0x000fe20000011409 */
[----:B------:R-:W-:Y:S01]  /*cb30*/  IMAD.SHL.U32 R8, R9, 0x8, RZ ;  /* 0x0000000809087824 */ /* 0x000fe200078e00ff */
[----:B------:R-:W-:Y:S01]  /*cb40*/  LEA.HI R4, R4, R0, RZ, 0x3 ;  /* 0x0000000004047211 */ /* 0x000fe200078f18ff */
[----:B------:R-:W-:Y:S01]  /*cb50*/  HADD2.F32 R12, -RZ, R12.H1_H1 ;  /* 0x3000000cff0c7230 */ /* 0x000fe20000004100 */
[----:B------:R-:W-:Y:S01]  /*cb60*/  LOP3.LUT R6, R6, 0x1c0, RZ, 0xc0, !PT ;  /* 0x000001c006067812 */ /* 0x000fe200078ec0ff */
[----:B------:R-:W-:Y:S01]  /*cb70*/  HADD2.F32 R2, -RZ, R2.H1_H1 ;  /* 0x30000002ff027230 */ /* 0x000fe20000004100 */
[----:B------:R-:W-:-:S02]  /*cb80*/  LEA.HI R7, R7, R9, RZ, 0x3 ;  /* 0x0000000907077211 */ /* 0x000fc400078f18ff */
[----:B------:R-:W-:Y:S02]  /*cb90*/  SHF.L.U32 R4, R4, 0x6, RZ ;  /* 0x0000000604047819 */ /* 0x000fe400000006ff */
[----:B------:R-:W-:Y:S02]  /*cba0*/  SHF.R.U32.HI R5, RZ, 0x3, R6 ;  /* 0x00000003ff057819 */ /* 0x000fe40000011606 */
[C---:B------:R-:W-:Y:S02]  /*cbb0*/  LOP3.LUT R8, R6.reuse, 0x38, R8, 0xf8, !PT ;  /* 0x0000003806087812 */ /* 0x040fe400078ef808 */
[----:B------:R-:W-:Y:S02]  /*cbc0*/  SHF.L.U32 R7, R7, 0xa, RZ ;  /* 0x0000000a07077819 */ /* 0x000fe400000006ff */
[----:B------:R-:W-:Y:S02]  /*cbd0*/  LOP3.LUT R0, R6, 0x38, R116, 0xf8, !PT ;  /* 0x0000003806007812 */ /* 0x000fe400078ef874 */
[----:B------:R-:W-:-:S02]  /*cbe0*/  LOP3.LUT R4, R4, 0xfffffe00, RZ, 0xc0, !PT ;  /* 0xfffffe0004047812 */ /* 0x000fc400078ec0ff */
[----:B------:R-:W-:Y:S02]  /*cbf0*/  LOP3.LUT R8, R8, R5, RZ, 0x3c, !PT ;  /* 0x0000000508087212 */ /* 0x000fe400078e3cff */
[----:B------:R-:W-:Y:S02]  /*cc00*/  LOP3.LUT R7, R7, 0x7fffe000, RZ, 0xc0, !PT ;  /* 0x7fffe00007077812 */ /* 0x000fe400078ec0ff */
[----:B------:R-:W-:Y:S02]  /*cc10*/  LOP3.LUT R0, R4, R0, R5, 0xf6, !PT ;  /* 0x0000000004007212 */ /* 0x000fe400078ef605 */
[----:B------:R-:W-:Y:S02]  /*cc20*/  IADD3 R24, R8, R7, R4 ;  /* 0x0000000708187210 */ /* 0x000fe40007ffe004 */
[----:B------:R-:W-:Y:S02]  /*cc30*/  LEA R0, R0, 0x100, 0x1 ;  /* 0x0000010000007811 */ /* 0x000fe400078e08ff */
[--C-:B------:R-:W-:Y:S01]  /*cc40*/  SHF.R.U64 R16, R16, 0x10, R17.reuse ;  /* 0x0000001010107819 */ /* 0x100fe20000001211 */
[----:B------:R-:W-:Y:S01]  /*cc50*/  IMAD.SHL.U32 R24, R24, 0x2, RZ ;  /* 0x0000000218187824 */ /* 0x000fe200078e00ff */
[----:B------:R-:W-:Y:S01]  /*cc60*/  SHF.R.U32.HI R25, RZ, 0x10, R17 ;  /* 0x00000010ff197819 */ /* 0x000fe20000011611 */
[----:B------:R-:W1:Y:S01]  /*cc70*/  LDS.128 R8, [R0] ;  /* 0x0000000000087984 */ /* 0x000e620000000c00 */
[--C-:B------:R-:W-:Y:S01]  /*cc80*/  SHF.R.U64 R17, R22, 0x10, R23.reuse ;  /* 0x0000001016117819 */ /* 0x100fe20000001217 */
[----:B------:R-:W-:Y:S01]  /*cc90*/  HADD2.F32 R16, -RZ, R16.H0_H0 ;  /* 0x20000010ff107230 */ /* 0x000fe20000004100 */
[----:B------:R-:W-:Y:S01]  /*cca0*/  SHF.R.U32.HI R22, RZ, 0x10, R23 ;  /* 0x00000010ff167819 */ /* 0x000fe20000011617 */
[----:B------:R-:W2:Y:S01]  /*ccb0*/  LDS.128 R4, [R24+0x100] ;  /* 0x0001000018047984 */ /* 0x000ea20000000c00 */
[----:B------:R-:W-:Y:S01]  /*ccc0*/  SHF.R.U64 R20, R20, 0x10, R21 ;  /* 0x0000001014147819 */ /* 0x000fe20000001215 */
[----:B------:R-:W-:Y:S01]  /*ccd0*/  HADD2.F32 R25, -RZ, R25.H0_H0 ;  /* 0x20000019ff197230 */ /* 0x000fe20000004100 */
[----:B------:R-:W-:Y:S01]  /*cce0*/  SHF.R.U64 R18, R18, 0x10, R19 ;  /* 0x0000001012127819 */ /* 0x000fe20000001213 */
[----:B------:R-:W-:Y:S01]  /*ccf0*/  HADD2.F32 R22, -RZ, R22.H0_H0 ;  /* 0x20000016ff167230 */ /* 0x000fe20000004100 */
[----:B------:R-:W-:Y:S01]  /*cd00*/  SHF.R.U32.HI R21, RZ, 0x10, R21 ;  /* 0x00000010ff157819 */ /* 0x000fe20000011615 */
[----:B------:R-:W-:Y:S01]  /*cd10*/  HADD2.F32 R20, -RZ, R20.H0_H0 ;  /* 0x20000014ff147230 */ /* 0x000fe20000004100 */
[----:B------:R-:W-:Y:S01]  /*cd20*/  SHF.R.U32.HI R19, RZ, 0x10, R19 ;  /* 0x00000010ff137819 */ /* 0x000fe20000011613 */
[----:B------:R-:W-:-:S02]  /*cd30*/  HADD2.F32 R18, -RZ, R18.H0_H0 ;  /* 0x20000012ff127230 */ /* 0x000fc40000004100 */
[----:B------:R-:W-:Y:S02]  /*cd40*/  HADD2.F32 R17, -RZ, R17.H0_H0 ;  /* 0x20000011ff117230 */ /* 0x000fe40000004100 */
[----:B------:R-:W-:Y:S02]  /*cd50*/  HADD2.F32 R19, -RZ, R19.H0_H0 ;  /* 0x20000013ff137230 */ /* 0x000fe40000004100 */
[--C-:B-1----:R-:W-:Y:S02]  /*cd60*/  HADD2.F32 R23, -RZ, R9.reuse.H0_H0 ;  /* 0x20000009ff177230 */ /* 0x102fe40000004100 */
[----:B------:R-:W-:Y:S02]  /*cd70*/  HADD2.F32 R26, -RZ, R9.H1_H1 ;  /* 0x30000009ff1a7230 */ /* 0x000fe40000004100 */
[----:B--2---:R-:W-:Y:S01]  /*cd80*/  HADD2.F32 R30, -RZ, R5.H0_H0 ;  /* 0x20000005ff1e7230 */ /* 0x004fe20000004100 */
[----:B------:R-:W-:Y:S01]  /*cd90*/  FMUL.FTZ R37, R23, R29 ;  /* 0x0000001d17257220 */ /* 0x000fe20000410000 */
[----:B------:R-:W-:-:S02]  /*cda0*/  HADD2.F32 R9, -RZ, R11.H0_H0 ;  /* 0x2000000bff097230 */ /* 0x000fc40000004100 */
[----:B------:R-:W-:Y:S01]  /*cdb0*/  HADD2.F32 R31, -RZ, R5.H1_H1 ;  /* 0x30000005ff1f7230 */ /* 0x000fe20000004100 */
[C---:B------:R-:W-:Y:S01]  /*cdc0*/  FMUL.FTZ R29, R30.reuse, R29 ;  /* 0x0000001d1e1d7220 */ /* 0x040fe20000410000 */
[----:B------:R-:W-:Y:S01]  /*cdd0*/  HADD2.F32 R5, -RZ, R7.H0_H0 ;  /* 0x20000007ff057230 */ /* 0x000fe20000004100 */
[----:B------:R-:W-:Y:S01]  /*cde0*/  FFMA.FTZ R37, R30, R38, R37 ;  /* 0x000000261e257223 */ /* 0x000fe20000010025 */
[----:B------:R-:W-:Y:S01]  /*cdf0*/  HADD2.F32 R11, -RZ, R11.H1_H1 ;  /* 0x3000000bff0b7230 */ /* 0x000fe20000004100 */
[----:B------:R-:W-:Y:S01]  /*ce00*/  FMUL.FTZ R40, R9, R39 ;  /* 0x0000002709287220 */ /* 0x000fe20000410000 */
[----:B------:R-:W-:Y:S01]  /*ce10*/  HADD2.F32 R30, -RZ, R21.H0_H0 ;  /* 0x20000015ff1e7230 */ /* 0x000fe20000004100 */
[----:B------:R-:W-:Y:S01]  /*ce20*/  FMUL.FTZ R21, R26, R25 ;  /* 0x000000191a157220 */ /* 0x000fe20000410000 */
[----:B------:R-:W-:Y:S01]  /*ce30*/  HADD2.F32 R7, -RZ, R7.H1_H1 ;  /* 0x30000007ff077230 */ /* 0x000fe20000004100 */
[C---:B------:R-:W-:Y:S01]  /*ce40*/  FMUL.FTZ R39, R5.reuse, R39 ;  /* 0x0000002705277220 */ /* 0x040fe20000410000 */
[--C-:B------:R-:W-:Y:S01]  /*ce50*/  HADD2.F32 R27, -RZ, R8.reuse.H0_H0 ;  /* 0x20000008ff1b7230 */ /* 0x100fe20000004100 */
[----:B------:R-:W-:Y:S01]  /*ce60*/  FFMA.FTZ R40, R5, R41, R40 ;  /* 0x0000002905287223 */ /* 0x000fe20000010028 */
[----:B------:R-:W-:Y:S01]  /*ce70*/  HADD2.F32 R28, -RZ, R8.H1_H1 ;  /* 0x30000008ff1c7230 */ /* 0x000fe20000004100 */
[C---:B------:R-:W-:Y:S01]  /*ce80*/  FMUL.FTZ R25, R31.reuse, R25 ;  /* 0x000000191f197220 */ /* 0x040fe20000410000 */
[----:B------:R-:W-:Y:S01]  /*ce90*/  HADD2.F32 R8, -RZ, R10.H0_H0 ;  /* 0x2000000aff087230 */ /* 0x000fe20000004100 */
[----:B------:R-:W-:Y:S01]  /*cea0*/  FFMA.FTZ R21, R31, R30, R21 ;  /* 0x0000001e1f157223 */ /* 0x000fe20000010015 */
[----:B------:R-:W-:Y:S01]  /*ceb0*/  HADD2.F32 R31, -RZ, R13.H1_H1 ;  /* 0x3000000dff1f7230 */ /* 0x000fe20000004100 */
[-C--:B------:R-:W-:Y:S01]  /*cec0*/  FMUL.FTZ R5, R11, R19.reuse ;  /* 0x000000130b057220 */ /* 0x080fe20000410000 */
[--C-:B------:R-:W-:Y:S01]  /*ced0*/  HADD2.F32 R35, -RZ, R4.reuse.H0_H0 ;  /* 0x20000004ff237230 */ /* 0x100fe20000004100 */
[C---:B------:R-:W-:Y:S01]  /*cee0*/  FMUL.FTZ R19, R7.reuse, R19 ;  /* 0x0000001307137220 */ /* 0x040fe20000410000 */
[----:B------:R-:W-:Y:S01]  /*cef0*/  HADD2.F32 R36, -RZ, R4.H1_H1 ;  /* 0x30000004ff247230 */ /* 0x000fe20000004100 */
[----:B------:R-:W-:Y:S01]  /*cf00*/  FFMA.FTZ R7, R7, R22, R5 ;  /* 0x0000001607077223 */ /* 0x000fe20000010005 */
[----:B------:R-:W-:Y:S01]  /*cf10*/  HADD2.F32 R4, -RZ, R6.H0_H0 ;  /* 0x20000006ff047230 */ /* 0x000fe20000004100 */
[-C--:B------:R-:W-:Y:S01]  /*cf20*/  FMUL.FTZ R13, R27, R12.reuse ;  /* 0x0000000c1b0d7220 */ /* 0x080fe20000410000 */
[----:B------:R-:W-:Y:S01]  /*cf30*/  HADD2.F32 R5, -RZ, R3.H1_H1 ;  /* 0x30000003ff057230 */ /* 0x000fe20000004100 */
[-C--:B------:R-:W-:Y:S01]  /*cf40*/  FMUL.FTZ R3, R8, R31.reuse ;  /* 0x0000001f08037220 */ /* 0x080fe20000410000 */
[----:B------:R-:W-:Y:S01]  /*cf50*/  HADD2.F32 R10, -RZ, R10.H1_H1 ;  /* 0x3000000aff0a7230 */ /* 0x000fe20000004100 */
[C---:B------:R-:W-:Y:S01]  /*cf60*/  FMUL.FTZ R12, R35.reuse, R12 ;  /* 0x0000000c230c7220 */ /* 0x040fe20000410000 */
[----:B------:R-:W-:Y:S01]  /*cf70*/  HADD2.F32 R6, -RZ, R6.H1_H1 ;  /* 0x30000006ff067230 */ /* 0x000fe20000004100 */
[----:B------:R-:W-:Y:S01]  /*cf80*/  FFMA.FTZ R13, R35, R2, R13 ;  /* 0x00000002230d7223 */ /* 0x000fe2000001000d */
[----:B------:R-:W-:Y:S01]  /*cf90*/  F2FP.PACK_AB R7, R7, R40 ;  /* 0x000000280707723e */ /* 0x000fe200000000ff */
[----:B------:R-:W-:-:S02]  /*cfa0*/  FMUL.FTZ R31, R4, R31 ;  /* 0x0000001f041f7220 */ /* 0x000fc40000410000 */
[-C--:B------:R-:W-:Y:S02]  /*cfb0*/  FFMA.FTZ R3, R4, R5.reuse, R3 ;  /* 0x0000000504037223 */ /* 0x080fe40000010003 */
[----:B------:R-:W-:Y:S02]  /*cfc0*/  FMUL.FTZ R4, R28, R16 ;  /* 0x000000101c047220 */ /* 0x000fe40000410000 */
[----:B------:R-:W-:Y:S02]  /*cfd0*/  FMUL.FTZ R35, R10, R18 ;  /* 0x000000120a237220 */ /* 0x000fe40000410000 */
[----:B------:R-:W-:Y:S02]  /*cfe0*/  FMUL.FTZ R16, R36, R16 ;  /* 0x0000001024107220 */ /* 0x000fe40000410000 */
[----:B------:R-:W-:Y:S02]  /*cff0*/  FMUL.FTZ R18, R6, R18 ;  /* 0x0000001206127220 */ /* 0x000fe40000410000 */
[----:B------:R-:W-:Y:S01]  /*d000*/  FFMA.FTZ R31, R8, R5, -R31 ;  /* 0x00000005081f7223 */ /* 0x000fe2000001081f */
[----:B------:R-:W-:Y:S01]  /*d010*/  F2FP.PACK_AB R5, R21, R37 ;  /* 0x000000251505723e */ /* 0x000fe200000000ff */
[----:B------:R-:W-:-:S02]  /*d020*/  FFMA.FTZ R29, R23, R38, -R29 ;  /* 0x00000026171d7223 */ /* 0x000fc4000001081d */
[----:B------:R-:W-:Y:S02]  /*d030*/  FFMA.FTZ R25, R26, R30, -R25 ;  /* 0x0000001e1a197223 */ /* 0x000fe40000010819 */
[----:B------:R-:W-:Y:S02]  /*d040*/  FFMA.FTZ R39, R9, R41, -R39 ;  /* 0x0000002909277223 */ /* 0x000fe40000010827 */
[----:B------:R-:W-:Y:S01]  /*d050*/  FFMA.FTZ R11, R11, R22, -R19 ;  /* 0x000000160b0b7223 */ /* 0x000fe20000010813 */
[----:B------:R-:W-:Y:S01]  /*d060*/  F2FP.PACK_AB R9, R25, R29 ;  /* 0x0000001d1909723e */ /* 0x000fe200000000ff */
[----:B------:R-:W-:Y:S02]  /*d070*/  FFMA.FTZ R12, R27, R2, -R12 ;  /* 0x000000021b0c7223 */ /* 0x000fe4000001080c */
[----:B------:R-:W-:Y:S01]  /*d080*/  FFMA.FTZ R8, R28, R20, -R16 ;  /* 0x000000141c087223 */ /* 0x000fe20000010810 */
[----:B------:R-:W-:Y:S01]  /*d090*/  F2FP.PACK_AB R11, R11, R39 ;  /* 0x000000270b0b723e */ /* 0x000fe200000000ff */
[----:B------:R-:W-:-:S02]  /*d0a0*/  FFMA.FTZ R10, R10, R17, -R18 ;  /* 0x000000110a0a7223 */ /* 0x000fc40000010812 */
[----:B------:R-:W-:Y:S01]  /*d0b0*/  FFMA.FTZ R4, R36, R20, R4 ;  /* 0x0000001424047223 */ /* 0x000fe20000010004 */
[----:B------:R-:W-:Y:S01]  /*d0c0*/  F2FP.PACK_AB R8, R8, R12 ;  /* 0x0000000c0808723e */ /* 0x000fe200000000ff */
[----:B------:R-:W-:Y:S01]  /*d0d0*/  FFMA.FTZ R6, R6, R17, R35 ;  /* 0x0000001106067223 */ /* 0x000fe20000010023 */
[----:B------:R-:W-:Y:S02]  /*d0e0*/  F2FP.PACK_AB R10, R10, R31 ;  /* 0x0000001f0a0a723e */ /* 0x000fe400000000ff */
[----:B------:R-:W-:Y:S02]  /*d0f0*/  F2FP.PACK_AB R4, R4, R13 ;  /* 0x0000000d0404723e */ /* 0x000fe400000000ff */
[----:B------:R-:W-:Y:S01]  /*d100*/  F2FP.PACK_AB R6, R6, R3 ;  /* 0x000000030606723e */ /* 0x000fe200000000ff */
[----:B------:R1:W-:Y:S04]  /*d110*/  STS.128 [R0], R8 ;  /* 0x0000000800007388 */ /* 0x0003e80000000c00 */
[----:B------:R1:W-:Y:S02]  /*d120*/  STS.128 [R24+0x100], R4 ;  /* 0x0001000418007388 */ /* 0x0003e40000000c00 */
.L_x_778:
[----:B------:R-:W-:Y:S05]  /*d130*/  BSYNC B2 ;  /* 0x0000000000027941 */ /* 0x000fea0003800000 */
.L_x_756:
[----:B-1----:R-:W-:Y:S01]  /*d140*/  LEA.HI R0, R80, R81, RZ, 0x4 ;  /* 0x0000005150007211 */ /* 0x002fe200078f20ff */
[----:B------:R-:W-:Y:S01]  /*d150*/  BAR.SYNC.DEFER_BLOCKING 0x0 ;  /* 0x0000000000007b1d */ /* 0x000fe20000010000 */
[----:B------:R-:W-:Y:S01]  /*d160*/  IMAD.MOV.U32 R3, RZ, RZ, 0x20 ;  /* 0x00000020ff037424 */ /* 0x000fe200078e00ff */
[----:B------:R-:W-:Y:S01]  /*d170*/  IADD3 R207, R192, 0x20, RZ ;  /* 0x00000020c0cf7810 */ /* 0x000fe20007ffe0ff */
[----:B------:R-:W-:Y:S01]  /*d180*/  IMAD.MOV.U32 R12, RZ, RZ, R238 ;  /* 0x000000ffff0c7224 */ /* 0x000fe200078e00ee */
[----:B------:R-:W-:Y:S01]  /*d190*/  LOP3.LUT R0, R0, 0xfffffff0, RZ, 0xc0, !PT ;  /* 0xfffffff000007812 */ /* 0x000fe200078ec0ff */
[----:B------:R-:W-:Y:S01]  /*d1a0*/  IMAD.MOV.U32 R13, RZ, RZ, R235 ;  /* 0x000000ffff0d7224 */ /* 0x000fe200078e00eb */
[----:B------:R-:W-:Y:S01]  /*d1b0*/  ULDC.64 UR4, c[0x0][0x208] ;  /* 0x0000820000047ab9 */ /* 0x000fe20000000a00 */
[----:B------:R-:W-:Y:S01]  /*d1c0*/  LOP3.LUT R230, R230, 0xfffdffff, RZ, 0xc0, !PT ;  /* 0xfffdffffe6e67812 */ /* 0x000fe200078ec0ff */
[----:B------:R-:W-:Y:S01]  /*d1d0*/  USHF.L.U32 UR7, UR4, 0x6, URZ ;  /* 0x0000000604077899 */ /* 0x000fe2000800063f */
[----:B------:R-:W-:Y:S01]  /*d1e0*/  IMAD.IADD R81, R81, 0x1, -R0 ;  /* 0x0000000151517824 */ /* 0x000fe200078e0a00 */
[----:B------:R-:W-:Y:S01]  /*d1f0*/  UMOV UR6, 0x6 ;  /* 0x0000000600067882 */ /* 0x000fe20000000000 */
[----:B------:R-:W-:Y:S01]  /*d200*/  BSSY B0, `(.L_x_791) ;  /* 0x00000fa000007945 */ /* 0x000fe20003800000 */
[----:B------:R-:W-:-:S02]  /*d210*/  USHF.L.U64.HI UR5, UR4, UR6, UR5 ;  /* 0x0000000604057299 */ /* 0x000fc40008010205 */
[----:B------:R-:W-:-:S04]  /*d220*/  SHF.R.S32.HI R0, RZ, 0x1f, R81 ;  /* 0x0000001fff007819 */ /* 0x000fc80000011451 */
[----:B------:R-:W-:-:S04]  /*d230*/  LEA.HI R0, R0, R81, RZ, 0x3 ;  /* 0x0000005100007211 */ /* 0x000fc800078f18ff */
[----:B------:R-:W-:Y:S01]  /*d240*/  LOP3.LUT R0, R0, 0xfffffff8, RZ, 0xc0, !PT ;  /* 0xfffffff800007812 */ /* 0x000fe200078ec0ff */
[----:B------:R-:W-:Y:S04]  /*d250*/  LDSM.16.M88.4 R120, [R193] ;  /* 0x00000000c178783b */ /* 0x000fe80000000200 */
[----:B------:R-:W-:Y:S01]  /*d260*/  IMAD.IADD R0, R81, 0x1, -R0 ;  /* 0x0000000151007824 */ /* 0x000fe200078e0a00 */
[----:B------:R-:W-:Y:S04]  /*d270*/  LDSM.16.M88.4 R168, [R193+0x4000] ;  /* 0x00400000c1a8783b */ /* 0x000fe80000000200 */
[----:B------:R-:W-:-:S02]  /*d280*/  LOP3.LUT P0, RZ, R0, 0x2, RZ, 0xc0, !PT ;  /* 0x0000000200ff7812 */ /* 0x000fc4000780c0ff */
[----:B------:R-:W-:Y:S01]  /*d290*/  LOP3.LUT P1, RZ, R0, 0x4, RZ, 0xc0, !PT ;  /* 0x0000000400ff7812 */ /* 0x000fe2000782c0ff */
[----:B------:R-:W-:Y:S01]  /*d2a0*/  IMAD.MOV.U32 R0, RZ, RZ, 0x40 ;  /* 0x00000040ff007424 */ /* 0x000fe200078e00ff */
[----:B------:R-:W-:-:S04]  /*d2b0*/  SEL R3, R3, 0xffffffe0, !P0 ;  /* 0xffffffe003037807 */ /* 0x000fc80004000000 */
[----:B------:R-:W-:Y:S01]  /*d2c0*/  SEL R0, R0, 0xffffffc0, !P1 ;  /* 0xffffffc000007807 */ /* 0x000fe20004800000 */
[----:B------:R-:W-:Y:S01]  /*d2d0*/  IMAD.IADD R3, R193, 0x1, R3 ;  /* 0x00000001c1037824 */ /* 0x000fe200078e0203 */
[----:B------:R-:W-:Y:S02]  /*d2e0*/  R2P PR, R66, 0x6 ;  /* 0x0000000642007804 */ /* 0x000fe40000000000 */
[----:B------:R-:W-:Y:S01]  /*d2f0*/  ISETP.GE.AND P6, PT, R65, c[0x0][0x1d4], PT ;  /* 0x0000750041007a0c */ /* 0x000fe20003fc6270 */
[--C-:B------:R-:W-:Y:S01]  /*d300*/  IMAD.IADD R2, R193, 0x1, R0.reuse ;  /* 0x00000001c1027824 */ /* 0x100fe200078e0200 */
[----:B------:R-:W-:Y:S01]  /*d310*/  LDSM.16.M88.4 R124, [R3] ;  /* 0x00000000037c783b */ /* 0x000fe20000000200 */
[----:B------:R-:W-:Y:S01]  /*d320*/  IMAD.IADD R0, R3, 0x1, R0 ;  /* 0x0000000103007824 */ /* 0x000fe200078e0200 */
[----:B------:R-:W-:Y:S02]  /*d330*/  ISETP.LT.OR P4, PT, R32, 0x1, P6 ;  /* 0x000000012000780c */ /* 0x000fe40003781670 */
[----:B------:R-:W-:Y:S04]  /*d340*/  LDSM.16.M88.4 R172, [R3+0x4000] ;  /* 0x0040000003ac783b */ /* 0x000fe80000000200 */
[----:B------:R-:W-:Y:S01]  /*d350*/  LDSM.16.M88.4 R144, [R2] ;  /* 0x000000000290783b */ /* 0x000fe20000000200 */
[----:B------:R-:W-:-:S02]  /*d360*/  @P1 IADD3 R207, R192, -0x20, RZ ;  /* 0xffffffe0c0cf1810 */ /* 0x000fc40007ffe0ff */
[----:B------:R-:W-:Y:S01]  /*d370*/  ISETP.GE.AND P1, PT, R116, c[0x0][0x1d4], PT ;  /* 0x0000750074007a0c */ /* 0x000fe20003f26270 */
[----:B------:R1:W-:Y:S01]  /*d380*/  LDSM.16.M88.4 R180, [R2+0x4000] ;  /* 0x0040000002b4783b */ /* 0x0003e20000000200 */
[----:B------:R-:W-:Y:S02]  /*d390*/  IADD3 R205, R207, 0x3000, RZ ;  /* 0x00003000cfcd7810 */ /* 0x000fe40007ffe0ff */
[C---:B------:R-:W-:Y:S01]  /*d3a0*/  ISETP.LT.OR P5, PT, R32.reuse, 0x1, P1 ;  /* 0x000000012000780c */ /* 0x040fe20000fa1670 */
[----:B------:R-:W-:Y:S01]  /*d3b0*/  LDSM.16.M88.4 R160, [R0] ;  /* 0x0000000000a0783b */ /* 0x000fe20000000200 */
[C---:B------:R-:W-:Y:S02]  /*d3c0*/  ISETP.LT.OR P3, PT, R32.reuse, 0x21, P1 ;  /* 0x000000212000780c */ /* 0x040fe40000f61670 */
[----:B------:R-:W-:Y:S01]  /*d3d0*/  ISETP.LT.OR P1, PT, R32, 0x41, P1 ;  /* 0x000000412000780c */ /* 0x000fe20000f21670 */
[----:B------:R2:W-:Y:S01]  /*d3e0*/  LDSM.16.M88.4 R184, [R0+0x4000] ;  /* 0x0040000000b8783b */ /* 0x0005e20000000200 */
[----:B------:R-:W-:-:S02]  /*d3f0*/  @P6 LOP3.LUT R230, R230, 0x20000, RZ, 0xfc, !PT ;  /* 0x00020000e6e66812 */ /* 0x000fc400078efcff */
[C---:B------:R-:W-:Y:S01]  /*d400*/  IADD3 R203, R207.reuse, 0x5800, RZ ;  /* 0x00005800cfcb7810 */ /* 0x040fe20007ffe0ff */
[----:B------:R-:W-:Y:S01]  /*d410*/  BAR.SYNC.DEFER_BLOCKING 0x0 ;  /* 0x0000000000007b1d */ /* 0x000fe20000010000 */
[C---:B------:R-:W-:Y:S02]  /*d420*/  IADD3 R202, R207.reuse, 0x5000, RZ ;  /* 0x00005000cfca7810 */ /* 0x040fe40007ffe0ff */
[C---:B------:R-:W-:Y:S02]  /*d430*/  IADD3 R201, R207.reuse, 0x4800, RZ ;  /* 0x00004800cfc97810 */ /* 0x040fe40007ffe0ff */
[C---:B------:R-:W-:Y:S02]  /*d440*/  IADD3 R200, R207.reuse, 0x4000, RZ ;  /* 0x00004000cfc87810 */ /* 0x040fe40007ffe0ff */
[C---:B------:R-:W-:Y:S02]  /*d450*/  IADD3 R199, R207.reuse, 0x3800, RZ ;  /* 0x00003800cfc77810 */ /* 0x040fe40007ffe0ff */
[C---:B------:R-:W-:Y:S01]  /*d460*/  IADD3 R198, R207.reuse, 0x2800, RZ ;  /* 0x00002800cfc67810 */ /* 0x040fe20007ffe0ff */
[----:B-1----:R-:W-:Y:S01]  /*d470*/  IMAD.WIDE.U32 R2, R102, c[0x0][0x208], RZ ;  /* 0x0000820066027a25 */ /* 0x002fe200078e00ff */
[----:B------:R-:W-:-:S02]  /*d480*/  IADD3 R197, R207, 0x2000, RZ ;  /* 0x00002000cfc57810 */ /* 0x000fc40007ffe0ff */
[C---:B------:R-:W-:Y:S02]  /*d490*/  IADD3 R196, R207.reuse, 0x1800, RZ ;  /* 0x00001800cfc47810 */ /* 0x040fe40007ffe0ff */
[C---:B------:R-:W-:Y:S02]  /*d4a0*/  IADD3 R195, R207.reuse, 0x1000, RZ ;  /* 0x00001000cfc37810 */ /* 0x040fe40007ffe0ff */
[----:B------:R-:W-:Y:S01]  /*d4b0*/  IADD3 R194, R207, 0x800, RZ ;  /* 0x00000800cfc27810 */ /* 0x000fe20007ffe0ff */
[----:B--2---:R-:W-:-:S04]  /*d4c0*/  IMAD R0, R34, c[0x0][0x208], RZ ;  /* 0x0000820022007a24 */ /* 0x004fc800078e02ff */
[----:B------:R-:W-:Y:S01]  /*d4d0*/  IMAD R0, R102, c[0x0][0x20c], R0 ;  /* 0x0000830066007a24 */ /* 0x000fe200078e0200 */
[----:B------:R-:W-:-:S04]  /*d4e0*/  DEPBAR.LE SB0, 0x0 ;  /* 0x000080000000791a */ /* 0x000fc80000000000 */
[----:B------:R-:W-:Y:S01]  /*d4f0*/  BAR.SYNC.DEFER_BLOCKING 0x0 ;  /* 0x0000000000007b1d */ /* 0x000fe20000010000 */
[----:B------:R-:W-:Y:S02]  /*d500*/  IMAD.IADD R0, R3, 0x1, R0 ;  /* 0x0000000103007824 */ /* 0x000fe400078e0200 */
[----:B------:R-:W-:-:S04]  /*d510*/  IMAD.WIDE.U32 R2, R2, 0x60, R12 ;  /* 0x0000006002027825 */ /* 0x000fc800078e000c */
[----:B------:R-:W-:Y:S01]  /*d520*/  IMAD R0, R0, 0x60, RZ ;  /* 0x0000006000007824 */ /* 0x000fe200078e02ff */
[----:B------:R-:W-:-:S03]  /*d530*/  LEA R12, P0, R2, c[0x0][0x1f8], 0x1 ;  /* 0x00007e00020c7a11 */ /* 0x000fc600078008ff */
[----:B------:R-:W-:-:S05]  /*d540*/  IMAD.IADD R0, R3, 0x1, R0 ;  /* 0x0000000103007824 */ /* 0x000fca00078e0200 */
[----:B------:R-:W-:Y:S02]  /*d550*/  LEA.HI.X R13, R2, c[0x0][0x1fc], R0, 0x1, P0 ;  /* 0x00007f00020d7a11 */ /* 0x000fe400000f0c00 */
[----:B------:R-:W-:Y:S02]  /*d560*/  SEL R0, R33, 0xffffffc0, !P2 ;  /* 0xffffffc021007807 */ /* 0x000fe40005000000 */
[----:B------:R-:W-:-:S03]  /*d570*/  ISETP.LT.OR P2, PT, R32, 0x21, P6 ;  /* 0x000000212000780c */ /* 0x000fc60003741670 */
[--C-:B------:R-:W-:Y:S01]  /*d580*/  IMAD.IADD R206, R192, 0x1, R0.reuse ;  /* 0x00000001c0ce7824 */ /* 0x100fe200078e0200 */
[----:B------:R-:W1:Y:S01]  /*d590*/  LDSM.16.M88.4 R72, [R192+0x800] ;  /* 0x00080000c048783b */ /* 0x000e620000000200 */
[----:B------:R-:W-:-:S03]  /*d5a0*/  IMAD.IADD R204, R205, 0x1, R0 ;  /* 0x00000001cdcc7824 */ /* 0x000fc600078e0200 */
[----:B------:R-:W-:Y:S04]  /*d5b0*/  LDSM.16.M88.4 R16, [R207+0x800] ;  /* 0x00080000cf10783b */ /* 0x000fe80000000200 */
[----:B------:R-:W2:Y:S04]  /*d5c0*/  LDSM.16.M88.4 R56, [R192+0x1800] ;  /* 0x00180000c038783b */ /* 0x000ea80000000200 */
[----:B------:R-:W3:Y:S04]  /*d5d0*/  LDSM.16.M88.4 R28, [R192+0x1000] ;  /* 0x00100000c01c783b */ /* 0x000ee80000000200 */
[----:B------:R-:W-:Y:S04]  /*d5e0*/  LDSM.16.M88.4 R20, [R207+0x1000] ;  /* 0x00100000cf14783b */ /* 0x000fe80000000200 */
[----:B------:R-:W4:Y:S04]  /*d5f0*/  LDSM.16.M88.4 R4, [R192] ;  /* 0x00000000c004783b */ /* 0x000f280000000200 */
[----:B------:R-:W-:Y:S04]  /*d600*/  LDSM.16.M88.4 R48, [R192+0x2000] ;  /* 0x00200000c030783b */ /* 0x000fe80000000200 */
[----:B------:R-:W-:Y:S04]  /*d610*/  LDSM.16.M88.4 R40, [R192+0x2800] ;  /* 0x00280000c028783b */ /* 0x000fe80000000200 */
[----:B------:R-:W-:Y:S04]  /*d620*/  LDSM.16.M88.4 R24, [R207] ;  /* 0x00000000cf18783b */ /* 0x000fe80000000200 */
[----:B------:R-:W-:Y:S01]  /*d630*/  LDSM.16.M88.4 R36, [R207+0x2800] ;  /* 0x00280000cf24783b */ /* 0x000fe20000000200 */
[C---:B-1----:R-:W-:Y:S08]  /*d640*/  HMMA.16816.F32 R76, R120.reuse, R72, RZ ;  /* 0x00000048784c723c */ /* 0x042ff000000018ff */
[C---:B------:R-:W-:Y:S08]  /*d650*/  HMMA.16816.F32 R72, R120.reuse, R74, RZ ;  /* 0x0000004a7848723c */ /* 0x040ff000000018ff */
[----:B--2---:R-:W-:Y:S08]  /*d660*/  HMMA.16816.F32 R60, R120, R56, RZ ;  /* 0x00000038783c723c */ /* 0x004ff000000018ff */
[C---:B------:R-:W-:Y:S08]  /*d670*/  HMMA.16816.F32 R76, R124.reuse, R16, R76 ;  /* 0x000000107c4c723c */ /* 0x040ff0000000184c */
[----:B------:R-:W-:Y:S01]  /*d680*/  HMMA.16816.F32 R72, R124, R18, R72 ;  /* 0x000000127c48723c */ /* 0x000fe20000001848 */
[----:B------:R-:W1:Y:S07]  /*d690*/  LDSM.16.M88.4 R16, [R207+0x1800] ;  /* 0x00180000cf10783b */ /* 0x000e6e0000000200 */
[C---:B------:R-:W-:Y:S08]  /*d6a0*/  HMMA.16816.F32 R56, R120.reuse, R58, RZ ;  /* 0x0000003a7838723c */ /* 0x040ff000000018ff */
[C---:B---3--:R-:W-:Y:S08]  /*d6b0*/  HMMA.16816.F32 R68, R120.reuse, R28, RZ ;  /* 0x0000001c7844723c */ /* 0x048ff000000018ff */
[C---:B----4-:R-:W-:Y:S08]  /*d6c0*/  HMMA.16816.F32 R8, R120.reuse, R4, RZ ;  /* 0x000000047808723c */ /* 0x050ff000000018ff */
[----:B------:R-:W-:Y:S08]  /*d6d0*/  HMMA.16816.F32 R4, R120, R6, RZ ;  /* 0x000000067804723c */ /* 0x000ff000000018ff */
[C---:B------:R-:W-:Y:S07]  /*d6e0*/  HMMA.16816.F32 R68, R124.reuse, R20, R68 ;  /* 0x000000147c44723c */ /* 0x040fee0000001844 */
[----:B------:R-:W-:Y:S01]  /*d6f0*/  IADD3 R20, P0, R12, UR7, RZ ;  /* 0x000000070c147c10 */ /* 0x000fe2000ff1e0ff */
[----:B-1----:R-:W-:Y:S03]  /*d700*/  HMMA.16816.F32 R60, R124, R16, R60 ;  /* 0x000000107c3c723c */ /* 0x002fe6000000183c */
[----:B------:R-:W-:-:S02]  /*d710*/  IADD3.X R21, R13, UR5, RZ, P0, !PT ;  /* 0x000000050d157c10 */ /* 0x000fc400087fe4ff */
[----:B------:R-:W-:-:S03]  /*d720*/  IADD3 R2, P0, R20, UR7, RZ ;  /* 0x0000000714027c10 */ /* 0x000fc6000ff1e0ff */
[----:B------:R-:W-:Y:S01]  /*d730*/  HMMA.16816.F32 R56, R124, R18, R56 ;  /* 0x000000127c38723c */ /* 0x000fe20000001838 */
[----:B------:R-:W1:Y:S01]  /*d740*/  LDSM.16.M88.4 R16, [R207+0x2000] ;  /* 0x00200000cf10783b */ /* 0x000e620000000200 */
[----:B------:R-:W-:Y:S02]  /*d750*/  IADD3.X R3, R21, UR5, RZ, P0, !PT ;  /* 0x0000000515037c10 */ /* 0x000fe400087fe4ff */
[----:B------:R-:W-:Y:S01]  /*d760*/  ISETP.LT.OR P0, PT, R32, 0x41, P6 ;  /* 0x000000412000780c */ /* 0x000fe20003701670 */
[----:B------:R-:W-:Y:S01]  /*d770*/  @!PT LDS RZ, [RZ] ;  /* 0x00000000fffff984 */ /* 0x000fe20000000800 */
[----:B------:R-:W-:Y:S01]  /*d780*/  @!PT LDS RZ, [RZ] ;  /* 0x00000000fffff984 */ /* 0x000fe20000000800 */
[----:B------:R-:W-:Y:S01]  /*d790*/  @!PT LDS RZ, [RZ] ;  /* 0x00000000fffff984 */ /* 0x000fe20000000800 */
[----:B------:R2:W-:Y:S03]  /*d7a0*/  LDGSTS.E.BYPASS.LTC128B.128 [R234+0x100], [R12.64], !P5 ;  /* 0x001000000cea7fae */ /* 0x0005e6000e901d48 */
[C---:B------:R-:W-:Y:S01]  /*d7b0*/  HMMA.16816.F32 R28, R120.reuse, R30, RZ ;  /* 0x0000001e781c723c */ /* 0x040fe200000018ff */
[----:B------:R2:W-:Y:S04]  /*d7c0*/  LDGSTS.E.BYPASS.LTC128B.128 [R234+0x3100], [R12.64+0x80], !P4 ;  /* 0x031000800cea7fae */ /* 0x0005e8000e101d48 */
[----:B------:R3:W-:Y:S03]  /*d7d0*/  LDGSTS.E.BYPASS.LTC128B.128 [R234+0x1100], [R20.64], !P3 ;  /* 0x0110000014ea7fae */ /* 0x0007e6000d901d48 */
[C---:B------:R-:W-:Y:S01]  /*d7e0*/  HMMA.16816.F32 R52, R120.reuse, R48, RZ ;  /* 0x000000307834723c */ /* 0x040fe200000018ff */
[----:B------:R3:W-:Y:S04]  /*d7f0*/  LDGSTS.E.BYPASS.LTC128B.128 [R234+0x4100], [R20.64+0x80], !P2 ;  /* 0x0410008014ea7fae */ /* 0x0007e8000d101d48 */
[----:B------:R2:W-:Y:S03]  /*d800*/  LDGSTS.E.BYPASS.LTC128B.128 [R234+0x2100], [R2.64], !P1 ;  /* 0x0210000002ea7fae */ /* 0x0005e6000c901d48 */
[----:B------:R-:W-:Y:S01]  /*d810*/  HMMA.16816.F32 R48, R120, R50, RZ ;  /* 0x000000327830723c */ /* 0x000fe200000018ff */
[----:B------:R2:W-:Y:S01]  /*d820*/  LDGSTS.E.BYPASS.LTC128B.128 [R234+0x5100], [R2.64+0x80], !P0 ;  /* 0x0510008002ea7fae */ /* 0x0005e2000c101d48 */
[----:B------:R-:W-:-:S03]  /*d830*/  ISETP.GT.AND P0, PT, R102, R237, PT ;  /* 0x000000ed6600720c */ /* 0x000fc60003f04270 */
[----:B-----5:R-:W4:Y:S03]  /*d840*/  LDSM.16.M88.4 R64, [R206+0x1000] ;  /* 0x00100000ce40783b */ /* 0x020f260000000200 */
[----:B------:R-:W-:Y:S01]  /*d850*/  HMMA.16816.F32 R44, R120, R40, RZ ;  /* 0x00000028782c723c */ /* 0x000fe200000018ff */
[----:B------:R-:W2:Y:S04]  /*d860*/  LDSM.16.M88.4 R32, [R206] ;  /* 0x00000000ce20783b */ /* 0x000ea80000000200 */
[----:B------:R-:W2:Y:S03]  /*d870*/  LDSM.16.M88.4 R92, [R206+0x800] ;  /* 0x00080000ce5c783b */ /* 0x000ea60000000200 */
[C---:B------:R-:W-:Y:S01]  /*d880*/  HMMA.16816.F32 R8, R124.reuse, R24, R8 ;  /* 0x000000187c08723c */ /* 0x040fe20000001808 */
[----:B------:R-:W-:Y:S04]  /*d890*/  LDSM.16.M88.4 R88, [R204+-0x3000] ;  /* 0xffd00000cc58783b */ /* 0x000fe80000000200 */
[----:B------:R-:W-:Y:S03]  /*d8a0*/  LDSM.16.M88.4 R84, [R204+-0x2800] ;  /* 0xffd80000cc54783b */ /* 0x000fe60000000200 */
[C---:B------:R-:W-:Y:S01]  /*d8b0*/  HMMA.16816.F32 R4, R124.reuse, R26, R4 ;  /* 0x0000001a7c04723c */ /* 0x040fe20000001804 */
[----:B------:R-:W2:Y:S04]  /*d8c0*/  LDSM.16.M88.4 R24, [R206+0x1800] ;  /* 0x00180000ce18783b */ /* 0x000ea80000000200 */
[----:B------:R-:W-:Y:S03]  /*d8d0*/  LDSM.16.M88.4 R80, [R204+-0x2000] ;  /* 0xffe00000cc50783b */ /* 0x000fe60000000200 */
[----:B------:R-:W-:Y:S01]  /*d8e0*/  HMMA.16816.F32 R28, R124, R22, R28 ;  /* 0x000000167c1c723c */ /* 0x000fe2000000181c */
[----:B---3--:R-:W3:Y:S04]  /*d8f0*/  LDSM.16.M88.4 R20, [R206+0x2000] ;  /* 0x00200000ce14783b */ /* 0x008ee80000000200 */
[----:B------:R-:W-:Y:S03]  /*d900*/  LDSM.16.M88.4 R96, [R206+0x3800] ;  /* 0x00380000ce60783b */ /* 0x000fe60000000200 */
[----:B------:R-:W-:Y:S01]  /*d910*/  HMMA.16816.F32 R40, R120, R42, RZ ;  /* 0x0000002a7828723c */ /* 0x000fe200000018ff */
[----:B------:R-:W0:Y:S07]  /*d920*/  LDGDEPBAR ;  /* 0x00000000000079af */ /* 0x000e2e0000000000 */
[C---:B-1----:R-:W-:Y:S08]  /*d930*/  HMMA.16816.F32 R52, R124.reuse, R16, R52 ;  /* 0x000000107c34723c */ /* 0x042ff00000001834 */
[C---:B------:R-:W-:Y:S01]  /*d940*/  HMMA.16816.F32 R48, R124.reuse, R18, R48 ;  /* 0x000000127c30723c */ /* 0x040fe20000001830 */
[----:B------:R-:W1:Y:S07]  /*d950*/  LDSM.16.M88.4 R16, [R206+0x2800] ;  /* 0x00280000ce10783b */ /* 0x000e6e0000000200 */
[C---:B------:R-:W-:Y:S08]  /*d960*/  HMMA.16816.F32 R44, R124.reuse, R36, R44 ;  /* 0x000000247c2c723c */ /* 0x040ff0000000182c */
[----:B------:R-:W-:Y:S01]  /*d970*/  HMMA.16816.F32 R40, R124, R38, R40 ;  /* 0x000000267c28723c */ /* 0x000fe20000001828 */
[----:B------:R-:W1:Y:S07]  /*d980*/  LDSM.16.M88.4 R36, [R204+-0x1800] ;  /* 0xffe80000cc24783b */ /* 0x000e6e0000000200 */
[C---:B----4-:R-:W-:Y:S08]  /*d990*/  HMMA.16816.F32 R68, R144.reuse, R64, R68 ;  /* 0x000000409044723c */ /* 0x050ff00000001844 */
[C---:B--2---:R-:W-:Y:S08]  /*d9a0*/  HMMA.16816.F32 R8, R144.reuse, R32, R8 ;  /* 0x000000209008723c */ /* 0x044ff00000001808 */
[C---:B------:R-:W-:Y:S01]  /*d9b0*/  HMMA.16816.F32 R4, R144.reuse, R34, R4 ;  /* 0x000000229004723c */ /* 0x040fe20000001804 */
[----:B------:R-:W2:Y:S07]  /*d9c0*/  LDSM.16.M88.4 R32, [R204+-0x1000] ;  /* 0xfff00000cc20783b */ /* 0x000eae0000000200 */
[C---:B------:R-:W-:Y:S08]  /*d9d0*/  HMMA.16816.F32 R76, R144.reuse, R92, R76 ;  /* 0x0000005c904c723c */ /* 0x040ff0000000184c */
[C---:B------:R-:W-:Y:S01]  /*d9e0*/  HMMA.16816.F32 R72, R144.reuse, R94, R72 ;  /* 0x0000005e9048723c */ /* 0x040fe20000001848 */
[----:B------:R-:W4:Y:S07]  /*d9f0*/  LDSM.16.M88.4 R92, [R204+-0x800] ;  /* 0xfff80000cc5c783b */ /* 0x000f2e0000000200 */
[C---:B------:R-:W-:Y:S01]  /*da00*/  HMMA.16816.F32 R64, R144.reuse, R66, R28 ;  /* 0x000000429040723c */ /* 0x040fe2000000181c */
[----:B------:R-:W2:Y:S07]  /*da10*/  LDSM.16.M88.4 R28, [R192+0x3000] ;  /* 0x00300000c01c783b */ /* 0x000eae0000000200 */
[C---:B------:R-:W-:Y:S08]  /*da20*/  HMMA.16816.F32 R60, R144.reuse, R24, R60 ;  /* 0x00000018903c723c */ /* 0x040ff0000000183c */
[C---:B------:R-:W-:Y:S01]  /*da30*/  HMMA.16816.F32 R56, R144.reuse, R26, R56 ;  /* 0x0000001a9038723c */ /* 0x040fe20000001838 */
[----:B------:R-:W2:Y:S07]  /*da40*/  LDSM.16.M88.4 R24, [R192+0x3800] ;  /* 0x00380000c018783b */ /* 0x000eae0000000200 */
[C---:B---3--:R-:W-:Y:S08]  /*da50*/  HMMA.16816.F32 R52, R144.reuse, R20, R52 ;  /* 0x000000149034723c */ /* 0x048ff00000001834 */
[C---:B------:R-:W-:Y:S01]  /*da60*/  HMMA.16816.F32 R48, R144.reuse, R22, R48 ;  /* 0x000000169030723c */ /* 0x040fe20000001830 */
[----:B------:R-:W3:Y:S07]  /*da70*/  LDSM.16.M88.4 R20, [R192+0x4000] ;  /* 0x00400000c014783b */ /* 0x000eee0000000200 */
[C---:B-1----:R-:W-:Y:S08]  /*da80*/  HMMA.16816.F32 R44, R144.reuse, R16, R44 ;  /* 0x00000010902c723c */ /* 0x042ff0000000182c */
[----:B------:R-:W-:Y:S01]  /*da90*/  HMMA.16816.F32 R40, R144, R18, R40 ;  /* 0x000000129028723c */ /* 0x000fe20000001828 */
[----:B------:R-:W1:Y:S07]  /*daa0*/  LDSM.16.M88.4 R16, [R192+0x4800] ;  /* 0x00480000c010783b */ /* 0x000e6e0000000200 */
[C---:B------:R-:W-:Y:S08]  /*dab0*/  HMMA.16816.F32 R8, R160.reuse, R88, R8 ;  /* 0x00000058a008723c */ /* 0x040ff00000001808 */
        /* <DEDUP_REMOVED lines=14> */
[C---:B----4-:R-:W-:Y:S08]  /*dba0*/  HMMA.16816.F32 R44, R160.reuse, R92, R44 ;  /* 0x0000005ca02c723c */ /* 0x050ff0000000182c */
[----:B------:R-:W-:Y:S01]  /*dbb0*/  HMMA.16816.F32 R40, R160, R94, R40 ;  /* 0x0000005ea028723c */ /* 0x000fe20000001828 */
[----:B------:R-:W-:Y:S07]  /*dbc0*/  LDSM.16.M88.4 R92, [R206+0x4000] ;  /* 0x00400000ce5c783b */ /* 0x000fee0000000200 */
[C---:B------:R-:W-:Y:S08]  /*dbd0*/  HMMA.16816.F32 R8, R168.reuse, R28, R8 ;  /* 0x0000001ca808723c */ /* 0x040ff00000001808 */
[C---:B------:R-:W-:Y:S01]  /*dbe0*/  HMMA.16816.F32 R4, R168.reuse, R30, R4 ;  /* 0x0000001ea804723c */ /* 0x040fe20000001804 */
[----:B------:R-:W4:Y:S07]  /*dbf0*/  LDSM.16.M88.4 R28, [R207+0x4800] ;  /* 0x00480000cf1c783b */ /* 0x000f2e0000000200 */
[C---:B------:R-:W-:Y:S08]  /*dc00*/  HMMA.16816.F32 R76, R168.reuse, R24, R76 ;  /* 0x00000018a84c723c */ /* 0x040ff0000000184c */
[C---:B------:R-:W-:Y:S01]  /*dc10*/  HMMA.16816.F32 R72, R168.reuse, R26, R72 ;  /* 0x0000001aa848723c */ /* 0x040fe20000001848 */
[----:B------:R-:W2:Y:S07]  /*dc20*/  LDSM.16.M88.4 R24, [R207+0x5000] ;  /* 0x00500000cf18783b */ /* 0x000eae0000000200 */
[C---:B---3--:R-:W-:Y:S08]  /*dc30*/  HMMA.16816.F32 R68, R168.reuse, R20, R68 ;  /* 0x00000014a844723c */ /* 0x048ff00000001844 */
[C---:B------:R-:W-:Y:S01]  /*dc40*/  HMMA.16816.F32 R64, R168.reuse, R22, R64 ;  /* 0x00000016a840723c */ /* 0x040fe20000001840 */
[----:B------:R-:W3:Y:S07]  /*dc50*/  LDSM.16.M88.4 R20, [R207+0x5800] ;  /* 0x00580000cf14783b */ /* 0x000eee0000000200 */
[C---:B-1----:R-:W-:Y:S08]  /*dc60*/  HMMA.16816.F32 R60, R168.reuse, R16, R60 ;  /* 0x00000010a83c723c */ /* 0x042ff0000000183c */
[C---:B------:R-:W-:Y:S01]  /*dc70*/  HMMA.16816.F32 R56, R168.reuse, R18, R56 ;  /* 0x00000012a838723c */ /* 0x040fe20000001838 */
[----:B------:R-:W1:Y:S07]  /*dc80*/  LDSM.16.M88.4 R16, [R206+0x3000] ;  /* 0x00300000ce10783b */ /* 0x000e6e0000000200 */
[C---:B------:R-:W-:Y:S08]  /*dc90*/  HMMA.16816.F32 R52, R168.reuse, R88, R52 ;  /* 0x00000058a834723c */ /* 0x040ff00000001834 */
[C---:B------:R-:W-:Y:S01]  /*dca0*/  HMMA.16816.F32 R48, R168.reuse, R90, R48 ;  /* 0x0000005aa830723c */ /* 0x040fe20000001830 */
[----:B------:R-:W1:Y:S07]  /*dcb0*/  LDSM.16.M88.4 R88, [R206+0x4800] ;  /* 0x00480000ce58783b */ /* 0x000e6e0000000200 */
        /* <DEDUP_REMOVED lines=8> */
[----:B------:R-:W1:Y:S07]  /*dd40*/  LDSM.16.M88.4 R36, [R204] ;  /* 0x00000000cc24783b */ /* 0x000e6e0000000200 */
[C---:B--2---:R-:W-:Y:S08]  /*dd50*/  HMMA.16816.F32 R68, R172.reuse, R32, R68 ;  /* 0x00000020ac44723c */ /* 0x044ff00000001844 */
[C---:B------:R-:W-:Y:S01]  /*dd60*/  HMMA.16816.F32 R64, R172.reuse, R34, R64 ;  /* 0x00000022ac40723c */ /* 0x040fe20000001840 */
[----:B------:R-:W2:Y:S07]  /*dd70*/  LDSM.16.M88.4 R32, [R204+0x800] ;  /* 0x00080000cc20783b */ /* 0x000eae0000000200 */
[C---:B----4-:R-:W-:Y:S08]  /*dd80*/  HMMA.16816.F32 R60, R172.reuse, R28, R60 ;  /* 0x0000001cac3c723c */ /* 0x050ff0000000183c */
[C---:B------:R-:W-:Y:S01]  /*dd90*/  HMMA.16816.F32 R56, R172.reuse, R30, R56 ;  /* 0x0000001eac38723c */ /* 0x040fe20000001838 */
[----:B------:R-:W4:Y:S07]  /*dda0*/  LDSM.16.M88.4 R28, [R204+0x1000] ;  /* 0x00100000cc1c783b */ /* 0x000f2e0000000200 */
[C---:B------:R-:W-:Y:S08]  /*ddb0*/  HMMA.16816.F32 R52, R172.reuse, R24, R52 ;  /* 0x00000018ac34723c */ /* 0x040ff00000001834 */
[C---:B------:R-:W-:Y:S01]  /*ddc0*/  HMMA.16816.F32 R48, R172.reuse, R26, R48 ;  /* 0x0000001aac30723c */ /* 0x040fe20000001830 */
[----:B------:R-:W2:Y:S07]  /*ddd0*/  LDSM.16.M88.4 R24, [R204+0x1800] ;  /* 0x00180000cc18783b */ /* 0x000eae0000000200 */
[C---:B---3--:R-:W-:Y:S08]  /*dde0*/  HMMA.16816.F32 R44, R172.reuse, R20, R44 ;  /* 0x00000014ac2c723c */ /* 0x048ff0000000182c */
[----:B------:R-:W-:Y:S01]  /*ddf0*/  HMMA.16816.F32 R40, R172, R22, R40 ;  /* 0x00000016ac28723c */ /* 0x000fe20000001828 */
[----:B------:R-:W3:Y:S07]  /*de00*/  LDSM.16.M88.4 R20, [R204+0x2000] ;  /* 0x00200000cc14783b */ /* 0x000eee0000000200 */
[C---:B-1----:R-:W-:Y:S08]  /*de10*/  HMMA.16816.F32 R8, R180.reuse, R16, R8 ;  /* 0x00000010b408723c */ /* 0x042ff00000001808 */
        /* <DEDUP_REMOVED lines=13> */
[C---:B------:R-:W-:Y:S08]  /*def0*/  HMMA.16816.F32 R8, R184.reuse, R36, R8 ;  /* 0x00000024b808723c */ /* 0x040ff00000001808 */
[C---:B------:R-:W-:Y:S08]  /*df00*/  HMMA.16816.F32 R4, R184.reuse, R38, R4 ;  /* 0x00000026b804723c */ /* 0x040ff00000001804 */
[C---:B--2---:R-:W-:Y:S08]  /*df10*/  HMMA.16816.F32 R76, R184.reuse, R32, R76 ;  /* 0x00000020b84c723c */ /* 0x044ff0000000184c */
[C---:B------:R-:W-:Y:S08]  /*df20*/  HMMA.16816.F32 R72, R184.reuse, R34, R72 ;  /* 0x00000022b848723c */ /* 0x040ff00000001848 */
[C---:B----4-:R-:W-:Y:S08]  /*df30*/  HMMA.16816.F32 R68, R184.reuse, R28, R68 ;  /* 0x0000001cb844723c */ /* 0x050ff00000001844 */
[C---:B------:R-:W-:Y:S08]  /*df40*/  HMMA.16816.F32 R64, R184.reuse, R30, R64 ;  /* 0x0000001eb840723c */ /* 0x040ff00000001840 */
[C---:B------:R-:W-:Y:S08]  /*df50*/  HMMA.16816.F32 R60, R184.reuse, R24, R60 ;  /* 0x00000018b83c723c */ /* 0x040ff0000000183c */
[C---:B------:R-:W-:Y:S08]  /*df60*/  HMMA.16816.F32 R56, R184.reuse, R26, R56 ;  /* 0x0000001ab838723c */ /* 0x040ff00000001838 */
[C---:B---3--:R-:W-:Y:S08]  /*df70*/  HMMA.16816.F32 R52, R184.reuse, R20, R52 ;  /* 0x00000014b834723c */ /* 0x048ff00000001834 */
[C---:B------:R-:W-:Y:S08]  /*df80*/  HMMA.16816.F32 R48, R184.reuse, R22, R48 ;  /* 0x00000016b830723c */ /* 0x040ff00000001830 */
[C---:B-1----:R-:W-:Y:S08]  /*df90*/  HMMA.16816.F32 R44, R184.reuse, R16, R44 ;  /* 0x00000010b82c723c */ /* 0x042ff0000000182c */
        /* <DEDUP_REMOVED lines=32> */
.L_x_792:
[----:B------:R-:W-:Y:S05]  /*e1a0*/  BSYNC B0 ;  /* 0x0000000000007941 */ /* 0x000fea0003800000 */
.L_x_791:
[----:B------:R-:W-:Y:S01]  /*e1b0*/  ISETP.NE.AND P0, PT, R228, 0x1, PT ;  /* 0x00000001e400780c */ /* 0x000fe20003f05270 */
[----:B------:R-:W-:Y:S01]  /*e1c0*/  IMAD.IADD R21, R218, 0x1, R209 ;  /* 0x00000001da157824 */ /* 0x000fe200078e02d1 */
[----:B------:R-:W-:Y:S01]  /*e1d0*/  ULDC UR4, c[0x0][0x324] ;  /* 0x0000c90000047ab9 */ /* 0x000fe20000000800 */
[----:B------:R-:W-:Y:S01]  /*e1e0*/  IMAD.IADD R20, R231, 0x1, R15 ;  /* 0x00000001e7147824 */ /* 0x000fe200078e020f */
[----:B------:R-:W-:Y:S01]  /*e1f0*/  ULOP3.LUT UR4, URZ, UR4, URZ, 0x33, !UPT ;  /* 0x000000043f047292 */ /* 0x000fe2000f8e333f */
[----:B------:R-:W0:Y:S01]  /*e200*/  LDGDEPBAR ;  /* 0x00000000000079af */ /* 0x000e220000000000 */
[----:B-1----:R-:W-:-:S02]  /*e210*/  IMAD.IADD R16, R15, 0x1, -R217 ;  /* 0x000000010f107824 */ /* 0x002fc400078e0ad9 */
[C---:B------:R-:W-:Y:S02]  /*e220*/  IADD3 R18, -R217.reuse, 0x1, R20 ;  /* 0x00000001d9127810 */ /* 0x040fe40007ffe114 */
[----:B------:R-:W-:-:S03]  /*e230*/  IADD3 R20, -R217, R20, RZ ;  /* 0x00000014d9147210 */ /* 0x000fc60007ffe1ff */
[----:B------:R-:W-:-:S04]  /*e240*/  @P0 IMAD.HI.U32 R0, R21, c[0x0][0x2c8], RZ ;  /* 0x0000b20015000a27 */ /* 0x000fc800078e00ff */
[----:B------:R-:W-:Y:S01]  /*e250*/  IMAD.IADD R18, R18, 0x1, -R229 ;  /* 0x0000000112127824 */ /* 0x000fe200078e0ae5 */
[----:B------:R-:W-:Y:S02]  /*e260*/  @P0 SHF.R.U32.HI R21, RZ, c[0x0][0x2cc], R0 ;  /* 0x0000b300ff150a19 */ /* 0x000fe40000011600 */
[----:B------:R-:W-:Y:S02]  /*e270*/  ISETP.GE.AND P0, PT, R232, 0x1, PT ;  /* 0x00000001e800780c */ /* 0x000fe40003f06270 */
[C---:B------:R-:W-:Y:S01]  /*e280*/  IADD3 R19, R18.reuse, c[0x0][0x328], RZ ;  /* 0x0000ca0012137a10 */ /* 0x040fe20007ffe0ff */
[----:B------:R-:W1:Y:S01]  /*e290*/  SHFL.IDX PT, R2, R21, RZ, 0x1c1f ;  /* 0x001c1fff15027589 */ /* 0x000e6200000e0000 */
[----:B------:R-:W-:-:S03]  /*e2a0*/  IADD3 R18, R18, UR4, RZ ;  /* 0x0000000412127c10 */ /* 0x000fc6000fffe0ff */
[----:B-1----:R-:W-:Y:S01]  /*e2b0*/  IMAD.IADD R24, R19, 0x1, R2 ;  /* 0x0000000113187824 */ /* 0x002fe200078e0202 */
[----:B------:R-:W-:-:S04]  /*e2c0*/  IADD3 R23, R18, R2, RZ ;  /* 0x0000000212177210 */ /* 0x000fc80007ffe0ff */
[----:B------:R-:W-:Y:S01]  /*e2d0*/  IMNMX R24, R20, R24, PT ;  /* 0x0000001814187217 */ /* 0x000fe20003800200 */
[----:B------:R-:W-:Y:S05]  /*e2e0*/  @!P0 BRA `(.L_x_793) ;  /* 0x0000014000008947 */ /* 0x000fea0003800000 */
[----:B------:R-:W-:Y:S01]  /*e2f0*/  IADD3 R2, -R229, R231, R2 ;  /* 0x000000e7e5027210 */ /* 0x000fe20007ffe102 */
[----:B------:R-:W-:Y:S03]  /*e300*/  BSSY B0, `(.L_x_794) ;  /* 0x000000e000007945 */ /* 0x000fe60003800000 */
        /* <DEDUP_REMOVED lines=9> */
.L_x_795:
[----:B------:R-:W-:-:S04]  /*e3a0*/  MOV R0, c[0x0][0x32c] ;  /* 0x0000cb0000007a02 */ /* 0x000fc80000000f00 */
[----:B------:R-:W-:-:S13]  /*e3b0*/  ISETP.NE.AND P0, PT, R0, 0x1, PT ;  /* 0x000000010000780c */ /* 0x000fda0003f05270 */
[----:B------:R-:W-:-:S05]  /*e3c0*/  @P0 IMAD.HI.U32 R0, R2, c[0x0][0x330], RZ ;  /* 0x0000cc0002000a27 */ /* 0x000fca00078e00ff */
[----:B------:R-:W-:Y:S02]  /*e3d0*/  @P0 SHF.R.U32.HI R2, RZ, c[0x0][0x334], R0 ;  /* 0x0000cd00ff020a19 */ /* 0x000fe40000011600 */
.L_x_796:
[----:B------:R-:W-:Y:S05]  /*e3e0*/  BSYNC B0 ;  /* 0x0000000000007941 */ /* 0x000fea0003800000 */
.L_x_794:
[----:B------:R-:W-:-:S05]  /*e3f0*/  IMAD R2, R2, c[0x0][0x32c], R16 ;  /* 0x0000cb0002027a24 */ /* 0x000fca00078e0210 */
[----:B------:R-:W-:Y:S02]  /*e400*/  IADD3 R0, R2, c[0x0][0x32c], RZ ;  /* 0x0000cb0002007a10 */ /* 0x000fe40007ffe0ff */
[----:B------:R-:W-:Y:S02]  /*e410*/  IMNMX R23, R23, R2, !PT ;  /* 0x0000000217177217 */ /* 0x000fe40007800200 */
[----:B------:R-:W-:Y:S02]  /*e420*/  IMNMX R24, R24, R0, PT ;  /* 0x0000000018187217 */ /* 0x000fe40003800200 */
.L_x_793:
[C---:B------:R-:W-:Y:S01]  /*e430*/  ISETP.GE.AND P0, PT, R15.reuse, 0x9, PT ;  /* 0x000000090f00780c */ /* 0x040fe20003f06270 */
[----:B------:R-:W1:Y:S01]  /*e440*/  SHFL.IDX PT, R21, R21, 0x1, 0x1c1f ;  /* 0x003c1f0015157f89 */ /* 0x000e6200000e0000 */
[----:B------:R-:W-:Y:S02]  /*e450*/  ISETP.GE.AND P1, PT, R15, 0x2, PT ;  /* 0x000000020f00780c */ /* 0x000fe40003f26270 */
[----:B------:R-:W-:Y:S02]  /*e460*/  P2R R22, PR, RZ, 0x1 ;  /* 0x00000001ff167803 */ /* 0x000fe40000000000 */
[----:B------:R-:W-:-:S02]  /*e470*/  ISETP.GT.AND P0, PT, R23, 0x8, !P0 ;  /* 0x000000081700780c */ /* 0x000fc40004704270 */
[----:B------:R-:W-:Y:S02]  /*e480*/  P2R R0, PR, RZ, 0x2 ;  /* 0x00000002ff007803 */ /* 0x000fe40000000000 */
[----:B------:R-:W-:Y:S02]  /*e490*/  ISETP.LT.OR P0, PT, R24, 0x9, P0 ;  /* 0x000000091800780c */ /* 0x000fe40000701670 */
[----:B------:R-:W-:Y:S02]  /*e4a0*/  ISETP.GT.AND P1, PT, R23, 0x1, !P1 ;  /* 0x000000011700780c */ /* 0x000fe40004f24270 */
[----:B------:R-:W-:Y:S02]  /*e4b0*/  ISETP.GE.AND P2, PT, R15, 0xa, PT ;  /* 0x0000000a0f00780c */ /* 0x000fe40003f46270 */
[----:B------:R-:W-:Y:S02]  /*e4c0*/  FSEL R13, R4, -INF , !P0 ;  /* 0xff800000040d7808 */ /* 0x000fe40004000000 */
[----:B------:R-:W-:-:S02]  /*e4d0*/  ISETP.LT.OR P1, PT, R24, 0x2, P1 ;  /* 0x000000021800780c */ /* 0x000fc40000f21670 */
[----:B------:R-:W-:Y:S02]  /*e4e0*/  ISETP.GT.AND P0, PT, R23, 0x9, !P2 ;  /* 0x000000091700780c */ /* 0x000fe40005704270 */
[----:B------:R-:W-:Y:S02]  /*e4f0*/  FSEL R12, R9, -INF , !P1 ;  /* 0xff800000090c7808 */ /* 0x000fe40004800000 */
[----:B------:R-:W-:Y:S01]  /*e500*/  ISETP.LT.OR P0, PT, R24, 0xa, P0 ;  /* 0x0000000a1800780c */ /* 0x000fe20000701670 */
[--C-:B-1----:R-:W-:Y:S01]  /*e510*/  IMAD.IADD R19, R19, 0x1, R21.reuse ;  /* 0x0000000113137824 */ /* 0x102fe200078e0215 */
[----:B------:R-:W-:Y:S01]  /*e520*/  ISETP.GE.AND P1, PT, R15, 0x11, PT ;  /* 0x000000110f00780c */ /* 0x000fe20003f26270 */
[----:B------:R-:W-:Y:S01]  /*e530*/  IMAD.IADD R18, R18, 0x1, R21 ;  /* 0x0000000112127824 */ /* 0x000fe200078e0215 */
        /* <DEDUP_REMOVED lines=8> */
[C---:B------:R-:W-:Y:S02]  /*e5c0*/  ISETP.LT.OR P0, PT, R24.reuse, 0x12, P0 ;  /* 0x000000121800780c */ /* 0x040fe40000701670 */
        /* <DEDUP_REMOVED lines=43> */
[C---:B------:R-:W-:Y:S02]  /*e880*/  ISETP.GE.AND P6, PT, R15.reuse, 0x3a, PT ;  /* 0x0000003a0f00780c */ /* 0x040fe40003fc6270 */
[----:B------:R-:W-:Y:S02]  /*e890*/  ISETP.LT.OR P0, PT, R24, 0x39, P0 ;  /* 0x000000391800780c */ /* 0x000fe40000701670 */
[----:B------:R-:W-:Y:S02]  /*e8a0*/  ISETP.GE.AND P5, PT, R15, 0x41, PT ;  /* 0x000000410f00780c */ /* 0x000fe40003fa6270 */
[----:B------:R-:W-:-:S02]  /*e8b0*/  FSEL R151, R56, -INF , !P0 ;  /* 0xff80000038977808 */ /* 0x000fc40004000000 */
[----:B------:R-:W-:Y:S02]  /*e8c0*/  ISETP.GT.AND P0, PT, R23, 0x39, !P6 ;  /* 0x000000391700780c */ /* 0x000fe40007704270 */
[C---:B------:R-:W-:Y:S02]  /*e8d0*/  ISETP.GE.AND P4, PT, R15.reuse, 0x42, PT ;  /* 0x000000420f00780c */ /* 0x040fe40003f86270 */
        /* <DEDUP_REMOVED lines=16> */
[----:B------:R-:W-:Y:S02]  /*e9e0*/  IMNMX R20, R20, R19, PT ;  /* 0x0000001314147217 */ /* 0x000fe40003800200 */
[----:B------:R-:W-:Y:S02]  /*e9f0*/  FSEL R158, R48, -INF , !P0 ;  /* 0xff800000309e7808 */ /* 0x000fe40004000000 */
[----:B------:R-:W-:-:S04]  /*ea00*/  ISETP.GT.AND P0, PT, R23, 0x49, !P2 ;  /* 0x000000491700780c */ /* 0x000fc80005704270 */
[----:B------:R-:W-:-:S04]  /*ea10*/  ISETP.LT.OR P0, PT, R24, 0x4a, P0 ;  /* 0x0000004a1800780c */ /* 0x000fc80000701670 */
[----:B------:R-:W-:Y:S02]  /*ea20*/  FSEL R153, R49, -INF , !P0 ;  /* 0xff80000031997808 */ /* 0x000fe40004000000 */
[----:B------:R-:W-:Y:S02]  /*ea30*/  ISETP.GT.AND P0, PT, R23, 0x50, !P1 ;  /* 0x000000501700780c */ /* 0x000fe40004f04270 */
[----:B------:R-:W-:Y:S02]  /*ea40*/  ISETP.GE.AND P1, PT, R15, 0x52, PT ;  /* 0x000000520f00780c */ /* 0x000fe40003f26270 */
[----:B------:R-:W-:-:S04]  /*ea50*/  ISETP.LT.OR P0, PT, R24, 0x51, P0 ;  /* 0x000000511800780c */ /* 0x000fc80000701670 */
        /* <DEDUP_REMOVED lines=11> */
[----:B------:R-:W-:-:S04]  /*eb10*/  ISETP.GT.AND P0, PT, R23, RZ, !P1 ;  /* 0x000000ff1700720c */ /* 0x000fc80004f04270 */
[----:B------:R-:W-:-:S04]  /*eb20*/  ISETP.LT.OR P0, PT, R24, 0x1, P0 ;  /* 0x000000011800780c */ /* 0x000fc80000701670 */
[----:B------:R-:W-:Y:S02]  /*eb30*/  FSEL R17, R8, -INF , !P0 ;  /* 0xff80000008117808 */ /* 0x000fe40004000000 */
[----:B------:R-:W-:-:S04]  /*eb40*/  ISETP.GE.AND P0, PT, R15, 0x5a, PT ;  /* 0x0000005a0f00780c */ /* 0x000fc80003f06270 */
[----:B------:R-:W-:Y:S02]  /*eb50*/  P2R R40, PR, RZ, 0x1 ;  /* 0x00000001ff287803 */ /* 0x000fe40000000000 */
[----:B------:R-:W-:-:S04]  /*eb60*/  ISETP.GT.AND P0, PT, R23, 0x59, !P0 ;  /* 0x000000591700780c */ /* 0x000fc80004704270 */
[----:B------:R-:W-:-:S04]  /*eb70*/  ISETP.LT.OR P0, PT, R24, 0x5a, P0 ;  /* 0x0000005a1800780c */ /* 0x000fc80000701670 */
[----:B------:R-:W-:Y:S02]  /*eb80*/  FSEL R138, R41, -INF , !P0 ;  /* 0xff800000298a7808 */ /* 0x000fe40004000000 */
[----:B------:R-:W-:-:S13]  /*eb90*/  ISETP.GE.AND P0, PT, R232, 0x1, PT ;  /* 0x00000001e800780c */ /* 0x000fda0003f06270 */
        /* <DEDUP_REMOVED lines=12> */
.L_x_799:
[----:B------:R-:W-:-:S04]  /*ec60*/  MOV R8, c[0x0][0x32c] ;  /* 0x0000cb0000087a02 */ /* 0x000fc80000000f00 */
[----:B------:R-:W-:-:S13]  /*ec70*/  ISETP.NE.AND P0, PT, R8, 0x1, PT ;  /* 0x000000010800780c */ /* 0x000fda0003f05270 */
[----:B------:R-:W-:-:S05]  /*ec80*/  @P0 IMAD.HI.U32 R8, R21, c[0x0][0x330], RZ ;  /* 0x0000cc0015080a27 */ /* 0x000fca00078e00ff */
[----:B------:R-:W-:Y:S02]  /*ec90*/  @P0 SHF.R.U32.HI R21, RZ, c[0x0][0x334], R8 ;  /* 0x0000cd00ff150a19 */ /* 0x000fe40000011608 */
.L_x_800:
[----:B------:R-:W-:Y:S05]  /*eca0*/  BSYNC B0 ;  /* 0x0000000000007941 */ /* 0x000fea0003800000 */
.L_x_798:
[----:B------:R-:W-:-:S05]  /*ecb0*/  IMAD R16, R21, c[0x0][0x32c], R16 ;  /* 0x0000cb0015107a24 */ /* 0x000fca00078e0210 */
[----:B------:R-:W-:Y:S02]  /*ecc0*/  IADD3 R8, R16, c[0x0][0x32c], RZ ;  /* 0x0000cb0010087a10 */ /* 0x000fe40007ffe0ff */
[----:B------:R-:W-:Y:S02]  /*ecd0*/  IMNMX R18, R18, R16, !PT ;  /* 0x0000001012127217 */ /* 0x000fe40007800200 */
[----:B------:R-:W-:Y:S02]  /*ece0*/  IMNMX R20, R20, R8, PT ;  /* 0x0000000814147217 */ /* 0x000fe40003800200 */
.L_x_797:
[----:B------:R-:W-:Y:S01]  /*ecf0*/  ISETP.NE.AND P0, PT, R22, RZ, PT ;  /* 0x000000ff1600720c */ /* 0x000fe20003f05270 */
[----:B------:R-:W-:Y:S01]  /*ed00*/  LDSM.16.MT88.4 R88, [R188] ;  /* 0x00000000bc58783b */ /* 0x000fe20000004200 */
[----:B------:R-:W-:Y:S02]  /*ed10*/  FMNMX.FTZ R19, R17, R12, !PT ;  /* 0x0000000c11137209 */ /* 0x000fe40007810000 */
[----:B------:R-:W-:Y:S01]  /*ed20*/  ISETP.GT.AND P0, PT, R18, 0x8, !P0 ;  /* 0x000000081200780c */ /* 0x000fe20004704270 */
[----:B------:R-:W-:Y:S01]  /*ed30*/  LDSM.16.MT88.4 R96, [R191+0x3000] ;  /* 0x00300000bf60783b */ /* 0x000fe20000004200 */
[----:B------:R-:W-:-:S02]  /*ed40*/  FMNMX.FTZ R19, R13, R19, !PT ;  /* 0x000000130d137209 */ /* 0x000fc40007810000 */
[----:B------:R-:W-:Y:S01]  /*ed50*/  ISETP.LT.OR P0, PT, R20, 0x9, P0 ;  /* 0x000000091400780c */ /* 0x000fe20000701670 */
[----:B------:R-:W-:Y:S01]  /*ed60*/  LDSM.16.MT88.4 R108, [R191] ;  /* 0x00000000bf6c783b */ /* 0x000fe20000004200 */
[----:B------:R-:W-:Y:S02]  /*ed70*/  FMNMX.FTZ R19, R5, R19, !PT ;  /* 0x0000001305137209 */ /* 0x000fe40007810000 */
[----:B------:R-:W-:Y:S01]  /*ed80*/  FSEL R6, R6, -INF , !P0 ;  /* 0xff80000006067808 */ /* 0x000fe20004000000 */
[----:B------:R-:W-:Y:S01]  /*ed90*/  LDSM.16.MT88.4 R80, [R189] ;  /* 0x00000000bd50783b */ /* 0x000fe20000004200 */
[----:B------:R-:W-:Y:S02]  /*eda0*/  ISETP.NE.AND P0, PT, R39, RZ, PT ;  /* 0x000000ff2700720c */ /* 0x000fe40003f05270 */
[----:B------:R-:W-:Y:S01]  /*edb0*/  FMNMX.FTZ R19, R76, R19, !PT ;  /* 0x000000134c137209 */ /* 0x000fe20007810000 */
[----:B------:R-:W-:Y:S01]  /*edc0*/  LDSM.16.MT88.4 R104, [R190+0x3000] ;  /* 0x00300000be68783b */ /* 0x000fe20000004200 */
        /* <DEDUP_REMOVED lines=27> */
[----:B------:R-:W-:Y:S01]  /*ef80*/  FMNMX.FTZ R19, R164, R19, !PT ;  /* 0x00000013a4137209 */ /* 0x000fe20007810000 */
[----:B------:R-:W-:Y:S01]  /*ef90*/  LDSM.16.MT88.4 R36, [R190+0x3800] ;  /* 0x00380000be24783b */ /* 0x000fe20000004200 */
[----:B------:R-:W-:Y:S02]  /*efa0*/  ISETP.GT.AND P0, PT, R18, 0x19, !P0 ;  /* 0x000000191200780c */ /* 0x000fe40004704270 */
[----:B------:R-:W-:Y:S02]  /*efb0*/  FMNMX.FTZ R19, R156, R19, !PT ;  /* 0x000000139c137209 */ /* 0x000fe40007810000 */
[----:B------:R-:W-:-:S02]  /*efc0*/  ISETP.LT.OR P0, PT, R20, 0x1a, P0 ;  /* 0x0000001a1400780c */ /* 0x000fc40000701670 */
[----:B------:R-:W-:Y:S02]  /*efd0*/  FMNMX.FTZ R19, R158, R19, !PT ;  /* 0x000000139e137209 */ /* 0x000fe40007810000 */
[----:B------:R-:W-:Y:S02]  /*efe0*/  FSEL R8, R75, -INF , !P0 ;  /* 0xff8000004b087808 */ /* 0x000fe40004000000 */
[----:B------:R-:W-:Y:S01]  /*eff0*/  ISETP.NE.AND P0, PT, R35, RZ, PT ;  /* 0x000000ff2300720c */ /* 0x000fe20003f05270 */
[----:B------:R-:W-:Y:S01]  /*f000*/  LDSM.16.MT88.4 R72, [R190] ;  /* 0x00000000be48783b */ /* 0x000fe20000004200 */
        /* <DEDUP_REMOVED lines=35> */
[----:B------:R-:W-:Y:S01]  /*f240*/  ISETP.LT.OR P0, PT, R20, 0x3a, P0 ;  /* 0x0000003a1400780c */ /* 0x000fe20000701670 */
[----:B------:R-:W1:Y:S03]  /*f250*/  SHFL.BFLY PT, R0, R19, 0x2, 0x1f ;  /* 0x0c401f0013007f89 */ /* 0x000e6600000e0000 */
[----:B------:R-:W-:-:S02]  /*f260*/  FSEL R166, R59, -INF , !P0 ;  /* 0xff8000003ba67808 */ /* 0x000fc40004000000 */
[----:B------:R-:W-:Y:S01]  /*f270*/  ISETP.GT.AND P0, PT, R18, 0x40, !P5 ;  /* 0x000000401200780c */ /* 0x000fe20006f04270 */
[----:B------:R-:W-:Y:S01]  /*f280*/  LDSM.16.MT88.4 R56, [R189+0x3000] ;  /* 0x00300000bd38783b */ /* 0x000fe20000004200 */
[----:B------:R-:W-:Y:S02]  /*f290*/  ISETP.NE.AND P5, PT, R45, RZ, PT ;  /* 0x000000ff2d00720c */ /* 0x000fe40003fa5270 */
        /* <DEDUP_REMOVED lines=8> */
[----:B------:R-:W-:Y:S01]  /*f320*/  ISETP.LT.OR P0, PT, R20, 0x49, P0 ;  /* 0x000000491400780c */ /* 0x000fe20000701670 */
[----:B------:R-:W-:Y:S03]  /*f330*/  LDSM.16.MT88.4 R24, [R190+0x800] ;  /* 0x00080000be18783b */ /* 0x000fe60000004200 */
[----:B------:R-:W-:-:S02]  /*f340*/  FSEL R154, R50, -INF , !P0 ;  /* 0xff800000329a7808 */ /* 0x000fc40004000000 */
[----:B------:R-:W-:-:S04]  /*f350*/  ISETP.GT.AND P0, PT, R18, 0x49, !P2 ;  /* 0x000000491200780c */ /* 0x000fc80005704270 */
[----:B------:R-:W-:-:S04]  /*f360*/  ISETP.LT.OR P0, PT, R20, 0x4a, P0 ;  /* 0x0000004a1400780c */ /* 0x000fc80000701670 */
[----:B------:R-:W-:Y:S02]  /*f370*/  FSEL R152, R51, -INF , !P0 ;  /* 0xff80000033987808 */ /* 0x000fe40004000000 */
[----:B------:R-:W-:Y:S02]  /*f380*/  ISETP.GT.AND P0, PT, R18, 0x1, !P6 ;  /* 0x000000011200780c */ /* 0x000fe40007704270 */
[----:B------:R-:W-:Y:S02]  /*f390*/  ISETP.NE.AND P6, PT, R40, RZ, PT ;  /* 0x000000ff2800720c */ /* 0x000fe40003fc5270 */
[----:B------:R-:W-:-:S04]  /*f3a0*/  ISETP.LT.OR P0, PT, R20, 0x2, P0 ;  /* 0x000000021400780c */ /* 0x000fc80000701670 */
[----:B------:R-:W-:Y:S02]  /*f3b0*/  FSEL R11, R11, -INF , !P0 ;  /* 0xff8000000b0b7808 */ /* 0x000fe40004000000 */
[C---:B------:R-:W-:Y:S02]  /*f3c0*/  ISETP.GT.AND P0, PT, R18.reuse, RZ, !P1 ;  /* 0x000000ff1200720c */ /* 0x040fe40004f04270 */
[----:B------:R-:W-:Y:S02]  /*f3d0*/  ISETP.GT.AND P1, PT, R18, 0x50, !P3 ;  /* 0x000000501200780c */ /* 0x000fe40005f24270 */
[C---:B------:R-:W-:Y:S02]  /*f3e0*/  ISETP.LT.OR P0, PT, R20.reuse, 0x1, P0 ;  /* 0x000000011400780c */ /* 0x040fe40000701670 */
[----:B------:R-:W-:Y:S02]  /*f3f0*/  ISETP.LT.OR P2, PT, R20, 0x51, P1 ;  /* 0x000000511400780c */ /* 0x000fe40000f41670 */
[----:B------:R-:W-:-:S02]  /*f400*/  FSEL R10, R10, -INF , !P0 ;  /* 0xff8000000a0a7808 */ /* 0x000fc40004000000 */
[----:B------:R-:W-:Y:S02]  /*f410*/  ISETP.GT.AND P0, PT, R18, 0x51, !P4 ;  /* 0x000000511200780c */ /* 0x000fe40006704270 */
[----:B------:R-:W-:Y:S02]  /*f420*/  FMNMX.FTZ R21, R10, R11, !PT ;  /* 0x0000000b0a157209 */ /* 0x000fe40007810000 */
[----:B------:R-:W-:Y:S02]  /*f430*/  ISETP.LT.OR P1, PT, R20, 0x52, P0 ;  /* 0x000000521400780c */ /* 0x000fe40000721670 */
[----:B------:R-:W-:Y:S02]  /*f440*/  FMNMX.FTZ R21, R6, R21, !PT ;  /* 0x0000001506157209 */ /* 0x000fe40007810000 */
[----:B------:R-:W-:Y:S02]  /*f450*/  ISETP.GT.AND P3, PT, R18, 0x58, !P5 ;  /* 0x000000581200780c */ /* 0x000fe40006f64270 */
[----:B------:R-:W-:-:S02]  /*f460*/  FMNMX.FTZ R21, R7, R21, !PT ;  /* 0x0000001507157209 */ /* 0x000fc40007810000 */
[----:B------:R-:W-:Y:S02]  /*f470*/  FSEL R142, R46, -INF , !P2 ;  /* 0xff8000002e8e7808 */ /* 0x000fe40005000000 */
[----:B------:R-:W-:Y:S02]  /*f480*/  FMNMX.FTZ R21, R16, R21, !PT ;  /* 0x0000001510157209 */ /* 0x000fe40007810000 */
[----:B------:R-:W-:Y:S02]  /*f490*/  FSEL R137, R47, -INF , !P1 ;  /* 0xff8000002f897808 */ /* 0x000fe40004800000 */
[----:B------:R-:W-:Y:S02]  /*f4a0*/  FMNMX.FTZ R21, R15, R21, !PT ;  /* 0x000000150f157209 */ /* 0x000fe40007810000 */
[----:B------:R-:W-:Y:S02]  /*f4b0*/  ISETP.GT.AND P0, PT, R18, 0x59, !P6 ;  /* 0x000000591200780c */ /* 0x000fe40007704270 */
[----:B------:R-:W-:-:S02]  /*f4c0*/  FMNMX.FTZ R21, R9, R21, !PT ;  /* 0x0000001509157209 */ /* 0x000fc40007810000 */
[----:B------:R-:W-:Y:S02]  /*f4d0*/  ISETP.LT.OR P1, PT, R20, 0x59, P3 ;  /* 0x000000591400780c */ /* 0x000fe40001f21670 */
[----:B------:R-:W-:Y:S02]  /*f4e0*/  FMNMX.FTZ R21, R8, R21, !PT ;  /* 0x0000001508157209 */ /* 0x000fe40007810000 */
[----:B------:R-:W-:Y:S02]  /*f4f0*/  ISETP.LT.OR P0, PT, R20, 0x5a, P0 ;  /* 0x0000005a1400780c */ /* 0x000fe40000701670 */
[----:B------:R-:W-:Y:S02]  /*f500*/  FMNMX.FTZ R21, R130, R21, !PT ;  /* 0x0000001582157209 */ /* 0x000fe40007810000 */
[----:B------:R-:W-:Y:S02]  /*f510*/  FSEL R134, R42, -INF , !P1 ;  /* 0xff8000002a867808 */ /* 0x000fe40004800000 */
[----:B------:R-:W-:-:S02]  /*f520*/  FMNMX.FTZ R21, R131, R21, !PT ;  /* 0x0000001583157209 */ /* 0x000fc40007810000 */
[----:B------:R-:W-:Y:S02]  /*f530*/  FSEL R133, R43, -INF , !P0 ;  /* 0xff8000002b857808 */ /* 0x000fe40004000000 */
[----:B------:R-:W-:Y:S02]  /*f540*/  FMNMX.FTZ R21, R135, R21, !PT ;  /* 0x0000001587157209 */ /* 0x000fe40007810000 */
[----:B-1----:R-:W-:Y:S02]  /*f550*/  FMNMX.FTZ R20, R19, R0, !PT ;  /* 0x0000000013147209 */ /* 0x002fe40007810000 */
[----:B------:R-:W-:Y:S02]  /*f560*/  FMNMX.FTZ R21, R136, R21, !PT ;  /* 0x0000001588157209 */ /* 0x000fe40007810000 */
[----:B------:R-:W-:Y:S01]  /*f570*/  ISETP.NE.AND P6, PT, R228, 0x1, PT ;  /* 0x00000001e400780c */ /* 0x000fe20003fc5270 */
[----:B------:R-:W1:Y:S01]  /*f580*/  SHFL.BFLY PT, R0, R20, 0x1, 0x1f ;  /* 0x0c201f0014007f89 */ /* 0x000e6200000e0000 */
[----:B------:R-:W-:-:S04]  /*f590*/  FMNMX.FTZ R21, R155, R21, !PT ;  /* 0x000000159b157209 */ /* 0x000fc80007810000 */
[----:B------:R-:W-:-:S04]  /*f5a0*/  FMNMX.FTZ R21, R157, R21, !PT ;  /* 0x000000159d157209 */ /* 0x000fc80007810000 */
[----:B------:R-:W-:-:S04]  /*f5b0*/  FMNMX.FTZ R21, R159, R21, !PT ;  /* 0x000000159f157209 */ /* 0x000fc80007810000 */
[----:B------:R-:W-:-:S04]  /*f5c0*/  FMNMX.FTZ R21, R166, R21, !PT ;  /* 0x00000015a6157209 */ /* 0x000fc80007810000 */
[----:B------:R-:W-:-:S04]  /*f5d0*/  FMNMX.FTZ R21, R165, R21, !PT ;  /* 0x00000015a5157209 */ /* 0x000fc80007810000 */
[----:B------:R-:W-:Y:S02]  /*f5e0*/  FMNMX.FTZ R21, R167, R21, !PT ;  /* 0x00000015a7157209 */ /* 0x000fe40007810000 */
[----:B-1----:R-:W-:Y:S02]  /*f5f0*/  FMNMX.FTZ R0, R20, R0, !PT ;  /* 0x0000000014007209 */ /* 0x002fe40007810000 */
[----:B------:R-:W-:Y:S02]  /*f600*/  FMNMX.FTZ R21, R154, R21, !PT ;  /* 0x000000159a157209 */ /* 0x000fe40007810000 */
[C---:B------:R-:W-:Y:S01]  /*f610*/  FSETP.NEU.FTZ.AND P0, PT, R0.reuse, -INF , PT ;  /* 0xff8000000000780b */ /* 0x040fe20003f1d000 */
[----:B------:R-:W-:Y:S01]  /*f620*/  FMUL.FTZ R143, R0, c[0x0][0x2d0] ;  /* 0x0000b400008f7a20 */ /* 0x000fe20000410000 */
[----:B------:R-:W-:-:S04]  /*f630*/  FMNMX.FTZ R21, R152, R21, !PT ;  /* 0x0000001598157209 */ /* 0x000fc80007810000 */
[----:B------:R-:W-:Y:S02]  /*f640*/  FMNMX.FTZ R21, R142, R21, !PT ;  /* 0x000000158e157209 */ /* 0x000fe40007810000 */
[----:B------:R-:W-:Y:S02]  /*f650*/  FSEL R143, R143, RZ, P0 ;  /* 0x000000ff8f8f7208 */ /* 0x000fe40000000000 */
[----:B------:R-:W-:-:S03]  /*f660*/  FMNMX.FTZ R21, R137, R21, !PT ;  /* 0x0000001589157209 */ /* 0x000fc60007810000 */
[--C-:B------:R-:W-:Y:S01]  /*f670*/  FFMA.FTZ R50, R12, c[0x0][0x2d0], -R143.reuse ;  /* 0x0000b4000c327a23 */ /* 0x100fe2000001088f */
[----:B------:R-:W-:Y:S01]  /*f680*/  FMNMX.FTZ R18, R134, R21, !PT ;  /* 0x0000001586127209 */ /* 0x000fe20007810000 */
[--C-:B------:R-:W-:Y:S01]  /*f690*/  FFMA.FTZ R51, R17, c[0x0][0x2d0], -R143.reuse ;  /* 0x0000b40011337a23 */ /* 0x100fe2000001088f */
[----:B------:R-:W-:Y:S01]  /*f6a0*/  LDSM.16.MT88.4 R20, [R189+0x800] ;  /* 0x00080000bd14783b */ /* 0x000fe20000004200 */
[--C-:B------:R-:W-:Y:S01]  /*f6b0*/  FFMA.FTZ R47, R13, c[0x0][0x2d0], -R143.reuse ;  /* 0x0000b4000d2f7a23 */ /* 0x100fe2000001088f */
[----:B------:R-:W-:Y:S01]  /*f6c0*/  FMNMX.FTZ R18, R133, R18, !PT ;  /* 0x0000001285127209 */ /* 0x000fe20007810000 */
[--C-:B------:R-:W-:Y:S01]  /*f6d0*/  FFMA.FTZ R46, R5, c[0x0][0x2d0], -R143.reuse ;  /* 0x0000b400052e7a23 */ /* 0x100fe2000001088f */
[----:B------:R-:W-:Y:S01]  /*f6e0*/  MUFU.EX2 R50, R50 ;  /* 0x0000003200327308 */ /* 0x000fe20000000800 */
[--C-:B------:R-:W-:Y:S02]  /*f6f0*/  FFMA.FTZ R42, R4, c[0x0][0x2d0], -R143.reuse ;  /* 0x0000b400042a7a23 */ /* 0x100fe4000001088f */
[----:B------:R-:W1:Y:S01]  /*f700*/  SHFL.BFLY PT, R19, R18, 0x2, 0x1f ;  /* 0x0c401f0012137f89 */ /* 0x000e6200000e0000 */
[----:B------:R-:W-:-:S02]  /*f710*/  FFMA.FTZ R13, R3, c[0x0][0x2d0], -R143 ;  /* 0x0000b400030d7a23 */ /* 0x000fc4000001088f */
[--C-:B------:R-:W-:Y:S02]  /*f720*/  FFMA.FTZ R3, R2, c[0x0][0x2d0], -R143.reuse ;  /* 0x0000b40002037a23 */ /* 0x100fe4000001088f */
[----:B------:R-:W2:Y:S01]  /*f730*/  MUFU.EX2 R51, R51 ;  /* 0x0000003300337308 */ /* 0x000ea20000000800 */
[--C-:B------:R-:W-:Y:S02]  /*f740*/  FFMA.FTZ R43, R76, c[0x0][0x2d0], -R143.reuse ;  /* 0x0000b4004c2b7a23 */ /* 0x100fe4000001088f */
[--C-:B------:R-:W-:Y:S02]  /*f750*/  FFMA.FTZ R118, R34, c[0x0][0x2d0], -R143.reuse ;  /* 0x0000b40022767a23 */ /* 0x100fe4000001088f */
[--C-:B------:R-:W-:Y:S02]  /*f760*/  FFMA.FTZ R119, R33, c[0x0][0x2d0], -R143.reuse ;  /* 0x0000b40021777a23 */ /* 0x100fe4000001088f */
[--C-:B------:R-:W-:Y:S01]  /*f770*/  FFMA.FTZ R129, R32, c[0x0][0x2d0], -R143.reuse ;  /* 0x0000b40020817a23 */ /* 0x100fe2000001088f */
[----:B------:R-:W-:Y:S01]  /*f780*/  MUFU.EX2 R47, R47 ;  /* 0x0000002f002f7308 */ /* 0x000fe20000000800 */
[----:B------:R-:W-:Y:S01]  /*f790*/  LDSM.16.MT88.4 R32, [R189+0x3800] ;  /* 0x00380000bd20783b */ /* 0x000fe20000004200 */
[----:B------:R-:W-:-:S02]  /*f7a0*/  FFMA.FTZ R128, R128, c[0x0][0x2d0], -R143 ;  /* 0x0000b40080807a23 */ /* 0x000fc4000001088f */
[--C-:B------:R-:W-:Y:S02]  /*f7b0*/  FFMA.FTZ R148, R148, c[0x0][0x2d0], -R143.reuse ;  /* 0x0000b40094947a23 */ /* 0x100fe4000001088f */
[--C-:B------:R-:W-:Y:S02]  /*f7c0*/  FFMA.FTZ R149, R149, c[0x0][0x2d0], -R143.reuse ;  /* 0x0000b40095957a23 */ /* 0x100fe4000001088f */
[----:B------:R-:W3:Y:S01]  /*f7d0*/  MUFU.EX2 R46, R46 ;  /* 0x0000002e002e7308 */ /* 0x000ee20000000800 */
[----:B--2---:R-:W-:Y:S01]  /*f7e0*/  F2FP.PACK_AB R64, R50, R51 ;  /* 0x000000333240723e */ /* 0x004fe200000000ff */
[--C-:B------:R-:W-:Y:S01]  /*f7f0*/  FFMA.FTZ R151, R151, c[0x0][0x2d0], -R143.reuse ;  /* 0x0000b40097977a23 */ /* 0x100fe2000001088f */
[----:B-1----:R-:W-:Y:S01]  /*f800*/  FMNMX.FTZ R19, R18, R19, !PT ;  /* 0x0000001312137209 */ /* 0x002fe20007810000 */
[--C-:B------:R-:W-:Y:S02]  /*f810*/  FFMA.FTZ R150, R150, c[0x0][0x2d0], -R143.reuse ;  /* 0x0000b40096967a23 */ /* 0x100fe4000001088f */
[----:B------:R-:W-:-:S02]  /*f820*/  FFMA.FTZ R164, R164, c[0x0][0x2d0], -R143 ;  /* 0x0000b400a4a47a23 */ /* 0x000fc4000001088f */
[----:B------:R-:W1:Y:S01]  /*f830*/  SHFL.BFLY PT, R18, R19, 0x1, 0x1f ;  /* 0x0c201f0013127f89 */ /* 0x000e6200000e0000 */
[----:B------:R-:W2:Y:S01]  /*f840*/  MUFU.EX2 R43, R43 ;  /* 0x0000002b002b7308 */ /* 0x000ea20000000800 */
[--C-:B------:R-:W-:Y:S02]  /*f850*/  FFMA.FTZ R156, R156, c[0x0][0x2d0], -R143.reuse ;  /* 0x0000b4009c9c7a23 */ /* 0x100fe4000001088f */
[--C-:B------:R-:W-:Y:S02]  /*f860*/  FFMA.FTZ R158, R158, c[0x0][0x2d0], -R143.reuse ;  /* 0x0000b4009e9e7a23 */ /* 0x100fe4000001088f */
[----:B------:R-:W-:Y:S01]  /*f870*/  FFMA.FTZ R153, R153, c[0x0][0x2d0], -R143 ;  /* 0x0000b40099997a23 */ /* 0x000fe2000001088f */
[----:B---3--:R-:W-:Y:S02]  /*f880*/  F2FP.PACK_AB R66, R46, R47 ;  /* 0x0000002f2e42723e */ /* 0x008fe400000000ff */
[----:B------:R-:W-:Y:S01]  /*f890*/  MUFU.EX2 R42, R42 ;  /* 0x0000002a002a7308 */ /* 0x000fe20000000800 */
[----:B------:R-:W-:-:S02]  /*f8a0*/  FADD.FTZ R50, R51, R50 ;  /* 0x0000003233327221 */ /* 0x000fc40000010000 */
[--C-:B------:R-:W-:Y:S02]  /*f8b0*/  FFMA.FTZ R243, R138, c[0x0][0x2d0], -R143.reuse ;  /* 0x0000b4008af37a23 */ /* 0x100fe4000001088f */
[----:B------:R-:W-:Y:S02]  /*f8c0*/  FADD.FTZ R50, R47, R50 ;  /* 0x000000322f327221 */ /* 0x000fe40000010000 */
[--C-:B------:R-:W-:Y:S01]  /*f8d0*/  FFMA.FTZ R141, R141, c[0x0][0x2d0], -R143.reuse ;  /* 0x0000b4008d8d7a23 */ /* 0x100fe2000001088f */
[----:B------:R-:W-:Y:S01]  /*f8e0*/  MUFU.EX2 R13, R13 ;  /* 0x0000000d000d7308 */ /* 0x000fe20000000800 */
[----:B------:R-:W-:Y:S02]  /*f8f0*/  FADD.FTZ R46, R46, R50 ;  /* 0x000000322e2e7221 */ /* 0x000fe40000010000 */
[----:B------:R-:W-:Y:S02]  /*f900*/  FFMA.FTZ R140, R140, c[0x0][0x2d0], -R143 ;  /* 0x0000b4008c8c7a23 */ /* 0x000fe4000001088f */
[----:B--2---:R-:W-:Y:S01]  /*f910*/  FADD.FTZ R46, R43, R46 ;  /* 0x0000002e2b2e7221 */ /* 0x004fe20000010000 */
[----:B-1----:R-:W-:-:S02]  /*f920*/  FMNMX.FTZ R12, R19, R18, !PT ;  /* 0x00000012130c7209 */ /* 0x002fc40007810000 */
[----:B------:R-:W-:Y:S01]  /*f930*/  MUFU.EX2 R3, R3 ;  /* 0x0000000300037308 */ /* 0x000fe20000000800 */
[----:B------:R-:W-:Y:S01]  /*f940*/  FFMA.FTZ R139, R139, c[0x0][0x2d0], -R143 ;  /* 0x0000b4008b8b7a23 */ /* 0x000fe2000001088f */
[C---:B------:R-:W-:Y:S01]  /*f950*/  FSETP.NEU.FTZ.AND P0, PT, R12.reuse, -INF , PT ;  /* 0xff8000000c00780b */ /* 0x040fe20003f1d000 */
[----:B------:R-:W-:-:S05]  /*f960*/  FMUL.FTZ R132, R12, c[0x0][0x2d0] ;  /* 0x0000b4000c847a20 */ /* 0x000fca0000410000 */
[----:B------:R-:W-:Y:S01]  /*f970*/  MUFU.EX2 R118, R118 ;  /* 0x0000007600767308 */ /* 0x000fe20000000800 */
[----:B------:R-:W-:-:S05]  /*f980*/  FSEL R132, R132, RZ, P0 ;  /* 0x000000ff84847208 */ /* 0x000fca0000000000 */
[--C-:B------:R-:W-:Y:S02]  /*f990*/  FFMA.FTZ R49, R10, c[0x0][0x2d0], -R132.reuse ;  /* 0x0000b4000a317a23 */ /* 0x100fe40000010884 */
[--C-:B------:R-:W-:Y:S01]  /*f9a0*/  FFMA.FTZ R48, R11, c[0x0][0x2d0], -R132.reuse ;  /* 0x0000b4000b307a23 */ /* 0x100fe20000010884 */
[----:B------:R-:W-:Y:S01]  /*f9b0*/  MUFU.EX2 R119, R119 ;  /* 0x0000007700777308 */ /* 0x000fe20000000800 */
[--C-:B------:R-:W-:Y:S02]  /*f9c0*/  FFMA.FTZ R45, R6, c[0x0][0x2d0], -R132.reuse ;  /* 0x0000b400062d7a23 */ /* 0x100fe40000010884 */
[--C-:B------:R-:W-:Y:S02]  /*f9d0*/  FFMA.FTZ R44, R7, c[0x0][0x2d0], -R132.reuse ;  /* 0x0000b400072c7a23 */ /* 0x100fe40000010884 */
[----:B------:R-:W1:Y:S01]  /*f9e0*/  LDSM.16.MT88.4 R4, [R188+0x3000] ;  /* 0x00300000bc04783b */ /* 0x000e620000004200 */
[--C-:B------:R-:W-:Y:S02]  /*f9f0*/  FFMA.FTZ R41, R16, c[0x0][0x2d0], -R132.reuse ;  /* 0x0000b40010297a23 */ /* 0x100fe40000010884 */
[----:B------:R-:W-:Y:S01]  /*fa00*/  MUFU.EX2 R49, R49 ;  /* 0x0000003100317308 */ /* 0x000fe20000000800 */
[----:B------:R-:W2:Y:S01]  /*fa10*/  LDSM.16.MT88.4 R16, [R188+0x800] ;  /* 0x00080000bc10783b */ /* 0x000ea20000004200 */
[----:B------:R-:W-:-:S02]  /*fa20*/  FFMA.FTZ R40, R15, c[0x0][0x2d0], -R132 ;  /* 0x0000b4000f287a23 */ /* 0x000fc40000010884 */
[--C-:B------:R-:W-:Y:S02]  /*fa30*/  FFMA.FTZ R2, R9, c[0x0][0x2d0], -R132.reuse ;  /* 0x0000b40009027a23 */ /* 0x100fe40000010884 */
[--C-:B------:R-:W-:Y:S02]  /*fa40*/  FFMA.FTZ R15, R8, c[0x0][0x2d0], -R132.reuse ;  /* 0x0000b400080f7a23 */ /* 0x100fe40000010884 */
[----:B------:R-:W3:Y:S01]  /*fa50*/  MUFU.EX2 R48, R48 ;  /* 0x0000003000307308 */ /* 0x000ee20000000800 */
[----:B------:R-:W4:Y:S01]  /*fa60*/  LDSM.16.MT88.4 R8, [R191+0x3800] ;  /* 0x00380000bf08783b */ /* 0x000f220000004200 */
[--C-:B------:R-:W-:Y:S02]  /*fa70*/  FFMA.FTZ R130, R130, c[0x0][0x2d0], -R132.reuse ;  /* 0x0000b40082827a23 */ /* 0x100fe40000010884 */
[--C-:B------:R-:W-:Y:S02]  /*fa80*/  FFMA.FTZ R131, R131, c[0x0][0x2d0], -R132.reuse ;  /* 0x0000b40083837a23 */ /* 0x100fe40000010884 */
[----:B------:R-:W-:-:S02]  /*fa90*/  FFMA.FTZ R135, R135, c[0x0][0x2d0], -R132 ;  /* 0x0000b40087877a23 */ /* 0x000fc40000010884 */
[----:B------:R-:W-:Y:S01]  /*faa0*/  MUFU.EX2 R45, R45 ;  /* 0x0000002d002d7308 */ /* 0x000fe20000000800 */
[--C-:B------:R-:W-:Y:S02]  /*fab0*/  FFMA.FTZ R136, R136, c[0x0][0x2d0], -R132.reuse ;  /* 0x0000b40088887a23 */ /* 0x100fe40000010884 */
[--C-:B------:R-:W-:Y:S02]  /*fac0*/  FFMA.FTZ R155, R155, c[0x0][0x2d0], -R132.reuse ;  /* 0x0000b4009b9b7a23 */ /* 0x100fe40000010884 */
[--C-:B------:R-:W-:Y:S02]  /*fad0*/  FFMA.FTZ R157, R157, c[0x0][0x2d0], -R132.reuse ;  /* 0x0000b4009d9d7a23 */ /* 0x100fe40000010884 */
[--C-:B------:R-:W-:Y:S01]  /*fae0*/  FFMA.FTZ R159, R159, c[0x0][0x2d0], -R132.reuse ;  /* 0x0000b4009f9f7a23 */ /* 0x100fe20000010884 */
[----:B------:R-:W5:Y:S01]  /*faf0*/  MUFU.EX2 R44, R44 ;  /* 0x0000002c002c7308 */ /* 0x000f620000000800 */
[----:B---3--:R-:W-:Y:S01]  /*fb00*/  F2FP.PACK_AB R65, R48, R49 ;  /* 0x000000313041723e */ /* 0x008fe200000000ff */
[----:B------:R-:W-:-:S02]  /*fb10*/  FFMA.FTZ R166, R166, c[0x0][0x2d0], -R132 ;  /* 0x0000b400a6a67a23 */ /* 0x000fc40000010884 */
[--C-:B------:R-:W-:Y:S02]  /*fb20*/  FFMA.FTZ R165, R165, c[0x0][0x2d0], -R132.reuse ;  /* 0x0000b400a5a57a23 */ /* 0x100fe40000010884 */
[--C-:B------:R-:W-:Y:S02]  /*fb30*/  FFMA.FTZ R167, R167, c[0x0][0x2d0], -R132.reuse ;  /* 0x0000b400a7a77a23 */ /* 0x100fe40000010884 */
[----:B------:R-:W3:Y:S01]  /*fb40*/  MUFU.EX2 R41, R41 ;  /* 0x0000002900297308 */ /* 0x000ee20000000800 */
[--C-:B------:R-:W-:Y:S02]  /*fb50*/  FFMA.FTZ R154, R154, c[0x0][0x2d0], -R132.reuse ;  /* 0x0000b4009a9a7a23 */ /* 0x100fe40000010884 */
[----:B------:R-:W-:Y:S02]  /*fb60*/  FFMA.FTZ R152, R152, c[0x0][0x2d0], -R132 ;  /* 0x0000b40098987a23 */ /* 0x000fe40000010884 */
[----:B------:R-:W-:Y:S02]  /*fb70*/  FADD.FTZ R48, R49, R48 ;  /* 0x0000003031307221 */ /* 0x000fe40000010000 */
[----:B------:R-:W-:Y:S01]  /*fb80*/  FFMA.FTZ R138, R142, c[0x0][0x2d0], -R132 ;  /* 0x0000b4008e8a7a23 */ /* 0x000fe20000010884 */
[----:B-----5:R-:W-:Y:S01]  /*fb90*/  F2FP.PACK_AB R67, R44, R45 ;  /* 0x0000002d2c43723e */ /* 0x020fe200000000ff */
[----:B------:R-:W5:Y:S01]  /*fba0*/  MUFU.EX2 R40, R40 ;  /* 0x0000002800287308 */ /* 0x000f620000000800 */
[----:B------:R-:W-:-:S02]  /*fbb0*/  FADD.FTZ R48, R45, R48 ;  /* 0x000000302d307221 */ /* 0x000fc40000010000 */
[----:B------:R-:W-:Y:S02]  /*fbc0*/  FFMA.FTZ R137, R137, c[0x0][0x2d0], -R132 ;  /* 0x0000b40089897a23 */ /* 0x000fe40000010884 */
[----:B------:R-:W-:Y:S01]  /*fbd0*/  FADD.FTZ R44, R44, R48 ;  /* 0x000000302c2c7221 */ /* 0x000fe20000010000 */
[----:B------:R-:W-:Y:S01]  /*fbe0*/  HMMA.16816.F32 R84, R64, R88, RZ ;  /* 0x000000584054723c */ /* 0x000fe200000018ff */
[----:B------:R-:W-:Y:S01]  /*fbf0*/  FFMA.FTZ R242, R133, c[0x0][0x2d0], -R132 ;  /* 0x0000b40085f27a23 */ /* 0x000fe20000010884 */
[----:B------:R-:W-:Y:S01]  /*fc00*/  MUFU.EX2 R2, R2 ;  /* 0x0000000200027308 */ /* 0x000fe20000000800 */
[----:B---3--:R-:W-:-:S05]  /*fc10*/  FADD.FTZ R44, R41, R44 ;  /* 0x0000002c292c7221 */ /* 0x008fca0000010000 */
[C---:B------:R-:W-:Y:S02]  /*fc20*/  HMMA.16816.F32 R88, R64.reuse, R90, RZ ;  /* 0x0000005a4058723c */ /* 0x040fe400000018ff */
[----:B------:R-:W3:Y:S06]  /*fc30*/  MUFU.EX2 R15, R15 ;  /* 0x0000000f000f7308 */ /* 0x000eec0000000800 */
[C---:B------:R-:W-:Y:S02]  /*fc40*/  HMMA.16816.F32 R92, R64.reuse, R96, RZ ;  /* 0x00000060405c723c */ /* 0x040fe400000018ff */
[----:B------:R-:W-:Y:S06]  /*fc50*/  MUFU.EX2 R129, R129 ;  /* 0x0000008100817308 */ /* 0x000fec0000000800 */
[C---:B------:R-:W-:Y:S02]  /*fc60*/  HMMA.16816.F32 R96, R64.reuse, R98, RZ ;  /* 0x000000624060723c */ /* 0x040fe400000018ff */
[----:B------:R-:W-:Y:S06]  /*fc70*/  MUFU.EX2 R128, R128 ;  /* 0x0000008000807308 */ /* 0x000fec0000000800 */
[C---:B------:R-:W-:Y:S02]  /*fc80*/  HMMA.16816.F32 R112, R64.reuse, R108, RZ ;  /* 0x0000006c4070723c */ /* 0x040fe400000018ff */
[----:B------:R-:W1:Y:S06]  /*fc90*/  MUFU.EX2 R130, R130 ;  /* 0x0000008200827308 */ /* 0x000e6c0000000800 */
[C---:B------:R-:W-:Y:S02]  /*fca0*/  HMMA.16816.F32 R68, R64.reuse, R72, RZ ;  /* 0x000000484044723c */ /* 0x040fe400000018ff */
[----:B------:R-:W1:Y:S06]  /*fcb0*/  MUFU.EX2 R131, R131 ;  /* 0x0000008300837308 */ /* 0x000e6c0000000800 */
        /* <DEDUP_REMOVED lines=9> */
[----:B------:R-:W-:Y:S06]  /*fd50*/  MUFU.EX2 R151, R151 ;  /* 0x0000009700977308 */ /* 0x000fec0000000800 */
[C---:B------:R-:W-:Y:S02]  /*fd60*/  HMMA.16816.F32 R80, R64.reuse, R82, RZ ;  /* 0x000000524050723c */ /* 0x040fe400000018ff */
[----:B------:R-:W-:Y:S06]  /*fd70*/  MUFU.EX2 R150, R150 ;  /* 0x0000009600967308 */ /* 0x000fec0000000800 */
[C---:B------:R-:W-:Y:S02]  /*fd80*/  HMMA.16816.F32 R104, R64.reuse, R106, RZ ;  /* 0x0000006a4068723c */ /* 0x040fe400000018ff */
[----:B------:R-:W2:Y:S06]  /*fd90*/  MUFU.EX2 R155, R155 ;  /* 0x0000009b009b7308 */ /* 0x000eac0000000800 */
[C---:B------:R-:W-:Y:S02]  /*fda0*/  HMMA.16816.F32 R56, R64.reuse, R58, RZ ;  /* 0x0000003a4038723c */ /* 0x040fe400000018ff */
[----:B------:R-:W2:Y:S06]  /*fdb0*/  MUFU.EX2 R157, R157 ;  /* 0x0000009d009d7308 */ /* 0x000eac0000000800 */
[C---:B-1----:R-:W-:Y:S02]  /*fdc0*/  HMMA.16816.F32 R60, R64.reuse, R4, RZ ;  /* 0x00000004403c723c */ /* 0x042fe400000018ff */
[----:B------:R-:W-:Y:S05]  /*fdd0*/  MUFU.EX2 R159, R159 ;  /* 0x0000009f009f7308 */ /* 0x000fea0000000800 */
[----:B------:R-:W-:Y:S01]  /*fde0*/  F2FP.PACK_AB R4, R42, R43 ;  /* 0x0000002b2a04723e */ /* 0x000fe200000000ff */
[----:B------:R-:W-:Y:S01]  /*fdf0*/  HMMA.16816.F32 R64, R64, R6, RZ ;  /* 0x000000064040723c */ /* 0x000fe200000018ff */
[----:B-----5:R-:W-:Y:S01]  /*fe00*/  F2FP.PACK_AB R5, R40, R41 ;  /* 0x000000292805723e */ /* 0x020fe200000000ff */
[----:B------:R-:W1:Y:S01]  /*fe10*/  MUFU.EX2 R166, R166 ;  /* 0x000000a600a67308 */ /* 0x000e620000000800 */
[----:B------:R-:W-:-:S02]  /*fe20*/  FADD.FTZ R42, R42, R46 ;  /* 0x0000002e2a2a7221 */ /* 0x000fc40000010000 */
[----:B------:R-:W-:Y:S02]  /*fe30*/  FADD.FTZ R40, R40, R44 ;  /* 0x0000002c28287221 */ /* 0x000fe40000010000 */
[----:B------:R-:W-:Y:S01]  /*fe40*/  F2FP.PACK_AB R6, R3, R13 ;  /* 0x0000000d0306723e */ /* 0x000fe200000000ff */
[----:B------:R-:W-:Y:S01]  /*fe50*/  FADD.FTZ R42, R13, R42 ;  /* 0x0000002a0d2a7221 */ /* 0x000fe20000010000 */
[----:B---3--:R-:W-:Y:S01]  /*fe60*/  F2FP.PACK_AB R7, R15, R2 ;  /* 0x000000020f07723e */ /* 0x008fe200000000ff */
[----:B------:R-:W3:Y:S01]  /*fe70*/  MUFU.EX2 R164, R164 ;  /* 0x000000a400a47308 */ /* 0x000ee20000000800 */
[----:B------:R-:W-:Y:S02]  /*fe80*/  FADD.FTZ R40, R2, R40 ;  /* 0x0000002802287221 */ /* 0x000fe40000010000 */
[----:B------:R-:W-:Y:S02]  /*fe90*/  FADD.FTZ R3, R3, R42 ;  /* 0x0000002a03037221 */ /* 0x000fe40000010000 */
[----:B------:R-:W-:Y:S01]  /*fea0*/  FADD.FTZ R15, R15, R40 ;  /* 0x000000280f0f7221 */ /* 0x000fe20000010000 */
[----:B--2---:R-:W-:Y:S01]  /*feb0*/  HMMA.16816.F32 R84, R4, R16, R84 ;  /* 0x000000100454723c */ /* 0x004fe20000001854 */
[----:B------:R-:W-:Y:S01]  /*fec0*/  FADD.FTZ R3, R118, R3 ;  /* 0x0000000376037221 */ /* 0x000fe20000010000 */
[----:B------:R-:W-:Y:S01]  /*fed0*/  MUFU.EX2 R156, R156 ;  /* 0x0000009c009c7308 */ /* 0x000fe20000000800 */
[----:B------:R-:W-:-:S02]  /*fee0*/  FADD.FTZ R15, R130, R15 ;  /* 0x0000000f820f7221 */ /* 0x000fc40000010000 */
[----:B------:R-:W-:-:S03]  /*fef0*/  @P6 IMAD.HI.U32 R2, R209, c[0x0][0x2c8], RZ ;  /* 0x0000b200d1026a27 */ /* 0x000fc600078e00ff */
[C---:B------:R-:W-:Y:S01]  /*ff00*/  HMMA.16816.F32 R88, R4.reuse, R18, R88 ;  /* 0x000000120458723c */ /* 0x040fe20000001858 */
[----:B------:R-:W2:Y:S01]  /*ff10*/  LDSM.16.MT88.4 R16, [R188+0x3800] ;  /* 0x00380000bc10783b */ /* 0x000ea20000004200 */
[----:B------:R-:W-:Y:S06]  /*ff20*/  MUFU.EX2 R158, R158 ;  /* 0x0000009e009e7308 */ /* 0x000fec0000000800 */
[C---:B----4-:R-:W-:Y:S02]  /*ff30*/  HMMA.16816.F32 R92, R4.reuse, R8, R92 ;  /* 0x00000008045c723c */ /* 0x050fe4000000185c */
[----:B------:R-:W-:Y:S06]  /*ff40*/  MUFU.EX2 R153, R153 ;  /* 0x0000009900997308 */ /* 0x000fec0000000800 */
[C---:B------:R-:W-:Y:S01]  /*ff50*/  HMMA.16816.F32 R96, R4.reuse, R10, R96 ;  /* 0x0000000a0460723c */ /* 0x040fe20000001860 */
[----:B------:R-:W4:Y:S01]  /*ff60*/  LDSM.16.MT88.4 R8, [R188+0x1000] ;  /* 0x00100000bc08783b */ /* 0x000f220000004200 */
[----:B------:R-:W5:Y:S06]  /*ff70*/  MUFU.EX2 R165, R165 ;  /* 0x000000a500a57308 */ /* 0x000f6c0000000800 */
[C---:B------:R-:W-:Y:S02]  /*ff80*/  HMMA.16816.F32 R112, R4.reuse, R28, R112 ;  /* 0x0000001c0470723c */ /* 0x040fe40000001870 */
[----:B------:R-:W1:Y:S06]  /*ff90*/  MUFU.EX2 R167, R167 ;  /* 0x000000a700a77308 */ /* 0x000e6c0000000800 */
[C---:B------:R-:W-:Y:S01]  /*ffa0*/  HMMA.16816.F32 R108, R4.reuse, R30, R108 ;  /* 0x0000001e046c723c */ /* 0x040fe2000000186c */
[----:B------:R-:W1:Y:S01]  /*ffb0*/  LDSM.16.MT88.4 R28, [R191+0x1000] ;  /* 0x00100000bf1c783b */ /* 0x000e620000004200 */
[----:B------:R-:W-:Y:S06]  /*ffc0*/  MUFU.EX2 R154, R154 ;  /* 0x0000009a009a7308 */ /* 0x000fec0000000800 */
[C---:B------:R-:W-:Y:S02]  /*ffd0*/  HMMA.16816.F32 R68, R4.reuse, R24, R68 ;  /* 0x000000180444723c */ /* 0x040fe40000001844 */
[----:B------:R-:W1:Y:S06]  /*ffe0*/  MUFU.EX2 R152, R152 ;  /* 0x0000009800987308 */ /* 0x000e6c0000000800 */
[C---:B------:R-:W-:Y:S01]  /*fff0*/  HMMA.16816.F32 R72, R4.reuse, R26, R72 ;  /* 0x0000001a0448723c */ /* 0x040fe20000001848 */
[----:B------:R-:W-:Y:S01]  /*10000*/  LDSM.16.MT88.4 R24, [R190+0x1000] ;  /* 0x00100000be18783b */ /* 0x000fe20000004200 */
[----:B------:R-:W1:Y:S06]  /*10010*/  MUFU.EX2 R141, R141 ;  /* 0x0000008d008d7308 */ /* 0x000e6c0000000800 */
[C---:B------:R-:W-:Y:S02]  /*10020*/  HMMA.16816.F32 R76, R4.reuse, R20, R76 ;  /* 0x00000014044c723c */ /* 0x040fe4000000184c */
[----:B------:R-:W-:Y:S06]  /*10030*/  MUFU.EX2 R140, R140 ;  /* 0x0000008c008c7308 */ /* 0x000fec0000000800 */
[C---:B------:R-:W-:Y:S01]  /*10040*/  HMMA.16816.F32 R80, R4.reuse, R22, R80 ;  /* 0x000000160450723c */ /* 0x040fe20000001850 */
[----:B------:R-:W-:Y:S01]  /*10050*/  LDSM.16.MT88.4 R20, [R189+0x1000] ;  /* 0x00100000bd14783b */ /* 0x000fe20000004200 */
[----:B------:R-:W-:Y:S06]  /*10060*/  MUFU.EX2 R139, R139 ;  /* 0x0000008b008b7308 */ /* 0x000fec0000000800 */
[C---:B------:R-:W-:Y:S02]  /*10070*/  HMMA.16816.F32 R100, R4.reuse, R36, R100 ;  /* 0x000000240464723c */ /* 0x040fe40000001864 */
[----:B------:R-:W-:Y:S06]  /*10080*/  MUFU.EX2 R243, R243 ;  /* 0x000000f300f37308 */ /* 0x000fec0000000800 */
[C---:B------:R-:W-:Y:S01]  /*10090*/  HMMA.16816.F32 R104, R4.reuse, R38, R104 ;  /* 0x000000260468723c */ /* 0x040fe20000001868 */
[----:B------:R-:W-:Y:S01]  /*100a0*/  LDSM.16.MT88.4 R36, [R190+0x4000] ;  /* 0x00400000be24783b */ /* 0x000fe20000004200 */
[----:B------:R-:W1:Y:S06]  /*100b0*/  MUFU.EX2 R138, R138 ;  /* 0x0000008a008a7308 */ /* 0x000e6c0000000800 */
[C---:B------:R-:W-:Y:S02]  /*100c0*/  HMMA.16816.F32 R52, R4.reuse, R32, R52 ;  /* 0x000000200434723c */ /* 0x040fe40000001834 */
[----:B------:R-:W1:Y:S06]  /*100d0*/  MUFU.EX2 R137, R137 ;  /* 0x0000008900897308 */ /* 0x000e6c0000000800 */
[C---:B------:R-:W-:Y:S01]  /*100e0*/  HMMA.16816.F32 R56, R4.reuse, R34, R56 ;  /* 0x000000220438723c */ /* 0x040fe20000001838 */
[----:B------:R-:W-:Y:S01]  /*100f0*/  LDSM.16.MT88.4 R32, [R189+0x4000] ;  /* 0x00400000bd20783b */ /* 0x000fe20000004200 */
[----:B------:R-:W-:Y:S06]  /*10100*/  MUFU.EX2 R242, R242 ;  /* 0x000000f200f27308 */ /* 0x000fec0000000800 */
[C---:B--2---:R-:W-:Y:S08]  /*10110*/  HMMA.16816.F32 R60, R4.reuse, R16, R60 ;  /* 0x00000010043c723c */ /* 0x044ff0000000183c */
[----:B------:R-:W-:Y:S01]  /*10120*/  HMMA.16816.F32 R64, R4, R18, R64 ;  /* 0x000000120440723c */ /* 0x000fe20000001840 */
[----:B------:R-:W2:Y:S06]  /*10130*/  LDSM.16.MT88.4 R16, [R191+0x4000] ;  /* 0x00400000bf10783b */ /* 0x000eac0000004200 */
[C---:B------:R-:W-:Y:S01]  /*10140*/  F2FP.PACK_AB R4, R119.reuse, R118 ;  /* 0x000000767704723e */ /* 0x040fe200000000ff */
[----:B------:R-:W-:Y:S01]  /*10150*/  FADD.FTZ R119, R119, R3 ;  /* 0x0000000377777221 */ /* 0x000fe20000010000 */
[----:B------:R-:W-:Y:S01]  /*10160*/  F2FP.PACK_AB R6, R128, R129 ;  /* 0x000000818006723e */ /* 0x000fe200000000ff */
[----:B------:R-:W-:Y:S01]  /*10170*/  IMAD.MOV.U32 R3, RZ, RZ, R209 ;  /* 0x000000ffff037224 */ /* 0x000fe200078e00d1 */
[C---:B------:R-:W-:Y:S01]  /*10180*/  F2FP.PACK_AB R5, R131.reuse, R130 ;  /* 0x000000828305723e */ /* 0x040fe200000000ff */
[----:B------:R-:W-:Y:S01]  /*10190*/  FADD.FTZ R131, R131, R15 ;  /* 0x0000000f83837221 */ /* 0x000fe20000010000 */
[----:B------:R-:W-:Y:S01]  /*101a0*/  F2FP.PACK_AB R7, R136, R135 ;  /* 0x000000878807723e */ /* 0x000fe200000000ff */
[----:B------:R-:W-:Y:S01]  /*101b0*/  FADD.FTZ R119, R129, R119 ;  /* 0x0000007781777221 */ /* 0x000fe20000010000 */
[----:B------:R-:W-:Y:S01]  /*101c0*/  @P6 SHF.R.U32.HI R3, RZ, c[0x0][0x2cc], R2 ;  /* 0x0000b300ff036a19 */ /* 0x000fe20000011602 */
[----:B------:R-:W-:Y:S01]  /*101d0*/  FADD.FTZ R131, R135, R131 ;  /* 0x0000008387837221 */ /* 0x000fe20000010000 */
[----:B------:R-:W-:Y:S01]  /*101e0*/  ISETP.GE.AND P6, PT, R232, 0x1, PT ;  /* 0x00000001e800780c */ /* 0x000fe20003fc6270 */
[----:B------:R-:W-:Y:S01]  /*101f0*/  FADD.FTZ R128, R128, R119 ;  /* 0x0000007780807221 */ /* 0x000fe20000010000 */
[----:B------:R-:W-:Y:S01]  /*10200*/  IADD3 R119, R14, -0x2, RZ ;  /* 0xfffffffe0e777810 */ /* 0x000fe20007ffe0ff */
[----:B----4-:R-:W-:Y:S01]  /*10210*/  HMMA.16816.F32 R84, R4, R8, R84 ;  /* 0x000000080454723c */ /* 0x010fe20000001854 */
[----:B------:R-:W-:-:S02]  /*10220*/  FADD.FTZ R136, R136, R131 ;  /* 0x0000008388887221 */ /* 0x000fc40000010000 */
[----:B------:R-:W-:Y:S02]  /*10230*/  FADD.FTZ R128, R148, R128 ;  /* 0x0000008094807221 */ /* 0x000fe40000010000 */
[----:B------:R-:W-:Y:S02]  /*10240*/  FADD.FTZ R136, R155, R136 ;  /* 0x000000889b887221 */ /* 0x000fe40000010000 */
[----:B------:R-:W-:Y:S01]  /*10250*/  IMAD.IADD R2, R231, 0x1, -R229 ;  /* 0x00000001e7027824 */ /* 0x000fe200078e0ae5 */
[----:B------:R-:W-:Y:S01]  /*10260*/  HMMA.16816.F32 R88, R4, R10, R88 ;  /* 0x0000000a0458723c */ /* 0x000fe20000001858 */
[----:B------:R-:W4:Y:S02]  /*10270*/  LDSM.16.MT88.4 R8, [R188+0x4000] ;  /* 0x00400000bc08783b */ /* 0x000f240000004200 */
[----:B------:R-:W-:-:S05]  /*10280*/  IMAD.IADD R2, R2, 0x1, R3 ;  /* 0x0000000102027824 */ /* 0x000fca00078e0203 */
[C---:B-1----:R-:W-:Y:S08]  /*10290*/  HMMA.16816.F32 R112, R4.reuse, R28, R112 ;  /* 0x0000001c0470723c */ /* 0x042ff00000001870 */
[C---:B--2---:R-:W-:Y:S08]  /*102a0*/  HMMA.16816.F32 R92, R4.reuse, R16, R92 ;  /* 0x00000010045c723c */ /* 0x044ff0000000185c */
[C---:B------:R-:W-:Y:S01]  /*102b0*/  HMMA.16816.F32 R96, R4.reuse, R18, R96 ;  /* 0x000000120460723c */ /* 0x040fe20000001860 */
[----:B------:R-:W1:Y:S07]  /*102c0*/  LDSM.16.MT88.4 R16, [R188+0x1800] ;  /* 0x00180000bc10783b */ /* 0x000e6e0000004200 */
[C---:B------:R-:W-:Y:S01]  /*102d0*/  HMMA.16816.F32 R108, R4.reuse, R30, R108 ;  /* 0x0000001e046c723c */ /* 0x040fe2000000186c */
[----:B------:R-:W-:Y:S07]  /*102e0*/  LDSM.16.MT88.4 R28, [R191+0x1800] ;  /* 0x00180000bf1c783b */ /* 0x000fee0000004200 */
[C---:B------:R-:W-:Y:S08]  /*102f0*/  HMMA.16816.F32 R68, R4.reuse, R24, R68 ;  /* 0x000000180444723c */ /* 0x040ff00000001844 */
[C---:B----4-:R-:W-:Y:S08]  /*10300*/  HMMA.16816.F32 R60, R4.reuse, R8, R60 ;  /* 0x00000008043c723c */ /* 0x050ff0000000183c */
[C---:B------:R-:W-:Y:S01]  /*10310*/  HMMA.16816.F32 R64, R4.reuse, R10, R64 ;  /* 0x0000000a0440723c */ /* 0x040fe20000001840 */
[----:B------:R-:W2:Y:S07]  /*10320*/  LDSM.16.MT88.4 R8, [R191+0x4800] ;  /* 0x00480000bf08783b */ /* 0x000eae0000004200 */
[C---:B------:R-:W-:Y:S01]  /*10330*/  HMMA.16816.F32 R72, R4.reuse, R26, R72 ;  /* 0x0000001a0448723c */ /* 0x040fe20000001848 */
[----:B------:R-:W4:Y:S07]  /*10340*/  LDSM.16.MT88.4 R24, [R190+0x1800] ;  /* 0x00180000be18783b */ /* 0x000f2e0000004200 */
[C---:B------:R-:W-:Y:S08]  /*10350*/  HMMA.16816.F32 R76, R4.reuse, R20, R76 ;  /* 0x00000014044c723c */ /* 0x040ff0000000184c */
[C---:B------:R-:W-:Y:S01]  /*10360*/  HMMA.16816.F32 R80, R4.reuse, R22, R80 ;  /* 0x000000160450723c */ /* 0x040fe20000001850 */
[----:B------:R-:W1:Y:S07]  /*10370*/  LDSM.16.MT88.4 R20, [R189+0x1800] ;  /* 0x00180000bd14783b */ /* 0x000e6e0000004200 */
[C---:B------:R-:W-:Y:S08]  /*10380*/  HMMA.16816.F32 R100, R4.reuse, R36, R100 ;  /* 0x000000240464723c */ /* 0x040ff00000001864 */
[C---:B------:R-:W-:Y:S01]  /*10390*/  HMMA.16816.F32 R104, R4.reuse, R38, R104 ;  /* 0x000000260468723c */ /* 0x040fe20000001868 */
[----:B------:R-:W2:Y:S07]  /*103a0*/  LDSM.16.MT88.4 R36, [R190+0x4800] ;  /* 0x00480000be24783b */ /* 0x000eae0000004200 */
[C---:B------:R-:W-:Y:S08]  /*103b0*/  HMMA.16816.F32 R52, R4.reuse, R32, R52 ;  /* 0x000000200434723c */ /* 0x040ff00000001834 */
[----:B------:R-:W-:Y:S01]  /*103c0*/  HMMA.16816.F32 R56, R4, R34, R56 ;  /* 0x000000220438723c */ /* 0x000fe20000001838 */
[----:B------:R-:W4:Y:S06]  /*103d0*/  LDSM.16.MT88.4 R32, [R189+0x4800] ;  /* 0x00480000bd20783b */ /* 0x000f2c0000004200 */
[C---:B------:R-:W-:Y:S01]  /*103e0*/  F2FP.PACK_AB R4, R149.reuse, R148 ;  /* 0x000000949504723e */ /* 0x040fe200000000ff */
[----:B------:R-:W-:Y:S01]  /*103f0*/  FADD.FTZ R149, R149, R128 ;  /* 0x0000008095957221 */ /* 0x000fe20000010000 */
[----:B------:R-:W-:-:S02]  /*10400*/  F2FP.PACK_AB R6, R150, R151 ;  /* 0x000000979606723e */ /* 0x000fc400000000ff */
[C---:B------:R-:W-:Y:S01]  /*10410*/  F2FP.PACK_AB R5, R157.reuse, R155 ;  /* 0x0000009b9d05723e */ /* 0x040fe200000000ff */
[----:B------:R-:W-:Y:S01]  /*10420*/  FADD.FTZ R157, R157, R136 ;  /* 0x000000889d9d7221 */ /* 0x000fe20000010000 */
[----:B------:R-:W-:Y:S01]  /*10430*/  F2FP.PACK_AB R7, R166, R159 ;  /* 0x0000009fa607723e */ /* 0x000fe200000000ff */
[----:B------:R-:W-:Y:S02]  /*10440*/  FADD.FTZ R149, R151, R149 ;  /* 0x0000009597957221 */ /* 0x000fe40000010000 */
[----:B------:R-:W-:Y:S02]  /*10450*/  FADD.FTZ R157, R159, R157 ;  /* 0x0000009d9f9d7221 */ /* 0x000fe40000010000 */
[----:B------:R-:W-:Y:S02]  /*10460*/  FADD.FTZ R150, R150, R149 ;  /* 0x0000009596967221 */ /* 0x000fe40000010000 */
[----:B-1----:R-:W-:Y:S01]  /*10470*/  HMMA.16816.F32 R84, R4, R16, R84 ;  /* 0x000000100454723c */ /* 0x002fe20000001854 */
[----:B------:R-:W-:-:S02]  /*10480*/  FADD.FTZ R166, R166, R157 ;  /* 0x0000009da6a67221 */ /* 0x000fc40000010000 */
[----:B---3--:R-:W-:Y:S02]  /*10490*/  FADD.FTZ R150, R164, R150 ;  /* 0x00000096a4967221 */ /* 0x008fe40000010000 */
[----:B-----5:R-:W-:-:S03]  /*104a0*/  FADD.FTZ R166, R165, R166 ;  /* 0x000000a6a5a67221 */ /* 0x020fc60000010000 */
        /* <DEDUP_REMOVED lines=10> */
[----:B------:R-:W-:Y:S07]  /*10550*/  LDSM.16.MT88.4 R24, [R190+0x2000] ;  /* 0x00200000be18783b */ /* 0x000fee0000004200 */
[C---:B------:R-:W-:Y:S08]  /*10560*/  HMMA.16816.F32 R76, R4.reuse, R20, R76 ;  /* 0x00000014044c723c */ /* 0x040ff0000000184c */
[C---:B------:R-:W-:Y:S01]  /*10570*/  HMMA.16816.F32 R80, R4.reuse, R22, R80 ;  /* 0x000000160450723c */ /* 0x040fe20000001850 */
[----:B------:R-:W3:Y:S07]  /*10580*/  LDSM.16.MT88.4 R20, [R189+0x2000] ;  /* 0x00200000bd14783b */ /* 0x000eee0000004200 */
[C---:B------:R-:W-:Y:S08]  /*10590*/  HMMA.16816.F32 R100, R4.reuse, R36, R100 ;  /* 0x000000240464723c */ /* 0x040ff00000001864 */
[C---:B------:R-:W-:Y:S01]  /*105a0*/  HMMA.16816.F32 R104, R4.reuse, R38, R104 ;  /* 0x000000260468723c */ /* 0x040fe20000001868 */
[----:B------:R-:W-:Y:S07]  /*105b0*/  LDSM.16.MT88.4 R36, [R190+0x5000] ;  /* 0x00500000be24783b */ /* 0x000fee0000004200 */
[C---:B------:R-:W-:Y:S08]  /*105c0*/  HMMA.16816.F32 R52, R4.reuse, R32, R52 ;  /* 0x000000200434723c */ /* 0x040ff00000001834 */
[C---:B------:R-:W-:Y:S01]  /*105d0*/  HMMA.16816.F32 R56, R4.reuse, R34, R56 ;  /* 0x000000220438723c */ /* 0x040fe20000001838 */
[----:B------:R-:W-:Y:S07]  /*105e0*/  LDSM.16.MT88.4 R32, [R189+0x5000] ;  /* 0x00500000bd20783b */ /* 0x000fee0000004200 */
[C---:B-1----:R-:W-:Y:S08]  /*105f0*/  HMMA.16816.F32 R60, R4.reuse, R16, R60 ;  /* 0x00000010043c723c */ /* 0x042ff0000000183c */
[----:B------:R-:W-:Y:S01]  /*10600*/  HMMA.16816.F32 R64, R4, R18, R64 ;  /* 0x000000120440723c */ /* 0x000fe20000001840 */
[----:B------:R-:W1:Y:S06]  /*10610*/  LDSM.16.MT88.4 R16, [R191+0x5000] ;  /* 0x00500000bf10783b */ /* 0x000e6c0000004200 */
        /* <DEDUP_REMOVED lines=12> */
[----:B------:R-:W-:Y:S02]  /*106e0*/  FADD.FTZ R152, R138, R152 ;  /* 0x000000988a987221 */ /* 0x000fe40000010000 */
[----:B------:R-:W-:Y:S01]  /*106f0*/  FADD.FTZ R153, R140, R153 ;  /* 0x000000998c997221 */ /* 0x000fe20000010000 */
[----:B------:R-:W-:Y:S01]  /*10700*/  HMMA.16816.F32 R88, R4, R10, R88 ;  /* 0x0000000a0458723c */ /* 0x000fe20000001858 */
[----:B------:R-:W2:Y:S01]  /*10710*/  LDSM.16.MT88.4 R8, [R188+0x5000] ;  /* 0x00500000bc08783b */ /* 0x000ea20000004200 */
[----:B------:R-:W-:Y:S02]  /*10720*/  FADD.FTZ R152, R137, R152 ;  /* 0x0000009889987221 */ /* 0x000fe40000010000 */
[----:B------:R-:W-:-:S04]  /*10730*/  FADD.FTZ R153, R139, R153 ;  /* 0x000000998b997221 */ /* 0x000fc80000010000 */
[C---:B---3--:R-:W-:Y:S08]  /*10740*/  HMMA.16816.F32 R76, R4.reuse, R20, R76 ;  /* 0x00000014044c723c */ /* 0x048ff0000000184c */
[C---:B------:R-:W-:Y:S01]  /*10750*/  HMMA.16816.F32 R80, R4.reuse, R22, R80 ;  /* 0x000000160450723c */ /* 0x040fe20000001850 */
[----:B------:R-:W3:Y:S07]  /*10760*/  LDSM.16.MT88.4 R20, [R189+0x2800] ;  /* 0x00280000bd14783b */ /* 0x000eee0000004200 */
[C---:B-1----:R-:W-:Y:S08]  /*10770*/  HMMA.16816.F32 R92, R4.reuse, R16, R92 ;  /* 0x00000010045c723c */ /* 0x042ff0000000185c */
[C---:B------:R-:W-:Y:S01]  /*10780*/  HMMA.16816.F32 R96, R4.reuse, R18, R96 ;  /* 0x000000120460723c */ /* 0x040fe20000001860 */
[----:B------:R-:W1:Y:S07]  /*10790*/  LDSM.16.MT88.4 R16, [R188+0x2800] ;  /* 0x00280000bc10783b */ /* 0x000e6e0000004200 */
[C---:B------:R-:W-:Y:S07]  /*107a0*/  HMMA.16816.F32 R100, R4.reuse, R36, R100 ;  /* 0x000000240464723c */ /* 0x040fee0000001864 */
[----:B------:R-:W-:Y:S01]  /*107b0*/  FFMA.FTZ R36, R134, c[0x0][0x2d0], -R132 ;  /* 0x0000b40086247a23 */ /* 0x000fe20000010884 */
[C---:B--2---:R-:W-:Y:S05]  /*107c0*/  HMMA.16816.F32 R60, R4.reuse, R8, R60 ;  /* 0x00000008043c723c */ /* 0x044fea000000183c */
[----:B------:R-:W2:Y:S03]  /*107d0*/  MUFU.EX2 R36, R36 ;  /* 0x0000002400247308 */ /* 0x000ea60000000800 */
[C---:B------:R-:W-:Y:S01]  /*107e0*/  HMMA.16816.F32 R64, R4.reuse, R10, R64 ;  /* 0x0000000a0440723c */ /* 0x040fe20000001840 */
[----:B------:R-:W4:Y:S07]  /*107f0*/  LDSM.16.MT88.4 R8, [R191+0x5800] ;  /* 0x00580000bf08783b */ /* 0x000f2e0000004200 */
[----:B------:R-:W-:Y:S01]  /*10800*/  HMMA.16816.F32 R112, R4, R28, R112 ;  /* 0x0000001c0470723c */ /* 0x000fe20000001870 */
[----:B--2---:R-:W-:-:S07]  /*10810*/  FADD.FTZ R152, R36, R152 ;  /* 0x0000009824987221 */ /* 0x004fce0000010000 */
[C---:B------:R-:W-:Y:S01]  /*10820*/  HMMA.16816.F32 R108, R4.reuse, R30, R108 ;  /* 0x0000001e046c723c */ /* 0x040fe2000000186c */
[----:B------:R-:W2:Y:S07]  /*10830*/  LDSM.16.MT88.4 R28, [R191+0x2800] ;  /* 0x00280000bf1c783b */ /* 0x000eae0000004200 */
[C---:B------:R-:W-:Y:S08]  /*10840*/  HMMA.16816.F32 R68, R4.reuse, R24, R68 ;  /* 0x000000180444723c */ /* 0x040ff00000001844 */
[C---:B------:R-:W-:Y:S01]  /*10850*/  HMMA.16816.F32 R72, R4.reuse, R26, R72 ;  /* 0x0000001a0448723c */ /* 0x040fe20000001848 */
[----:B------:R-:W5:Y:S07]  /*10860*/  LDSM.16.MT88.4 R24, [R190+0x2800] ;  /* 0x00280000be18783b */ /* 0x000f6e0000004200 */
[C---:B------:R-:W-:Y:S08]  /*10870*/  HMMA.16816.F32 R104, R4.reuse, R38, R104 ;  /* 0x000000260468723c */ /* 0x040ff00000001868 */
[C---:B------:R-:W-:Y:S08]  /*10880*/  HMMA.16816.F32 R52, R4.reuse, R32, R52 ;  /* 0x000000200434723c */ /* 0x040ff00000001834 */
[----:B------:R-:W-:Y:S07]  /*10890*/  HMMA.16816.F32 R56, R4, R34, R56 ;  /* 0x000000220438723c */ /* 0x000fee0000001838 */
[----:B------:R-:W-:-:S02]  /*108a0*/  F2FP.PACK_AB R4, R140, R141 ;  /* 0x0000008d8c04723e */ /* 0x000fc400000000ff */
[C---:B------:R-:W-:Y:S01]  /*108b0*/  F2FP.PACK_AB R6, R243.reuse, R139 ;  /* 0x0000008bf306723e */ /* 0x040fe200000000ff */
[----:B------:R-:W-:Y:S01]  /*108c0*/  FADD.FTZ R243, R243, R153 ;  /* 0x00000099f3f37221 */ /* 0x000fe20000010000 */
[----:B------:R-:W-:Y:S02]  /*108d0*/  F2FP.PACK_AB R5, R137, R138 ;  /* 0x0000008a8905723e */ /* 0x000fe400000000ff */
[C---:B------:R-:W-:Y:S01]  /*108e0*/  F2FP.PACK_AB R7, R242.reuse, R36 ;  /* 0x00000024f207723e */ /* 0x040fe200000000ff */
[----:B------:R-:W-:-:S06]  /*108f0*/  FADD.FTZ R242, R242, R152 ;  /* 0x00000098f2f27221 */ /* 0x000fcc0000010000 */
[C---:B---3--:R-:W-:Y:S08]  /*10900*/  HMMA.16816.F32 R76, R4.reuse, R20, R76 ;  /* 0x00000014044c723c */ /* 0x048ff0000000184c */
[C---:B------:R-:W-:Y:S01]  /*10910*/  HMMA.16816.F32 R80, R4.reuse, R22, R80 ;  /* 0x000000160450723c */ /* 0x040fe20000001850 */
[----:B------:R-:W3:Y:S07]  /*10920*/  LDSM.16.MT88.4 R20, [R190+0x5800] ;  /* 0x00580000be14783b */ /* 0x000eee0000004200 */
[C---:B-1----:R-:W-:Y:S08]  /*10930*/  HMMA.16816.F32 R84, R4.reuse, R16, R84 ;  /* 0x000000100454723c */ /* 0x042ff00000001854 */
[C---:B------:R-:W-:Y:S01]  /*10940*/  HMMA.16816.F32 R88, R4.reuse, R18, R88 ;  /* 0x000000120458723c */ /* 0x040fe20000001858 */
[----:B------:R-:W1:Y:S07]  /*10950*/  LDSM.16.MT88.4 R16, [R189+0x5800] ;  /* 0x00580000bd10783b */ /* 0x000e6e0000004200 */
[C---:B----4-:R-:W-:Y:S08]  /*10960*/  HMMA.16816.F32 R92, R4.reuse, R8, R92 ;  /* 0x00000008045c723c */ /* 0x050ff0000000185c */
[C---:B------:R-:W-:Y:S01]  /*10970*/  HMMA.16816.F32 R96, R4.reuse, R10, R96 ;  /* 0x0000000a0460723c */ /* 0x040fe20000001860 */
[----:B------:R-:W4:Y:S07]  /*10980*/  LDSM.16.MT88.4 R8, [R188+0x5800] ;  /* 0x00580000bc08783b */ /* 0x000f2e0000004200 */
[C---:B--2---:R-:W-:Y:S08]  /*10990*/  HMMA.16816.F32 R112, R4.reuse, R28, R112 ;  /* 0x0000001c0470723c */ /* 0x044ff00000001870 */
[C---:B------:R-:W-:Y:S08]  /*109a0*/  HMMA.16816.F32 R108, R4.reuse, R30, R108 ;  /* 0x0000001e046c723c */ /* 0x040ff0000000186c */
[C---:B-----5:R-:W-:Y:S08]  /*109b0*/  HMMA.16816.F32 R68, R4.reuse, R24, R68 ;  /* 0x000000180444723c */ /* 0x060ff00000001844 */
[C---:B------:R-:W-:Y:S08]  /*109c0*/  HMMA.16816.F32 R72, R4.reuse, R26, R72 ;  /* 0x0000001a0448723c */ /* 0x040ff00000001848 */
[C---:B---3--:R-:W-:Y:S08]  /*109d0*/  HMMA.16816.F32 R100, R4.reuse, R20, R100 ;  /* 0x000000140464723c */ /* 0x048ff00000001864 */
[C---:B------:R-:W-:Y:S08]  /*109e0*/  HMMA.16816.F32 R104, R4.reuse, R22, R104 ;  /* 0x000000160468723c */ /* 0x040ff00000001868 */
[C---:B-1----:R-:W-:Y:S08]  /*109f0*/  HMMA.16816.F32 R52, R4.reuse, R16, R52 ;  /* 0x000000100434723c */ /* 0x042ff00000001834 */
[C---:B------:R-:W-:Y:S08]  /*10a00*/  HMMA.16816.F32 R56, R4.reuse, R18, R56 ;  /* 0x000000120438723c */ /* 0x040ff00000001838 */
[C---:B----4-:R-:W-:Y:S08]  /*10a10*/  HMMA.16816.F32 R60, R4.reuse, R8, R60 ;  /* 0x00000008043c723c */ /* 0x050ff0000000183c */
[----:B------:R-:W-:Y:S07]  /*10a20*/  HMMA.16816.F32 R64, R4, R10, R64 ;  /* 0x0000000a0440723c */ /* 0x000fee0000001840 */
[----:B------:R-:W-:Y:S01]  /*10a30*/  IADD3 R4, R2, c[0x0][0x328], RZ ;  /* 0x0000ca0002047a10 */ /* 0x000fe20007ffe0ff */
[----:B------:R-:W-:Y:S05]  /*10a40*/  @!P6 BRA `(.L_x_801) ;  /* 0x000001100000e947 */ /* 0x000fea0003800000 */
[C---:B------:R-:W-:Y:S01]  /*10a50*/  ISETP.GT.AND P0, PT, R2.reuse, RZ, PT ;  /* 0x000000ff0200720c */ /* 0x040fe20003f04270 */
[----:B------:R-:W-:Y:S01]  /*10a60*/  BSSY B0, `(.L_x_802) ;  /* 0x000000d000007945 */ /* 0x000fe20003800000 */
[----:B------:R-:W-:Y:S01]  /*10a70*/  IADD3 R5, R2, -0x1, RZ ;  /* 0xffffffff02057810 */ /* 0x000fe20007ffe0ff */
        /* <DEDUP_REMOVED lines=8> */
.L_x_803:
[----:B------:R-:W-:-:S13]  /*10b00*/  ISETP.NE.AND P0, PT, R3, 0x1, PT ;  /* 0x000000010300780c */ /* 0x000fda0003f05270 */
[----:B------:R-:W-:-:S05]  /*10b10*/  @P0 IMAD.HI.U32 R2, R5, c[0x0][0x330], RZ ;  /* 0x0000cc0005020a27 */ /* 0x000fca00078e00ff */
[----:B------:R-:W-:Y:S02]  /*10b20*/  @P0 SHF.R.U32.HI R5, RZ, c[0x0][0x334], R2 ;  /* 0x0000cd00ff050a19 */ /* 0x000fe40000011602 */
.L_x_804:
[----:B------:R-:W-:Y:S05]  /*10b30*/  BSYNC B0 ;  /* 0x0000000000007941 */ /* 0x000fea0003800000 */
.L_x_802:
[----:B------:R-:W-:-:S05]  /*10b40*/  IMAD R3, R5, R3, c[0x0][0x32c] ;  /* 0x0000cb0005037624 */ /* 0x000fca00078e0203 */
[----:B------:R-:W-:-:S05]  /*10b50*/  IMNMX R4, R4, R3, PT ;  /* 0x0000000304047217 */ /* 0x000fca0003800200 */
.L_x_801:
        /* <DEDUP_REMOVED lines=9> */
.L_x_814:
[----:B------:R-:W-:Y:S04]  /*10bf0*/  DEPBAR.LE SB0, 0x0 ;  /* 0x000080000000791a */ /* 0x000fe80000000000 */
[----:B------:R-:W-:Y:S01]  /*10c00*/  WARPSYNC 0xffffffff ;  /* 0xffffffff00007948 */ /* 0x000fe20003800000 */
[----:B------:R-:W-:Y:S01]  /*10c10*/  BAR.SYNC.DEFER_BLOCKING 0x0 ;  /* 0x0000000000007b1d */ /* 0x000fe20000010000 */
[----:B------:R-:W-:Y:S02]  /*10c20*/  ISETP.GT.AND P0, PT, R237, R245, PT ;  /* 0x000000f5ed00720c */ /* 0x000fe40003f04270 */
[----:B------:R-:W-:Y:S02]  /*10c30*/  LOP3.LUT P5, RZ, R230, 0x20000, RZ, 0xc0, !PT ;  /* 0x00020000e6ff7812 */ /* 0x000fe400078ac0ff */
[----:B------:R-:W-:Y:S09]  /*10c40*/  ISETP.NE.AND P6, PT, R228, 0x1, PT ;  /* 0x00000001e400780c */ /* 0x000ff20003fc5270 */
[C---:B------:R-:W-:Y:S01]  /*10c50*/  @!P0 IMAD.WIDE.U32 R142, R245.reuse, c[0x0][0x208], RZ ;  /* 0x00008200f58e8a25 */ /* 0x040fe200078e00ff */
[----:B------:R-:W-:Y:S03]  /*10c60*/  @!P0 SHF.R.S32.HI R0, RZ, 0x1f, R245 ;  /* 0x0000001fff008819 */ /* 0x000fe600000114f5 */
[----:B------:R-:W-:Y:S02]  /*10c70*/  @!P0 IMAD.MOV.U32 R119, RZ, RZ, c[0x0][0x208] ;  /* 0x00008200ff778624 */ /* 0x000fe400078e00ff */
[----:B------:R-:W-:Y:S02]  /*10c80*/  @!P0 IMAD R0, R0, c[0x0][0x208], RZ ;  /* 0x0000820000008a24 */ /* 0x000fe400078e02ff */
[----:B------:R-:W-:Y:S01]  /*10c90*/  @!P0 IMAD.MOV.U32 R118, RZ, RZ, 0x5 ;  /* 0x00000005ff768424 */ /* 0x000fe200078e00ff */
[----:B------:R-:W1:Y:S01]  /*10ca0*/  LDSM.16.M88.4 R8, [R192] ;  /* 0x00000000c008783b */ /* 0x000e620000000200 */
[----:B------:R-:W-:Y:S01]  /*10cb0*/  @!P0 IMAD R0, R245, c[0x0][0x20c], R0 ;  /* 0x00008300f5008a24 */ /* 0x000fe200078e0200 */
[----:B------:R-:W-:Y:S02]  /*10cc0*/  ULDC UR4, c[0x0][0x324] ;  /* 0x0000c90000047ab9 */ /* 0x000fe40000000800 */
[----:B------:R-:W-:Y:S01]  /*10cd0*/  @!P0 SHF.L.U64.HI R141, R119, R118, c[0x0][0x20c] ;  /* 0x00008300778d8619 */ /* 0x000fe20000010276 */
[----:B------:R-:W-:Y:S01]  /*10ce0*/  @!P0 IMAD.MOV.U32 R148, RZ, RZ, R238 ;  /* 0x000000ffff948224 */ /* 0x000fe200078e00ee */
[----:B------:R-:W-:Y:S01]  /*10cf0*/  ULOP3.LUT UR4, URZ, UR4, URZ, 0x33, !UPT ;  /* 0x000000043f047292 */ /* 0x000fe2000f8e333f */
[----:B------:R-:W2:Y:S01]  /*10d00*/  LDSM.16.M88.4 R16, [R192+0x800] ;  /* 0x00080000c010783b */ /* 0x000ea20000000200 */
[----:B------:R-:W-:Y:S02]  /*10d10*/  @!P0 IMAD.MOV.U32 R149, RZ, RZ, R235 ;  /* 0x000000ffff958224 */ /* 0x000fe400078e00eb */
[----:B------:R-:W-:Y:S02]  /*10d20*/  @!P0 IMAD.IADD R0, R143, 0x1, R0 ;  /* 0x000000018f008824 */ /* 0x000fe400078e0200 */
[----:B------:R-:W-:Y:S01]  /*10d30*/  @!P0 IMAD.WIDE.U32 R148, R142, 0x60, R148 ;  /* 0x000000608e948825 */ /* 0x000fe200078e0094 */
[----:B------:R-:W3:Y:S03]  /*10d40*/  LDSM.16.M88.4 R24, [R192+0x1000] ;  /* 0x00100000c018783b */ /* 0x000ee60000000200 */
[----:B------:R-:W-:Y:S01]  /*10d50*/  @!P0 IMAD.SHL.U32 R140, R119, 0x20, RZ ;  /* 0x00000020778c8824 */ /* 0x000fe200078e00ff */
[----:B------:R-:W-:Y:S01]  /*10d60*/  @!P0 LEA R118, P2, R148, c[0x0][0x1f8], 0x1 ;  /* 0x00007e0094768a11 */ /* 0x000fe200078408ff */
[----:B------:R-:W-:Y:S01]  /*10d70*/  @!P0 IMAD R0, R0, 0x60, RZ ;  /* 0x0000006000008824 */ /* 0x000fe200078e02ff */
[----:B------:R-:W4:Y:S01]  /*10d80*/  LDSM.16.M88.4 R32, [R192+0x1800] ;  /* 0x00180000c020783b */ /* 0x000f220000000200 */
[----:B------:R-:W-:Y:S01]  /*10d90*/  @!P0 IMAD.WIDE.U32 R150, R142, 0x60, R140 ;  /* 0x000000608e968825 */ /* 0x000fe200078e008c */
[----:B------:R-:W-:Y:S03]  /*10da0*/  @!P0 IADD3 R152, P1, R140, R140, RZ ;  /* 0x0000008c8c988210 */ /* 0x000fe60007f3e0ff */
[----:B------:R-:W-:Y:S01]  /*10db0*/  @!P0 IMAD.IADD R119, R149, 0x1, R0 ;  /* 0x0000000195778824 */ /* 0x000fe200078e0200 */
[----:B------:R-:W5:Y:S01]  /*10dc0*/  LDSM.16.M88.4 R40, [R192+0x2000] ;  /* 0x00200000c028783b */ /* 0x000f620000000200 */
[----:B------:R-:W-:Y:S01]  /*10dd0*/  @!P0 IMAD.X R153, R141, 0x1, R141, P1 ;  /* 0x000000018d998824 */ /* 0x000fe200008e068d */
[-C--:B------:R-:W-:Y:S02]  /*10de0*/  @!P0 IADD3 R143, P3, R238, R150.reuse, RZ ;  /* 0x00000096ee8f8210 */ /* 0x080fe40007f7e0ff */
[----:B------:R-:W-:Y:S01]  /*10df0*/  @!P0 LEA.HI.X R119, R148, c[0x0][0x1fc], R119, 0x1, P2 ;  /* 0x00007f0094778a11 */ /* 0x000fe200010f0c77 */
[----:B------:R-:W-:Y:S01]  /*10e00*/  @!P0 IMAD.WIDE.U32 R152, R142, 0x60, R152 ;  /* 0x000000608e988825 */ /* 0x000fe200078e0098 */
[----:B------:R-:W3:Y:S01]  /*10e10*/  LDSM.16.M88.4 R48, [R192+0x2800] ;  /* 0x00280000c030783b */ /* 0x000ee20000000200 */
[----:B------:R-:W-:Y:S02]  /*10e20*/  @!P0 IADD3 R148, P2, P1, R238, R150, R140 ;  /* 0x00000096ee948210 */ /* 0x000fe4000795e08c */
[----:B------:R-:W-:Y:S01]  /*10e30*/  @!P0 LEA R154, P4, R143, c[0x0][0x1f8], 0x1 ;  /* 0x00007e008f9a8a11 */ /* 0x000fe200078808ff */
[----:B------:R-:W-:Y:S02]  /*10e40*/  @!P0 IMAD.IADD R140, R0, 0x1, R151 ;  /* 0x00000001008c8824 */ /* 0x000fe400078e0297 */
[----:B------:R-:W4:Y:S03]  /*10e50*/  LDSM.16.M88.4 R128, [R207] ;  /* 0x00000000cf80783b */ /* 0x000f260000000200 */
[----:B------:R-:W-:Y:S01]  /*10e60*/  @!P0 IADD3.X R151, R235, R140, R141, P2, P1 ;  /* 0x0000008ceb978210 */ /* 0x000fe200017e248d */
[C---:B-1----:R-:W-:Y:S02]  /*10e70*/  HMMA.16816.F32 R4, R120.reuse, R8, RZ ;  /* 0x000000087804723c */ /* 0x042fe400000018ff */
[----:B------:R-:W1:Y:S01]  /*10e80*/  LDSM.16.M88.4 R132, [R194] ;  /* 0x00000000c284783b */ /* 0x000e620000000200 */
[----:B------:R-:W-:Y:S01]  /*10e90*/  @!P0 IMAD.X R140, R140, 0x1, R235, P3 ;  /* 0x000000018c8c8824 */ /* 0x000fe200018e06eb */
[----:B------:R-:W-:Y:S02]  /*10ea0*/  @!P0 LEA R150, P3, R148, c[0x0][0x1f8], 0x1 ;  /* 0x00007e0094968a11 */ /* 0x000fe400078608ff */
[----:B------:R-:W-:Y:S02]  /*10eb0*/  @!P0 IADD3 R149, P2, R238, R152, RZ ;  /* 0x00000098ee958210 */ /* 0x000fe40007f5e0ff */
[C---:B------:R-:W-:Y:S01]  /*10ec0*/  HMMA.16816.F32 R8, R120.reuse, R10, RZ ;  /* 0x0000000a7808723c */ /* 0x040fe200000018ff */
[----:B------:R-:W1:Y:S01]  /*10ed0*/  LDSM.16.M88.4 R136, [R195] ;  /* 0x00000000c388783b */ /* 0x000e620000000200 */
[----:B------:R-:W-:Y:S02]  /*10ee0*/  @!P0 ISETP.GE.AND P1, PT, R116, c[0x0][0x1d4], PT ;  /* 0x0000750074008a0c */ /* 0x000fe40003f26270 */
[----:B------:R-:W-:Y:S02]  /*10ef0*/  @!P0 LEA.HI.X R155, R143, c[0x0][0x1fc], R140, 0x1, P4 ;  /* 0x00007f008f9b8a11 */ /* 0x000fe400020f0c8c */
[----:B------:R-:W-:Y:S01]  /*10f00*/  @!P0 LEA.HI.X R151, R148, c[0x0][0x1fc], R151, 0x1, P3 ;  /* 0x00007f0094978a11 */ /* 0x000fe200018f0c97 */
[----:B------:R-:W-:Y:S01]  /*10f10*/  LDSM.16.M88.4 R140, [R198] ;  /* 0x00000000c68c783b */ /* 0x000fe20000000200 */
[C---:B--2---:R-:W-:Y:S01]  /*10f20*/  HMMA.16816.F32 R12, R120.reuse, R16, RZ ;  /* 0x00000010780c723c */ /* 0x044fe200000018ff */
[----:B------:R-:W-:Y:S03]  /*10f30*/  @!P0 IADD3.X R0, R235, R0, R153, P2, !PT ;  /* 0x00000000eb008210 */ /* 0x000fe600017fe499 */
[C---:B------:R-:W-:Y:S04]  /*10f40*/  @!P0 LEA R152, P2, R149.reuse, c[0x0][0x1f8], 0x1 ;  /* 0x00007e0095988a11 */ /* 0x040fe800078408ff */
[C---:B------:R-:W-:Y:S01]  /*10f50*/  HMMA.16816.F32 R16, R120.reuse, R18, RZ ;  /* 0x000000127810723c */ /* 0x040fe200000018ff */
[----:B------:R-:W-:Y:S07]  /*10f60*/  @!P0 LEA.HI.X R153, R149, c[0x0][0x1fc], R0, 0x1, P2 ;  /* 0x00007f0095998a11 */ /* 0x000fee00010f0c00 */
[C---:B---3--:R-:W-:Y:S08]  /*10f70*/  HMMA.16816.F32 R20, R120.reuse, R24, RZ ;  /* 0x000000187814723c */ /* 0x048ff000000018ff */
[C---:B------:R-:W-:Y:S08]  /*10f80*/  HMMA.16816.F32 R24, R120.reuse, R26, RZ ;  /* 0x0000001a7818723c */ /* 0x040ff000000018ff */
[C---:B----4-:R-:W-:Y:S08]  /*10f90*/  HMMA.16816.F32 R28, R120.reuse, R32, RZ ;  /* 0x00000020781c723c */ /* 0x050ff000000018ff */
[C---:B------:R-:W-:Y:S08]  /*10fa0*/  HMMA.16816.F32 R32, R120.reuse, R34, RZ ;  /* 0x000000227820723c */ /* 0x040ff000000018ff */
[C---:B-----5:R-:W-:Y:S08]  /*10fb0*/  HMMA.16816.F32 R36, R120.reuse, R40, RZ ;  /* 0x000000287824723c */ /* 0x060ff000000018ff */
[C---:B------:R-:W-:Y:S08]  /*10fc0*/  HMMA.16816.F32 R40, R120.reuse, R42, RZ ;  /* 0x0000002a7828723c */ /* 0x040ff000000018ff */
[C---:B------:R-:W-:Y:S08]  /*10fd0*/  HMMA.16816.F32 R44, R120.reuse, R48, RZ ;  /* 0x00000030782c723c */ /* 0x040ff000000018ff */
[----:B------:R-:W-:Y:S08]  /*10fe0*/  HMMA.16816.F32 R48, R120, R50, RZ ;  /* 0x000000327830723c */ /* 0x000ff000000018ff */
[C---:B------:R-:W-:Y:S08]  /*10ff0*/  HMMA.16816.F32 R4, R124.reuse, R128, R4 ;  /* 0x000000807c04723c */ /* 0x040ff00000001804 */
[C---:B------:R-:W-:Y:S01]  /*11000*/  HMMA.16816.F32 R8, R124.reuse, R130, R8 ;  /* 0x000000827c08723c */ /* 0x040fe20000001808 */
[----:B------:R-:W2:Y:S07]  /*11010*/  LDSM.16.M88.4 R128, [R196] ;  /* 0x00000000c480783b */ /* 0x000eae0000000200 */
[C---:B-1----:R-:W-:Y:S08]  /*11020*/  HMMA.16816.F32 R12, R124.reuse, R132, R12 ;  /* 0x000000847c0c723c */ /* 0x042ff0000000180c */
[C---:B------:R-:W-:Y:S01]  /*11030*/  HMMA.16816.F32 R16, R124.reuse, R134, R16 ;  /* 0x000000867c10723c */ /* 0x040fe20000001810 */
[----:B------:R-:W1:Y:S06]  /*11040*/  LDSM.16.M88.4 R132, [R197] ;  /* 0x00000000c584783b */ /* 0x000e6c0000000200 */
[----:B------:R-:W-:Y:S01]  /*11050*/  @!PT LDS RZ, [RZ] ;  /* 0x00000000fffff984 */ /* 0x000fe20000000800 */
[----:B------:R-:W-:Y:S01]  /*11060*/  @!PT LDS RZ, [RZ] ;  /* 0x00000000fffff984 */ /* 0x000fe20000000800 */
[----:B------:R-:W-:Y:S01]  /*11070*/  @!PT LDS RZ, [RZ] ;  /* 0x00000000fffff984 */ /* 0x000fe20000000800 */
[----:B------:R3:W-:Y:S01]  /*11080*/  @!P0 LDGSTS.E.BYPASS.LTC128B.128 [R234+0x100], [R118.64], !P1 ;  /* 0x0010000076ea8fae */ /* 0x0007e2000c901d48 */
[C---:B------:R-:W-:Y:S05]  /*11090*/  HMMA.16816.F32 R20, R124.reuse, R136, R20 ;  /* 0x000000887c14723c */ /* 0x040fea0000001814 */
[----:B------:R3:W-:Y:S03]  /*110a0*/  @!P0 LDGSTS.E.BYPASS.LTC128B.128 [R234+0x3100], [R118.64+0x80], !P5 ;  /* 0x0310008076ea8fae */ /* 0x0007e6000e901d48 */
[C---:B------:R-:W-:Y:S03]  /*110b0*/  HMMA.16816.F32 R24, R124.reuse, R138, R24 ;  /* 0x0000008a7c18723c */ /* 0x040fe60000001818 */
[----:B------:R4:W-:Y:S05]  /*110c0*/  @!P0 LDGSTS.E.BYPASS.LTC128B.128 [R234+0x1100], [R154.64], !P1 ;  /* 0x011000009aea8fae */ /* 0x0009ea000c901d48 */
[C---:B--2---:R-:W-:Y:S01]  /*110d0*/  HMMA.16816.F32 R28, R124.reuse, R128, R28 ;  /* 0x000000807c1c723c */ /* 0x044fe2000000181c */
[----:B------:R4:W-:Y:S06]  /*110e0*/  @!P0 LDGSTS.E.BYPASS.LTC128B.128 [R234+0x4100], [R154.64+0x80], !P5 ;  /* 0x041000809aea8fae */ /* 0x0009ec000e901d48 */
[----:B------:R2:W-:Y:S01]  /*110f0*/  @!P0 LDGSTS.E.BYPASS.LTC128B.128 [R234+0x2100], [R150.64], !P1 ;  /* 0x0210000096ea8fae */ /* 0x0005e2000c901d48 */
[C---:B------:R-:W-:Y:S05]  /*11100*/  HMMA.16816.F32 R32, R124.reuse, R130, R32 ;  /* 0x000000827c20723c */ /* 0x040fea0000001820 */
[----:B------:R4:W-:Y:S01]  /*11110*/  @!P0 LDGSTS.E.BYPASS.LTC128B.128 [R234+0x5100], [R152.64+0x80], !P5 ;  /* 0x0510008098ea8fae */ /* 0x0009e2000e901d48 */
[C---:B------:R-:W-:Y:S02]  /*11120*/  ISETP.GT.AND P0, PT, R245.reuse, R237, PT ;  /* 0x000000edf500720c */ /* 0x040fe40003f04270 */
[C---:B-1----:R-:W-:Y:S03]  /*11130*/  HMMA.16816.F32 R36, R124.reuse, R132, R36 ;  /* 0x000000847c24723c */ /* 0x042fe60000001824 */
[----:B------:R-:W1:Y:S05]  /*11140*/  LDSM.16.M88.4 R136, [R206] ;  /* 0x00000000ce88783b */ /* 0x000e6a0000000200 */
[C---:B------:R-:W-:Y:S01]  /*11150*/  HMMA.16816.F32 R40, R124.reuse, R134, R40 ;  /* 0x000000867c28723c */ /* 0x040fe20000001828 */
[----:B------:R-:W0:Y:S03]  /*11160*/  LDGDEPBAR ;  /* 0x00000000000079af */ /* 0x000e260000000000 */
[----:B---3--:R-:W-:Y:S01]  /*11170*/  @P0 IMAD.MOV.U32 R119, RZ, RZ, 0x5 ;  /* 0x00000005ff770424 */ /* 0x008fe200078e00ff */
[----:B------:R-:W-:Y:S02]  /*11180*/  @P0 IADD3 R0, R245, -0x1, RZ ;  /* 0xfffffffff5000810 */ /* 0x000fe40007ffe0ff */
[----:B------:R-:W-:Y:S01]  /*11190*/  LDSM.16.M88.4 R128, [R206+0x1800] ;  /* 0x00180000ce80783b */ /* 0x000fe20000000200 */
[C---:B------:R-:W-:Y:S05]  /*111a0*/  HMMA.16816.F32 R44, R124.reuse, R140, R44 ;  /* 0x0000008c7c2c723c */ /* 0x040fea000000182c */
[----:B--2---:R-:W2:Y:S03]  /*111b0*/  LDSM.16.M88.4 R148, [R206+0x800] ;  /* 0x00080000ce94783b */ /* 0x004ea60000000200 */
[----:B------:R-:W-:Y:S03]  /*111c0*/  HMMA.16816.F32 R48, R124, R142, R48 ;  /* 0x0000008e7c30723c */ /* 0x000fe60000001830 */
[----:B----4-:R-:W3:Y:S06]  /*111d0*/  LDSM.16.M88.4 R152, [R206+0x1000] ;  /* 0x00100000ce98783b */ /* 0x010eec0000000200 */
[----:B------:R-:W4:Y:S06]  /*111e0*/  LDSM.16.M88.4 R132, [R206+0x2000] ;  /* 0x00200000ce84783b */ /* 0x000f2c0000000200 */
[----:B------:R-:W5:Y:S01]  /*111f0*/  LDSM.16.M88.4 R156, [R206+0x2800] ;  /* 0x00280000ce9c783b */ /* 0x000f620000000200 */
[C---:B-1----:R-:W-:Y:S05]  /*11200*/  HMMA.16816.F32 R4, R144.reuse, R136, R4 ;  /* 0x000000889004723c */ /* 0x042fea0000001804 */
[----:B------:R-:W1:Y:S03]  /*11210*/  LDSM.16.M88.4 R164, [R204+-0x3000] ;  /* 0xffd00000cca4783b */ /* 0x000e660000000200 */
[C---:B------:R-:W-:Y:S03]  /*11220*/  HMMA.16816.F32 R8, R144.reuse, R138, R8 ;  /* 0x0000008a9008723c */ /* 0x040fe60000001808 */
[----:B------:R-:W1:Y:S06]  /*11230*/  LDSM.16.M88.4 R140, [R204+-0x2800] ;  /* 0xffd80000cc8c783b */ /* 0x000e6c0000000200 */
[----:B------:R-:W1:Y:S01]  /*11240*/  LDSM.16.M88.4 R136, [R204+-0x2000] ;  /* 0xffe00000cc88783b */ /* 0x000e620000000200 */
[C---:B--2---:R-:W-:Y:S05]  /*11250*/  HMMA.16816.F32 R12, R144.reuse, R148, R12 ;  /* 0x00000094900c723c */ /* 0x044fea000000180c */
[----:B------:R-:W-:Y:S03]  /*11260*/  LDSM.16.M88.4 R176, [R200] ;  /* 0x00000000c8b0783b */ /* 0x000fe60000000200 */
[C---:B------:R-:W-:Y:S03]  /*11270*/  HMMA.16816.F32 R16, R144.reuse, R150, R16 ;  /* 0x000000969010723c */ /* 0x040fe60000001810 */
[----:B------:R-:W2:Y:S05]  /*11280*/  LDSM.16.M88.4 R148, [R204+-0x1800] ;  /* 0xffe80000cc94783b */ /* 0x000eaa0000000200 */
[C---:B---3--:R-:W-:Y:S08]  /*11290*/  HMMA.16816.F32 R20, R144.reuse, R152, R20 ;  /* 0x000000989014723c */ /* 0x048ff00000001814 */
[C---:B------:R-:W-:Y:S01]  /*112a0*/  HMMA.16816.F32 R24, R144.reuse, R154, R24 ;  /* 0x0000009a9018723c */ /* 0x040fe20000001818 */
[----:B------:R-:W3:Y:S07]  /*112b0*/  LDSM.16.M88.4 R152, [R204+-0x1000] ;  /* 0xfff00000cc98783b */ /* 0x000eee0000000200 */
[C---:B------:R-:W-:Y:S08]  /*112c0*/  HMMA.16816.F32 R28, R144.reuse, R128, R28 ;  /* 0x00000080901c723c */ /* 0x040ff0000000181c */
[C---:B------:R-:W-:Y:S01]  /*112d0*/  HMMA.16816.F32 R32, R144.reuse, R130, R32 ;  /* 0x000000829020723c */ /* 0x040fe20000001820 */
[----:B------:R-:W2:Y:S07]  /*112e0*/  LDSM.16.M88.4 R128, [R204+-0x800] ;  /* 0xfff80000cc80783b */ /* 0x000eae0000000200 */
[C---:B----4-:R-:W-:Y:S08]  /*112f0*/  HMMA.16816.F32 R36, R144.reuse, R132, R36 ;  /* 0x000000849024723c */ /* 0x050ff00000001824 */
[C---:B------:R-:W-:Y:S01]  /*11300*/  HMMA.16816.F32 R40, R144.reuse, R134, R40 ;  /* 0x000000869028723c */ /* 0x040fe20000001828 */
[----:B------:R-:W4:Y:S07]  /*11310*/  LDSM.16.M88.4 R132, [R192+0x3000] ;  /* 0x00300000c084783b */ /* 0x000f2e0000000200 */
[C---:B-----5:R-:W-:Y:S08]  /*11320*/  HMMA.16816.F32 R44, R144.reuse, R156, R44 ;  /* 0x0000009c902c723c */ /* 0x060ff0000000182c */
        /* <DEDUP_REMOVED lines=19> */
[----:B------:R-:W5:Y:S07]  /*11460*/  LDSM.16.M88.4 R128, [R199] ;  /* 0x00000000c780783b */ /* 0x000f6e0000000200 */
[C---:B----4-:R-:W-:Y:S08]  /*11470*/  HMMA.16816.F32 R4, R168.reuse, R132, R4 ;  /* 0x00000084a804723c */ /* 0x050ff00000001804 */
[C---:B------:R-:W-:Y:S01]  /*11480*/  HMMA.16816.F32 R8, R168.reuse, R134, R8 ;  /* 0x00000086a808723c */ /* 0x040fe20000001808 */
[----:B------:R-:W4:Y:S07]  /*11490*/  LDSM.16.M88.4 R132, [R201] ;  /* 0x00000000c984783b */ /* 0x000f2e0000000200 */
        /* <DEDUP_REMOVED lines=8> */
[----:B------:R-:W-:Y:S07]  /*11520*/  LDSM.16.M88.4 R148, [R206+0x3800] ;  /* 0x00380000ce94783b */ /* 0x000fee0000000200 */
        /* <DEDUP_REMOVED lines=8> */
[----:B------:R-:W-:Y:S07]  /*115b0*/  LDSM.16.M88.4 R152, [R206+0x4000] ;  /* 0x00400000ce98783b */ /* 0x000fee0000000200 */
[C---:B-----5:R-:W-:Y:S08]  /*115c0*/  HMMA.16816.F32 R12, R172.reuse, R128, R12 ;  /* 0x00000080ac0c723c */ /* 0x060ff0000000180c */
[C---:B------:R-:W-:Y:S01]  /*115d0*/  HMMA.16816.F32 R16, R172.reuse, R130, R16 ;  /* 0x00000082ac10723c */ /* 0x040fe20000001810 */
[----:B------:R-:W2:Y:S07]  /*115e0*/  LDSM.16.M88.4 R128, [R206+0x3000] ;  /* 0x00300000ce80783b */ /* 0x000eae0000000200 */
[C---:B------:R-:W-:Y:S08]  /*115f0*/  HMMA.16816.F32 R20, R172.reuse, R176, R20 ;  /* 0x000000b0ac14723c */ /* 0x040ff00000001814 */
[C---:B------:R-:W-:Y:S01]  /*11600*/  HMMA.16816.F32 R24, R172.reuse, R178, R24 ;  /* 0x000000b2ac18723c */ /* 0x040fe20000001818 */
[----:B------:R-:W-:Y:S07]  /*11610*/  LDSM.16.M88.4 R176, [R204+0x800] ;  /* 0x00080000ccb0783b */ /* 0x000fee0000000200 */
[C---:B----4-:R-:W-:Y:S08]  /*11620*/  HMMA.16816.F32 R28, R172.reuse, R132, R28 ;  /* 0x00000084ac1c723c */ /* 0x050ff0000000181c */
[C---:B------:R-:W-:Y:S01]  /*11630*/  HMMA.16816.F32 R32, R172.reuse, R134, R32 ;  /* 0x00000086ac20723c */ /* 0x040fe20000001820 */
[----:B------:R-:W3:Y:S07]  /*11640*/  LDSM.16.M88.4 R132, [R206+0x5800] ;  /* 0x00580000ce84783b */ /* 0x000eee0000000200 */
[C---:B-1----:R-:W-:Y:S08]  /*11650*/  HMMA.16816.F32 R36, R172.reuse, R136, R36 ;  /* 0x00000088ac24723c */ /* 0x042ff00000001824 */
[C---:B------:R-:W-:Y:S01]  /*11660*/  HMMA.16816.F32 R40, R172.reuse, R138, R40 ;  /* 0x0000008aac28723c */ /* 0x040fe20000001828 */
[----:B------:R-:W1:Y:S07]  /*11670*/  LDSM.16.M88.4 R136, [R204] ;  /* 0x00000000cc88783b */ /* 0x000e6e0000000200 */
[C---:B------:R-:W-:Y:S07]  /*11680*/  HMMA.16816.F32 R44, R172.reuse, R140, R44 ;  /* 0x0000008cac2c723c */ /* 0x040fee000000182c */
[----:B------:R-:W-:Y:S01]  /*11690*/  @P0 IMAD.MOV.U32 R140, RZ, RZ, c[0x0][0x1e0] ;  /* 0x00007800ff8c0624 */ /* 0x000fe200078e00ff */
[----:B------:R-:W-:Y:S04]  /*116a0*/  HMMA.16816.F32 R48, R172, R142, R48 ;  /* 0x0000008eac30723c */ /* 0x000fe80000001830 */
[C---:B------:R-:W-:Y:S01]  /*116b0*/  @P0 IMAD.SHL.U32 R118, R140.reuse, 0x20, RZ ;  /* 0x000000208c760824 */ /* 0x040fe200078e00ff */
[----:B------:R-:W-:Y:S02]  /*116c0*/  @P0 SHF.L.U64.HI R119, R140, R119, c[0x0][0x1e4] ;  /* 0x000079008c770619 */ /* 0x000fe40000010277 */
[----:B------:R-:W-:Y:S01]  /*116d0*/  @P0 SHF.R.S32.HI R141, RZ, 0x1f, R0 ;  /* 0x0000001fff8d0819 */ /* 0x000fe20000011400 */
[C---:B--2---:R-:W-:Y:S05]  /*116e0*/  HMMA.16816.F32 R4, R180.reuse, R128, R4 ;  /* 0x00000080b404723c */ /* 0x044fea0000001804 */
[----:B------:R-:W-:Y:S02]  /*116f0*/  @P0 IMAD R141, R141, c[0x0][0x1e0], RZ ;  /* 0x000078008d8d0a24 */ /* 0x000fe400078e02ff */
[C---:B------:R-:W-:Y:S01]  /*11700*/  @P0 IMAD.WIDE.U32 R142, R0.reuse, c[0x0][0x1e0], RZ ;  /* 0x00007800008e0a25 */ /* 0x040fe200078e00ff */
[C---:B------:R-:W-:Y:S01]  /*11710*/  HMMA.16816.F32 R8, R180.reuse, R130, R8 ;  /* 0x00000082b408723c */ /* 0x040fe20000001808 */
[----:B------:R-:W2:Y:S03]  /*11720*/  LDSM.16.M88.4 R128, [R204+0x1000] ;  /* 0x00100000cc80783b */ /* 0x000ea60000000200 */
[----:B------:R-:W-:Y:S04]  /*11730*/  @P0 IMAD R141, R0, c[0x0][0x1e4], R141 ;  /* 0x00007900008d0a24 */ /* 0x000fe800078e028d */
[C---:B------:R-:W-:Y:S04]  /*11740*/  HMMA.16816.F32 R12, R180.reuse, R148, R12 ;  /* 0x00000094b40c723c */ /* 0x040fe8000000180c */
[----:B------:R-:W-:Y:S03]  /*11750*/  @P0 IMAD.IADD R0, R143, 0x1, R141 ;  /* 0x000000018f000824 */ /* 0x000fe600078e028d */
[----:B------:R-:W-:Y:S01]  /*11760*/  @P0 IADD3 R148, P1, R118, R118, RZ ;  /* 0x0000007676940210 */ /* 0x000fe20007f3e0ff */
[C---:B------:R-:W-:Y:S04]  /*11770*/  HMMA.16816.F32 R16, R180.reuse, R150, R16 ;  /* 0x00000096b410723c */ /* 0x040fe80000001810 */
[----:B------:R-:W-:Y:S02]  /*11780*/  @P0 IMAD.X R149, R119, 0x1, R119, P1 ;  /* 0x0000000177950824 */ /* 0x000fe400008e0677 */
[----:B------:R-:W-:Y:S02]  /*11790*/  @P0 IMAD R0, R0, 0x60, RZ ;  /* 0x0000006000000824 */ /* 0x000fe400078e02ff */
[C---:B------:R-:W-:Y:S04]  /*117a0*/  HMMA.16816.F32 R20, R180.reuse, R152, R20 ;  /* 0x00000098b414723c */ /* 0x040fe80000001814 */
[----:B------:R-:W-:Y:S02]  /*117b0*/  @P0 IMAD.MOV.U32 R150, RZ, RZ, R240 ;  /* 0x000000ffff960224 */ /* 0x000fe400078e00f0 */
[----:B------:R-:W-:Y:S02]  /*117c0*/  @P0 IMAD.MOV.U32 R151, RZ, RZ, R236 ;  /* 0x000000ffff970224 */ /* 0x000fe400078e00ec */
[C---:B------:R-:W-:Y:S04]  /*117d0*/  HMMA.16816.F32 R24, R180.reuse, R154, R24 ;  /* 0x0000009ab418723c */ /* 0x040fe80000001818 */
[----:B------:R-:W-:Y:S04]  /*117e0*/  @P0 IMAD.WIDE.U32 R150, R142, 0x60, R150 ;  /* 0x000000608e960825 */ /* 0x000fe800078e0096 */
[C---:B------:R-:W-:Y:S04]  /*117f0*/  HMMA.16816.F32 R28, R180.reuse, R156, R28 ;  /* 0x0000009cb41c723c */ /* 0x040fe8000000181c */
[----:B------:R-:W-:Y:S01]  /*11800*/  @P0 LEA R140, P2, R150, c[0x0][0x1c8], 0x1 ;  /* 0x00007200968c0a11 */ /* 0x000fe200078408ff */
[C---:B------:R-:W-:Y:S03]  /*11810*/  @P0 IMAD.WIDE.U32 R148, R142.reuse, 0x60, R148 ;  /* 0x000000608e940825 */ /* 0x040fe600078e0094 */
[C---:B------:R-:W-:Y:S04]  /*11820*/  HMMA.16816.F32 R32, R180.reuse, R158, R32 ;  /* 0x0000009eb420723c */ /* 0x040fe80000001820 */
[----:B------:R-:W-:Y:S04]  /*11830*/  @P0 IMAD.WIDE.U32 R142, R142, 0x60, R118 ;  /* 0x000000608e8e0825 */ /* 0x000fe800078e0076 */
[C---:B------:R-:W-:Y:S04]  /*11840*/  HMMA.16816.F32 R36, R180.reuse, R164, R36 ;  /* 0x000000a4b424723c */ /* 0x040fe80000001824 */
[----:B------:R-:W-:Y:S04]  /*11850*/  @P0 IMAD.IADD R143, R0, 0x1, R143 ;  /* 0x00000001008f0824 */ /* 0x000fe800078e028f */
[C---:B------:R-:W-:Y:S08]  /*11860*/  HMMA.16816.F32 R40, R180.reuse, R166, R40 ;  /* 0x000000a6b428723c */ /* 0x040ff00000001828 */
[C---:B---3--:R-:W-:Y:S08]  /*11870*/  HMMA.16816.F32 R44, R180.reuse, R132, R44 ;  /* 0x00000084b42c723c */ /* 0x048ff0000000182c */
[----:B------:R-:W-:Y:S01]  /*11880*/  HMMA.16816.F32 R48, R180, R134, R48 ;  /* 0x00000086b430723c */ /* 0x000fe20000001830 */
[----:B------:R-:W3:Y:S07]  /*11890*/  LDSM.16.M88.4 R132, [R204+0x1800] ;  /* 0x00180000cc84783b */ /* 0x000eee0000000200 */
[C---:B-1----:R-:W-:Y:S08]  /*118a0*/  HMMA.16816.F32 R4, R184.reuse, R136, R4 ;  /* 0x00000088b804723c */ /* 0x042ff00000001804 */
[C---:B------:R-:W-:Y:S01]  /*118b0*/  HMMA.16816.F32 R8, R184.reuse, R138, R8 ;  /* 0x0000008ab808723c */ /* 0x040fe20000001808 */
[----:B------:R-:W1:Y:S07]  /*118c0*/  LDSM.16.M88.4 R136, [R204+0x2000] ;  /* 0x00200000cc88783b */ /* 0x000e6e0000000200 */
[C---:B------:R-:W-:Y:S08]  /*118d0*/  HMMA.16816.F32 R12, R184.reuse, R176, R12 ;  /* 0x000000b0b80c723c */ /* 0x040ff0000000180c */
[C---:B------:R-:W-:Y:S08]  /*118e0*/  HMMA.16816.F32 R16, R184.reuse, R178, R16 ;  /* 0x000000b2b810723c */ /* 0x040ff00000001810 */
[C---:B--2---:R-:W-:Y:S08]  /*118f0*/  HMMA.16816.F32 R20, R184.reuse, R128, R20 ;  /* 0x00000080b814723c */ /* 0x044ff00000001814 */
[C---:B------:R-:W-:Y:S01]  /*11900*/  HMMA.16816.F32 R24, R184.reuse, R130, R24 ;  /* 0x00000082b818723c */ /* 0x040fe20000001818 */
[----:B------:R-:W2:Y:S01]  /*11910*/  LDSM.16.M88.4 R128, [R204+0x2800] ;  /* 0x00280000cc80783b */ /* 0x000ea20000000200 */
[----:B------:R-:W-:Y:S05]  /*11920*/  DEPBAR.LE SB0, 0x0 ;  /* 0x000080000000791a */ /* 0x000fea0000000000 */
[----:B------:R-:W-:Y:S01]  /*11930*/  BAR.SYNC.DEFER_BLOCKING 0x0 ;  /* 0x0000000000007b1d */ /* 0x000fe20000010000 */
[C---:B---3--:R-:W-:Y:S07]  /*11940*/  HMMA.16816.F32 R28, R184.reuse, R132, R28 ;  /* 0x00000084b81c723c */ /* 0x048fee000000181c */
[----:B------:R-:W-:Y:S01]  /*11950*/  @P0 IMAD.IADD R132, R151, 0x1, R0 ;  /* 0x0000000197840824 */ /* 0x000fe200078e0200 */
[----:B------:R-:W-:Y:S01]  /*11960*/  @P0 IADD3 R133, P1, R240, R148, RZ ;  /* 0x00000094f0850210 */ /* 0x000fe20007f3e0ff */
[C---:B------:R-:W-:Y:S03]  /*11970*/  HMMA.16816.F32 R32, R184.reuse, R134, R32 ;  /* 0x00000086b820723c */ /* 0x040fe60000001820 */
[----:B------:R-:W-:Y:S02]  /*11980*/  @P0 LEA.HI.X R141, R150, c[0x0][0x1cc], R132, 0x1, P2 ;  /* 0x00007300968d0a11 */ /* 0x000fe400010f0c84 */
[----:B------:R-:W-:Y:S01]  /*11990*/  @P0 IADD3.X R132, R236, R0, R149, P1, !PT ;  /* 0x00000000ec840210 */ /* 0x000fe20000ffe495 */
[----:B------:R-:W-:Y:S01]  /*119a0*/  IMAD.IADD R0, R218, 0x1, R209 ;  /* 0x00000001da007824 */ /* 0x000fe200078e02d1 */
[CC--:B------:R-:W-:Y:S01]  /*119b0*/  @P0 IADD3 R148, P1, R240.reuse, R142.reuse, RZ ;  /* 0x0000008ef0940210 */ /* 0x0c0fe20007f3e0ff */
[C---:B-1----:R-:W-:Y:S04]  /*119c0*/  HMMA.16816.F32 R36, R184.reuse, R136, R36 ;  /* 0x00000088b824723c */ /* 0x042fe80000001824 */
[----:B------:R-:W-:Y:S01]  /*119d0*/  @P0 IMAD.X R134, R143, 0x1, R236, P1 ;  /* 0x000000018f860824 */ /* 0x000fe200008e06ec */
[----:B------:R-:W-:Y:S01]  /*119e0*/  @P0 IADD3 R142, P3, P2, R240, R142, R118 ;  /* 0x0000008ef08e0210 */ /* 0x000fe20007a7e076 */
[----:B------:R-:W-:Y:S01]  /*119f0*/  @P6 IMAD.HI.U32 R135, R0, c[0x0][0x2c8], RZ ;  /* 0x0000b20000876a27 */ /* 0x000fe200078e00ff */
[----:B------:R-:W-:Y:S01]  /*11a00*/  @P0 LEA R118, P1, R148, c[0x0][0x1c8], 0x1 ;  /* 0x0000720094760a11 */ /* 0x000fe200078208ff */
[C---:B------:R-:W-:Y:S04]  /*11a10*/  HMMA.16816.F32 R40, R184.reuse, R138, R40 ;  /* 0x0000008ab828723c */ /* 0x040fe80000001828 */
[----:B------:R-:W-:Y:S02]  /*11a20*/  @P0 IADD3.X R143, R236, R143, R119, P3, P2 ;  /* 0x0000008fec8f0210 */ /* 0x000fe40001fe4477 */
[----:B------:R-:W-:Y:S02]  /*11a30*/  @P0 LEA.HI.X R119, R148, c[0x0][0x1cc], R134, 0x1, P1 ;  /* 0x0000730094770a11 */ /* 0x000fe400008f0c86 */
[----:B------:R-:W-:Y:S01]  /*11a40*/  @P0 ISETP.GE.AND P1, PT, R116, c[0x0][0x1d4], PT ;  /* 0x0000750074000a0c */ /* 0x000fe20003f26270 */
[C---:B--2---:R-:W-:Y:S03]  /*11a50*/  HMMA.16816.F32 R44, R184.reuse, R128, R44 ;  /* 0x00000080b82c723c */ /* 0x044fe6000000182c */
[C---:B------:R-:W-:Y:S02]  /*11a60*/  @P0 LEA R136, P3, R142.reuse, c[0x0][0x1c8], 0x1 ;  /* 0x000072008e880a11 */ /* 0x040fe400078608ff */
[C---:B------:R-:W-:Y:S02]  /*11a70*/  @P0 LEA R134, P2, R133.reuse, c[0x0][0x1c8], 0x1 ;  /* 0x0000720085860a11 */ /* 0x040fe400078408ff */
[----:B------:R-:W-:Y:S01]  /*11a80*/  @P0 LEA.HI.X R137, R142, c[0x0][0x1cc], R143, 0x1, P3 ;  /* 0x000073008e890a11 */ /* 0x000fe200018f0c8f */
[----:B------:R-:W-:Y:S04]  /*11a90*/  HMMA.16816.F32 R48, R184, R130, R48 ;  /* 0x00000082b830723c */ /* 0x000fe80000001830 */
[----:B------:R-:W-:Y:S01]  /*11aa0*/  @!PT LDS RZ, [RZ] ;  /* 0x00000000fffff984 */ /* 0x000fe20000000800 */
[----:B------:R-:W-:Y:S01]  /*11ab0*/  @!PT LDS RZ, [RZ] ;  /* 0x00000000fffff984 */ /* 0x000fe20000000800 */
[----:B------:R-:W-:Y:S01]  /*11ac0*/  @!PT LDS RZ, [RZ] ;  /* 0x00000000fffff984 */ /* 0x000fe20000000800 */
[----:B------:R1:W-:Y:S01]  /*11ad0*/  @P0 LDGSTS.E.BYPASS.LTC128B.128 [R234+0x8100], [R140.64], !P1 ;  /* 0x081000008cea0fae */ /* 0x0003e2000c901d48 */
[----:B------:R-:W-:Y:S02]  /*11ae0*/  @P6 SHF.R.U32.HI R0, RZ, c[0x0][0x2cc], R135 ;  /* 0x0000b300ff006a19 */ /* 0x000fe40000011687 */
[----:B------:R-:W-:Y:S01]  /*11af0*/  @P0 LEA.HI.X R135, R133, c[0x0][0x1cc], R132, 0x1, P2 ;  /* 0x0000730085870a11 */ /* 0x000fe200010f0c84 */
[----:B------:R-:W-:Y:S02]  /*11b00*/  IMAD R130, R245, -0x60, RZ ;  /* 0xffffffa0f5827824 */ /* 0x000fe400078e02ff */
[----:B------:R1:W-:Y:S06]  /*11b10*/  @P0 LDGSTS.E.BYPASS.LTC128B.128 [R234+0xb100], [R140.64+0x80], !P5 ;  /* 0x0b1000808cea0fae */ /* 0x0003ec000e901d48 */
[----:B------:R2:W-:Y:S06]  /*11b20*/  @P0 LDGSTS.E.BYPASS.LTC128B.128 [R234+0x9100], [R118.64], !P1 ;  /* 0x0910000076ea0fae */ /* 0x0005ec000c901d48 */
[----:B------:R2:W-:Y:S06]  /*11b30*/  @P0 LDGSTS.E.BYPASS.LTC128B.128 [R234+0xc100], [R118.64+0x80], !P5 ;  /* 0x0c10008076ea0fae */ /* 0x0005ec000e901d48 */
[----:B------:R1:W-:Y:S06]  /*11b40*/  @P0 LDGSTS.E.BYPASS.LTC128B.128 [R234+0xa100], [R136.64], !P1 ;  /* 0x0a10000088ea0fae */ /* 0x0003ec000c901d48 */
[----:B------:R1:W-:Y:S01]  /*11b50*/  @P0 LDGSTS.E.BYPASS.LTC128B.128 [R234+0xd100], [R134.64+0x80], !P5 ;  /* 0x0d10008086ea0fae */ /* 0x0003e2000e901d48 */
[----:B------:R-:W-:Y:S05]  /*11b60*/  ISETP.GE.AND P5, PT, R232, 0x1, PT ;  /* 0x00000001e800780c */ /* 0x000fea0003fa6270 */
[----:B------:R-:W3:Y:S06]  /*11b70*/  SHFL.IDX PT, R128, R0, RZ, 0x1c1f ;  /* 0x001c1fff00807589 */ /* 0x000eec00000e0000 */
[----:B------:R-:W0:Y:S01]  /*11b80*/  LDGDEPBAR ;  /* 0x00000000000079af */ /* 0x000e220000000000 */
[----:B--2---:R-:W-:Y:S04]  /*11b90*/  IADD3 R119, -R217, 0x1, R130 ;  /* 0x00000001d9777810 */ /* 0x004fe80007ffe182 */
[----:B------:R-:W-:Y:S04]  /*11ba0*/  IADD3 R119, -R229, R119, R231 ;  /* 0x00000077e5777210 */ /* 0x000fe80007ffe1e7 */
[C---:B------:R-:W-:Y:S02]  /*11bb0*/  IADD3 R129, R119.reuse, c[0x0][0x328], RZ ;  /* 0x0000ca0077817a10 */ /* 0x040fe40007ffe0ff */
[----:B------:R-:W-:Y:S03]  /*11bc0*/  IADD3 R119, R119, UR4, RZ ;  /* 0x0000000477777c10 */ /* 0x000fe6000fffe0ff */
[----:B---3--:R-:W-:Y:S02]  /*11bd0*/  IMAD.IADD R132, R129, 0x1, R128 ;  /* 0x0000000181847824 */ /* 0x008fe400078e0280 */
        /* <DEDUP_REMOVED lines=15> */
.L_x_808:
[----:B------:R-:W-:Y:S04]  /*11cd0*/  MOV R118, c[0x0][0x32c] ;  /* 0x0000cb0000767a02 */ /* 0x000fe80000000f00 */
[----:B------:R-:W-:Y:S11]  /*11ce0*/  ISETP.NE.AND P0, PT, R118, 0x1, PT ;  /* 0x000000017600780c */ /* 0x000ff60003f05270 */
[----:B------:R-:W-:Y:S02]  /*11cf0*/  @!UPT UIADD3 URZ, URZ, URZ, URZ ;  /* 0x0000003f3f3ff290 */ /* 0x000fe4000fffe03f */
[----:B------:R-:W-:Y:S05]  /*11d00*/  @P0 IMAD.HI.U32 R118, R128, c[0x0][0x330], RZ ;  /* 0x0000cc0080760a27 */ /* 0x000fea00078e00ff */
[----:B------:R-:W-:Y:S02]  /*11d10*/  @P0 SHF.R.U32.HI R128, RZ, c[0x0][0x334], R118 ;  /* 0x0000cd00ff800a19 */ /* 0x000fe40000011676 */
.L_x_809:
[----:B------:R-:W-:Y:S05]  /*11d20*/  BSYNC B0 ;  /* 0x0000000000007941 */ /* 0x000fea0003800000 */
.L_x_807:
[----:B------:R-:W-:Y:S04]  /*11d30*/  IMAD.IADD R118, R130, 0x1, -R217 ;  /* 0x0000000182767824 */ /* 0x000fe800078e0ad9 */
[----:B------:R-:W-:Y:S05]  /*11d40*/  IMAD R128, R128, c[0x0][0x32c], R118 ;  /* 0x0000cb0080807a24 */ /* 0x000fea00078e0276 */
[----:B------:R-:W-:Y:S02]  /*11d50*/  IADD3 R118, R128, c[0x0][0x32c], RZ ;  /* 0x0000cb0080767a10 */ /* 0x000fe40007ffe0ff */
[----:B------:R-:W-:Y:S02]  /*11d60*/  IMNMX R131, R131, R128, !PT ;  /* 0x0000008083837217 */ /* 0x000fe40007800200 */
[----:B------:R-:W-:Y:S02]  /*11d70*/  IMNMX R132, R132, R118, PT ;  /* 0x0000007684847217 */ /* 0x000fe40003800200 */
.L_x_806:
[C---:B-1----:R-:W-:Y:S01]  /*11d80*/  ISETP.GE.AND P1, PT, R130.reuse, 0x1, PT ;  /* 0x000000018200780c */ /* 0x042fe20003f26270 */
[----:B------:R-:W1:Y:S01]  /*11d90*/  SHFL.IDX PT, R0, R0, 0x1, 0x1c1f ;  /* 0x003c1f0000007f89 */ /* 0x000e6200000e0000 */
[----:B------:R-:W-:Y:S02]  /*11da0*/  ISETP.GE.AND P0, PT, R130, 0x2, PT ;  /* 0x000000028200780c */ /* 0x000fe40003f06270 */
[----:B------:R-:W-:Y:S02]  /*11db0*/  LOP3.LUT R230, R230, 0xffffbfff, RZ, 0xc0, !PT ;  /* 0xffffbfffe6e67812 */ /* 0x000fe400078ec0ff */
[C---:B------:R-:W-:Y:S02]  /*11dc0*/  ISETP.GE.AND P2, PT, R130.reuse, 0x9, PT ;  /* 0x000000098200780c */ /* 0x040fe40003f46270 */
[C---:B------:R-:W-:Y:S02]  /*11dd0*/  ISETP.GE.AND P6, PT, R130.reuse, 0x42, PT ;  /* 0x000000428200780c */ /* 0x040fe40003fc6270 */
[C---:B------:R-:W-:Y:S02]  /*11de0*/  ISETP.GE.AND P5, PT, R130.reuse, 0x49, PT ;  /* 0x000000498200780c */ /* 0x040fe40003fa6270 */
[----:B------:R-:W-:Y:S02]  /*11df0*/  ISETP.GE.AND P4, PT, R130, 0x4a, PT ;  /* 0x0000004a8200780c */ /* 0x000fe40003f86270 */
[----:B------:R-:W-:Y:S02]  /*11e00*/  @P1 LOP3.LUT R230, R230, 0x4000, RZ, 0xfc, !PT ;  /* 0x00004000e6e61812 */ /* 0x000fe400078efcff */
[C---:B------:R-:W-:Y:S02]  /*11e10*/  ISETP.GT.AND P1, PT, R131.reuse, RZ, !P1 ;  /* 0x000000ff8300720c */ /* 0x040fe40004f24270 */
[----:B------:R-:W-:Y:S02]  /*11e20*/  LOP3.LUT R230, R230, 0xfffeffff, RZ, 0xc0, !PT ;  /* 0xfffeffffe6e67812 */ /* 0x000fe400078ec0ff */
[----:B------:R-:W-:Y:S02]  /*11e30*/  ISETP.LT.OR P1, PT, R132, 0x1, P1 ;  /* 0x000000018400780c */ /* 0x000fe40000f21670 */
[----:B------:R-:W-:Y:S02]  /*11e40*/  @P0 LOP3.LUT R230, R230, 0x10000, RZ, 0xfc, !PT ;  /* 0x00010000e6e60812 */ /* 0x000fe400078efcff */
[----:B------:R-:W-:Y:S01]  /*11e50*/  ISETP.GT.AND P0, PT, R131, 0x1, !P0 ;  /* 0x000000018300780c */ /* 0x000fe20004704270 */
[--C-:B-1----:R-:W-:Y:S01]  /*11e60*/  IMAD.IADD R129, R129, 0x1, R0.reuse ;  /* 0x0000000181817824 */ /* 0x102fe200078e0200 */
[----:B------:R-:W-:Y:S01]  /*11e70*/  FSEL R128, R4, -INF , !P1 ;  /* 0xff80000004807808 */ /* 0x000fe20004800000 */
[----:B------:R-:W-:Y:S01]  /*11e80*/  IMAD.IADD R119, R119, 0x1, R0 ;  /* 0x0000000177777824 */ /* 0x000fe200078e0200 */
[----:B------:R-:W-:Y:S02]  /*11e90*/  ISETP.GE.AND P1, PT, R130, 0xa, PT ;  /* 0x0000000a8200780c */ /* 0x000fe40003f26270 */
[----:B------:R-:W-:Y:S02]  /*11ea0*/  ISETP.LT.OR P0, PT, R132, 0x2, P0 ;  /* 0x000000028400780c */ /* 0x000fe40000701670 */
[----:B------:R-:W-:Y:S02]  /*11eb0*/  LOP3.LUT R230, R230, 0xffff7fff, RZ, 0xc0, !PT ;  /* 0xffff7fffe6e67812 */ /* 0x000fe400078ec0ff */
[----:B------:R-:W-:Y:S02]  /*11ec0*/  FSEL R118, R5, -INF , !P0 ;  /* 0xff80000005767808 */ /* 0x000fe40004000000 */
[----:B------:R-:W-:Y:S02]  /*11ed0*/  @P2 LOP3.LUT R230, R230, 0x8000, RZ, 0xfc, !PT ;  /* 0x00008000e6e62812 */ /* 0x000fe400078efcff */
[C---:B------:R-:W-:Y:S02]  /*11ee0*/  ISETP.GT.AND P0, PT, R131.reuse, 0x8, !P2 ;  /* 0x000000088300780c */ /* 0x040fe40005704270 */
        /* <DEDUP_REMOVED lines=9> */
[C---:B------:R-:W-:Y:S02]  /*11f80*/  ISETP.GT.AND P0, PT, R131.reuse, 0x10, !P1 ;  /* 0x000000108300780c */ /* 0x040fe40004f04270 */
[----:B------:R-:W-:Y:S02]  /*11f90*/  ISETP.GE.AND P2, PT, R130, 0x52, PT ;  /* 0x000000528200780c */ /* 0x000fe40003f46270 */
[----:B------:R-:W-:Y:S02]  /*11fa0*/  ISETP.LT.OR P0, PT, R132, 0x11, P0 ;  /* 0x000000118400780c */ /* 0x000fe40000701670 */
[----:B------:R-:W-:Y:S02]  /*11fb0*/  @P1 LOP3.LUT R230, R230, 0x1000, RZ, 0xfc, !PT ;  /* 0x00001000e6e61812 */ /* 0x000fe400078efcff */
[----:B------:R-:W-:Y:S02]  /*11fc0*/  ISETP.GE.AND P1, PT, R130, 0x12, PT ;  /* 0x000000128200780c */ /* 0x000fe40003f26270 */
[----:B------:R-:W-:Y:S02]  /*11fd0*/  LOP3.LUT R230, R230, 0xfffff7ff, RZ, 0xc0, !PT ;  /* 0xfffff7ffe6e67812 */ /* 0x000fe400078ec0ff */
[----:B------:R-:W-:Y:S02]  /*11fe0*/  FSEL R143, R12, -INF , !P0 ;  /* 0xff8000000c8f7808 */ /* 0x000fe40004000000 */
[----:B------:R-:W-:Y:S02]  /*11ff0*/  ISETP.GT.AND P0, PT, R131, 0x11, !P1 ;  /* 0x000000118300780c */ /* 0x000fe40004f04270 */
[----:B------:R-:W-:Y:S02]  /*12000*/  ISETP.GE.AND P3, PT, R130, 0x59, PT ;  /* 0x000000598200780c */ /* 0x000fe40003f66270 */
        /* <DEDUP_REMOVED lines=77> */
[----:B------:R-:W-:Y:S04]  /*124e0*/  ISETP.GT.AND P0, PT, R131, 0x49, !P4 ;  /* 0x000000498300780c */ /* 0x000fe80006704270 */
[C---:B------:R-:W-:Y:S04]  /*124f0*/  ISETP.LT.OR P0, PT, R132.reuse, 0x4a, P0 ;  /* 0x0000004a8400780c */ /* 0x040fe80000701670 */
[----:B------:R-:W-:Y:S02]  /*12500*/  FSEL R167, R41, -INF , !P0 ;  /* 0xff80000029a77808 */ /* 0x000fe40004000000 */
[C---:B------:R-:W-:Y:S04]  /*12510*/  ISETP.GT.AND P0, PT, R131.reuse, 0x50, !P1 ;  /* 0x000000508300780c */ /* 0x040fe80004f04270 */
        /* <DEDUP_REMOVED lines=8> */
[----:B------:R-:W-:Y:S11]  /*125a0*/  ISETP.GE.AND P0, PT, R130, 0x5a, PT ;  /* 0x0000005a8200780c */ /* 0x000ff60003f06270 */
[----:B------:R-:W-:Y:S02]  /*125b0*/  @!UPT UIADD3 URZ, URZ, URZ, URZ ;  /* 0x0000003f3f3ff290 */ /* 0x000fe4000fffe03f */
[----:B------:R-:W-:Y:S02]  /*125c0*/  @P0 LOP3.LUT R230, R230, 0x40000, RZ, 0xfc, !PT ;  /* 0x00040000e6e60812 */ /* 0x000fe400078efcff */
[----:B------:R-:W-:Y:S04]  /*125d0*/  ISETP.GT.AND P0, PT, R131, 0x59, !P0 ;  /* 0x000000598300780c */ /* 0x000fe80004704270 */
[----:B------:R-:W-:Y:S04]  /*125e0*/  ISETP.LT.OR P0, PT, R132, 0x5a, P0 ;  /* 0x0000005a8400780c */ /* 0x000fe80000701670 */
[----:B------:R-:W-:Y:S02]  /*125f0*/  FSEL R142, R49, -INF , !P0 ;  /* 0xff800000318e7808 */ /* 0x000fe40004000000 */
[----:B------:R-:W-:Y:S11]  /*12600*/  ISETP.GE.AND P0, PT, R232, 0x1, PT ;  /* 0x00000001e800780c */ /* 0x000ff60003f06270 */
[----:B------:R-:W-:Y:S02]  /*12610*/  @!UPT UIADD3 URZ, URZ, URZ, URZ ;  /* 0x0000003f3f3ff290 */ /* 0x000fe4000fffe03f */
        /* <DEDUP_REMOVED lines=14> */
.L_x_812:
[----:B------:R-:W-:Y:S04]  /*12700*/  MOV R0, c[0x0][0x32c] ;  /* 0x0000cb0000007a02 */ /* 0x000fe80000000f00 */
[----:B------:R-:W-:Y:S11]  /*12710*/  ISETP.NE.AND P0, PT, R0, 0x1, PT ;  /* 0x000000010000780c */ /* 0x000ff60003f05270 */
[----:B------:R-:W-:Y:S02]  /*12720*/  @!UPT UIADD3 URZ, URZ, URZ, URZ ;  /* 0x0000003f3f3ff290 */ /* 0x000fe4000fffe03f */
[----:B------:R-:W-:Y:S05]  /*12730*/  @P0 IMAD.HI.U32 R0, R4, c[0x0][0x330], RZ ;  /* 0x0000cc0004000a27 */ /* 0x000fea00078e00ff */
[----:B------:R-:W-:Y:S02]  /*12740*/  @P0 SHF.R.U32.HI R4, RZ, c[0x0][0x334], R0 ;  /* 0x0000cd00ff040a19 */ /* 0x000fe40000011600 */
.L_x_813:
[----:B------:R-:W-:Y:S05]  /*12750*/  BSYNC B0 ;  /* 0x0000000000007941 */ /* 0x000fea0003800000 */
.L_x_811:
[----:B------:R-:W-:Y:S04]  /*12760*/  IMAD.IADD R130, R130, 0x1, -R217 ;  /* 0x0000000182827824 */ /* 0x000fe800078e0ad9 */
[----:B------:R-:W-:Y:S05]  /*12770*/  IMAD R130, R4, c[0x0][0x32c], R130 ;  /* 0x0000cb0004827a24 */ /* 0x000fea00078e0282 */
[----:B------:R-:W-:Y:S02]  /*12780*/  IADD3 R0, R130, c[0x0][0x32c], RZ ;  /* 0x0000cb0082007a10 */ /* 0x000fe40007ffe0ff */
[----:B------:R-:W-:Y:S02]  /*12790*/  IMNMX R119, R119, R130, !PT ;  /* 0x0000008277777217 */ /* 0x000fe40007800200 */
[----:B------:R-:W-:Y:S02]  /*127a0*/  IMNMX R129, R129, R0, PT ;  /* 0x0000000081817217 */ /* 0x000fe40003800200 */
.L_x_810:
[----:B------:R-:W-:Y:S01]  /*127b0*/  LOP3.LUT P0, RZ, R230, 0x4000, RZ, 0xc0, !PT ;  /* 0x00004000e6ff7812 */ /* 0x000fe2000780c0ff */
[----:B------:R-:W-:Y:S01]  /*127c0*/  IMAD.MOV.U32 R32, RZ, RZ, R28 ;  /* 0x000000ffff207224 */ /* 0x000fe200078e001c */
[----:B------:R-:W-:Y:S01]  /*127d0*/  FMNMX.FTZ R0, R128, R3, !PT ;  /* 0x0000000380007209 */ /* 0x000fe20007810000 */
[----:B------:R-:W-:Y:S01]  /*127e0*/  IMAD.MOV.U32 R41, RZ, RZ, R33 ;  /* 0x000000ffff297224 */ /* 0x000fe200078e0021 */
[----:B------:R-:W-:Y:S01]  /*127f0*/  ISETP.GT.AND P0, PT, R119, RZ, !P0 ;  /* 0x000000ff7700720c */ /* 0x000fe20004704270 */
[----:B------:R-:W-:Y:S01]  /*12800*/  IMAD.MOV.U32 R36, RZ, RZ, R133 ;  /* 0x000000ffff247224 */ /* 0x000fe200078e0085 */
        /* <DEDUP_REMOVED lines=33> */
[----:B------:R-:W-:Y:S02]  /*12a20*/  MOV R33, R29 ;  /* 0x0000001d00217202 */ /* 0x000fe40000000f00 */
        /* <DEDUP_REMOVED lines=33> */
[----:B------:R-:W-:Y:S01]  /*12c40*/  LOP3.LUT P0, RZ, R230, 0x40, RZ, 0xc0, !PT ;  /* 0x00000040e6ff7812 */ /* 0x000fe2000780c0ff */
[----:B------:R-:W-:Y:S01]  /*12c50*/  LDSM.16.MT88.4 R20, [R190] ;  /* 0x00000000be14783b */ /* 0x000fe20000004200 */
        /* <DEDUP_REMOVED lines=14> */
[----:B------:R-:W1:Y:S01]  /*12d40*/  SHFL.BFLY PT, R6, R0, 0x2, 0x1f ;  /* 0x0c401f0000067f89 */ /* 0x000e6200000e0000 */
[----:B------:R-:W-:Y:S02]  /*12d50*/  FMNMX.FTZ R4, R48, R4, !PT ;  /* 0x0000000430047209 */ /* 0x000fe40007810000 */
[C---:B------:R-:W-:Y:S02]  /*12d60*/  ISETP.GT.AND P0, PT, R119.reuse, 0x30, !P0 ;  /* 0x000000307700780c */ /* 0x040fe40004704270 */
[----:B------:R-:W-:Y:S02]  /*12d70*/  ISETP.GT.AND P1, PT, R119, 0x50, !P1 ;  /* 0x000000507700780c */ /* 0x000fe40004f24270 */
[----:B------:R-:W-:Y:S02]  /*12d80*/  ISETP.LT.OR P0, PT, R129, 0x31, P0 ;  /* 0x000000318100780c */ /* 0x000fe40000701670 */
[----:B------:R-:W-:Y:S02]  /*12d90*/  ISETP.GT.AND P3, PT, R119, 0x58, !P3 ;  /* 0x000000587700780c */ /* 0x000fe40005f64270 */
[----:B------:R-:W-:Y:S02]  /*12da0*/  FSEL R17, R30, -INF , !P0 ;  /* 0xff8000001e117808 */ /* 0x000fe40004000000 */
[----:B------:R-:W-:Y:S02]  /*12db0*/  LOP3.LUT P0, RZ, R230, 0x8, RZ, 0xc0, !PT ;  /* 0x00000008e6ff7812 */ /* 0x000fe4000780c0ff */
[----:B------:R-:W-:Y:S02]  /*12dc0*/  FMNMX.FTZ R4, R17, R4, !PT ;  /* 0x0000000411047209 */ /* 0x000fe40007810000 */
[----:B------:R-:W-:Y:S04]  /*12dd0*/  ISETP.GT.AND P0, PT, R119, 0x31, !P0 ;  /* 0x000000317700780c */ /* 0x000fe80004704270 */
[----:B------:R-:W-:Y:S02]  /*12de0*/  ISETP.LT.OR P0, PT, R129, 0x32, P0 ;  /* 0x000000328100780c */ /* 0x000fe40000701670 */
[----:B-1----:R-:W-:Y:S02]  /*12df0*/  FMNMX.FTZ R6, R0, R6, !PT ;  /* 0x0000000600067209 */ /* 0x002fe40007810000 */
[----:B------:R-:W-:Y:S02]  /*12e00*/  FSEL R25, R31, -INF , !P0 ;  /* 0xff8000001f197808 */ /* 0x000fe40004000000 */
[----:B------:R-:W-:Y:S01]  /*12e10*/  LOP3.LUT P0, RZ, R230, 0x4, RZ, 0xc0, !PT ;  /* 0x00000004e6ff7812 */ /* 0x000fe2000780c0ff */
[----:B------:R-:W1:Y:S01]  /*12e20*/  SHFL.BFLY PT, R13, R6, 0x1, 0x1f ;  /* 0x0c201f00060d7f89 */ /* 0x000e6200000e0000 */
[----:B------:R-:W-:Y:S02]  /*12e30*/  FMNMX.FTZ R4, R25, R4, !PT ;  /* 0x0000000419047209 */ /* 0x000fe40007810000 */
[----:B------:R-:W-:Y:S04]  /*12e40*/  ISETP.GT.AND P0, PT, R119, 0x38, !P0 ;  /* 0x000000387700780c */ /* 0x000fe80004704270 */
[----:B------:R-:W-:Y:S01]  /*12e50*/  ISETP.LT.OR P0, PT, R129, 0x39, P0 ;  /* 0x000000398100780c */ /* 0x000fe20000701670 */
[----:B------:R-:W-:Y:S03]  /*12e60*/  LDSM.16.MT88.4 R28, [R189] ;  /* 0x00000000bd1c783b */ /* 0x000fe60000004200 */
        /* <DEDUP_REMOVED lines=10> */
[----:B------:R-:W-:Y:S02]  /*12f10*/  FSEL R249, R38, -INF , !P0 ;  /* 0xff80000026f97808 */ /* 0x000fe40004000000 */
[----:B------:R-:W-:Y:S02]  /*12f20*/  ISETP.GT.AND P0, PT, R119, 0x41, !P6 ;  /* 0x000000417700780c */ /* 0x000fe40007704270 */
[----:B------:R-:W-:Y:S02]  /*12f30*/  FMNMX.FTZ R4, R249, R4, !PT ;  /* 0x00000004f9047209 */ /* 0x000fe40007810000 */
[----:B------:R-:W-:Y:S02]  /*12f40*/  ISETP.LT.OR P0, PT, R129, 0x42, P0 ;  /* 0x000000428100780c */ /* 0x000fe40000701670 */
[----:B------:R-:W-:Y:S02]  /*12f50*/  LOP3.LUT P6, RZ, R230, 0x40000, RZ, 0xc0, !PT ;  /* 0x00040000e6ff7812 */ /* 0x000fe400078cc0ff */
[----:B------:R-:W-:Y:S02]  /*12f60*/  FSEL R176, R39, -INF , !P0 ;  /* 0xff80000027b07808 */ /* 0x000fe40004000000 */
[----:B------:R-:W-:Y:S02]  /*12f70*/  ISETP.GT.AND P0, PT, R119, 0x48, !P5 ;  /* 0x000000487700780c */ /* 0x000fe40006f04270 */
[----:B------:R-:W-:Y:S02]  /*12f80*/  FMNMX.FTZ R4, R176, R4, !PT ;  /* 0x00000004b0047209 */ /* 0x000fe40007810000 */
[----:B------:R-:W-:Y:S04]  /*12f90*/  ISETP.LT.OR P0, PT, R129, 0x49, P0 ;  /* 0x000000498100780c */ /* 0x000fe80000701670 */
[----:B------:R-:W-:Y:S02]  /*12fa0*/  FSEL R166, R42, -INF , !P0 ;  /* 0xff8000002aa67808 */ /* 0x000fe40004000000 */
[----:B------:R-:W-:Y:S02]  /*12fb0*/  ISETP.GT.AND P0, PT, R119, 0x49, !P4 ;  /* 0x000000497700780c */ /* 0x000fe40006704270 */
[----:B------:R-:W-:Y:S02]  /*12fc0*/  FMNMX.FTZ R4, R166, R4, !PT ;  /* 0x00000004a6047209 */ /* 0x000fe40007810000 */
[----:B------:R-:W-:Y:S04]  /*12fd0*/  ISETP.LT.OR P0, PT, R129, 0x4a, P0 ;  /* 0x0000004a8100780c */ /* 0x000fe80000701670 */
[----:B------:R-:W-:Y:S02]  /*12fe0*/  FSEL R165, R43, -INF , !P0 ;  /* 0xff8000002ba57808 */ /* 0x000fe40004000000 */
[----:B------:R-:W-:Y:S02]  /*12ff0*/  ISETP.GT.AND P0, PT, R119, 0x51, !P2 ;  /* 0x000000517700780c */ /* 0x000fe40005704270 */
[C---:B------:R-:W-:Y:S02]  /*13000*/  ISETP.LT.OR P2, PT, R129.reuse, 0x51, P1 ;  /* 0x000000518100780c */ /* 0x040fe40000f41670 */
[----:B------:R-:W-:Y:S02]  /*13010*/  ISETP.LT.OR P1, PT, R129, 0x52, P0 ;  /* 0x000000528100780c */ /* 0x000fe40000721670 */
[----:B------:R-:W-:Y:S02]  /*13020*/  FSEL R154, R46, -INF , !P2 ;  /* 0xff8000002e9a7808 */ /* 0x000fe40005000000 */
[----:B------:R-:W-:Y:S02]  /*13030*/  FMNMX.FTZ R4, R165, R4, !PT ;  /* 0x00000004a5047209 */ /* 0x000fe40007810000 */
[----:B------:R-:W-:Y:S02]  /*13040*/  FSEL R148, R47, -INF , !P1 ;  /* 0xff8000002f947808 */ /* 0x000fe40004800000 */
[----:B------:R-:W-:Y:S01]  /*13050*/  FMNMX.FTZ R4, R154, R4, !PT ;  /* 0x000000049a047209 */ /* 0x000fe20007810000 */
[----:B------:R-:W-:Y:S01]  /*13060*/  LDSM.16.MT88.4 R44, [R191+0x3000] ;  /* 0x00300000bf2c783b */ /* 0x000fe20000004200 */
[----:B------:R-:W-:Y:S02]  /*13070*/  ISETP.GT.AND P0, PT, R119, 0x59, !P6 ;  /* 0x000000597700780c */ /* 0x000fe40007704270 */
[C---:B------:R-:W-:Y:S02]  /*13080*/  ISETP.LT.OR P1, PT, R129.reuse, 0x59, P3 ;  /* 0x000000598100780c */ /* 0x040fe40001f21670 */
[----:B------:R-:W-:Y:S02]  /*13090*/  ISETP.LT.OR P0, PT, R129, 0x5a, P0 ;  /* 0x0000005a8100780c */ /* 0x000fe40000701670 */
[----:B------:R-:W-:Y:S02]  /*130a0*/  FSEL R141, R50, -INF , !P1 ;  /* 0xff800000328d7808 */ /* 0x000fe40004800000 */
[----:B------:R-:W-:Y:S02]  /*130b0*/  FMNMX.FTZ R0, R148, R4, !PT ;  /* 0x0000000494007209 */ /* 0x000fe40007810000 */
[----:B------:R-:W-:Y:S02]  /*130c0*/  FSEL R119, R51, -INF , !P0 ;  /* 0xff80000033777808 */ /* 0x000fe40004000000 */
        /* <DEDUP_REMOVED lines=14> */
[----:B------:R-:W-:Y:S02]  /*131b0*/  FMUL.FTZ R3, R3, c[0x0][0x2d0] ;  /* 0x0000b40003037a20 */ /* 0x000fe40000410000 */
        /* <DEDUP_REMOVED lines=11> */
[----:B------:R-:W3:Y:S01]  /*13270*/  MUFU.EX2 R135, R135 ;  /* 0x0000008700877308 */ /* 0x000ee20000000800 */
[--C-:B------:R-:W-:Y:S02]  /*13280*/  FFMA.FTZ R250, R250, c[0x0][0x2d0], -R156.reuse ;  /* 0x0000b400fafa7a23 */ /* 0x100fe4000001089c */
[--C-:B------:R-:W-:Y:S02]  /*13290*/  FFMA.FTZ R246, R246, c[0x0][0x2d0], -R156.reuse ;  /* 0x0000b400f6f67a23 */ /* 0x100fe4000001089c */
[--C-:B------:R-:W-:Y:S02]  /*132a0*/  FFMA.FTZ R177, R177, c[0x0][0x2d0], -R156.reuse ;  /* 0x0000b400b1b17a23 */ /* 0x100fe4000001089c */
[--C-:B------:R-:W-:Y:S02]  /*132b0*/  FFMA.FTZ R167, R167, c[0x0][0x2d0], -R156.reuse ;  /* 0x0000b400a7a77a23 */ /* 0x100fe4000001089c */
[--C-:B------:R-:W-:Y:S01]  /*132c0*/  FFMA.FTZ R152, R152, c[0x0][0x2d0], -R156.reuse ;  /* 0x0000b40098987a23 */ /* 0x100fe2000001089c */
[----:B------:R-:W-:Y:S01]  /*132d0*/  MUFU.EX2 R132, R132 ;  /* 0x0000008400847308 */ /* 0x000fe20000000800 */
[----:B------:R-:W-:Y:S01]  /*132e0*/  FFMA.FTZ R151, R151, c[0x0][0x2d0], -R156 ;  /* 0x0000b40097977a23 */ /* 0x000fe2000001089c */
[----:B-1----:R-:W-:Y:S01]  /*132f0*/  FMNMX.FTZ R118, R5, R4, !PT ;  /* 0x0000000405767209 */ /* 0x002fe20007810000 */
[C---:B--2---:R-:W-:Y:S01]  /*13300*/  FMUL.FTZ R5, R3.reuse, R113 ;  /* 0x0000007103057220 */ /* 0x044fe20000410000 */
[----:B------:R-:W-:Y:S01]  /*13310*/  MOV R113, R24 ;  /* 0x0000001800717202 */ /* 0x000fe20000000f00 */
[C---:B------:R-:W-:Y:S01]  /*13320*/  FMUL.FTZ R8, R3.reuse, R108 ;  /* 0x0000006c03087220 */ /* 0x040fe20000410000 */
[C---:B------:R-:W-:Y:S01]  /*13330*/  FSETP.NEU.FTZ.AND P0, PT, R118.reuse, -INF , PT ;  /* 0xff8000007600780b */ /* 0x040fe20003f1d000 */
[C---:B------:R-:W-:Y:S03]  /*13340*/  FMUL.FTZ R140, R118.reuse, c[0x0][0x2d0] ;  /* 0x0000b400768c7a20 */ /* 0x040fe60000410000 */
[----:B------:R-:W1:Y:S01]  /*13350*/  MUFU.EX2 R134, R134 ;  /* 0x0000008600867308 */ /* 0x000e620000000800 */
[----:B------:R-:W-:Y:S01]  /*13360*/  FSEL R4, R118, RZ, P0 ;  /* 0x000000ff76047208 */ /* 0x000fe20000000000 */
[----:B------:R-:W-:Y:S01]  /*13370*/  FMUL.FTZ R9, R3, R109 ;  /* 0x0000006d03097220 */ /* 0x000fe20000410000 */
[----:B------:R-:W-:Y:S01]  /*13380*/  FSEL R140, R140, RZ, P0 ;  /* 0x000000ff8c8c7208 */ /* 0x000fe20000000000 */
[----:B------:R-:W-:Y:S01]  /*13390*/  IMAD.MOV.U32 R109, RZ, RZ, R36 ;  /* 0x000000ffff6d7224 */ /* 0x000fe200078e0024 */
[----:B---3--:R-:W-:Y:S01]  /*133a0*/  F2FP.PACK_AB R128, R133, R135 ;  /* 0x000000878580723e */ /* 0x008fe200000000ff */
[----:B------:R-:W-:Y:S01]  /*133b0*/  FADD.FTZ R2, -R4, R2 ;  /* 0x0000000204027221 */ /* 0x000fe20000010100 */
[----:B------:R-:W-:Y:S01]  /*133c0*/  LDSM.16.MT88.4 R36, [R188] ;  /* 0x00000000bc24783b */ /* 0x000fe20000004200 */
[--C-:B------:R-:W-:Y:S01]  /*133d0*/  FFMA.FTZ R139, R12, c[0x0][0x2d0], -R140.reuse ;  /* 0x0000b4000c8b7a23 */ /* 0x100fe2000001088c */
[----:B------:R-:W-:Y:S01]  /*133e0*/  ISETP.GT.AND P0, PT, R245, R244, PT ;  /* 0x000000f4f500720c */ /* 0x000fe20003f04270 */
[--C-:B------:R-:W-:Y:S01]  /*133f0*/  FFMA.FTZ R138, R7, c[0x0][0x2d0], -R140.reuse ;  /* 0x0000b400078a7a23 */ /* 0x100fe2000001088c */
[----:B------:R-:W-:Y:S01]  /*13400*/  MUFU.EX2 R143, R143 ;  /* 0x0000008f008f7308 */ /* 0x000fe20000000800 */
[--C-:B------:R-:W-:Y:S02]  /*13410*/  FFMA.FTZ R137, R10, c[0x0][0x2d0], -R140.reuse ;  /* 0x0000b4000a897a23 */ /* 0x100fe4000001088c */
[----:B------:R-:W-:Y:S01]  /*13420*/  FFMA.FTZ R136, R11, c[0x0][0x2d0], -R140 ;  /* 0x0000b4000b887a23 */ /* 0x000fe2000001088c */
[----:B------:R-:W2:Y:S01]  /*13430*/  LDSM.16.MT88.4 R12, [R191] ;  /* 0x00000000bf0c783b */ /* 0x000ea20000004200 */
[----:B------:R-:W-:Y:S02]  /*13440*/  FMUL.FTZ R2, R2, c[0x0][0x2d0] ;  /* 0x0000b40002027a20 */ /* 0x000fe40000410000 */
[C---:B------:R-:W-:Y:S02]  /*13450*/  FMUL.FTZ R4, R3.reuse, R112 ;  /* 0x0000007003047220 */ /* 0x040fe40000410000 */
[----:B------:R-:W-:Y:S01]  /*13460*/  IMAD.MOV.U32 R112, RZ, RZ, R16 ;  /* 0x000000ffff707224 */ /* 0x000fe200078e0010 */
[----:B------:R-:W-:Y:S01]  /*13470*/  MUFU.EX2 R139, R139 ;  /* 0x0000008b008b7308 */ /* 0x000fe20000000800 */
[C---:B------:R-:W-:Y:S01]  /*13480*/  FMUL.FTZ R16, R3.reuse, R72 ;  /* 0x0000004803107220 */ /* 0x040fe20000410000 */
[----:B-1----:R-:W-:Y:S01]  /*13490*/  F2FP.PACK_AB R130, R134, R132 ;  /* 0x000000848682723e */ /* 0x002fe200000000ff */
[C---:B------:R-:W-:Y:S02]  /*134a0*/  FMUL.FTZ R24, R3.reuse, R80 ;  /* 0x0000005003187220 */ /* 0x040fe40000410000 */
[----:B------:R-:W-:Y:S02]  /*134b0*/  IMAD.MOV.U32 R108, RZ, RZ, R41 ;  /* 0x000000ffff6c7224 */ /* 0x000fe400078e0029 */
[C---:B------:R-:W-:Y:S03]  /*134c0*/  FMUL.FTZ R41, R3.reuse, R97 ;  /* 0x0000006103297220 */ /* 0x040fe60000410000 */
[----:B------:R-:W1:Y:S01]  /*134d0*/  MUFU.EX2 R2, R2 ;  /* 0x0000000200027308 */ /* 0x000e620000000800 */
[C---:B------:R-:W-:Y:S02]  /*134e0*/  FMUL.FTZ R49, R3.reuse, R105 ;  /* 0x0000006903317220 */ /* 0x040fe40000410000 */
[C---:B------:R-:W-:Y:S02]  /*134f0*/  FMUL.FTZ R52, R3.reuse, R52 ;  /* 0x0000003403347220 */ /* 0x040fe40000410000 */
[----:B------:R-:W-:Y:S02]  /*13500*/  FMUL.FTZ R53, R3, R53 ;  /* 0x0000003503357220 */ /* 0x000fe40000410000 */
[--C-:B------:R-:W-:Y:S02]  /*13510*/  FFMA.FTZ R157, R157, c[0x0][0x2d0], -R140.reuse ;  /* 0x0000b4009d9d7a23 */ /* 0x100fe4000001088c */
[--C-:B------:R-:W-:Y:S01]  /*13520*/  FFMA.FTZ R158, R158, c[0x0][0x2d0], -R140.reuse ;  /* 0x0000b4009e9e7a23 */ /* 0x100fe2000001088c */
[----:B------:R-:W3:Y:S01]  /*13530*/  MUFU.EX2 R138, R138 ;  /* 0x0000008a008a7308 */ /* 0x000ee20000000800 */
[--C-:B------:R-:W-:Y:S02]  /*13540*/  FFMA.FTZ R159, R159, c[0x0][0x2d0], -R140.reuse ;  /* 0x0000b4009f9f7a23 */ /* 0x100fe4000001088c */
[----:B------:R-:W-:Y:S02]  /*13550*/  FFMA.FTZ R164, R164, c[0x0][0x2d0], -R140 ;  /* 0x0000b400a4a47a23 */ /* 0x000fe4000001088c */
[C---:B------:R-:W-:Y:S02]  /*13560*/  FMUL.FTZ R56, R3.reuse, R56 ;  /* 0x0000003803387220 */ /* 0x040fe40000410000 */
[C---:B------:R-:W-:Y:S02]  /*13570*/  FMUL.FTZ R57, R3.reuse, R57 ;  /* 0x0000003903397220 */ /* 0x040fe40000410000 */
[C---:B------:R-:W-:Y:S01]  /*13580*/  FMUL.FTZ R60, R3.reuse, R60 ;  /* 0x0000003c033c7220 */ /* 0x040fe20000410000 */
[----:B------:R-:W-:Y:S01]  /*13590*/  MUFU.EX2 R137, R137 ;  /* 0x0000008900897308 */ /* 0x000fe20000000800 */
[C---:B------:R-:W-:Y:S02]  /*135a0*/  FMUL.FTZ R61, R3.reuse, R61 ;  /* 0x0000003d033d7220 */ /* 0x040fe40000410000 */
[C---:B------:R-:W-:Y:S02]  /*135b0*/  FMUL.FTZ R64, R3.reuse, R64 ;  /* 0x0000004003407220 */ /* 0x040fe40000410000 */
[C---:B-1----:R-:W-:Y:S02]  /*135c0*/  FMUL.FTZ R6, R2.reuse, R114 ;  /* 0x0000007202067220 */ /* 0x042fe40000410000 */
[C---:B------:R-:W-:Y:S02]  /*135d0*/  FMUL.FTZ R7, R2.reuse, R115 ;  /* 0x0000007302077220 */ /* 0x040fe40000410000 */
[C---:B------:R-:W-:Y:S01]  /*135e0*/  FMUL.FTZ R10, R2.reuse, R110 ;  /* 0x0000006e020a7220 */ /* 0x040fe20000410000 */
[----:B------:R-:W1:Y:S01]  /*135f0*/  MUFU.EX2 R136, R136 ;  /* 0x0000008800887308 */ /* 0x000e620000000800 */
[C---:B------:R-:W-:Y:S01]  /*13600*/  FMUL.FTZ R11, R2.reuse, R111 ;  /* 0x0000006f020b7220 */ /* 0x040fe20000410000 */
[----:B------:R-:W-:Y:S01]  /*13610*/  MOV R110, R33 ;  /* 0x00000021006e7202 */ /* 0x000fe20000000f00 */
[----:B------:R-:W-:Y:S01]  /*13620*/  FMUL.FTZ R18, R2, R74 ;  /* 0x0000004a02127220 */ /* 0x000fe20000410000 */
[----:B---3--:R-:W-:Y:S01]  /*13630*/  F2FP.PACK_AB R129, R138, R139 ;  /* 0x0000008b8a81723e */ /* 0x008fe200000000ff */
[C---:B------:R-:W-:Y:S02]  /*13640*/  FMUL.FTZ R19, R2.reuse, R75 ;  /* 0x0000004b02137220 */ /* 0x040fe40000410000 */
[----:B------:R-:W-:Y:S02]  /*13650*/  IMAD.MOV.U32 R115, RZ, RZ, R17 ;  /* 0x000000ffff737224 */ /* 0x000fe400078e0011 */
[C---:B------:R-:W-:Y:S01]  /*13660*/  FMUL.FTZ R17, R3.reuse, R73 ;  /* 0x0000004903117220 */ /* 0x040fe20000410000 */
[----:B------:R-:W3:Y:S01]  /*13670*/  MUFU.EX2 R150, R150 ;  /* 0x0000009600967308 */ /* 0x000ee20000000800 */
[C---:B------:R-:W-:Y:S01]  /*13680*/  FMUL.FTZ R26, R2.reuse, R82 ;  /* 0x00000052021a7220 */ /* 0x040fe20000410000 */
[----:B------:R-:W-:Y:S01]  /*13690*/  LDSM.16.MT88.4 R72, [R189+0x3000] ;  /* 0x00300000bd48783b */ /* 0x000fe20000004200 */
[----:B------:R-:W-:Y:S02]  /*136a0*/  FMUL.FTZ R27, R2, R83 ;  /* 0x00000053021b7220 */ /* 0x000fe40000410000 */
[----:B------:R-:W-:Y:S02]  /*136b0*/  IMAD.MOV.U32 R114, RZ, RZ, R25 ;  /* 0x000000ffff727224 */ /* 0x000fe400078e0019 */
[C---:B------:R-:W-:Y:S02]  /*136c0*/  FMUL.FTZ R25, R3.reuse, R81 ;  /* 0x0000005103197220 */ /* 0x040fe40000410000 */
[----:B------:R-:W-:Y:S01]  /*136d0*/  IMAD.MOV.U32 R111, RZ, RZ, R32 ;  /* 0x000000ffff6f7224 */ /* 0x000fe200078e0020 */
[----:B------:R-:W-:Y:S01]  /*136e0*/  LDSM.16.MT88.4 R80, [R191+0x800] ;  /* 0x00080000bf50783b */ /* 0x000fe20000004200 */
[C---:B------:R-:W-:Y:S01]  /*136f0*/  FMUL.FTZ R32, R3.reuse, R88 ;  /* 0x0000005803207220 */ /* 0x040fe20000410000 */
[----:B------:R-:W-:Y:S01]  /*13700*/  MUFU.EX2 R153, R153 ;  /* 0x0000009900997308 */ /* 0x000fe20000000800 */
[C---:B------:R-:W-:Y:S01]  /*13710*/  FMUL.FTZ R33, R3.reuse, R89 ;  /* 0x0000005903217220 */ /* 0x040fe20000410000 */
[----:B-1----:R-:W-:Y:S01]  /*13720*/  F2FP.PACK_AB R131, R136, R137 ;  /* 0x000000898883723e */ /* 0x002fe200000000ff */
[C---:B------:R-:W-:Y:S02]  /*13730*/  FMUL.FTZ R34, R2.reuse, R90 ;  /* 0x0000005a02227220 */ /* 0x040fe40000410000 */
[C---:B------:R-:W-:Y:S02]  /*13740*/  FMUL.FTZ R35, R2.reuse, R91 ;  /* 0x0000005b02237220 */ /* 0x040fe40000410000 */
[----:B------:R-:W-:Y:S01]  /*13750*/  LDSM.16.MT88.4 R88, [R188+0x800] ;  /* 0x00080000bc58783b */ /* 0x000fe20000004200 */
[C---:B------:R-:W-:Y:S01]  /*13760*/  FMUL.FTZ R42, R2.reuse, R98 ;  /* 0x00000062022a7220 */ /* 0x040fe20000410000 */
[C---:B--2---:R-:W-:Y:S01]  /*13770*/  HMMA.16816.F32 R4, R128.reuse, R12, R4 ;  /* 0x0000000c8004723c */ /* 0x044fe20000001804 */
[----:B------:R-:W-:Y:S04]  /*13780*/  MUFU.EX2 R155, R155 ;  /* 0x0000009b009b7308 */ /* 0x000fe80000000800 */
        /* <DEDUP_REMOVED lines=8> */
[----:B------:R-:W1:Y:S01]  /*13810*/  MUFU.EX2 R158, R158 ;  /* 0x0000009e009e7308 */ /* 0x000e620000000800 */
[----:B------:R-:W2:Y:S01]  /*13820*/  LDSM.16.MT88.4 R68, [R190+0x3000] ;  /* 0x00300000be44783b */ /* 0x000ea20000004200 */
[C---:B------:R-:W-:Y:S02]  /*13830*/  FMUL.FTZ R51, R2.reuse, R107 ;  /* 0x0000006b02337220 */ /* 0x040fe40000410000 */
[C---:B------:R-:W-:Y:S02]  /*13840*/  FMUL.FTZ R54, R2.reuse, R54 ;  /* 0x0000003602367220 */ /* 0x040fe40000410000 */
[C---:B------:R-:W-:Y:S03]  /*13850*/  HMMA.16816.F32 R12, R128.reuse, R20, R12 ;  /* 0x00000014800c723c */ /* 0x040fe6000000180c */
[C---:B------:R-:W-:Y:S01]  /*13860*/  FMUL.FTZ R55, R2.reuse, R55 ;  /* 0x0000003702377220 */ /* 0x040fe20000410000 */
[----:B------:R-:W-:Y:S01]  /*13870*/  MUFU.EX2 R159, R159 ;  /* 0x0000009f009f7308 */ /* 0x000fe20000000800 */
[C---:B------:R-:W-:Y:S02]  /*13880*/  FMUL.FTZ R58, R2.reuse, R58 ;  /* 0x0000003a023a7220 */ /* 0x040fe40000410000 */
[C---:B------:R-:W-:Y:S01]  /*13890*/  FMUL.FTZ R20, R3.reuse, R76 ;  /* 0x0000004c03147220 */ /* 0x040fe20000410000 */
[C---:B------:R-:W-:Y:S04]  /*138a0*/  HMMA.16816.F32 R16, R128.reuse, R22, R16 ;  /* 0x000000168010723c */ /* 0x040fe80000001810 */
[C---:B------:R-:W-:Y:S02]  /*138b0*/  FMUL.FTZ R21, R3.reuse, R77 ;  /* 0x0000004d03157220 */ /* 0x040fe40000410000 */
[C---:B------:R-:W-:Y:S01]  /*138c0*/  FMUL.FTZ R59, R2.reuse, R59 ;  /* 0x0000003b023b7220 */ /* 0x040fe20000410000 */
[----:B------:R-:W4:Y:S01]  /*138d0*/  MUFU.EX2 R164, R164 ;  /* 0x000000a400a47308 */ /* 0x000f220000000800 */
[C---:B------:R-:W-:Y:S04]  /*138e0*/  FMUL.FTZ R22, R2.reuse, R78 ;  /* 0x0000004e02167220 */ /* 0x040fe80000410000 */
[C---:B------:R-:W-:Y:S02]  /*138f0*/  FMUL.FTZ R23, R2.reuse, R79 ;  /* 0x0000004f02177220 */ /* 0x040fe40000410000 */
[----:B------:R-:W5:Y:S01]  /*13900*/  LDSM.16.MT88.4 R76, [R188+0x3000] ;  /* 0x00300000bc4c783b */ /* 0x000f620000004200 */
[C---:B------:R-:W-:Y:S02]  /*13910*/  FMUL.FTZ R62, R2.reuse, R62 ;  /* 0x0000003e023e7220 */ /* 0x040fe40000410000 */
[C---:B------:R-:W-:Y:S01]  /*13920*/  FMUL.FTZ R63, R2.reuse, R63 ;  /* 0x0000003f023f7220 */ /* 0x040fe20000410000 */
[----:B------:R-:W-:Y:S01]  /*13930*/  MUFU.EX2 R179, R179 ;  /* 0x000000b300b37308 */ /* 0x000fe20000000800 */
[C---:B------:R-:W-:Y:S03]  /*13940*/  HMMA.16816.F32 R20, R128.reuse, R28, R20 ;  /* 0x0000001c8014723c */ /* 0x040fe60000001814 */
[C---:B------:R-:W-:Y:S02]  /*13950*/  FMUL.FTZ R65, R3.reuse, R65 ;  /* 0x0000004103417220 */ /* 0x040fe40000410000 */
[C---:B------:R-:W-:Y:S02]  /*13960*/  FMUL.FTZ R66, R2.reuse, R66 ;  /* 0x0000004202427220 */ /* 0x040fe40000410000 */
[C---:B------:R-:W-:Y:S01]  /*13970*/  FMUL.FTZ R28, R3.reuse, R84 ;  /* 0x00000054031c7220 */ /* 0x040fe20000410000 */
[C---:B------:R-:W-:Y:S01]  /*13980*/  HMMA.16816.F32 R24, R128.reuse, R30, R24 ;  /* 0x0000001e8018723c */ /* 0x040fe20000001818 */
[----:B------:R-:W-:Y:S03]  /*13990*/  MUFU.EX2 R178, R178 ;  /* 0x000000b200b27308 */ /* 0x000fe60000000800 */
[----:B------:R-:W-:Y:S02]  /*139a0*/  FMUL.FTZ R29, R3, R85 ;  /* 0x00000055031d7220 */ /* 0x000fe40000410000 */
[C---:B------:R-:W-:Y:S02]  /*139b0*/  FMUL.FTZ R67, R2.reuse, R67 ;  /* 0x0000004302437220 */ /* 0x040fe40000410000 */
[C---:B------:R-:W-:Y:S03]  /*139c0*/  FMUL.FTZ R30, R2.reuse, R86 ;  /* 0x00000056021e7220 */ /* 0x040fe60000410000 */
[----:B------:R-:W-:Y:S01]  /*139d0*/  MUFU.EX2 R247, R247 ;  /* 0x000000f700f77308 */ /* 0x000fe20000000800 */
[----:B------:R-:W-:Y:S02]  /*139e0*/  FMUL.FTZ R31, R2, R87 ;  /* 0x00000057021f7220 */ /* 0x000fe40000410000 */
[----:B------:R-:W-:Y:S01]  /*139f0*/  LDSM.16.MT88.4 R84, [R189+0x800] ;  /* 0x00080000bd54783b */ /* 0x000fe20000004200 */
[--C-:B------:R-:W-:Y:S02]  /*13a00*/  FFMA.FTZ R251, R251, c[0x0][0x2d0], -R140.reuse ;  /* 0x0000b400fbfb7a23 */ /* 0x100fe4000001088c */
[--C-:B------:R-:W-:Y:S02]  /*13a10*/  FFMA.FTZ R252, R252, c[0x0][0x2d0], -R140.reuse ;  /* 0x0000b400fcfc7a23 */ /* 0x100fe4000001088c */
[C---:B------:R-:W-:Y:S02]  /*13a20*/  HMMA.16816.F32 R28, R128.reuse, R36, R28 ;  /* 0x00000024801c723c */ /* 0x040fe4000000181c */
[----:B------:R-:W-:Y:S01]  /*13a30*/  MUFU.EX2 R248, R248 ;  /* 0x000000f800f87308 */ /* 0x000fe20000000800 */
[--C-:B------:R-:W-:Y:S02]  /*13a40*/  FFMA.FTZ R249, R249, c[0x0][0x2d0], -R140.reuse ;  /* 0x0000b400f9f97a23 */ /* 0x100fe4000001088c */
[----:B------:R-:W-:Y:S02]  /*13a50*/  FFMA.FTZ R176, R176, c[0x0][0x2d0], -R140 ;  /* 0x0000b400b0b07a23 */ /* 0x000fe4000001088c */
[C---:B------:R-:W-:Y:S01]  /*13a60*/  FMUL.FTZ R36, R3.reuse, R92 ;  /* 0x0000005c03247220 */ /* 0x040fe20000410000 */
[C---:B------:R-:W-:Y:S04]  /*13a70*/  HMMA.16816.F32 R32, R128.reuse, R38, R32 ;  /* 0x000000268020723c */ /* 0x040fe80000001820 */
[C---:B------:R-:W-:Y:S01]  /*13a80*/  FMUL.FTZ R37, R3.reuse, R93 ;  /* 0x0000005d03257220 */ /* 0x040fe20000410000 */
[----:B------:R-:W-:Y:S01]  /*13a90*/  MOV R92, R48 ;  /* 0x00000030005c7202 */ /* 0x000fe20000000f00 */
[----:B------:R-:W-:Y:S01]  /*13aa0*/  IMAD.MOV.U32 R93, RZ, RZ, R40 ;  /* 0x000000ffff5d7224 */ /* 0x000fe200078e0028 */
[----:B------:R-:W1:Y:S01]  /*13ab0*/  MUFU.EX2 R251, R251 ;  /* 0x000000fb00fb7308 */ /* 0x000e620000000800 */
[C---:B------:R-:W-:Y:S04]  /*13ac0*/  FMUL.FTZ R38, R2.reuse, R94 ;  /* 0x0000005e02267220 */ /* 0x040fe80000410000 */
[----:B------:R-:W-:Y:S02]  /*13ad0*/  FMUL.FTZ R39, R2, R95 ;  /* 0x0000005f02277220 */ /* 0x000fe40000410000 */
[C---:B------:R-:W-:Y:S02]  /*13ae0*/  FMUL.FTZ R40, R3.reuse, R96 ;  /* 0x0000006003287220 */ /* 0x040fe40000410000 */
[----:B------:R-:W-:Y:S01]  /*13af0*/  FMUL.FTZ R48, R3, R104 ;  /* 0x0000006803307220 */ /* 0x000fe20000410000 */
[----:B------:R-:W-:Y:S01]  /*13b00*/  MUFU.EX2 R252, R252 ;  /* 0x000000fc00fc7308 */ /* 0x000fe20000000800 */
[--C-:B------:R-:W-:Y:S01]  /*13b10*/  FFMA.FTZ R166, R166, c[0x0][0x2d0], -R140.reuse ;  /* 0x0000b400a6a67a23 */ /* 0x100fe2000001088c */
[C---:B------:R-:W-:Y:S03]  /*13b20*/  HMMA.16816.F32 R36, R128.reuse, R44, R36 ;  /* 0x0000002c8024723c */ /* 0x040fe60000001824 */
[--C-:B------:R-:W-:Y:S02]  /*13b30*/  FFMA.FTZ R165, R165, c[0x0][0x2d0], -R140.reuse ;  /* 0x0000b400a5a57a23 */ /* 0x100fe4000001088c */
[--C-:B------:R-:W-:Y:S02]  /*13b40*/  FFMA.FTZ R148, R148, c[0x0][0x2d0], -R140.reuse ;  /* 0x0000b40094947a23 */ /* 0x100fe4000001088c */
[C---:B------:R-:W-:Y:S01]  /*13b50*/  FMUL.FTZ R44, R3.reuse, R100 ;  /* 0x00000064032c7220 */ /* 0x040fe20000410000 */
[C---:B------:R-:W-:Y:S01]  /*13b60*/  HMMA.16816.F32 R40, R128.reuse, R46, R40 ;  /* 0x0000002e8028723c */ /* 0x040fe20000001828 */
[----:B------:R-:W-:Y:S03]  /*13b70*/  MUFU.EX2 R250, R250 ;  /* 0x000000fa00fa7308 */ /* 0x000fe60000000800 */
[----:B------:R-:W-:Y:S02]  /*13b80*/  FMUL.FTZ R45, R3, R101 ;  /* 0x00000065032d7220 */ /* 0x000fe40000410000 */
[----:B------:R-:W-:Y:S02]  /*13b90*/  FFMA.FTZ R141, R141, c[0x0][0x2d0], -R140 ;  /* 0x0000b4008d8d7a23 */ /* 0x000fe4000001088c */
[C---:B------:R-:W-:Y:S03]  /*13ba0*/  FMUL.FTZ R46, R2.reuse, R102 ;  /* 0x00000066022e7220 */ /* 0x040fe60000410000 */
[----:B------:R-:W-:Y:S01]  /*13bb0*/  MUFU.EX2 R246, R246 ;  /* 0x000000f600f67308 */ /* 0x000fe20000000800 */
[C---:B------:R-:W-:Y:S02]  /*13bc0*/  FMUL.FTZ R47, R2.reuse, R103 ;  /* 0x00000067022f7220 */ /* 0x040fe40000410000 */
[----:B------:R-:W-:Y:S02]  /*13bd0*/  FFMA.FTZ R149, R149, c[0x0][0x2d0], -R156 ;  /* 0x0000b40095957a23 */ /* 0x000fe4000001089c */
[----:B------:R-:W-:Y:S02]  /*13be0*/  FFMA.FTZ R135, R3, R243, R135 ;  /* 0x000000f303877223 */ /* 0x000fe40000010087 */
[----:B------:R-:W-:Y:S01]  /*13bf0*/  FFMA.FTZ R139, R2, R242, R139 ;  /* 0x000000f2028b7223 */ /* 0x000fe2000001008b */
[C---:B--2---:R-:W-:Y:S02]  /*13c00*/  HMMA.16816.F32 R44, R128.reuse, R68, R44 ;  /* 0x00000044802c723c */ /* 0x044fe4000000182c */
[----:B------:R-:W-:Y:S01]  /*13c10*/  MUFU.EX2 R177, R177 ;  /* 0x000000b100b17308 */ /* 0x000fe20000000800 */
[----:B------:R-:W-:Y:S02]  /*13c20*/  FADD.FTZ R135, R133, R135 ;  /* 0x0000008785877221 */ /* 0x000fe40000010000 */
[----:B------:R-:W-:Y:S02]  /*13c30*/  FADD.FTZ R139, R138, R139 ;  /* 0x0000008b8a8b7221 */ /* 0x000fe40000010000 */
[----:B---3--:R-:W-:Y:S01]  /*13c40*/  F2FP.PACK_AB R68, R150, R143 ;  /* 0x0000008f9644723e */ /* 0x008fe200000000ff */
[C---:B------:R-:W-:Y:S04]  /*13c50*/  HMMA.16816.F32 R48, R128.reuse, R70, R48 ;  /* 0x000000468030723c */ /* 0x040fe80000001830 */
[----:B-1----:R-:W-:Y:S01]  /*13c60*/  F2FP.PACK_AB R69, R158, R157 ;  /* 0x0000009d9e45723e */ /* 0x002fe200000000ff */
[----:B------:R-:W-:Y:S01]  /*13c70*/  MUFU.EX2 R167, R167 ;  /* 0x000000a700a77308 */ /* 0x000fe20000000800 */
[----:B------:R-:W-:Y:S01]  /*13c80*/  FADD.FTZ R132, R132, R135 ;  /* 0x0000008784847221 */ /* 0x000fe20000010000 */
[----:B------:R-:W-:Y:S01]  /*13c90*/  F2FP.PACK_AB R70, R155, R153 ;  /* 0x000000999b46723e */ /* 0x000fe200000000ff */
[C---:B------:R-:W-:Y:S04]  /*13ca0*/  HMMA.16816.F32 R52, R128.reuse, R72, R52 ;  /* 0x000000488034723c */ /* 0x040fe80000001834 */
[----:B----4-:R-:W-:Y:S01]  /*13cb0*/  F2FP.PACK_AB R71, R164, R159 ;  /* 0x0000009fa447723e */ /* 0x010fe200000000ff */
[----:B------:R-:W-:Y:S02]  /*13cc0*/  FADD.FTZ R139, R137, R139 ;  /* 0x0000008b898b7221 */ /* 0x000fe40000010000 */
[----:B------:R-:W-:Y:S01]  /*13cd0*/  MUFU.EX2 R249, R249 ;  /* 0x000000f900f97308 */ /* 0x000fe20000000800 */
[C---:B------:R-:W-:Y:S01]  /*13ce0*/  HMMA.16816.F32 R56, R128.reuse, R74, R56 ;  /* 0x0000004a8038723c */ /* 0x040fe20000001838 */
[----:B------:R-:W1:Y:S03]  /*13cf0*/  LDSM.16.MT88.4 R72, [R190+0x800] ;  /* 0x00080000be48783b */ /* 0x000e660000004200 */
[----:B------:R-:W-:Y:S02]  /*13d00*/  FADD.FTZ R132, R134, R132 ;  /* 0x0000008486847221 */ /* 0x000fe40000010000 */
[----:B------:R-:W-:Y:S02]  /*13d10*/  FADD.FTZ R136, R136, R139 ;  /* 0x0000008b88887221 */ /* 0x000fe40000010000 */
[C---:B-----5:R-:W-:Y:S01]  /*13d20*/  HMMA.16816.F32 R60, R128.reuse, R76, R60 ;  /* 0x0000004c803c723c */ /* 0x060fe2000000183c */
[----:B------:R-:W-:Y:S03]  /*13d30*/  MUFU.EX2 R176, R176 ;  /* 0x000000b000b07308 */ /* 0x000fe60000000800 */
[----:B------:R-:W-:Y:S02]  /*13d40*/  FADD.FTZ R143, R143, R132 ;  /* 0x000000848f8f7221 */ /* 0x000fe40000010000 */
[----:B------:R-:W-:Y:S02]  /*13d50*/  FADD.FTZ R136, R157, R136 ;  /* 0x000000889d887221 */ /* 0x000fe40000010000 */
[----:B------:R-:W-:Y:S01]  /*13d60*/  HMMA.16816.F32 R64, R128, R78, R64 ;  /* 0x0000004e8040723c */ /* 0x000fe20000001840 */
[----:B------:R-:W2:Y:S02]  /*13d70*/  LDSM.16.MT88.4 R76, [R191+0x3800] ;  /* 0x00380000bf4c783b */ /* 0x000ea40000004200 */
[----:B------:R-:W-:Y:S01]  /*13d80*/  MUFU.EX2 R166, R166 ;  /* 0x000000a600a67308 */ /* 0x000fe20000000800 */
[----:B------:R-:W-:Y:S02]  /*13d90*/  FADD.FTZ R143, R150, R143 ;  /* 0x0000008f968f7221 */ /* 0x000fe40000010000 */
[----:B------:R-:W-:Y:S02]  /*13da0*/  FADD.FTZ R158, R158, R136 ;  /* 0x000000889e9e7221 */ /* 0x000fe40000010000 */
[C---:B------:R-:W-:Y:S05]  /*13db0*/  HMMA.16816.F32 R4, R68.reuse, R80, R4 ;  /* 0x000000504404723c */ /* 0x040fea0000001804 */
[----:B------:R-:W-:Y:S01]  /*13dc0*/  MUFU.EX2 R165, R165 ;  /* 0x000000a500a57308 */ /* 0x000fe20000000800 */
[----:B------:R-:W-:Y:S02]  /*13dd0*/  FADD.FTZ R153, R153, R143 ;  /* 0x0000008f99997221 */ /* 0x000fe40000010000 */
[C---:B------:R-:W-:Y:S01]  /*13de0*/  HMMA.16816.F32 R8, R68.reuse, R82, R8 ;  /* 0x000000524408723c */ /* 0x040fe20000001808 */
[----:B------:R-:W-:Y:S03]  /*13df0*/  LDSM.16.MT88.4 R80, [R189+0x3800] ;  /* 0x00380000bd50783b */ /* 0x000fe60000004200 */
[----:B------:R-:W-:Y:S02]  /*13e00*/  FADD.FTZ R158, R159, R158 ;  /* 0x0000009e9f9e7221 */ /* 0x000fe40000010000 */
[----:B------:R-:W-:Y:S01]  /*13e10*/  FADD.FTZ R153, R155, R153 ;  /* 0x000000999b997221 */ /* 0x000fe20000010000 */
[----:B------:R-:W-:Y:S01]  /*13e20*/  MUFU.EX2 R152, R152 ;  /* 0x0000009800987308 */ /* 0x000fe20000000800 */
[----:B------:R-:W-:Y:S01]  /*13e30*/  FADD.FTZ R164, R164, R158 ;  /* 0x0000009ea4a47221 */ /* 0x000fe20000010000 */
[C---:B-1----:R-:W-:Y:S03]  /*13e40*/  HMMA.16816.F32 R12, R68.reuse, R72, R12 ;  /* 0x00000048440c723c */ /* 0x042fe6000000180c */
[----:B------:R-:W-:Y:S05]  /*13e50*/  FADD.FTZ R164, R251, R164 ;  /* 0x000000a4fba47221 */ /* 0x000fea0000010000 */
[C---:B------:R-:W-:Y:S01]  /*13e60*/  HMMA.16816.F32 R16, R68.reuse, R74, R16 ;  /* 0x0000004a4410723c */ /* 0x040fe20000001810 */
[----:B------:R-:W1:Y:S01]  /*13e70*/  LDSM.16.MT88.4 R72, [R190+0x3800] ;  /* 0x00380000be48783b */ /* 0x000e620000004200 */
[----:B------:R-:W3:Y:S06]  /*13e80*/  MUFU.EX2 R151, R151 ;  /* 0x0000009700977308 */ /* 0x000eec0000000800 */
[C---:B------:R-:W-:Y:S04]  /*13e90*/  HMMA.16816.F32 R20, R68.reuse, R84, R20 ;  /* 0x000000544414723c */ /* 0x040fe80000001814 */
[----:B------:R-:W-:Y:S04]  /*13ea0*/  MUFU.EX2 R149, R149 ;  /* 0x0000009500957308 */ /* 0x000fe80000000800 */
[C---:B------:R-:W-:Y:S01]  /*13eb0*/  HMMA.16816.F32 R24, R68.reuse, R86, R24 ;  /* 0x000000564418723c */ /* 0x040fe20000001818 */
[----:B------:R-:W4:Y:S05]  /*13ec0*/  LDSM.16.MT88.4 R84, [R188+0x3800] ;  /* 0x00380000bc54783b */ /* 0x000f2a0000004200 */
[----:B------:R-:W-:Y:S02]  /*13ed0*/  MUFU.EX2 R148, R148 ;  /* 0x0000009400947308 */ /* 0x000fe40000000800 */
[C---:B------:R-:W-:Y:S04]  /*13ee0*/  HMMA.16816.F32 R28, R68.reuse, R88, R28 ;  /* 0x00000058441c723c */ /* 0x040fe8000000181c */
[----:B---3--:R-:W-:Y:S03]  /*13ef0*/  F2FP.PACK_AB R128, R151, R152 ;  /* 0x000000989780723e */ /* 0x008fe600000000ff */
[----:B------:R-:W-:Y:S01]  /*13f00*/  FFMA.FTZ R88, R111, c[0x0][0x2d0], -R156 ;  /* 0x0000b4006f587a23 */ /* 0x000fe2000001089c */
[C---:B------:R-:W-:Y:S01]  /*13f10*/  HMMA.16816.F32 R32, R68.reuse, R90, R32 ;  /* 0x0000005a4420723c */ /* 0x040fe20000001820 */
[----:B------:R-:W-:Y:S07]  /*13f20*/  MUFU.EX2 R141, R141 ;  /* 0x0000008d008d7308 */ /* 0x000fee0000000800 */
[C---:B--2---:R-:W-:Y:S03]  /*13f30*/  HMMA.16816.F32 R36, R68.reuse, R76, R36 ;  /* 0x0000004c4424723c */ /* 0x044fe60000001824 */
[----:B------:R2:W-:Y:S04]  /*13f40*/  MUFU.EX2 R106, R88 ;  /* 0x00000058006a7308 */ /* 0x0005e80000000800 */
[--C-:B------:R-:W-:Y:S01]  /*13f50*/  FFMA.FTZ R76, R92, c[0x0][0x2d0], -R140.reuse ;  /* 0x0000b4005c4c7a23 */ /* 0x100fe2000001088c */
[C---:B------:R-:W-:Y:S05]  /*13f60*/  HMMA.16816.F32 R40, R68.reuse, R78, R40 ;  /* 0x0000004e4428723c */ /* 0x040fea0000001828 */
[----:B------:R3:W-:Y:S03]  /*13f70*/  MUFU.EX2 R105, R76 ;  /* 0x0000004c00697308 */ /* 0x0007e60000000800 */
[C---:B-1----:R-:W-:Y:S07]  /*13f80*/  HMMA.16816.F32 R44, R68.reuse, R72, R44 ;  /* 0x00000048442c723c */ /* 0x042fee000000182c */
[----:B------:R-:W-:Y:S01]  /*13f90*/  FFMA.FTZ R72, R93, c[0x0][0x2d0], -R140 ;  /* 0x0000b4005d487a23 */ /* 0x000fe2000001088c */
[C---:B------:R-:W-:Y:S01]  /*13fa0*/  HMMA.16816.F32 R48, R68.reuse, R74, R48 ;  /* 0x0000004a4430723c */ /* 0x040fe20000001830 */
[----:B------:R-:W-:Y:S02]  /*13fb0*/  LDSM.16.MT88.4 R92, [R188+0x4800] ;  /* 0x00480000bc5c783b */ /* 0x000fe40000004200 */
[----:B------:R1:W5:Y:S05]  /*13fc0*/  MUFU.EX2 R104, R72 ;  /* 0x0000004800687308 */ /* 0x00036a0000000800 */
[C---:B------:R-:W-:Y:S01]  /*13fd0*/  HMMA.16816.F32 R52, R68.reuse, R80, R52 ;  /* 0x000000504434723c */ /* 0x040fe20000001834 */
[----:B--2---:R-:W-:Y:S07]  /*13fe0*/  LDSM.16.MT88.4 R88, [R188+0x4000] ;  /* 0x00400000bc58783b */ /* 0x004fee0000004200 */
[C---:B------:R-:W-:Y:S01]  /*13ff0*/  HMMA.16816.F32 R56, R68.reuse, R82, R56 ;  /* 0x000000524438723c */ /* 0x040fe20000001838 */
[----:B---3--:R-:W-:Y:S07]  /*14000*/  LDSM.16.MT88.4 R76, [R190+0x1000] ;  /* 0x00100000be4c783b */ /* 0x008fee0000004200 */
[C---:B----4-:R-:W-:Y:S01]  /*14010*/  HMMA.16816.F32 R60, R68.reuse, R84, R60 ;  /* 0x00000054443c723c */ /* 0x050fe2000000183c */
[----:B------:R-:W-:Y:S07]  /*14020*/  LDSM.16.MT88.4 R80, [R189+0x1000] ;  /* 0x00100000bd50783b */ /* 0x000fee0000004200 */
[----:B------:R-:W-:Y:S01]  /*14030*/  HMMA.16816.F32 R64, R68, R86, R64 ;  /* 0x000000564440723c */ /* 0x000fe20000001840 */
[----:B-1----:R-:W1:Y:S06]  /*14040*/  LDSM.16.MT88.4 R72, [R191+0x1000] ;  /* 0x00100000bf48783b */ /* 0x002e6c0000004200 */
[----:B-----5:R-:W-:Y:S02]  /*14050*/  F2FP.PACK_AB R71, R105, R104 ;  /* 0x000000686947723e */ /* 0x020fe400000000ff */
[----:B------:R-:W-:Y:S01]  /*14060*/  F2FP.PACK_AB R68, R178, R179 ;  /* 0x000000b3b244723e */ /* 0x000fe200000000ff */
[----:B------:R-:W2:Y:S02]  /*14070*/  LDSM.16.MT88.4 R84, [R188+0x1000] ;  /* 0x00100000bc54783b */ /* 0x000ea40000004200 */
[----:B------:R-:W-:Y:S01]  /*14080*/  F2FP.PACK_AB R70, R248, R247 ;  /* 0x000000f7f846723e */ /* 0x000fe200000000ff */
[----:B------:R-:W-:Y:S01]  /*14090*/  FADD.FTZ R179, R179, R153 ;  /* 0x00000099b3b37221 */ /* 0x000fe20000010000 */
[C---:B------:R-:W-:Y:S01]  /*140a0*/  F2FP.PACK_AB R69, R252.reuse, R251 ;  /* 0x000000fbfc45723e */ /* 0x040fe200000000ff */
[----:B------:R-:W-:Y:S02]  /*140b0*/  FADD.FTZ R252, R252, R164 ;  /* 0x000000a4fcfc7221 */ /* 0x000fe40000010000 */
[----:B------:R-:W-:Y:S04]  /*140c0*/  FADD.FTZ R179, R178, R179 ;  /* 0x000000b3b2b37221 */ /* 0x000fe80000010000 */
[----:B------:R-:W-:Y:S04]  /*140d0*/  FADD.FTZ R247, R247, R179 ;  /* 0x000000b3f7f77221 */ /* 0x000fe80000010000 */
[----:B------:R-:W-:Y:S01]  /*140e0*/  FADD.FTZ R3, R248, R247 ;  /* 0x000000f7f8037221 */ /* 0x000fe20000010000 */
[C---:B-1----:R-:W-:Y:S07]  /*140f0*/  HMMA.16816.F32 R4, R68.reuse, R72, R4 ;  /* 0x000000484404723c */ /* 0x042fee0000001804 */
[--C-:B------:R-:W-:Y:S01]  /*14100*/  FFMA.FTZ R72, R110, c[0x0][0x2d0], -R156.reuse ;  /* 0x0000b4006e487a23 */ /* 0x100fe2000001089c */
[C---:B------:R-:W-:Y:S03]  /*14110*/  HMMA.16816.F32 R8, R68.reuse, R74, R8 ;  /* 0x0000004a4408723c */ /* 0x040fe60000001808 */
[----:B------:R1:W-:Y:S05]  /*14120*/  MUFU.EX2 R98, R72 ;  /* 0x0000004800627308 */ /* 0x0003ea0000000800 */
[C---:B------:R-:W-:Y:S07]  /*14130*/  HMMA.16816.F32 R12, R68.reuse, R76, R12 ;  /* 0x0000004c440c723c */ /* 0x040fee000000180c */
[----:B------:R-:W-:Y:S01]  /*14140*/  FFMA.FTZ R76, R109, c[0x0][0x2d0], -R156 ;  /* 0x0000b4006d4c7a23 */ /* 0x000fe2000001089c */
[C---:B------:R-:W-:Y:S03]  /*14150*/  HMMA.16816.F32 R16, R68.reuse, R78, R16 ;  /* 0x0000004e4410723c */ /* 0x040fe60000001810 */
[----:B------:R3:W-:Y:S05]  /*14160*/  MUFU.EX2 R96, R76 ;  /* 0x0000004c00607308 */ /* 0x0007ea0000000800 */
[C---:B------:R-:W-:Y:S01]  /*14170*/  HMMA.16816.F32 R20, R68.reuse, R80, R20 ;  /* 0x000000504414723c */ /* 0x040fe20000001814 */
[----:B-1----:R-:W1:Y:S06]  /*14180*/  LDSM.16.MT88.4 R72, [R191+0x4000] ;  /* 0x00400000bf48783b */ /* 0x002e6c0000004200 */
[----:B------:R-:W-:Y:S01]  /*14190*/  FFMA.FTZ R80, R115, c[0x0][0x2d0], -R140 ;  /* 0x0000b40073507a23 */ /* 0x000fe2000001088c */
[C---:B------:R-:W-:Y:S03]  /*141a0*/  HMMA.16816.F32 R24, R68.reuse, R82, R24 ;  /* 0x000000524418723c */ /* 0x040fe60000001818 */
[----:B------:R4:W-:Y:S05]  /*141b0*/  MUFU.EX2 R107, R80 ;  /* 0x00000050006b7308 */ /* 0x0009ea0000000800 */
[C---:B--2---:R-:W-:Y:S04]  /*141c0*/  HMMA.16816.F32 R28, R68.reuse, R84, R28 ;  /* 0x00000054441c723c */ /* 0x044fe8000000181c */
[----:B---3--:R-:W-:Y:S02]  /*141d0*/  FFMA.FTZ R76, R108, c[0x0][0x2d0], -R156 ;  /* 0x0000b4006c4c7a23 */ /* 0x008fe4000001089c */
[----:B------:R-:W-:Y:S01]  /*141e0*/  LDSM.16.MT88.4 R108, [R191+0x2800] ;  /* 0x00280000bf6c783b */ /* 0x000fe20000004200 */
[----:B------:R-:W-:Y:S01]  /*141f0*/  FFMA.FTZ R84, R114, c[0x0][0x2d0], -R140 ;  /* 0x0000b40072547a23 */ /* 0x000fe2000001088c */
[C---:B------:R-:W-:Y:S01]  /*14200*/  HMMA.16816.F32 R32, R68.reuse, R86, R32 ;  /* 0x000000564420723c */ /* 0x040fe20000001820 */
[----:B------:R2:W3:Y:S03]  /*14210*/  MUFU.EX2 R100, R76 ;  /* 0x0000004c00647308 */ /* 0x0004e60000000800 */
[----:B------:R-:W-:Y:S02]  /*14220*/  FFMA.FTZ R156, R142, c[0x0][0x2d0], -R156 ;  /* 0x0000b4008e9c7a23 */ /* 0x000fe4000001089c */
[--C-:B------:R-:W-:Y:S05]  /*14230*/  FFMA.FTZ R142, R154, c[0x0][0x2d0], -R140.reuse ;  /* 0x0000b4009a8e7a23 */ /* 0x100fea000001088c */
[----:B------:R5:W-:Y:S01]  /*14240*/  MUFU.EX2 R99, R84 ;  /* 0x0000005400637308 */ /* 0x000be20000000800 */
[----:B----4-:R-:W-:Y:S01]  /*14250*/  LDSM.16.MT88.4 R80, [R189+0x4000] ;  /* 0x00400000bd50783b */ /* 0x010fe20000004200 */
[C---:B-1----:R-:W-:Y:S08]  /*14260*/  HMMA.16816.F32 R36, R68.reuse, R72, R36 ;  /* 0x000000484424723c */ /* 0x042ff00000001824 */
[----:B------:R-:W1:Y:S01]  /*14270*/  MUFU.EX2 R156, R156 ;  /* 0x0000009c009c7308 */ /* 0x000e620000000800 */
[----:B--2---:R-:W2:Y:S03]  /*14280*/  LDSM.16.MT88.4 R76, [R190+0x4000] ;  /* 0x00400000be4c783b */ /* 0x004ea60000004200 */
[--C-:B------:R-:W-:Y:S01]  /*14290*/  FFMA.FTZ R72, R112, c[0x0][0x2d0], -R140.reuse ;  /* 0x0000b40070487a23 */ /* 0x100fe2000001088c */
[C---:B------:R-:W-:Y:S05]  /*142a0*/  HMMA.16816.F32 R40, R68.reuse, R74, R40 ;  /* 0x0000004a4428723c */ /* 0x040fea0000001828 */
[----:B------:R4:W4:Y:S01]  /*142b0*/  MUFU.EX2 R101, R72 ;  /* 0x0000004800657308 */ /* 0x0009220000000800 */
[--C-:B-----5:R-:W-:Y:S02]  /*142c0*/  FFMA.FTZ R84, R113, c[0x0][0x2d0], -R140.reuse ;  /* 0x0000b40071547a23 */ /* 0x120fe4000001088c */
[----:B------:R-:W-:Y:S07]  /*142d0*/  FFMA.FTZ R140, R119, c[0x0][0x2d0], -R140 ;  /* 0x0000b400778c7a23 */ /* 0x000fee000001088c */
[----:B------:R5:W-:Y:S01]  /*142e0*/  MUFU.EX2 R97, R84 ;  /* 0x0000005400617308 */ /* 0x000be20000000800 */
[----:B---3--:R-:W-:Y:S01]  /*142f0*/  IMAD.MOV.U32 R119, RZ, RZ, R100 ;  /* 0x000000ffff777224 */ /* 0x008fe200078e0064 */
[----:B-1----:R-:W-:Y:S08]  /*14300*/  F2FP.PACK_AB R130, R156, R149 ;  /* 0x000000959c82723e */ /* 0x002ff000000000ff */
[----:B------:R-:W1:Y:S01]  /*14310*/  MUFU.EX2 R142, R142 ;  /* 0x0000008e008e7308 */ /* 0x000e620000000800 */
[----:B----4-:R-:W-:Y:S01]  /*14320*/  LDSM.16.MT88.4 R72, [R190+0x1800] ;  /* 0x00180000be48783b */ /* 0x010fe20000004200 */
[----:B------:R-:W-:Y:S08]  /*14330*/  MOV R154, R101 ;  /* 0x00000065009a7202 */ /* 0x000ff00000000f00 */
[----:B------:R-:W3:Y:S01]  /*14340*/  MUFU.EX2 R140, R140 ;  /* 0x0000008c008c7308 */ /* 0x000ee20000000800 */
[C---:B--2---:R-:W-:Y:S01]  /*14350*/  HMMA.16816.F32 R44, R68.reuse, R76, R44 ;  /* 0x0000004c442c723c */ /* 0x044fe2000000182c */
[----:B-----5:R-:W2:Y:S07]  /*14360*/  LDSM.16.MT88.4 R84, [R191+0x1800] ;  /* 0x00180000bf54783b */ /* 0x020eae0000004200 */
[C---:B------:R-:W-:Y:S01]  /*14370*/  HMMA.16816.F32 R48, R68.reuse, R78, R48 ;  /* 0x0000004e4430723c */ /* 0x040fe20000001830 */
[----:B------:R-:W4:Y:S03]  /*14380*/  LDSM.16.MT88.4 R76, [R189+0x1800] ;  /* 0x00180000bd4c783b */ /* 0x000f260000004200 */
[----:B-1----:R-:W-:Y:S04]  /*14390*/  F2FP.PACK_AB R129, R148, R142 ;  /* 0x0000008e9481723e */ /* 0x002fe800000000ff */
[C---:B------:R-:W-:Y:S04]  /*143a0*/  HMMA.16816.F32 R52, R68.reuse, R80, R52 ;  /* 0x000000504434723c */ /* 0x040fe80000001834 */
[----:B---3--:R-:W-:Y:S04]  /*143b0*/  F2FP.PACK_AB R131, R140, R141 ;  /* 0x0000008d8c83723e */ /* 0x008fe800000000ff */
[C---:B------:R-:W-:Y:S01]  /*143c0*/  HMMA.16816.F32 R56, R68.reuse, R82, R56 ;  /* 0x000000524438723c */ /* 0x040fe20000001838 */
[----:B------:R-:W1:Y:S07]  /*143d0*/  LDSM.16.MT88.4 R80, [R188+0x1800] ;  /* 0x00180000bc50783b */ /* 0x000e6e0000004200 */
[C---:B------:R-:W-:Y:S08]  /*143e0*/  HMMA.16816.F32 R60, R68.reuse, R88, R60 ;  /* 0x00000058443c723c */ /* 0x040ff0000000183c */
[----:B------:R-:W-:Y:S01]  /*143f0*/  HMMA.16816.F32 R64, R68, R90, R64 ;  /* 0x0000005a4440723c */ /* 0x000fe20000001840 */
[----:B------:R-:W-:Y:S06]  /*14400*/  LDSM.16.MT88.4 R88, [R189+0x4800] ;  /* 0x00480000bd58783b */ /* 0x000fec0000004200 */
[----:B------:R-:W-:Y:S02]  /*14410*/  F2FP.PACK_AB R68, R98, R106 ;  /* 0x0000006a6244723e */ /* 0x000fe400000000ff */
[----:B------:R-:W-:Y:S03]  /*14420*/  F2FP.PACK_AB R70, R100, R96 ;  /* 0x000000606446723e */ /* 0x000fe600000000ff */
[----:B------:R-:W-:Y:S02]  /*14430*/  F2FP.PACK_AB R69, R99, R107 ;  /* 0x0000006b6345723e */ /* 0x000fe400000000ff */
[----:B------:R-:W-:Y:S02]  /*14440*/  F2FP.PACK_AB R71, R101, R97 ;  /* 0x000000616547723e */ /* 0x000fe400000000ff */
[----:B------:R-:W-:Y:S05]  /*14450*/  LDSM.16.MT88.4 R100, [R191+0x5800] ;  /* 0x00580000bf64783b */ /* 0x000fea0000004200 */
[C---:B--2---:R-:W-:Y:S08]  /*14460*/  HMMA.16816.F32 R4, R68.reuse, R84, R4 ;  /* 0x000000544404723c */ /* 0x044ff00000001804 */
[C---:B------:R-:W-:Y:S01]  /*14470*/  HMMA.16816.F32 R8, R68.reuse, R86, R8 ;  /* 0x000000564408723c */ /* 0x040fe20000001808 */
[----:B------:R-:W2:Y:S07]  /*14480*/  LDSM.16.MT88.4 R84, [R191+0x4800] ;  /* 0x00480000bf54783b */ /* 0x000eae0000004200 */
[C---:B------:R-:W-:Y:S08]  /*14490*/  HMMA.16816.F32 R12, R68.reuse, R72, R12 ;  /* 0x00000048440c723c */ /* 0x040ff0000000180c */
        /* <DEDUP_REMOVED lines=20> */
[----:B------:R-:W-:Y:S02]  /*145e0*/  F2FP.PACK_AB R68, R246, R250 ;  /* 0x000000faf644723e */ /* 0x000fe400000000ff */
[----:B------:R-:W-:Y:S03]  /*145f0*/  F2FP.PACK_AB R70, R167, R177 ;  /* 0x000000b1a746723e */ /* 0x000fe600000000ff */
[----:B------:R-:W-:Y:S02]  /*14600*/  F2FP.PACK_AB R69, R176, R249 ;  /* 0x000000f9b045723e */ /* 0x000fe400000000ff */
[----:B------:R-:W-:Y:S07]  /*14610*/  F2FP.PACK_AB R71, R165, R166 ;  /* 0x000000a6a547723e */ /* 0x000fee00000000ff */
[C---:B----4-:R-:W-:Y:S08]  /*14620*/  HMMA.16816.F32 R4, R68.reuse, R76, R4 ;  /* 0x0000004c4404723c */ /* 0x050ff00000001804 */
        /* <DEDUP_REMOVED lines=11> */
[C---:B---3--:R-:W-:Y:S07]  /*146e0*/  HMMA.16816.F32 R36, R68.reuse, R76, R36 ;  /* 0x0000004c4424723c */ /* 0x048fee0000001824 */
[----:B------:R-:W-:Y:S01]  /*146f0*/  IMAD.MOV.U32 R76, RZ, RZ, R99 ;  /* 0x000000ffff4c7224 */ /* 0x000fe200078e0063 */
[C---:B------:R-:W-:Y:S04]  /*14700*/  HMMA.16816.F32 R40, R68.reuse, R78, R40 ;  /* 0x0000004e4428723c */ /* 0x040fe80000001828 */
[----:B------:R-:W-:Y:S03]  /*14710*/  MOV R77, R98 ;  /* 0x00000062004d7202 */ /* 0x000fe60000000f00 */
[----:B------:R-:W-:Y:S01]  /*14720*/  IMAD.MOV.U32 R78, RZ, RZ, R97 ;  /* 0x000000ffff4e7224 */ /* 0x000fe200078e0061 */
[C---:B-1----:R-:W-:Y:S04]  /*14730*/  HMMA.16816.F32 R44, R68.reuse, R80, R44 ;  /* 0x00000050442c723c */ /* 0x042fe8000000182c */
[----:B------:R-:W-:Y:S02]  /*14740*/  MOV R79, R96 ;  /* 0x00000060004f7202 */ /* 0x000fe40000000f00 */
[----:B------:R-:W1:Y:S02]  /*14750*/  LDSM.16.MT88.4 R96, [R188+0x2800] ;  /* 0x00280000bc60783b */ /* 0x000e640000004200 */
[C---:B------:R-:W-:Y:S08]  /*14760*/  HMMA.16816.F32 R48, R68.reuse, R82, R48 ;  /* 0x000000524430723c */ /* 0x040ff00000001830 */
[C---:B------:R-:W-:Y:S08]  /*14770*/  HMMA.16816.F32 R52, R68.reuse, R88, R52 ;  /* 0x000000584434723c */ /* 0x040ff00000001834 */
[C---:B------:R-:W-:Y:S08]  /*14780*/  HMMA.16816.F32 R56, R68.reuse, R90, R56 ;  /* 0x0000005a4438723c */ /* 0x040ff00000001838 */
[C---:B--2---:R-:W-:Y:S08]  /*14790*/  HMMA.16816.F32 R60, R68.reuse, R72, R60 ;  /* 0x00000048443c723c */ /* 0x044ff0000000183c */
[----:B------:R-:W-:Y:S08]  /*147a0*/  HMMA.16816.F32 R64, R68, R74, R64 ;  /* 0x0000004a4440723c */ /* 0x000ff00000001840 */
[C---:B------:R-:W-:Y:S01]  /*147b0*/  HMMA.16816.F32 R112, R128.reuse, R108, R4 ;  /* 0x0000006c8070723c */ /* 0x040fe20000001804 */
[----:B------:R-:W-:Y:S07]  /*147c0*/  LDSM.16.MT88.4 R4, [R189+0x5800] ;  /* 0x00580000bd04783b */ /* 0x000fee0000004200 */
[C---:B------:R-:W-:Y:S01]  /*147d0*/  HMMA.16816.F32 R108, R128.reuse, R110, R8 ;  /* 0x0000006e806c723c */ /* 0x040fe20000001808 */
[----:B------:R-:W-:Y:S07]  /*147e0*/  LDSM.16.MT88.4 R8, [R188+0x5800] ;  /* 0x00580000bc08783b */ /* 0x000fee0000004200 */
[C---:B----4-:R-:W-:Y:S07]  /*147f0*/  HMMA.16816.F32 R68, R128.reuse, R84, R12 ;  /* 0x000000548044723c */ /* 0x050fee000000180c */
[----:B------:R-:W-:Y:S01]  /*14800*/  IMAD.MOV.U32 R15, RZ, RZ, R78 ;  /* 0x000000ffff0f7224 */ /* 0x000fe200078e004e */
[C---:B------:R-:W-:Y:S04]  /*14810*/  HMMA.16816.F32 R72, R128.reuse, R86, R16 ;  /* 0x000000568048723c */ /* 0x040fe80000001810 */
[----:B------:R-:W-:Y:S01]  /*14820*/  MOV R14, R79 ;  /* 0x0000004f000e7202 */ /* 0x000fe20000000f00 */
[----:B------:R-:W-:Y:S01]  /*14830*/  IMAD.MOV.U32 R13, RZ, RZ, R76 ;  /* 0x000000ffff0d7224 */ /* 0x000fe200078e004c */
[----:B------:R-:W-:Y:S01]  /*14840*/  MOV R12, R77 ;  /* 0x0000004d000c7202 */ /* 0x000fe20000000f00 */
[----:B------:R-:W-:Y:S01]  /*14850*/  IMAD.MOV.U32 R19, RZ, RZ, R107 ;  /* 0x000000ffff137224 */ /* 0x000fe200078e006b */
[C---:B------:R-:W-:Y:S04]  /*14860*/  HMMA.16816.F32 R76, R128.reuse, R92, R20 ;  /* 0x0000005c804c723c */ /* 0x040fe80000001814 */
[----:B------:R-:W-:Y:S01]  /*14870*/  MOV R18, R106 ;  /* 0x0000006a00127202 */ /* 0x000fe20000000f00 */
[----:B------:R-:W-:Y:S01]  /*14880*/  IMAD.MOV.U32 R17, RZ, RZ, R105 ;  /* 0x000000ffff117224 */ /* 0x000fe200078e0069 */
[----:B------:R-:W-:Y:S02]  /*14890*/  MOV R16, R104 ;  /* 0x0000006800107202 */ /* 0x000fe40000000f00 */
[C---:B------:R-:W-:Y:S01]  /*148a0*/  HMMA.16816.F32 R80, R128.reuse, R94, R24 ;  /* 0x0000005e8050723c */ /* 0x040fe20000001818 */
[----:B------:R-:W2:Y:S03]  /*148b0*/  LDSM.16.MT88.4 R104, [R190+0x5800] ;  /* 0x00580000be68783b */ /* 0x000ea60000004200 */
[----:B------:R-:W-:Y:S02]  /*148c0*/  FADD.FTZ R2, R16, R252 ;  /* 0x000000fc10027221 */ /* 0x000fe40000010000 */
[----:B------:R-:W-:Y:S02]  /*148d0*/  FADD.FTZ R3, R18, R3 ;  /* 0x0000000312037221 */ /* 0x000fe40000010000 */
[C---:B-1----:R-:W-:Y:S04]  /*148e0*/  HMMA.16816.F32 R84, R128.reuse, R96, R28 ;  /* 0x000000608054723c */ /* 0x042fe8000000181c */
[----:B------:R-:W-:Y:S02]  /*148f0*/  FADD.FTZ R2, R17, R2 ;  /* 0x0000000211027221 */ /* 0x000fe40000010000 */
[----:B------:R-:W-:Y:S01]  /*14900*/  FADD.FTZ R3, R12, R3 ;  /* 0x000000030c037221 */ /* 0x000fe20000010000 */
[-C--:B------:R-:W-:Y:S01]  /*14910*/  MOV R12, R118.reuse ;  /* 0x00000076000c7202 */ /* 0x080fe20000000f00 */
[C---:B------:R-:W-:Y:S04]  /*14920*/  HMMA.16816.F32 R88, R128.reuse, R98, R32 ;  /* 0x000000628058723c */ /* 0x040fe80000001820 */
[----:B------:R-:W-:Y:S02]  /*14930*/  FADD.FTZ R2, R19, R2 ;  /* 0x0000000213027221 */ /* 0x000fe40000010000 */
[----:B------:R-:W-:Y:S02]  /*14940*/  FADD.FTZ R3, R14, R3 ;  /* 0x000000030e037221 */ /* 0x000fe40000010000 */
[C---:B------:R-:W-:Y:S04]  /*14950*/  HMMA.16816.F32 R92, R128.reuse, R100, R36 ;  /* 0x00000064805c723c */ /* 0x040fe80000001824 */
[----:B------:R-:W-:Y:S02]  /*14960*/  FADD.FTZ R2, R13, R2 ;  /* 0x000000020d027221 */ /* 0x000fe40000010000 */
[----:B------:R-:W-:Y:S01]  /*14970*/  FADD.FTZ R3, R119, R3 ;  /* 0x0000000377037221 */ /* 0x000fe20000010000 */
[----:B------:R-:W-:Y:S01]  /*14980*/  IADD3 R119, R245, -0x1, RZ ;  /* 0xfffffffff5777810 */ /* 0x000fe20007ffe0ff */
        /* <DEDUP_REMOVED lines=9> */
[----:B------:R-:W-:Y:S01]  /*14a20*/  FADD.FTZ R177, R177, R250 ;  /* 0x000000fab1b17221 */ /* 0x000fe20000010000 */
[----:B------:R-:W-:Y:S01]  /*14a30*/  MOV R2, R118 ;  /* 0x0000007600027202 */ /* 0x000fe20000000f00 */
        /* <DEDUP_REMOVED lines=10> */
[----:B------:R-:W-:Y:S01]  /*14ae0*/  FADD.FTZ R152, R149, R152 ;  /* 0x0000009895987221 */ /* 0x000fe20000010000 */
[----:B------:R-:W-:Y:S03]  /*14af0*/  HMMA.16816.F32 R64, R128, R10, R64 ;  /* 0x0000000a8040723c */ /* 0x000fe60000001840 */
[----:B------:R-:W-:Y:S02]  /*14b00*/  FADD.FTZ R165, R141, R165 ;  /* 0x000000a58da57221 */ /* 0x000fe40000010000 */
[----:B------:R-:W-:Y:S02]  /*14b10*/  FADD.FTZ R243, R156, R152 ;  /* 0x000000989cf37221 */ /* 0x000fe40000010000 */
[----:B------:R-:W-:Y:S02]  /*14b20*/  FADD.FTZ R242, R140, R165 ;  /* 0x000000a58cf27221 */ /* 0x000fe40000010000 */
[----:B------:R-:W-:Y:S03]  /*14b30*/  IMAD.MOV.U32 R245, RZ, RZ, R119 ;  /* 0x000000fffff57224 */ /* 0x000fe600078e0077 */
[----:B------:R-:W-:Y:S01]  /*14b40*/  IMAD.MOV.U32 R3, RZ, RZ, R0 ;  /* 0x000000ffff037224 */ /* 0x000fe200078e0000 */
[----:B------:R-:W-:-:S05]  /*14b50*/  @P0 BRA `(.L_x_814) ;  /* 0xffffc09000000947 */ /* 0x000fca000383ffff */
.L_x_805:
[----:B------:R-:W-:Y:S02]  /*14b60*/  ISETP.NE.AND P1, PT, R228, 0x1, PT ;  /* 0x00000001e400780c */ /* 0x000fe40003f25270 */
[----:B------:R-:W-:-:S02]  /*14b70*/  IADD3 R4, R209, 0x7f, RZ ;  /* 0x0000007fd1047810 */ /* 0x000fc40007ffe0ff */
[----:B------:R-:W-:Y:S02]  /*14b80*/  ISETP.GE.AND P0, PT, R232, 0x1, PT ;  /* 0x00000001e800780c */ /* 0x000fe40003f06270 */
[----:B------:R-:W-:-:S07]  /*14b90*/  IADD3 R2, R231, 0x1, -R229 ;  /* 0x00000001e7027810 */ /* 0x000fce0007ffe8e5 */
[----:B------:R-:W-:-:S05]  /*14ba0*/  @P1 IMAD.HI.U32 R3, R4, c[0x0][0x2c8], RZ ;  /* 0x0000b20004031a27 */ /* 0x000fca00078e00ff */
        /* <DEDUP_REMOVED lines=14> */
.L_x_817:
[----:B------:R-:W-:-:S04]  /*14c90*/  MOV R2, c[0x0][0x32c] ;  /* 0x0000cb0000027a02 */ /* 0x000fc80000000f00 */
[----:B------:R-:W-:-:S13]  /*14ca0*/  ISETP.NE.AND P0, PT, R2, 0x1, PT ;  /* 0x000000010200780c */ /* 0x000fda0003f05270 */
[----:B------:R-:W-:-:S05]  /*14cb0*/  @P0 IMAD.HI.U32 R2, R4, c[0x0][0x330], RZ ;  /* 0x0000cc0004020a27 */ /* 0x000fca00078e00ff */
[----:B------:R-:W-:Y:S02]  /*14cc0*/  @P0 SHF.R.U32.HI R4, RZ, c[0x0][0x334], R2 ;  /* 0x0000cd00ff040a19 */ /* 0x000fe40000011602 */
.L_x_818:
[----:B------:R-:W-:Y:S05]  /*14cd0*/  BSYNC B0 ;  /* 0x0000000000007941 */ /* 0x000fea0003800000 */
.L_x_816:
[----:B------:R-:W-:-:S05]  /*14ce0*/  IMAD R4, R4, c[0x0][0x32c], RZ ;  /* 0x0000cb0004047a24 */ /* 0x000fca00078e02ff */
[----:B------:R-:W-:-:S04]  /*14cf0*/  IMNMX R3, R3, R4, !PT ;  /* 0x0000000403037217 */ /* 0x000fc80007800200 */
.L_x_815:
        /* <DEDUP_REMOVED lines=10> */
.L_x_820:
[----:B------:R-:W-:Y:S04]  /*14da0*/  DEPBAR.LE SB0, 0x0 ;  /* 0x000080000000791a */ /* 0x000fe80000000000 */
[----:B------:R-:W-:Y:S01]  /*14db0*/  WARPSYNC 0xffffffff ;  /* 0xffffffff00007948 */ /* 0x000fe20003800000 */
[----:B------:R-:W-:Y:S01]  /*14dc0*/  BAR.SYNC.DEFER_BLOCKING 0x0 ;  /* 0x0000000000007b1d */ /* 0x000fe20000010000 */
[----:B------:R-:W-:Y:S02]  /*14dd0*/  ISETP.GT.AND P0, PT, R237, R245, PT ;  /* 0x000000f5ed00720c */ /* 0x000fe40003f04270 */
[----:B------:R-:W-:Y:S11]  /*14de0*/  LOP3.LUT P5, RZ, R230, 0x20000, RZ, 0xc0, !PT ;  /* 0x00020000e6ff7812 */ /* 0x000ff600078ac0ff */
[----:B------:R-:W-:Y:S01]  /*14df0*/  @!P0 SHF.R.S32.HI R37, RZ, 0x1f, R245 ;  /* 0x0000001fff258819 */ /* 0x000fe200000114f5 */
[----:B------:R-:W-:Y:S01]  /*14e00*/  @!P0 IMAD.WIDE.U32 R30, R245, c[0x0][0x208], RZ ;  /* 0x00008200f51e8a25 */ /* 0x000fe200078e00ff */
[----:B------:R-:W-:Y:S02]  /*14e10*/  @!P0 MOV R0, c[0x0][0x208] ;  /* 0x0000820000008a02 */ /* 0x000fe40000000f00 */
[----:B------:R-:W-:Y:S01]  /*14e20*/  @!P0 MOV R28, 0x5 ;  /* 0x00000005001c8802 */ /* 0x000fe20000000f00 */
[----:B------:R-:W-:Y:S01]  /*14e30*/  @!P0 IMAD R37, R37, c[0x0][0x208], RZ ;  /* 0x0000820025258a24 */ /* 0x000fe200078e02ff */
[----:B------:R-:W-:Y:S02]  /*14e40*/  @!P0 MOV R118, R238 ;  /* 0x000000ee00768202 */ /* 0x000fe40000000f00 */
[C---:B------:R-:W-:Y:S01]  /*14e50*/  @!P0 SHF.L.U64.HI R29, R0.reuse, R28, c[0x0][0x20c] ;  /* 0x00008300001d8619 */ /* 0x040fe2000001021c */
[----:B------:R-:W-:Y:S01]  /*14e60*/  @!P0 IMAD R37, R245, c[0x0][0x20c], R37 ;  /* 0x00008300f5258a24 */ /* 0x000fe200078e0225 */
[----:B------:R-:W1:Y:S01]  /*14e70*/  LDSM.16.M88.4 R8, [R192] ;  /* 0x00000000c008783b */ /* 0x000e620000000200 */
[----:B------:R-:W-:Y:S02]  /*14e80*/  @!P0 SHF.L.U32 R28, R0, 0x5, RZ ;  /* 0x00000005001c8819 */ /* 0x000fe400000006ff */
[----:B------:R-:W-:Y:S02]  /*14e90*/  @!P0 MOV R119, R235 ;  /* 0x000000eb00778202 */ /* 0x000fe40000000f00 */
[----:B------:R-:W-:Y:S01]  /*14ea0*/  @!P0 IADD3 R37, R31, R37, RZ ;  /* 0x000000251f258210 */ /* 0x000fe20007ffe0ff */
[----:B------:R-:W-:Y:S01]  /*14eb0*/  @!P0 IMAD.WIDE.U32 R44, R30, 0x60, R28 ;  /* 0x000000601e2c8825 */ /* 0x000fe200078e001c */
[----:B------:R-:W-:Y:S01]  /*14ec0*/  @!P0 IADD3 R132, P1, R28, R28, RZ ;  /* 0x0000001c1c848210 */ /* 0x000fe20007f3e0ff */
[----:B------:R-:W2:Y:S02]  /*14ed0*/  LDSM.16.M88.4 R16, [R192+0x800] ;  /* 0x00080000c010783b */ /* 0x000ea40000000200 */
[----:B------:R-:W-:Y:S01]  /*14ee0*/  @!P0 IMAD R37, R37, 0x60, RZ ;  /* 0x0000006025258824 */ /* 0x000fe200078e02ff */
[----:B------:R-:W-:Y:S01]  /*14ef0*/  @!P0 IADD3.X R133, R29, R29, RZ, P1, !PT ;  /* 0x0000001d1d858210 */ /* 0x000fe20000ffe4ff */
[----:B------:R-:W-:Y:S01]  /*14f00*/  @!P0 IMAD.WIDE.U32 R118, R30, 0x60, R118 ;  /* 0x000000601e768825 */ /* 0x000fe200078e0076 */
[----:B------:R-:W-:Y:S02]  /*14f10*/  @!P0 IADD3 R0, P2, P1, R238, R44, R28 ;  /* 0x0000002cee008210 */ /* 0x000fe4000795e01c */
[----:B------:R-:W-:Y:S01]  /*14f20*/  @!P0 IADD3 R45, R37, R45, RZ ;  /* 0x0000002d252d8210 */ /* 0x000fe20007ffe0ff */
[----:B------:R-:W-:Y:S01]  /*14f30*/  @!P0 IMAD.WIDE.U32 R132, R30, 0x60, R132 ;  /* 0x000000601e848825 */ /* 0x000fe200078e0084 */
[----:B------:R-:W3:Y:S01]  /*14f40*/  LDSM.16.M88.4 R24, [R192+0x1000] ;  /* 0x00100000c018783b */ /* 0x000ee20000000200 */
[----:B------:R-:W-:Y:S02]  /*14f50*/  @!P0 LEA R156, P4, R118, c[0x0][0x1f8], 0x1 ;  /* 0x00007e00769c8a11 */ /* 0x000fe400078808ff */
[----:B------:R-:W-:Y:S02]  /*14f60*/  @!P0 IADD3.X R36, R235, R45, R29, P2, P1 ;  /* 0x0000002deb248210 */ /* 0x000fe400017e241d */
[----:B------:R-:W-:Y:S02]  /*14f70*/  @!P0 IADD3 R38, P1, R238, R132, RZ ;  /* 0x00000084ee268210 */ /* 0x000fe40007f3e0ff */
[-C--:B------:R-:W-:Y:S01]  /*14f80*/  @!P0 IADD3 R46, R119, R37.reuse, RZ ;  /* 0x00000025772e8210 */ /* 0x080fe20007ffe0ff */
[----:B------:R-:W4:Y:S01]  /*14f90*/  LDSM.16.M88.4 R32, [R192+0x1800] ;  /* 0x00180000c020783b */ /* 0x000f220000000200 */
[----:B------:R-:W-:Y:S02]  /*14fa0*/  @!P0 IADD3.X R37, R235, R37, R133, P1, !PT ;  /* 0x00000025eb258210 */ /* 0x000fe40000ffe485 */
[----:B------:R-:W-:Y:S02]  /*14fb0*/  @!P0 ISETP.GE.AND P1, PT, R116, c[0x0][0x1d4], PT ;  /* 0x0000750074008a0c */ /* 0x000fe40003f26270 */
[----:B------:R-:W-:Y:S02]  /*14fc0*/  @!P0 LEA.HI.X R157, R118, c[0x0][0x1fc], R46, 0x1, P4 ;  /* 0x00007f00769d8a11 */ /* 0x000fe400020f0c2e */
[----:B------:R-:W-:Y:S01]  /*14fd0*/  @!P0 IADD3 R39, P3, R238, R44, RZ ;  /* 0x0000002cee278210 */ /* 0x000fe20007f7e0ff */
[----:B------:R-:W5:Y:S03]  /*14fe0*/  LDSM.16.M88.4 R40, [R192+0x2000] ;  /* 0x00200000c028783b */ /* 0x000f660000000200 */
[----:B------:R-:W-:Y:S02]  /*14ff0*/  @!P0 LEA R44, P2, R39, c[0x0][0x1f8], 0x1 ;  /* 0x00007e00272c8a11 */ /* 0x000fe400078408ff */
[----:B------:R-:W-:Y:S01]  /*15000*/  @!P0 IADD3.X R45, R45, R235, RZ, P3, !PT ;  /* 0x000000eb2d2d8210 */ /* 0x000fe20001ffe4ff */
[C---:B-1----:R-:W-:Y:S02]  /*15010*/  HMMA.16816.F32 R4, R120.reuse, R8, RZ ;  /* 0x000000087804723c */ /* 0x042fe400000018ff */
[----:B------:R-:W1:Y:S01]  /*15020*/  LDSM.16.M88.4 R48, [R192+0x2800] ;  /* 0x00280000c030783b */ /* 0x000e620000000200 */
[----:B------:R-:W-:Y:S02]  /*15030*/  @!P0 LEA.HI.X R45, R39, c[0x0][0x1fc], R45, 0x1, P2 ;  /* 0x00007f00272d8a11 */ /* 0x000fe400010f0c2d */
[----:B------:R-:W-:Y:S02]  /*15040*/  @!P0 LEA R118, P3, R0, c[0x0][0x1f8], 0x1 ;  /* 0x00007e0000768a11 */ /* 0x000fe400078608ff */
[----:B------:R-:W-:Y:S01]  /*15050*/  @!P0 LEA R46, P2, R38, c[0x0][0x1f8], 0x1 ;  /* 0x00007e00262e8a11 */ /* 0x000fe200078408ff */
[C---:B------:R-:W-:Y:S02]  /*15060*/  HMMA.16816.F32 R8, R120.reuse, R10, RZ ;  /* 0x0000000a7808723c */ /* 0x040fe400000018ff */
[----:B------:R-:W1:Y:S02]  /*15070*/  LDSM.16.M88.4 R128, [R207] ;  /* 0x00000000cf80783b */ /* 0x000e640000000200 */
[----:B------:R-:W-:Y:S02]  /*15080*/  @!P0 LEA.HI.X R119, R0, c[0x0][0x1fc], R36, 0x1, P3 ;  /* 0x00007f0000778a11 */ /* 0x000fe400018f0c24 */
[----:B------:R-:W-:Y:S02]  /*15090*/  @!P0 LEA.HI.X R47, R38, c[0x0][0x1fc], R37, 0x1, P2 ;  /* 0x00007f00262f8a11 */ /* 0x000fe400010f0c25 */
[C---:B--2---:R-:W-:Y:S02]  /*150a0*/  HMMA.16816.F32 R12, R120.reuse, R16, RZ ;  /* 0x00000010780c723c */ /* 0x044fe400000018ff */
[----:B------:R-:W2:Y:S06]  /*150b0*/  LDSM.16.M88.4 R132, [R194] ;  /* 0x00000000c284783b */ /* 0x000eac0000000200 */
[C---:B------:R-:W-:Y:S02]  /*150c0*/  HMMA.16816.F32 R16, R120.reuse, R18, RZ ;  /* 0x000000127810723c */ /* 0x040fe400000018ff */
[----:B------:R-:W1:Y:S06]  /*150d0*/  LDSM.16.M88.4 R136, [R195] ;  /* 0x00000000c388783b */ /* 0x000e6c0000000200 */
[C---:B---3--:R-:W-:Y:S02]  /*150e0*/  HMMA.16816.F32 R20, R120.reuse, R24, RZ ;  /* 0x000000187814723c */ /* 0x048fe400000018ff */
[----:B------:R-:W3:Y:S06]  /*150f0*/  LDSM.16.M88.4 R140, [R196] ;  /* 0x00000000c48c783b */ /* 0x000eec0000000200 */
[C---:B------:R-:W-:Y:S02]  /*15100*/  HMMA.16816.F32 R24, R120.reuse, R26, RZ ;  /* 0x0000001a7818723c */ /* 0x040fe400000018ff */
[----:B------:R-:W1:Y:S06]  /*15110*/  LDSM.16.M88.4 R148, [R197] ;  /* 0x00000000c594783b */ /* 0x000e6c0000000200 */
        /* <DEDUP_REMOVED lines=8> */
[----:B------:R1:W-:Y:S06]  /*151a0*/  @!P0 LDGSTS.E.BYPASS.LTC128B.128 [R234+0x3100], [R156.64+0x80], !P5 ;  /* 0x031000809cea8fae */ /* 0x0003ec000e901d48 */
[C---:B------:R-:W-:Y:S02]  /*151b0*/  HMMA.16816.F32 R40, R120.reuse, R42, RZ ;  /* 0x0000002a7828723c */ /* 0x040fe400000018ff */
[----:B------:R5:W-:Y:S08]  /*151c0*/  @!P0 LDGSTS.E.BYPASS.LTC128B.128 [R234+0x1100], [R44.64], !P1 ;  /* 0x011000002cea8fae */ /* 0x000bf0000c901d48 */
[----:B------:R5:W-:Y:S08]  /*151d0*/  @!P0 LDGSTS.E.BYPASS.LTC128B.128 [R234+0x4100], [R44.64+0x80], !P5 ;  /* 0x041000802cea8fae */ /* 0x000bf0000e901d48 */
[----:B------:R2:W-:Y:S08]  /*151e0*/  @!P0 LDGSTS.E.BYPASS.LTC128B.128 [R234+0x2100], [R118.64], !P1 ;  /* 0x0210000076ea8fae */ /* 0x0005f0000c901d48 */
[----:B------:R5:W-:Y:S01]  /*151f0*/  @!P0 LDGSTS.E.BYPASS.LTC128B.128 [R234+0x5100], [R46.64+0x80], !P5 ;  /* 0x051000802eea8fae */ /* 0x000be2000e901d48 */
[----:B------:R-:W-:Y:S07]  /*15200*/  ISETP.GT.AND P0, PT, R245, R237, PT ;  /* 0x000000edf500720c */ /* 0x000fee0003f04270 */
[----:B-1----:R-:W1:Y:S08]  /*15210*/  LDSM.16.M88.4 R156, [R206] ;  /* 0x00000000ce9c783b */ /* 0x002e700000000200 */
[----:B------:R-:W0:Y:S08]  /*15220*/  LDGDEPBAR ;  /* 0x00000000000079af */ /* 0x000e300000000000 */
[----:B------:R-:W1:Y:S01]  /*15230*/  LDSM.16.M88.4 R164, [R206+0x800] ;  /* 0x00080000cea4783b */ /* 0x000e620000000200 */
[C---:B-----5:R-:W-:Y:S07]  /*15240*/  HMMA.16816.F32 R44, R120.reuse, R48, RZ ;  /* 0x00000030782c723c */ /* 0x060fee00000018ff */
[----:B------:R-:W-:Y:S01]  /*15250*/  LDSM.16.M88.4 R176, [R204] ;  /* 0x00000000ccb0783b */ /* 0x000fe20000000200 */
[----:B------:R-:W-:Y:S08]  /*15260*/  HMMA.16816.F32 R48, R120, R50, RZ ;  /* 0x000000327830723c */ /* 0x000ff000000018ff */
[C---:B------:R-:W-:Y:S08]  /*15270*/  HMMA.16816.F32 R4, R124.reuse, R128, R4 ;  /* 0x000000807c04723c */ /* 0x040ff00000001804 */
        /* <DEDUP_REMOVED lines=12> */
[C---:B------:R-:W-:Y:S01]  /*15340*/  HMMA.16816.F32 R40, R124.reuse, R150, R40 ;  /* 0x000000967c28723c */ /* 0x040fe20000001828 */
[----:B------:R-:W2:Y:S07]  /*15350*/  LDSM.16.M88.4 R148, [R204+-0x3000] ;  /* 0xffd00000cc94783b */ /* 0x000eae0000000200 */
[C---:B----4-:R-:W-:Y:S08]  /*15360*/  HMMA.16816.F32 R44, R124.reuse, R152, R44 ;  /* 0x000000987c2c723c */ /* 0x050ff0000000182c */
[----:B------:R-:W-:Y:S01]  /*15370*/  HMMA.16816.F32 R48, R124, R154, R48 ;  /* 0x0000009a7c30723c */ /* 0x000fe20000001830 */
[----:B------:R-:W4:Y:S07]  /*15380*/  LDSM.16.M88.4 R152, [R204+-0x2800] ;  /* 0xffd80000cc98783b */ /* 0x000f2e0000000200 */
[C---:B-1----:R-:W-:Y:S08]  /*15390*/  HMMA.16816.F32 R4, R144.reuse, R156, R4 ;  /* 0x0000009c9004723c */ /* 0x042ff00000001804 */
[C---:B------:R-:W-:Y:S01]  /*153a0*/  HMMA.16816.F32 R8, R144.reuse, R158, R8 ;  /* 0x0000009e9008723c */ /* 0x040fe20000001808 */
[----:B------:R-:W-:Y:S07]  /*153b0*/  LDSM.16.M88.4 R156, [R204+-0x1000] ;  /* 0xfff00000cc9c783b */ /* 0x000fee0000000200 */
[C---:B------:R-:W-:Y:S08]  /*153c0*/  HMMA.16816.F32 R12, R144.reuse, R164, R12 ;  /* 0x000000a4900c723c */ /* 0x040ff0000000180c */
[C---:B------:R-:W-:Y:S01]  /*153d0*/  HMMA.16816.F32 R16, R144.reuse, R166, R16 ;  /* 0x000000a69010723c */ /* 0x040fe20000001810 */
[----:B------:R-:W-:Y:S07]  /*153e0*/  LDSM.16.M88.4 R164, [R204+-0x800] ;  /* 0xfff80000cca4783b */ /* 0x000fee0000000200 */
[C---:B-----5:R-:W-:Y:S08]  /*153f0*/  HMMA.16816.F32 R20, R144.reuse, R128, R20 ;  /* 0x000000809014723c */ /* 0x060ff00000001814 */
[C---:B------:R-:W-:Y:S01]  /*15400*/  HMMA.16816.F32 R24, R144.reuse, R130, R24 ;  /* 0x000000829018723c */ /* 0x040fe20000001818 */
[----:B------:R-:W1:Y:S07]  /*15410*/  LDSM.16.M88.4 R128, [R204+-0x2000] ;  /* 0xffe00000cc80783b */ /* 0x000e6e0000000200 */
[C---:B--2---:R-:W-:Y:S08]  /*15420*/  HMMA.16816.F32 R28, R144.reuse, R132, R28 ;  /* 0x00000084901c723c */ /* 0x044ff0000000181c */
[C---:B------:R-:W-:Y:S01]  /*15430*/  HMMA.16816.F32 R32, R144.reuse, R134, R32 ;  /* 0x000000869020723c */ /* 0x040fe20000001820 */
[----:B------:R-:W2:Y:S07]  /*15440*/  LDSM.16.M88.4 R132, [R204+-0x1800] ;  /* 0xffe80000cc84783b */ /* 0x000eae0000000200 */
[C---:B------:R-:W-:Y:S08]  /*15450*/  HMMA.16816.F32 R36, R144.reuse, R136, R36 ;  /* 0x000000889024723c */ /* 0x040ff00000001824 */
[C---:B------:R-:W-:Y:S01]  /*15460*/  HMMA.16816.F32 R40, R144.reuse, R138, R40 ;  /* 0x0000008a9028723c */ /* 0x040fe20000001828 */
[----:B------:R-:W5:Y:S07]  /*15470*/  LDSM.16.M88.4 R136, [R192+0x3000] ;  /* 0x00300000c088783b */ /* 0x000f6e0000000200 */
[C---:B---3--:R-:W-:Y:S08]  /*15480*/  HMMA.16816.F32 R44, R144.reuse, R140, R44 ;  /* 0x0000008c902c723c */ /* 0x048ff0000000182c */
[----:B------:R-:W-:Y:S01]  /*15490*/  HMMA.16816.F32 R48, R144, R142, R48 ;  /* 0x0000008e9030723c */ /* 0x000fe20000001830 */
[----:B------:R-:W3:Y:S07]  /*154a0*/  LDSM.16.M88.4 R140, [R192+0x3800] ;  /* 0x00380000c08c783b */ /* 0x000eee0000000200 */
[C---:B------:R-:W-:Y:S08]  /*154b0*/  HMMA.16816.F32 R4, R160.reuse, R148, R4 ;  /* 0x00000094a004723c */ /* 0x040ff00000001804 */
        /* <DEDUP_REMOVED lines=17> */
[C---:B-----5:R-:W-:Y:S08]  /*155d0*/  HMMA.16816.F32 R4, R168.reuse, R136, R4 ;  /* 0x00000088a804723c */ /* 0x060ff00000001804 */
[C---:B------:R-:W-:Y:S01]  /*155e0*/  HMMA.16816.F32 R8, R168.reuse, R138, R8 ;  /* 0x0000008aa808723c */ /* 0x040fe20000001808 */
[----:B------:R-:W5:Y:S07]  /*155f0*/  LDSM.16.M88.4 R136, [R199] ;  /* 0x00000000c788783b */ /* 0x000f6e0000000200 */
[C---:B---3--:R-:W-:Y:S08]  /*15600*/  HMMA.16816.F32 R12, R168.reuse, R140, R12 ;  /* 0x0000008ca80c723c */ /* 0x048ff0000000180c */
[C---:B------:R-:W-:Y:S01]  /*15610*/  HMMA.16816.F32 R16, R168.reuse, R142, R16 ;  /* 0x0000008ea810723c */ /* 0x040fe20000001810 */
[----:B------:R-:W3:Y:S07]  /*15620*/  LDSM.16.M88.4 R140, [R200] ;  /* 0x00000000c88c783b */ /* 0x000eee0000000200 */
[C---:B------:R-:W-:Y:S08]  /*15630*/  HMMA.16816.F32 R20, R168.reuse, R148, R20 ;  /* 0x00000094a814723c */ /* 0x040ff00000001814 */
[C---:B------:R-:W-:Y:S01]  /*15640*/  HMMA.16816.F32 R24, R168.reuse, R150, R24 ;  /* 0x00000096a818723c */ /* 0x040fe20000001818 */
[----:B------:R-:W3:Y:S07]  /*15650*/  LDSM.16.M88.4 R148, [R201] ;  /* 0x00000000c994783b */ /* 0x000eee0000000200 */
[C---:B----4-:R-:W-:Y:S08]  /*15660*/  HMMA.16816.F32 R28, R168.reuse, R152, R28 ;  /* 0x00000098a81c723c */ /* 0x050ff0000000181c */
        /* <DEDUP_REMOVED lines=11> */
[C---:B-----5:R-:W-:Y:S08]  /*15720*/  HMMA.16816.F32 R12, R172.reuse, R136, R12 ;  /* 0x00000088ac0c723c */ /* 0x060ff0000000180c */
[C---:B------:R-:W-:Y:S01]  /*15730*/  HMMA.16816.F32 R16, R172.reuse, R138, R16 ;  /* 0x0000008aac10723c */ /* 0x040fe20000001810 */
        /* <DEDUP_REMOVED lines=15> */
[C---:B----4-:R-:W-:Y:S08]  /*15830*/  HMMA.16816.F32 R12, R180.reuse, R136, R12 ;  /* 0x00000088b40c723c */ /* 0x050ff0000000180c */
[C---:B------:R-:W-:Y:S01]  /*15840*/  HMMA.16816.F32 R16, R180.reuse, R138, R16 ;  /* 0x0000008ab410723c */ /* 0x040fe20000001810 */
[----:B------:R-:W4:Y:S07]  /*15850*/  LDSM.16.M88.4 R136, [R204+0x1800] ;  /* 0x00180000cc88783b */ /* 0x000f2e0000000200 */
[C---:B---3--:R-:W-:Y:S08]  /*15860*/  HMMA.16816.F32 R20, R180.reuse, R140, R20 ;  /* 0x0000008cb414723c */ /* 0x048ff00000001814 */
        /* <DEDUP_REMOVED lines=21> */
[C---:B----4-:R-:W-:Y:S01]  /*159c0*/  HMMA.16816.F32 R28, R184.reuse, R136, R28 ;  /* 0x00000088b81c723c */ /* 0x050fe2000000181c */
[----:B------:R-:W-:Y:S04]  /*159d0*/  BAR.SYNC.DEFER_BLOCKING 0x0 ;  /* 0x0000000000007b1d */ /* 0x000fe80000010000 */
[----:B------:R-:W-:Y:S02]  /*159e0*/  FMNMX.FTZ R0, R9, R0, !PT ;  /* 0x0000000009007209 */ /* 0x000fe40007810000 */
[----:B------:R-:W-:Y:S01]  /*159f0*/  FMNMX.FTZ R118, R10, R118, !PT ;  /* 0x000000760a767209 */ /* 0x000fe20007810000 */
        /* <DEDUP_REMOVED lines=8> */
[C---:B------:R-:W-:Y:S04]  /*15a80*/  HMMA.16816.F32 R40, R184.reuse, R130, R40 ;  /* 0x00000082b828723c */ /* 0x040fe80000001828 */
[----:B------:R-:W-:Y:S02]  /*15a90*/  FMNMX.FTZ R0, R17, R0, !PT ;  /* 0x0000000011007209 */ /* 0x000fe40007810000 */
[----:B------:R-:W-:Y:S02]  /*15aa0*/  FMNMX.FTZ R118, R18, R118, !PT ;  /* 0x0000007612767209 */ /* 0x000fe40007810000 */
[C---:B--2---:R-:W-:Y:S01]  /*15ab0*/  HMMA.16816.F32 R44, R184.reuse, R132, R44 ;  /* 0x00000084b82c723c */ /* 0x044fe2000000182c */
[----:B------:R-:W-:Y:S03]  /*15ac0*/  @P0 MOV R130, c[0x0][0x1e0] ;  /* 0x0000780000820a02 */ /* 0x000fe60000000f00 */
[----:B------:R-:W-:Y:S02]  /*15ad0*/  FMNMX.FTZ R0, R20, R0, !PT ;  /* 0x0000000014007209 */ /* 0x000fe40007810000 */
[----:B------:R-:W-:Y:S02]  /*15ae0*/  FMNMX.FTZ R118, R19, R118, !PT ;  /* 0x0000007613767209 */ /* 0x000fe40007810000 */
[----:B------:R-:W-:Y:S01]  /*15af0*/  HMMA.16816.F32 R48, R184, R134, R48 ;  /* 0x00000086b830723c */ /* 0x000fe20000001830 */
[----:B------:R-:W-:Y:S03]  /*15b00*/  @P0 MOV R131, 0x5 ;  /* 0x0000000500830802 */ /* 0x000fe60000000f00 */
        /* <DEDUP_REMOVED lines=30> */
[C---:B------:R-:W-:Y:S01]  /*15cf0*/  @P0 SHF.L.U32 R134, R130.reuse, 0x5, RZ ;  /* 0x0000000582860819 */ /* 0x040fe200000006ff */
[----:B------:R-:W1:Y:S01]  /*15d00*/  SHFL.BFLY PT, R118, R129, 0x2, 0x1f ;  /* 0x0c401f0081767f89 */ /* 0x000e6200000e0000 */
[----:B------:R-:W-:Y:S02]  /*15d10*/  FMNMX.FTZ R119, R51, R0, !PT ;  /* 0x0000000033777209 */ /* 0x000fe40007810000 */
[----:B------:R-:W-:Y:S02]  /*15d20*/  @P0 SHF.L.U64.HI R135, R130, R131, c[0x0][0x1e4] ;  /* 0x0000790082870619 */ /* 0x000fe40000010283 */
[----:B------:R-:W-:Y:S02]  /*15d30*/  @P0 MOV R138, R240 ;  /* 0x000000f0008a0202 */ /* 0x000fe40000000f00 */
[----:B------:R-:W-:Y:S01]  /*15d40*/  @P0 MOV R139, R236 ;  /* 0x000000ec008b0202 */ /* 0x000fe20000000f00 */
[----:B------:R-:W2:Y:S01]  /*15d50*/  SHFL.BFLY PT, R0, R119, 0x2, 0x1f ;  /* 0x0c401f0077007f89 */ /* 0x000ea200000e0000 */
[----:B-1----:R-:W-:Y:S07]  /*15d60*/  FMNMX.FTZ R129, R129, R118, !PT ;  /* 0x0000007681817209 */ /* 0x002fee0007810000 */
[----:B------:R-:W1:Y:S01]  /*15d70*/  SHFL.BFLY PT, R128, R129, 0x1, 0x1f ;  /* 0x0c201f0081807f89 */ /* 0x000e6200000e0000 */
[----:B--2---:R-:W-:Y:S07]  /*15d80*/  FMNMX.FTZ R119, R119, R0, !PT ;  /* 0x0000000077777209 */ /* 0x004fee0007810000 */
[----:B------:R-:W2:Y:S01]  /*15d90*/  SHFL.BFLY PT, R118, R119, 0x1, 0x1f ;  /* 0x0c201f0077767f89 */ /* 0x000ea200000e0000 */
[----:B-1----:R-:W-:Y:S05]  /*15da0*/  FMNMX.FTZ R0, R129, R128, !PT ;  /* 0x0000008081007209 */ /* 0x002fea0007810000 */
[C---:B------:R-:W-:Y:S02]  /*15db0*/  FMUL.FTZ R153, R0.reuse, c[0x0][0x2d0] ;  /* 0x0000b40000997a20 */ /* 0x040fe40000410000 */
[----:B------:R-:W-:Y:S01]  /*15dc0*/  FADD.FTZ R3, -R0, R3 ;  /* 0x0000000300037221 */ /* 0x000fe20000010100 */
[----:B--2---:R-:W-:Y:S01]  /*15dd0*/  FMNMX.FTZ R118, R119, R118, !PT ;  /* 0x0000007677767209 */ /* 0x004fe20007810000 */
[--C-:B------:R-:W-:Y:S01]  /*15de0*/  FFMA.FTZ R143, R4, c[0x0][0x2d0], -R153.reuse ;  /* 0x0000b400048f7a23 */ /* 0x100fe20000010899 */
[----:B------:R-:W-:Y:S01]  /*15df0*/  IADD3 R119, R245, -0x1, RZ ;  /* 0xfffffffff5777810 */ /* 0x000fe20007ffe0ff */
[--C-:B------:R-:W-:Y:S02]  /*15e00*/  FFMA.FTZ R141, R8, c[0x0][0x2d0], -R153.reuse ;  /* 0x0000b400088d7a23 */ /* 0x100fe40000010899 */
[----:B------:R-:W-:Y:S01]  /*15e10*/  FFMA.FTZ R142, R9, c[0x0][0x2d0], -R153 ;  /* 0x0000b400098e7a23 */ /* 0x000fe20000010899 */
[----:B------:R-:W-:Y:S01]  /*15e20*/  @P0 SHF.R.S32.HI R132, RZ, 0x1f, R119 ;  /* 0x0000001fff840819 */ /* 0x000fe20000011477 */
[----:B------:R-:W-:Y:S01]  /*15e30*/  @P0 IMAD.WIDE.U32 R128, R119, c[0x0][0x1e0], RZ ;  /* 0x0000780077800a25 */ /* 0x000fe200078e00ff */
[----:B------:R-:W-:Y:S03]  /*15e40*/  MUFU.EX2 R143, R143 ;  /* 0x0000008f008f7308 */ /* 0x000fe60000000800 */
[----:B------:R-:W-:Y:S01]  /*15e50*/  @P0 IMAD R4, R132, c[0x0][0x1e0], RZ ;  /* 0x0000780084040a24 */ /* 0x000fe200078e02ff */
[----:B------:R-:W-:Y:S01]  /*15e60*/  @P0 IADD3 R132, P1, R134, R134, RZ ;  /* 0x0000008686840210 */ /* 0x000fe20007f3e0ff */
[C---:B------:R-:W-:Y:S03]  /*15e70*/  @P0 IMAD.WIDE.U32 R136, R128.reuse, 0x60, R134 ;  /* 0x0000006080880825 */ /* 0x040fe600078e0086 */
[----:B------:R-:W-:Y:S01]  /*15e80*/  @P0 IADD3.X R133, R135, R135, RZ, P1, !PT ;  /* 0x0000008787850210 */ /* 0x000fe20000ffe4ff */
[----:B------:R-:W-:Y:S01]  /*15e90*/  @P0 IMAD R4, R119, c[0x0][0x1e4], R4 ;  /* 0x0000790077040a24 */ /* 0x000fe200078e0204 */
[----:B------:R-:W-:Y:S01]  /*15ea0*/  MUFU.EX2 R141, R141 ;  /* 0x0000008d008d7308 */ /* 0x000fe20000000800 */
[C---:B------:R-:W-:Y:S03]  /*15eb0*/  @P0 IMAD.WIDE.U32 R138, R128.reuse, 0x60, R138 ;  /* 0x00000060808a0825 */ /* 0x040fe600078e008a */
[----:B------:R-:W-:Y:S01]  /*15ec0*/  @P0 IADD3 R4, R129, R4, RZ ;  /* 0x0000000481040210 */ /* 0x000fe20007ffe0ff */
[----:B------:R-:W-:Y:S01]  /*15ed0*/  @P0 IMAD.WIDE.U32 R132, R128, 0x60, R132 ;  /* 0x0000006080840825 */ /* 0x000fe200078e0084 */
[----:B------:R-:W-:Y:S02]  /*15ee0*/  @P0 IADD3 R128, P2, P1, R240, R136, R134 ;  /* 0x00000088f0800210 */ /* 0x000fe4000795e086 */
[----:B------:R-:W-:Y:S01]  /*15ef0*/  @P0 LEA R130, P3, R138, c[0x0][0x1c8], 0x1 ;  /* 0x000072008a820a11 */ /* 0x000fe200078608ff */
[----:B------:R-:W-:Y:S01]  /*15f00*/  @P0 IMAD R4, R4, 0x60, RZ ;  /* 0x0000006004040824 */ /* 0x000fe200078e02ff */
[----:B------:R-:W-:Y:S01]  /*15f10*/  MUFU.EX2 R142, R142 ;  /* 0x0000008e008e7308 */ /* 0x000fe20000000800 */
[----:B------:R-:W-:Y:S02]  /*15f20*/  FFMA.FTZ R140, R5, c[0x0][0x2d0], -R153 ;  /* 0x0000b400058c7a23 */ /* 0x000fe40000010899 */
[----:B------:R-:W-:Y:S01]  /*15f30*/  FMUL.FTZ R152, R118, c[0x0][0x2d0] ;  /* 0x0000b40076987a20 */ /* 0x000fe20000410000 */
[----:B------:R-:W-:Y:S01]  /*15f40*/  @P0 IADD3 R129, R4, R137, RZ ;  /* 0x0000008904810210 */ /* 0x000fe20007ffe0ff */
[----:B------:R-:W-:Y:S01]  /*15f50*/  FADD.FTZ R2, -R118, R2 ;  /* 0x0000000276027221 */ /* 0x000fe20000010100 */
[----:B------:R-:W-:Y:S01]  /*15f60*/  @P0 IADD3 R5, R139, R4, RZ ;  /* 0x000000048b050210 */ /* 0x000fe20007ffe0ff */
[--C-:B------:R-:W-:Y:S01]  /*15f70*/  FFMA.FTZ R149, R10, c[0x0][0x2d0], -R152.reuse ;  /* 0x0000b4000a957a23 */ /* 0x100fe20000010898 */
[----:B------:R-:W-:Y:S01]  /*15f80*/  @P0 IADD3.X R8, R236, R129, R135, P2, P1 ;  /* 0x00000081ec080210 */ /* 0x000fe200017e2487 */
[--C-:B------:R-:W-:Y:S01]  /*15f90*/  FFMA.FTZ R150, R11, c[0x0][0x2d0], -R152.reuse ;  /* 0x0000b4000b967a23 */ /* 0x100fe20000010898 */
[----:B------:R-:W-:Y:S01]  /*15fa0*/  @P0 IADD3 R9, P1, R240, R132, RZ ;  /* 0x00000084f0090210 */ /* 0x000fe20007f3e0ff */
[----:B------:R-:W-:Y:S01]  /*15fb0*/  FMUL.FTZ R3, R3, c[0x0][0x2d0] ;  /* 0x0000b40003037a20 */ /* 0x000fe20000410000 */
[----:B------:R-:W-:Y:S01]  /*15fc0*/  @P0 LEA.HI.X R131, R138, c[0x0][0x1cc], R5, 0x1, P3 ;  /* 0x000073008a830a11 */ /* 0x000fe200018f0c05 */
[----:B------:R-:W-:Y:S01]  /*15fd0*/  FMUL.FTZ R2, R2, c[0x0][0x2d0] ;  /* 0x0000b40002027a20 */ /* 0x000fe20000410000 */
[----:B------:R-:W-:Y:S01]  /*15fe0*/  @P0 IADD3.X R4, R236, R4, R133, P1, !PT ;  /* 0x00000004ec040210 */ /* 0x000fe20000ffe485 */
[--C-:B------:R-:W-:Y:S01]  /*15ff0*/  FFMA.FTZ R151, R6, c[0x0][0x2d0], -R152.reuse ;  /* 0x0000b40006977a23 */ /* 0x100fe20000010898 */
[----:B------:R-:W-:Y:S01]  /*16000*/  @P0 ISETP.GE.AND P1, PT, R116, c[0x0][0x1d4], PT ;  /* 0x0000750074000a0c */ /* 0x000fe20003f26270 */
[--C-:B------:R-:W-:Y:S01]  /*16010*/  FFMA.FTZ R148, R7, c[0x0][0x2d0], -R152.reuse ;  /* 0x0000b40007947a23 */ /* 0x100fe20000010898 */
[----:B------:R-:W-:Y:S01]  /*16020*/  @P0 IADD3 R5, P3, R240, R136, RZ ;  /* 0x00000088f0050210 */ /* 0x000fe20007f7e0ff */
[----:B------:R-:W1:Y:S01]  /*16030*/  MUFU.EX2 R3, R3 ;  /* 0x0000000300037308 */ /* 0x000e620000000800 */
[--C-:B------:R-:W-:Y:S02]  /*16040*/  FFMA.FTZ R154, R14, c[0x0][0x2d0], -R152.reuse ;  /* 0x0000b4000e9a7a23 */ /* 0x100fe40000010898 */
[----:B------:R-:W-:Y:S01]  /*16050*/  @P0 IADD3.X R129, R129, R236, RZ, P3, !PT ;  /* 0x000000ec81810210 */ /* 0x000fe20001ffe4ff */
[--C-:B------:R-:W-:Y:S01]  /*16060*/  FFMA.FTZ R155, R15, c[0x0][0x2d0], -R152.reuse ;  /* 0x0000b4000f9b7a23 */ /* 0x100fe20000010898 */
[----:B------:R-:W-:Y:S01]  /*16070*/  @P0 LEA R132, P2, R5, c[0x0][0x1c8], 0x1 ;  /* 0x0000720005840a11 */ /* 0x000fe200078408ff */
[--C-:B------:R-:W-:Y:S01]  /*16080*/  FFMA.FTZ R156, R18, c[0x0][0x2d0], -R152.reuse ;  /* 0x0000b400129c7a23 */ /* 0x100fe20000010898 */
[C---:B------:R-:W-:Y:S01]  /*16090*/  @P0 LEA R134, P3, R128.reuse, c[0x0][0x1c8], 0x1 ;  /* 0x0000720080860a11 */ /* 0x040fe200078608ff */
[----:B------:R-:W-:Y:S01]  /*160a0*/  FFMA.FTZ R157, R19, c[0x0][0x2d0], -R152 ;  /* 0x0000b400139d7a23 */ /* 0x000fe20000010898 */
[----:B------:R-:W-:Y:S01]  /*160b0*/  @P0 LEA.HI.X R133, R5, c[0x0][0x1cc], R129, 0x1, P2 ;  /* 0x0000730005850a11 */ /* 0x000fe200010f0c81 */
[----:B------:R2:W-:Y:S01]  /*160c0*/  @P0 LDGSTS.E.BYPASS.LTC128B.128 [R234+0x8100], [R130.64], !P1 ;  /* 0x0810000082ea0fae */ /* 0x0005e2000c901d48 */
[----:B------:R-:W-:Y:S01]  /*160d0*/  @P0 LEA.HI.X R135, R128, c[0x0][0x1cc], R8, 0x1, P3 ;  /* 0x0000730080870a11 */ /* 0x000fe200018f0c08 */
[----:B------:R-:W3:Y:S01]  /*160e0*/  MUFU.EX2 R2, R2 ;  /* 0x0000000200027308 */ /* 0x000ee20000000800 */
[----:B------:R-:W-:Y:S01]  /*160f0*/  @P0 LEA R136, P2, R9, c[0x0][0x1c8], 0x1 ;  /* 0x0000720009880a11 */ /* 0x000fe200078408ff */
[--C-:B------:R-:W-:Y:S02]  /*16100*/  FFMA.FTZ R159, R20, c[0x0][0x2d0], -R153.reuse ;  /* 0x0000b400149f7a23 */ /* 0x100fe40000010899 */
[--C-:B------:R-:W-:Y:S01]  /*16110*/  FFMA.FTZ R158, R21, c[0x0][0x2d0], -R153.reuse ;  /* 0x0000b400159e7a23 */ /* 0x100fe20000010899 */
[----:B------:R-:W-:Y:S01]  /*16120*/  @P0 LEA.HI.X R137, R9, c[0x0][0x1cc], R4, 0x1, P2 ;  /* 0x0000730009890a11 */ /* 0x000fe200010f0c04 */
[----:B------:R2:W-:Y:S01]  /*16130*/  @P0 LDGSTS.E.BYPASS.LTC128B.128 [R234+0xb100], [R130.64+0x80], !P5 ;  /* 0x0b10008082ea0fae */ /* 0x0005e2000e901d48 */
[--C-:B------:R-:W-:Y:S02]  /*16140*/  FFMA.FTZ R164, R24, c[0x0][0x2d0], -R153.reuse ;  /* 0x0000b40018a47a23 */ /* 0x100fe40000010899 */
[--C-:B------:R-:W-:Y:S01]  /*16150*/  FFMA.FTZ R165, R25, c[0x0][0x2d0], -R153.reuse ;  /* 0x0000b40019a57a23 */ /* 0x100fe20000010899 */
[----:B------:R-:W4:Y:S01]  /*16160*/  MUFU.EX2 R140, R140 ;  /* 0x0000008c008c7308 */ /* 0x000f220000000800 */
[--C-:B------:R-:W-:Y:S02]  /*16170*/  FFMA.FTZ R167, R22, c[0x0][0x2d0], -R152.reuse ;  /* 0x0000b40016a77a23 */ /* 0x100fe40000010898 */
[C---:B-1----:R-:W-:Y:S01]  /*16180*/  FMUL.FTZ R4, R3.reuse, R112 ;  /* 0x0000007003047220 */ /* 0x042fe20000410000 */
[----:B------:R1:W-:Y:S01]  /*16190*/  @P0 LDGSTS.E.BYPASS.LTC128B.128 [R234+0x9100], [R132.64], !P1 ;  /* 0x0910000084ea0fae */ /* 0x0003e2000c901d48 */
[C---:B------:R-:W-:Y:S02]  /*161a0*/  FMUL.FTZ R5, R3.reuse, R113 ;  /* 0x0000007103057220 */ /* 0x040fe40000410000 */
[C---:B------:R-:W-:Y:S02]  /*161b0*/  FMUL.FTZ R8, R3.reuse, R108 ;  /* 0x0000006c03087220 */ /* 0x040fe40000410000 */
[C---:B------:R-:W-:Y:S01]  /*161c0*/  FMUL.FTZ R9, R3.reuse, R109 ;  /* 0x0000006d03097220 */ /* 0x040fe20000410000 */
[----:B------:R-:W-:Y:S01]  /*161d0*/  MUFU.EX2 R151, R151 ;  /* 0x0000009700977308 */ /* 0x000fe20000000800 */
[C---:B------:R-:W-:Y:S01]  /*161e0*/  FMUL.FTZ R68, R3.reuse, R68 ;  /* 0x0000004403447220 */ /* 0x040fe20000410000 */
[----:B------:R1:W-:Y:S01]  /*161f0*/  @P0 LDGSTS.E.BYPASS.LTC128B.128 [R234+0xc100], [R132.64+0x80], !P5 ;  /* 0x0c10008084ea0fae */ /* 0x0003e2000e901d48 */
[C---:B------:R-:W-:Y:S02]  /*16200*/  FMUL.FTZ R69, R3.reuse, R69 ;  /* 0x0000004503457220 */ /* 0x040fe40000410000 */
[----:B---3--:R-:W-:Y:S01]  /*16210*/  FMUL.FTZ R6, R2, R114 ;  /* 0x0000007202067220 */ /* 0x008fe20000410000 */
[----:B------:R-:W-:Y:S01]  /*16220*/  F2FP.PACK_AB R114, R142, R141 ;  /* 0x0000008d8e72723e */ /* 0x000fe200000000ff */
[C---:B------:R-:W-:Y:S02]  /*16230*/  FMUL.FTZ R7, R2.reuse, R115 ;  /* 0x0000007302077220 */ /* 0x040fe40000410000 */
[C---:B------:R-:W-:Y:S01]  /*16240*/  FMUL.FTZ R10, R2.reuse, R110 ;  /* 0x0000006e020a7220 */ /* 0x040fe20000410000 */
[----:B------:R1:W-:Y:S01]  /*16250*/  @P0 LDGSTS.E.BYPASS.LTC128B.128 [R234+0xa100], [R134.64], !P1 ;  /* 0x0a10000086ea0fae */ /* 0x0003e2000c901d48 */
[----:B------:R-:W3:Y:S01]  /*16260*/  MUFU.EX2 R148, R148 ;  /* 0x0000009400947308 */ /* 0x000ee20000000800 */
[----:B------:R-:W-:Y:S01]  /*16270*/  FMUL.FTZ R11, R2, R111 ;  /* 0x0000006f020b7220 */ /* 0x000fe20000410000 */
[----:B----4-:R-:W-:Y:S01]  /*16280*/  F2FP.PACK_AB R112, R140, R143 ;  /* 0x0000008f8c70723e */ /* 0x010fe200000000ff */
[C---:B------:R-:W-:Y:S02]  /*16290*/  FMUL.FTZ R70, R2.reuse, R70 ;  /* 0x0000004602467220 */ /* 0x040fe40000410000 */
[C---:B------:R-:W-:Y:S02]  /*162a0*/  FMUL.FTZ R71, R2.reuse, R71 ;  /* 0x0000004702477220 */ /* 0x040fe40000410000 */
[----:B------:R4:W-:Y:S01]  /*162b0*/  @P0 LDGSTS.E.BYPASS.LTC128B.128 [R234+0xd100], [R136.64+0x80], !P5 ;  /* 0x0d10008088ea0fae */ /* 0x0009e2000e901d48 */
[----:B------:R-:W-:Y:S01]  /*162c0*/  FMUL.FTZ R72, R3, R72 ;  /* 0x0000004803487220 */ /* 0x000fe20000410000 */
[----:B------:R-:W-:Y:S01]  /*162d0*/  ISETP.GT.AND P0, PT, R245, R244, PT ;  /* 0x000000f4f500720c */ /* 0x000fe20003f04270 */
[----:B------:R-:W-:Y:S01]  /*162e0*/  MUFU.EX2 R149, R149 ;  /* 0x0000009500957308 */ /* 0x000fe20000000800 */
[C---:B------:R-:W-:Y:S01]  /*162f0*/  FMUL.FTZ R73, R3.reuse, R73 ;  /* 0x0000004903497220 */ /* 0x040fe20000410000 */
[----:B------:R-:W-:Y:S01]  /*16300*/  MOV R245, R119 ;  /* 0x0000007700f57202 */ /* 0x000fe20000000f00 */
[C---:B------:R-:W-:Y:S02]  /*16310*/  FMUL.FTZ R74, R2.reuse, R74 ;  /* 0x0000004a024a7220 */ /* 0x040fe40000410000 */
[----:B--2---:R-:W2:Y:S01]  /*16320*/  LDSM.16.MT88.4 R128, [R191] ;  /* 0x00000000bf80783b */ /* 0x004ea20000004200 */
[----:B------:R-:W-:Y:S02]  /*16330*/  FMUL.FTZ R75, R2, R75 ;  /* 0x0000004b024b7220 */ /* 0x000fe40000410000 */
[C---:B------:R-:W-:Y:S02]  /*16340*/  FMUL.FTZ R76, R3.reuse, R76 ;  /* 0x0000004c034c7220 */ /* 0x040fe40000410000 */
[----:B------:R-:W5:Y:S01]  /*16350*/  MUFU.EX2 R150, R150 ;  /* 0x0000009600967308 */ /* 0x000f620000000800 */
[C---:B------:R-:W-:Y:S02]  /*16360*/  FMUL.FTZ R77, R3.reuse, R77 ;  /* 0x0000004d034d7220 */ /* 0x040fe40000410000 */
[----:B------:R-:W-:Y:S01]  /*16370*/  LDSM.16.MT88.4 R108, [R188] ;  /* 0x00000000bc6c783b */ /* 0x000fe20000004200 */
[----:B---3--:R-:W-:Y:S01]  /*16380*/  F2FP.PACK_AB R113, R148, R151 ;  /* 0x000000979471723e */ /* 0x008fe200000000ff */
[C---:B------:R-:W-:Y:S02]  /*16390*/  FMUL.FTZ R78, R2.reuse, R78 ;  /* 0x0000004e024e7220 */ /* 0x040fe40000410000 */
[C---:B------:R-:W-:Y:S02]  /*163a0*/  FMUL.FTZ R79, R2.reuse, R79 ;  /* 0x0000004f024f7220 */ /* 0x040fe40000410000 */
[C---:B------:R-:W-:Y:S01]  /*163b0*/  FMUL.FTZ R80, R3.reuse, R80 ;  /* 0x0000005003507220 */ /* 0x040fe20000410000 */
[----:B------:R-:W-:Y:S01]  /*163c0*/  MUFU.EX2 R154, R154 ;  /* 0x0000009a009a7308 */ /* 0x000fe20000000800 */
[----:B-1----:R-:W1:Y:S01]  /*163d0*/  LDSM.16.MT88.4 R132, [R190] ;  /* 0x00000000be84783b */ /* 0x002e620000004200 */
[C---:B------:R-:W-:Y:S02]  /*163e0*/  FMUL.FTZ R81, R3.reuse, R81 ;  /* 0x0000005103517220 */ /* 0x040fe40000410000 */
[C---:B------:R-:W-:Y:S02]  /*163f0*/  FMUL.FTZ R82, R2.reuse, R82 ;  /* 0x0000005202527220 */ /* 0x040fe40000410000 */
[C---:B------:R-:W-:Y:S02]  /*16400*/  FMUL.FTZ R83, R2.reuse, R83 ;  /* 0x0000005302537220 */ /* 0x040fe40000410000 */
[C---:B------:R-:W-:Y:S01]  /*16410*/  FMUL.FTZ R84, R3.reuse, R84 ;  /* 0x0000005403547220 */ /* 0x040fe20000410000 */
[----:B----4-:R-:W3:Y:S01]  /*16420*/  LDSM.16.MT88.4 R136, [R189] ;  /* 0x00000000bd88783b */ /* 0x010ee20000004200 */
[----:B------:R-:W-:Y:S01]  /*16430*/  FMUL.FTZ R85, R3, R85 ;  /* 0x0000005503557220 */ /* 0x000fe20000410000 */
[----:B------:R-:W-:Y:S01]  /*16440*/  MUFU.EX2 R155, R155 ;  /* 0x0000009b009b7308 */ /* 0x000fe20000000800 */
[----:B------:R-:W-:Y:S01]  /*16450*/  FMUL.FTZ R86, R2, R86 ;  /* 0x0000005602567220 */ /* 0x000fe20000410000 */
[----:B-----5:R-:W-:Y:S01]  /*16460*/  F2FP.PACK_AB R115, R150, R149 ;  /* 0x000000959673723e */ /* 0x020fe200000000ff */
[--C-:B------:R-:W-:Y:S03]  /*16470*/  FFMA.FTZ R166, R23, c[0x0][0x2d0], -R152.reuse ;  /* 0x0000b40017a67a23 */ /* 0x100fe60000010898 */
[----:B------:R-:W-:Y:S01]  /*16480*/  LDSM.16.MT88.4 R20, [R190+0x1000] ;  /* 0x00100000be14783b */ /* 0x000fe20000004200 */
[--C-:B------:R-:W-:Y:S02]  /*16490*/  FFMA.FTZ R176, R26, c[0x0][0x2d0], -R152.reuse ;  /* 0x0000b4001ab07a23 */ /* 0x100fe40000010898 */
[--C-:B------:R-:W-:Y:S01]  /*164a0*/  FFMA.FTZ R177, R27, c[0x0][0x2d0], -R152.reuse ;  /* 0x0000b4001bb17a23 */ /* 0x100fe20000010898 */
[----:B------:R-:W-:Y:S01]  /*164b0*/  MUFU.EX2 R156, R156 ;  /* 0x0000009c009c7308 */ /* 0x000fe20000000800 */
[--C-:B------:R-:W-:Y:S02]  /*164c0*/  FFMA.FTZ R178, R28, c[0x0][0x2d0], -R153.reuse ;  /* 0x0000b4001cb27a23 */ /* 0x100fe40000010899 */
[--C-:B------:R-:W-:Y:S01]  /*164d0*/  FFMA.FTZ R179, R29, c[0x0][0x2d0], -R153.reuse ;  /* 0x0000b4001db37a23 */ /* 0x100fe20000010899 */
[C---:B--2---:R-:W-:Y:S01]  /*164e0*/  HMMA.16816.F32 R4, R112.reuse, R128, R4 ;  /* 0x000000807004723c */ /* 0x044fe20000001804 */
[----:B------:R-:W-:Y:S04]  /*164f0*/  LDSM.16.MT88.4 R24, [R189+0x1000] ;  /* 0x00100000bd18783b */ /* 0x000fe80000004200 */
[--C-:B------:R-:W-:Y:S01]  /*16500*/  FFMA.FTZ R246, R32, c[0x0][0x2d0], -R153.reuse ;  /* 0x0000b40020f67a23 */ /* 0x100fe20000010899 */
[----:B------:R-:W-:Y:S01]  /*16510*/  MUFU.EX2 R157, R157 ;  /* 0x0000009d009d7308 */ /* 0x000fe20000000800 */
[--C-:B------:R-:W-:Y:S01]  /*16520*/  FFMA.FTZ R247, R33, c[0x0][0x2d0], -R153.reuse ;  /* 0x0000b40021f77a23 */ /* 0x100fe20000010899 */
[C---:B------:R-:W-:Y:S01]  /*16530*/  HMMA.16816.F32 R8, R112.reuse, R130, R8 ;  /* 0x000000827008723c */ /* 0x040fe20000001808 */
[----:B------:R-:W2:Y:S03]  /*16540*/  LDSM.16.MT88.4 R128, [R191+0x3000] ;  /* 0x00300000bf80783b */ /* 0x000ea60000004200 */
[--C-:B------:R-:W-:Y:S02]  /*16550*/  FFMA.FTZ R248, R30, c[0x0][0x2d0], -R152.reuse ;  /* 0x0000b4001ef87a23 */ /* 0x100fe40000010898 */
[--C-:B------:R-:W-:Y:S02]  /*16560*/  FFMA.FTZ R249, R31, c[0x0][0x2d0], -R152.reuse ;  /* 0x0000b4001ff97a23 */ /* 0x100fe40000010898 */
[C---:B-1----:R-:W-:Y:S01]  /*16570*/  HMMA.16816.F32 R68, R112.reuse, R132, R68 ;  /* 0x000000847044723c */ /* 0x042fe20000001844 */
[----:B------:R-:W-:Y:S01]  /*16580*/  LDSM.16.MT88.4 R28, [R190+0x1800] ;  /* 0x00180000be1c783b */ /* 0x000fe20000004200 */
[----:B------:R-:W-:Y:S02]  /*16590*/  MUFU.EX2 R159, R159 ;  /* 0x0000009f009f7308 */ /* 0x000fe40000000800 */
[--C-:B------:R-:W-:Y:S02]  /*165a0*/  FFMA.FTZ R250, R34, c[0x0][0x2d0], -R152.reuse ;  /* 0x0000b40022fa7a23 */ /* 0x100fe40000010898 */
[--C-:B------:R-:W-:Y:S02]  /*165b0*/  FFMA.FTZ R251, R35, c[0x0][0x2d0], -R152.reuse ;  /* 0x0000b40023fb7a23 */ /* 0x100fe40000010898 */
[C---:B------:R-:W-:Y:S01]  /*165c0*/  HMMA.16816.F32 R72, R112.reuse, R134, R72 ;  /* 0x000000867048723c */ /* 0x040fe20000001848 */
[----:B------:R-:W1:Y:S03]  /*165d0*/  LDSM.16.MT88.4 R132, [R190+0x3000] ;  /* 0x00300000be84783b */ /* 0x000e660000004200 */
[C---:B------:R-:W-:Y:S01]  /*165e0*/  FMUL.FTZ R87, R2.reuse, R87 ;  /* 0x0000005702577220 */ /* 0x040fe20000410000 */
[----:B------:R-:W-:Y:S01]  /*165f0*/  MUFU.EX2 R158, R158 ;  /* 0x0000009e009e7308 */ /* 0x000fe20000000800 */
[C---:B------:R-:W-:Y:S02]  /*16600*/  FMUL.FTZ R88, R3.reuse, R88 ;  /* 0x0000005803587220 */ /* 0x040fe40000410000 */
[C---:B---3--:R-:W-:Y:S01]  /*16610*/  HMMA.16816.F32 R76, R112.reuse, R136, R76 ;  /* 0x00000088704c723c */ /* 0x048fe2000000184c */
[----:B------:R-:W-:Y:S03]  /*16620*/  LDSM.16.MT88.4 R32, [R188+0x5000] ;  /* 0x00500000bc20783b */ /* 0x000fe60000004200 */
[----:B------:R-:W-:Y:S02]  /*16630*/  FMUL.FTZ R89, R3, R89 ;  /* 0x0000005903597220 */ /* 0x000fe40000410000 */
[----:B------:R-:W-:Y:S01]  /*16640*/  FMUL.FTZ R90, R2, R90 ;  /* 0x0000005a025a7220 */ /* 0x000fe20000410000 */
[----:B------:R-:W-:Y:S01]  /*16650*/  MUFU.EX2 R164, R164 ;  /* 0x000000a400a47308 */ /* 0x000fe20000000800 */
[C---:B------:R-:W-:Y:S01]  /*16660*/  HMMA.16816.F32 R80, R112.reuse, R138, R80 ;  /* 0x0000008a7050723c */ /* 0x040fe20000001850 */
[----:B------:R-:W0:Y:S03]  /*16670*/  LDGDEPBAR ;  /* 0x00000000000079af */ /* 0x000e260000000000 */
[--C-:B------:R-:W-:Y:S02]  /*16680*/  FFMA.FTZ R136, R12, c[0x0][0x2d0], -R153.reuse ;  /* 0x0000b4000c887a23 */ /* 0x100fe40000010899 */
[--C-:B------:R-:W-:Y:S02]  /*16690*/  FFMA.FTZ R137, R13, c[0x0][0x2d0], -R153.reuse ;  /* 0x0000b4000d897a23 */ /* 0x100fe40000010899 */
[C---:B------:R-:W-:Y:S01]  /*166a0*/  HMMA.16816.F32 R84, R112.reuse, R108, R84 ;  /* 0x0000006c7054723c */ /* 0x040fe20000001854 */
[----:B------:R-:W-:Y:S01]  /*166b0*/  LDSM.16.MT88.4 R12, [R188+0x3000] ;  /* 0x00300000bc0c783b */ /* 0x000fe20000004200 */
[----:B------:R-:W-:Y:S02]  /*166c0*/  MUFU.EX2 R136, R136 ;  /* 0x0000008800887308 */ /* 0x000fe40000000800 */
[----:B------:R-:W-:Y:S02]  /*166d0*/  FMUL.FTZ R91, R2, R91 ;  /* 0x0000005b025b7220 */ /* 0x000fe40000410000 */
[--C-:B------:R-:W-:Y:S02]  /*166e0*/  FFMA.FTZ R138, R16, c[0x0][0x2d0], -R153.reuse ;  /* 0x0000b400108a7a23 */ /* 0x100fe40000010899 */
[--C-:B------:R-:W-:Y:S02]  /*166f0*/  FFMA.FTZ R139, R17, c[0x0][0x2d0], -R153.reuse ;  /* 0x0000b400118b7a23 */ /* 0x100fe40000010899 */
[----:B------:R-:W-:Y:S01]  /*16700*/  LDSM.16.MT88.4 R16, [R190+0x800] ;  /* 0x00080000be10783b */ /* 0x000fe20000004200 */
[C---:B------:R-:W-:Y:S01]  /*16710*/  HMMA.16816.F32 R88, R112.reuse, R110, R88 ;  /* 0x0000006e7058723c */ /* 0x040fe20000001858 */
[----:B------:R-:W3:Y:S02]  /*16720*/  MUFU.EX2 R137, R137 ;  /* 0x0000008900897308 */ /* 0x000ee40000000800 */
[C---:B------:R-:W-:Y:S02]  /*16730*/  FMUL.FTZ R92, R3.reuse, R92 ;  /* 0x0000005c035c7220 */ /* 0x040fe40000410000 */
[C---:B------:R-:W-:Y:S02]  /*16740*/  FMUL.FTZ R93, R3.reuse, R93 ;  /* 0x0000005d035d7220 */ /* 0x040fe40000410000 */
[----:B------:R-:W4:Y:S01]  /*16750*/  LDSM.16.MT88.4 R108, [R189+0x3000] ;  /* 0x00300000bd6c783b */ /* 0x000f220000004200 */
[C---:B------:R-:W-:Y:S03]  /*16760*/  FMUL.FTZ R94, R2.reuse, R94 ;  /* 0x0000005e025e7220 */ /* 0x040fe60000410000 */
[----:B------:R-:W-:Y:S01]  /*16770*/  MUFU.EX2 R138, R138 ;  /* 0x0000008a008a7308 */ /* 0x000fe20000000800 */
[C---:B------:R-:W-:Y:S02]  /*16780*/  FMUL.FTZ R95, R2.reuse, R95 ;  /* 0x0000005f025f7220 */ /* 0x040fe40000410000 */
[C---:B------:R-:W-:Y:S02]  /*16790*/  FMUL.FTZ R96, R3.reuse, R96 ;  /* 0x0000006003607220 */ /* 0x040fe40000410000 */
[C---:B------:R-:W-:Y:S02]  /*167a0*/  FMUL.FTZ R97, R3.reuse, R97 ;  /* 0x0000006103617220 */ /* 0x040fe40000410000 */
[C---:B------:R-:W-:Y:S01]  /*167b0*/  FMUL.FTZ R98, R2.reuse, R98 ;  /* 0x0000006202627220 */ /* 0x040fe20000410000 */
[C---:B--2---:R-:W-:Y:S02]  /*167c0*/  HMMA.16816.F32 R92, R112.reuse, R128, R92 ;  /* 0x00000080705c723c */ /* 0x044fe4000000185c */
[----:B------:R-:W2:Y:S01]  /*167d0*/  MUFU.EX2 R139, R139 ;  /* 0x0000008b008b7308 */ /* 0x000ea20000000800 */
[C---:B------:R-:W-:Y:S02]  /*167e0*/  FMUL.FTZ R99, R2.reuse, R99 ;  /* 0x0000006302637220 */ /* 0x040fe40000410000 */
[C---:B------:R-:W-:Y:S02]  /*167f0*/  FMUL.FTZ R100, R3.reuse, R100 ;  /* 0x0000006403647220 */ /* 0x040fe40000410000 */
[C---:B------:R-:W-:Y:S02]  /*16800*/  FMUL.FTZ R101, R3.reuse, R101 ;  /* 0x0000006503657220 */ /* 0x040fe40000410000 */
[C---:B------:R-:W-:Y:S01]  /*16810*/  FMUL.FTZ R102, R2.reuse, R102 ;  /* 0x0000006602667220 */ /* 0x040fe20000410000 */
[C---:B------:R-:W-:Y:S01]  /*16820*/  HMMA.16816.F32 R96, R112.reuse, R130, R96 ;  /* 0x000000827060723c */ /* 0x040fe20000001860 */
[----:B------:R-:W5:Y:S01]  /*16830*/  LDSM.16.MT88.4 R128, [R191+0x800] ;  /* 0x00080000bf80783b */ /* 0x000f620000004200 */
[----:B------:R-:W2:Y:S01]  /*16840*/  MUFU.EX2 R165, R165 ;  /* 0x000000a500a57308 */ /* 0x000ea20000000800 */
[C---:B------:R-:W-:Y:S02]  /*16850*/  FMUL.FTZ R103, R2.reuse, R103 ;  /* 0x0000006702677220 */ /* 0x040fe40000410000 */
[C---:B------:R-:W-:Y:S02]  /*16860*/  FMUL.FTZ R104, R3.reuse, R104 ;  /* 0x0000006803687220 */ /* 0x040fe40000410000 */
[C---:B------:R-:W-:Y:S02]  /*16870*/  FMUL.FTZ R105, R3.reuse, R105 ;  /* 0x0000006903697220 */ /* 0x040fe40000410000 */
[C---:B------:R-:W-:Y:S01]  /*16880*/  FMUL.FTZ R106, R2.reuse, R106 ;  /* 0x0000006a026a7220 */ /* 0x040fe20000410000 */
[C---:B-1----:R-:W-:Y:S02]  /*16890*/  HMMA.16816.F32 R100, R112.reuse, R132, R100 ;  /* 0x000000847064723c */ /* 0x042fe40000001864 */
[----:B------:R-:W-:Y:S01]  /*168a0*/  MUFU.EX2 R167, R167 ;  /* 0x000000a700a77308 */ /* 0x000fe20000000800 */
[C---:B------:R-:W-:Y:S02]  /*168b0*/  FMUL.FTZ R107, R2.reuse, R107 ;  /* 0x0000006b026b7220 */ /* 0x040fe40000410000 */
[C---:B------:R-:W-:Y:S02]  /*168c0*/  FMUL.FTZ R52, R3.reuse, R52 ;  /* 0x0000003403347220 */ /* 0x040fe40000410000 */
[C---:B------:R-:W-:Y:S02]  /*168d0*/  FMUL.FTZ R53, R3.reuse, R53 ;  /* 0x0000003503357220 */ /* 0x040fe40000410000 */
[C---:B------:R-:W-:Y:S01]  /*168e0*/  FMUL.FTZ R54, R2.reuse, R54 ;  /* 0x0000003602367220 */ /* 0x040fe20000410000 */
[C---:B------:R-:W-:Y:S01]  /*168f0*/  HMMA.16816.F32 R104, R112.reuse, R134, R104 ;  /* 0x000000867068723c */ /* 0x040fe20000001868 */
[----:B------:R-:W-:Y:S01]  /*16900*/  LDSM.16.MT88.4 R132, [R188+0x800] ;  /* 0x00080000bc84783b */ /* 0x000fe20000004200 */
[----:B------:R-:W1:Y:S01]  /*16910*/  MUFU.EX2 R166, R166 ;  /* 0x000000a600a67308 */ /* 0x000e620000000800 */
[C---:B------:R-:W-:Y:S02]  /*16920*/  FMUL.FTZ R55, R2.reuse, R55 ;  /* 0x0000003702377220 */ /* 0x040fe40000410000 */
[C---:B------:R-:W-:Y:S02]  /*16930*/  FMUL.FTZ R56, R3.reuse, R56 ;  /* 0x0000003803387220 */ /* 0x040fe40000410000 */
[C---:B------:R-:W-:Y:S02]  /*16940*/  FMUL.FTZ R57, R3.reuse, R57 ;  /* 0x0000003903397220 */ /* 0x040fe40000410000 */
[C---:B------:R-:W-:Y:S01]  /*16950*/  FMUL.FTZ R58, R2.reuse, R58 ;  /* 0x0000003a023a7220 */ /* 0x040fe20000410000 */
[C---:B----4-:R-:W-:Y:S02]  /*16960*/  HMMA.16816.F32 R52, R112.reuse, R108, R52 ;  /* 0x0000006c7034723c */ /* 0x050fe40000001834 */
[----:B------:R-:W-:Y:S01]  /*16970*/  MUFU.EX2 R176, R176 ;  /* 0x000000b000b07308 */ /* 0x000fe20000000800 */
[C---:B------:R-:W-:Y:S02]  /*16980*/  FMUL.FTZ R59, R2.reuse, R59 ;  /* 0x0000003b023b7220 */ /* 0x040fe40000410000 */
[C---:B------:R-:W-:Y:S02]  /*16990*/  FMUL.FTZ R60, R3.reuse, R60 ;  /* 0x0000003c033c7220 */ /* 0x040fe40000410000 */
[C---:B------:R-:W-:Y:S02]  /*169a0*/  FMUL.FTZ R61, R3.reuse, R61 ;  /* 0x0000003d033d7220 */ /* 0x040fe40000410000 */
[C---:B------:R-:W-:Y:S01]  /*169b0*/  FMUL.FTZ R62, R2.reuse, R62 ;  /* 0x0000003e023e7220 */ /* 0x040fe20000410000 */
[C---:B------:R-:W-:Y:S01]  /*169c0*/  HMMA.16816.F32 R56, R112.reuse, R110, R56 ;  /* 0x0000006e7038723c */ /* 0x040fe20000001838 */
[----:B------:R-:W4:Y:S01]  /*169d0*/  LDSM.16.MT88.4 R108, [R189+0x800] ;  /* 0x00080000bd6c783b */ /* 0x000f220000004200 */
[----:B------:R-:W1:Y:S01]  /*169e0*/  MUFU.EX2 R177, R177 ;  /* 0x000000b100b17308 */ /* 0x000e620000000800 */
[C---:B------:R-:W-:Y:S02]  /*169f0*/  FMUL.FTZ R63, R2.reuse, R63 ;  /* 0x0000003f023f7220 */ /* 0x040fe40000410000 */
[C---:B------:R-:W-:Y:S02]  /*16a00*/  FMUL.FTZ R64, R3.reuse, R64 ;  /* 0x0000004003407220 */ /* 0x040fe40000410000 */
[----:B------:R-:W-:Y:S02]  /*16a10*/  FMUL.FTZ R65, R3, R65 ;  /* 0x0000004103417220 */ /* 0x000fe40000410000 */
[C---:B------:R-:W-:Y:S01]  /*16a20*/  FMUL.FTZ R66, R2.reuse, R66 ;  /* 0x0000004202427220 */ /* 0x040fe20000410000 */
[C---:B------:R-:W-:Y:S02]  /*16a30*/  HMMA.16816.F32 R60, R112.reuse, R12, R60 ;  /* 0x0000000c703c723c */ /* 0x040fe4000000183c */
[----:B------:R-:W-:Y:S01]  /*16a40*/  MUFU.EX2 R178, R178 ;  /* 0x000000b200b27308 */ /* 0x000fe20000000800 */
[----:B------:R-:W-:Y:S02]  /*16a50*/  FMUL.FTZ R67, R2, R67 ;  /* 0x0000004302437220 */ /* 0x000fe40000410000 */
[--C-:B------:R-:W-:Y:S02]  /*16a60*/  FFMA.FTZ R40, R40, c[0x0][0x2d0], -R153.reuse ;  /* 0x0000b40028287a23 */ /* 0x100fe40000010899 */
[----:B---3--:R-:W-:Y:S01]  /*16a70*/  F2FP.PACK_AB R12, R137, R136 ;  /* 0x00000088890c723e */ /* 0x008fe200000000ff */
[--C-:B------:R-:W-:Y:S01]  /*16a80*/  FFMA.FTZ R41, R41, c[0x0][0x2d0], -R153.reuse ;  /* 0x0000b40029297a23 */ /* 0x100fe20000010899 */
[----:B------:R-:W-:Y:S01]  /*16a90*/  F2FP.PACK_AB R13, R155, R154 ;  /* 0x0000009a9b0d723e */ /* 0x000fe200000000ff */
[----:B------:R-:W-:Y:S01]  /*16aa0*/  HMMA.16816.F32 R64, R112, R14, R64 ;  /* 0x0000000e7040723c */ /* 0x000fe20000001840 */
[----:B------:R-:W3:Y:S01]  /*16ab0*/  LDSM.16.MT88.4 R112, [R191+0x3800] ;  /* 0x00380000bf70783b */ /* 0x000ee20000004200 */
[----:B------:R-:W1:Y:S01]  /*16ac0*/  MUFU.EX2 R179, R179 ;  /* 0x000000b300b37308 */ /* 0x000e620000000800 */
[--C-:B------:R-:W-:Y:S02]  /*16ad0*/  FFMA.FTZ R42, R42, c[0x0][0x2d0], -R152.reuse ;  /* 0x0000b4002a2a7a23 */ /* 0x100fe40000010898 */
[--C-:B------:R-:W-:Y:S02]  /*16ae0*/  FFMA.FTZ R43, R43, c[0x0][0x2d0], -R152.reuse ;  /* 0x0000b4002b2b7a23 */ /* 0x100fe40000010898 */
[----:B--2---:R-:W-:Y:S01]  /*16af0*/  F2FP.PACK_AB R14, R139, R138 ;  /* 0x0000008a8b0e723e */ /* 0x004fe200000000ff */
[--C-:B------:R-:W-:Y:S01]  /*16b00*/  FFMA.FTZ R44, R44, c[0x0][0x2d0], -R153.reuse ;  /* 0x0000b4002c2c7a23 */ /* 0x100fe20000010899 */
[----:B------:R-:W-:Y:S03]  /*16b10*/  F2FP.PACK_AB R15, R157, R156 ;  /* 0x0000009c9d0f723e */ /* 0x000fe600000000ff */
[----:B------:R-:W-:Y:S01]  /*16b20*/  MUFU.EX2 R246, R246 ;  /* 0x000000f600f67308 */ /* 0x000fe20000000800 */
[--C-:B------:R-:W-:Y:S02]  /*16b30*/  FFMA.FTZ R45, R45, c[0x0][0x2d0], -R153.reuse ;  /* 0x0000b4002d2d7a23 */ /* 0x100fe40000010899 */
[----:B------:R-:W-:Y:S01]  /*16b40*/  FFMA.FTZ R48, R48, c[0x0][0x2d0], -R153 ;  /* 0x0000b40030307a23 */ /* 0x000fe20000010899 */
[C---:B-----5:R-:W-:Y:S05]  /*16b50*/  HMMA.16816.F32 R4, R12.reuse, R128, R4 ;  /* 0x000000800c04723c */ /* 0x060fea0000001804 */
[--C-:B------:R-:W-:Y:S01]  /*16b60*/  FFMA.FTZ R46, R46, c[0x0][0x2d0], -R152.reuse ;  /* 0x0000b4002e2e7a23 */ /* 0x100fe20000010898 */
[----:B------:R-:W2:Y:S01]  /*16b70*/  MUFU.EX2 R247, R247 ;  /* 0x000000f700f77308 */ /* 0x000ea20000000800 */
[----:B------:R-:W-:Y:S01]  /*16b80*/  FFMA.FTZ R47, R47, c[0x0][0x2d0], -R152 ;  /* 0x0000b4002f2f7a23 */ /* 0x000fe20000010898 */
[C---:B------:R-:W-:Y:S01]  /*16b90*/  HMMA.16816.F32 R8, R12.reuse, R130, R8 ;  /* 0x000000820c08723c */ /* 0x040fe20000001808 */
[----:B------:R-:W-:Y:S03]  /*16ba0*/  LDSM.16.MT88.4 R128, [R188+0x3800] ;  /* 0x00380000bc80783b */ /* 0x000fe60000004200 */
[----:B------:R-:W-:Y:S01]  /*16bb0*/  FFMA.FTZ R143, R3, R243, R143 ;  /* 0x000000f3038f7223 */ /* 0x000fe2000001008f */
[----:B------:R-:W-:Y:S01]  /*16bc0*/  MOV R3, R0 ;  /* 0x0000000000037202 */ /* 0x000fe20000000f00 */
[----:B------:R-:W-:Y:S01]  /*16bd0*/  FFMA.FTZ R151, R2, R242, R151 ;  /* 0x000000f202977223 */ /* 0x000fe20000010097 */
[----:B------:R-:W-:Y:S01]  /*16be0*/  MOV R2, R118 ;  /* 0x0000007600027202 */ /* 0x000fe20000000f00 */
[C---:B------:R-:W-:Y:S01]  /*16bf0*/  HMMA.16816.F32 R68, R12.reuse, R16, R68 ;  /* 0x000000100c44723c */ /* 0x040fe20000001844 */
[----:B------:R-:W-:Y:S03]  /*16c00*/  MUFU.EX2 R248, R248 ;  /* 0x000000f800f87308 */ /* 0x000fe60000000800 */
[----:B------:R-:W-:Y:S02]  /*16c10*/  FADD.FTZ R143, R140, R143 ;  /* 0x0000008f8c8f7221 */ /* 0x000fe40000010000 */
[----:B------:R-:W-:Y:S02]  /*16c20*/  FADD.FTZ R151, R148, R151 ;  /* 0x0000009794977221 */ /* 0x000fe40000010000 */
[C---:B------:R-:W-:Y:S01]  /*16c30*/  HMMA.16816.F32 R72, R12.reuse, R18, R72 ;  /* 0x000000120c48723c */ /* 0x040fe20000001848 */
[----:B------:R-:W5:Y:S02]  /*16c40*/  LDSM.16.MT88.4 R16, [R190+0x3800] ;  /* 0x00380000be10783b */ /* 0x000f640000004200 */
[----:B------:R-:W1:Y:S01]  /*16c50*/  MUFU.EX2 R249, R249 ;  /* 0x000000f900f97308 */ /* 0x000e620000000800 */
[----:B------:R-:W-:Y:S02]  /*16c60*/  FADD.FTZ R141, R141, R143 ;  /* 0x0000008f8d8d7221 */ /* 0x000fe40000010000 */
[----:B------:R-:W-:Y:S02]  /*16c70*/  FADD.FTZ R149, R149, R151 ;  /* 0x0000009795957221 */ /* 0x000fe40000010000 */
[C---:B----4-:R-:W-:Y:S04]  /*16c80*/  HMMA.16816.F32 R76, R12.reuse, R108, R76 ;  /* 0x0000006c0c4c723c */ /* 0x050fe8000000184c */
[----:B------:R-:W-:Y:S01]  /*16c90*/  FADD.FTZ R141, R142, R141 ;  /* 0x0000008d8e8d7221 */ /* 0x000fe20000010000 */
[----:B------:R-:W-:Y:S01]  /*16ca0*/  MUFU.EX2 R250, R250 ;  /* 0x000000fa00fa7308 */ /* 0x000fe20000000800 */
[----:B------:R-:W-:Y:S02]  /*16cb0*/  FADD.FTZ R149, R150, R149 ;  /* 0x0000009596957221 */ /* 0x000fe40000010000 */
[C---:B------:R-:W-:Y:S01]  /*16cc0*/  HMMA.16816.F32 R80, R12.reuse, R110, R80 ;  /* 0x0000006e0c50723c */ /* 0x040fe20000001850 */
[----:B------:R-:W4:Y:S03]  /*16cd0*/  LDSM.16.MT88.4 R108, [R189+0x3800] ;  /* 0x00380000bd6c783b */ /* 0x000f260000004200 */
[----:B------:R-:W-:Y:S02]  /*16ce0*/  FADD.FTZ R136, R136, R141 ;  /* 0x0000008d88887221 */ /* 0x000fe40000010000 */
[----:B------:R-:W-:Y:S01]  /*16cf0*/  FADD.FTZ R154, R154, R149 ;  /* 0x000000959a9a7221 */ /* 0x000fe20000010000 */
[----:B------:R-:W1:Y:S01]  /*16d00*/  MUFU.EX2 R251, R251 ;  /* 0x000000fb00fb7308 */ /* 0x000e620000000800 */
        /* <DEDUP_REMOVED lines=8> */
[C---:B---3--:R-:W-:Y:S04]  /*16d90*/  HMMA.16816.F32 R92, R12.reuse, R112, R92 ;  /* 0x000000700c5c723c */ /* 0x048fe8000000185c */
[----:B------:R-:W-:Y:S01]  /*16da0*/  MUFU.EX2 R41, R41 ;  /* 0x0000002900297308 */ /* 0x000fe20000000800 */
[----:B------:R-:W-:Y:S02]  /*16db0*/  FADD.FTZ R138, R139, R138 ;  /* 0x0000008a8b8a7221 */ /* 0x000fe40000010000 */
[----:B------:R-:W-:Y:S01]  /*16dc0*/  FADD.FTZ R156, R157, R156 ;  /* 0x0000009c9d9c7221 */ /* 0x000fe20000010000 */
[C---:B------:R-:W-:Y:S01]  /*16dd0*/  HMMA.16816.F32 R96, R12.reuse, R114, R96 ;  /* 0x000000720c60723c */ /* 0x040fe20000001860 */
[----:B------:R-:W-:Y:S05]  /*16de0*/  LDSM.16.MT88.4 R112, [R190+0x4000] ;  /* 0x00400000be70783b */ /* 0x000fea0000004200 */
[----:B------:R-:W-:Y:S02]  /*16df0*/  MUFU.EX2 R42, R42 ;  /* 0x0000002a002a7308 */ /* 0x000fe40000000800 */
[C---:B-----5:R-:W-:Y:S08]  /*16e00*/  HMMA.16816.F32 R100, R12.reuse, R16, R100 ;  /* 0x000000100c64723c */ /* 0x060ff00000001864 */
[C---:B------:R-:W-:Y:S01]  /*16e10*/  HMMA.16816.F32 R104, R12.reuse, R18, R104 ;  /* 0x000000120c68723c */ /* 0x040fe20000001868 */
[----:B------:R-:W3:Y:S01]  /*16e20*/  LDSM.16.MT88.4 R16, [R191+0x1000] ;  /* 0x00100000bf10783b */ /* 0x000ee20000004200 */
[----:B------:R-:W-:Y:S06]  /*16e30*/  MUFU.EX2 R43, R43 ;  /* 0x0000002b002b7308 */ /* 0x000fec0000000800 */
[C---:B----4-:R-:W-:Y:S04]  /*16e40*/  HMMA.16816.F32 R52, R12.reuse, R108, R52 ;  /* 0x0000006c0c34723c */ /* 0x050fe80000001834 */
[----:B------:R-:W-:Y:S04]  /*16e50*/  MUFU.EX2 R44, R44 ;  /* 0x0000002c002c7308 */ /* 0x000fe80000000800 */
[C---:B------:R-:W-:Y:S01]  /*16e60*/  HMMA.16816.F32 R56, R12.reuse, R110, R56 ;  /* 0x0000006e0c38723c */ /* 0x040fe20000001838 */
[----:B------:R-:W4:Y:S05]  /*16e70*/  LDSM.16.MT88.4 R108, [R188+0x1000] ;  /* 0x00100000bc6c783b */ /* 0x000f2a0000004200 */
[----:B------:R-:W-:Y:S02]  /*16e80*/  MUFU.EX2 R45, R45 ;  /* 0x0000002d002d7308 */ /* 0x000fe40000000800 */
[C---:B------:R-:W-:Y:S08]  /*16e90*/  HMMA.16816.F32 R60, R12.reuse, R128, R60 ;  /* 0x000000800c3c723c */ /* 0x040ff0000000183c */
[----:B------:R-:W-:Y:S01]  /*16ea0*/  HMMA.16816.F32 R64, R12, R130, R64 ;  /* 0x000000820c40723c */ /* 0x000fe20000001840 */
[----:B------:R-:W-:Y:S01]  /*16eb0*/  LDSM.16.MT88.4 R128, [R189+0x4000] ;  /* 0x00400000bd80783b */ /* 0x000fe20000004200 */
[----:B------:R-:W-:Y:S05]  /*16ec0*/  MUFU.EX2 R48, R48 ;  /* 0x0000003000307308 */ /* 0x000fea0000000800 */
[----:B------:R-:W-:Y:S01]  /*16ed0*/  F2FP.PACK_AB R12, R158, R159 ;  /* 0x0000009f9e0c723e */ /* 0x000fe200000000ff */
[----:B------:R-:W-:Y:S01]  /*16ee0*/  FADD.FTZ R159, R159, R138 ;  /* 0x0000008a9f9f7221 */ /* 0x000fe20000010000 */
[----:B------:R-:W-:Y:S03]  /*16ef0*/  F2FP.PACK_AB R14, R165, R164 ;  /* 0x000000a4a50e723e */ /* 0x000fe600000000ff */
[----:B-1----:R-:W-:Y:S01]  /*16f00*/  F2FP.PACK_AB R13, R166, R167 ;  /* 0x000000a7a60d723e */ /* 0x002fe200000000ff */
[----:B------:R-:W-:Y:S01]  /*16f10*/  MUFU.EX2 R46, R46 ;  /* 0x0000002e002e7308 */ /* 0x000fe20000000800 */
[----:B------:R-:W-:Y:S01]  /*16f20*/  F2FP.PACK_AB R15, R177, R176 ;  /* 0x000000b0b10f723e */ /* 0x000fe200000000ff */
[----:B------:R-:W-:Y:S02]  /*16f30*/  FADD.FTZ R167, R167, R156 ;  /* 0x0000009ca7a77221 */ /* 0x000fe40000010000 */
[----:B------:R-:W-:Y:S02]  /*16f40*/  FADD.FTZ R159, R158, R159 ;  /* 0x0000009f9e9f7221 */ /* 0x000fe40000010000 */
[----:B------:R-:W-:Y:S02]  /*16f50*/  FADD.FTZ R167, R166, R167 ;  /* 0x000000a7a6a77221 */ /* 0x000fe40000010000 */
[C---:B---3--:R-:W-:Y:S02]  /*16f60*/  HMMA.16816.F32 R4, R12.reuse, R16, R4 ;  /* 0x000000100c04723c */ /* 0x048fe40000001804 */
[----:B------:R-:W-:Y:S01]  /*16f70*/  MUFU.EX2 R47, R47 ;  /* 0x0000002f002f7308 */ /* 0x000fe20000000800 */
[----:B------:R-:W-:Y:S02]  /*16f80*/  FADD.FTZ R164, R164, R159 ;  /* 0x0000009fa4a47221 */ /* 0x000fe40000010000 */
[----:B------:R-:W-:Y:S02]  /*16f90*/  FADD.FTZ R176, R176, R167 ;  /* 0x000000a7b0b07221 */ /* 0x000fe40000010000 */
[----:B------:R-:W-:Y:S01]  /*16fa0*/  FADD.FTZ R164, R165, R164 ;  /* 0x000000a4a5a47221 */ /* 0x000fe20000010000 */
[C---:B------:R-:W-:Y:S01]  /*16fb0*/  HMMA.16816.F32 R8, R12.reuse, R18, R8 ;  /* 0x000000120c08723c */ /* 0x040fe20000001808 */
[----:B------:R-:W1:Y:S03]  /*16fc0*/  LDSM.16.MT88.4 R16, [R191+0x4000] ;  /* 0x00400000bf10783b */ /* 0x000e660000004200 */
[----:B------:R-:W-:Y:S04]  /*16fd0*/  FADD.FTZ R176, R177, R176 ;  /* 0x000000b0b1b07221 */ /* 0x000fe80000010000 */
[C---:B------:R-:W-:Y:S08]  /*16fe0*/  HMMA.16816.F32 R68, R12.reuse, R20, R68 ;  /* 0x000000140c44723c */ /* 0x040ff00000001844 */
[C---:B------:R-:W-:Y:S01]  /*16ff0*/  HMMA.16816.F32 R72, R12.reuse, R22, R72 ;  /* 0x000000160c48723c */ /* 0x040fe20000001848 */
[----:B------:R-:W3:Y:S07]  /*17000*/  LDSM.16.MT88.4 R20, [R191+0x1800] ;  /* 0x00180000bf14783b */ /* 0x000eee0000004200 */
[C---:B------:R-:W-:Y:S08]  /*17010*/  HMMA.16816.F32 R76, R12.reuse, R24, R76 ;  /* 0x000000180c4c723c */ /* 0x040ff0000000184c */
[C---:B------:R-:W-:Y:S01]  /*17020*/  HMMA.16816.F32 R80, R12.reuse, R26, R80 ;  /* 0x0000001a0c50723c */ /* 0x040fe20000001850 */
[----:B------:R-:W5:Y:S07]  /*17030*/  LDSM.16.MT88.4 R24, [R189+0x1800] ;  /* 0x00180000bd18783b */ /* 0x000f6e0000004200 */
[C---:B----4-:R-:W-:Y:S08]  /*17040*/  HMMA.16816.F32 R84, R12.reuse, R108, R84 ;  /* 0x0000006c0c54723c */ /* 0x050ff00000001854 */
[C---:B------:R-:W-:Y:S01]  /*17050*/  HMMA.16816.F32 R88, R12.reuse, R110, R88 ;  /* 0x0000006e0c58723c */ /* 0x040fe20000001858 */
[----:B------:R-:W-:Y:S07]  /*17060*/  LDSM.16.MT88.4 R108, [R191+0x2800] ;  /* 0x00280000bf6c783b */ /* 0x000fee0000004200 */
[C---:B-1----:R-:W-:Y:S08]  /*17070*/  HMMA.16816.F32 R92, R12.reuse, R16, R92 ;  /* 0x000000100c5c723c */ /* 0x042ff0000000185c */
        /* <DEDUP_REMOVED lines=13> */
[----:B------:R-:W4:Y:S01]  /*17150*/  MUFU.EX2 R129, R129 ;  /* 0x0000008100817308 */ /* 0x000f220000000800 */
[----:B------:R-:W-:Y:S01]  /*17160*/  HMMA.16816.F32 R64, R12, R134, R64 ;  /* 0x000000860c40723c */ /* 0x000fe20000001840 */
[----:B------:R-:W-:Y:S03]  /*17170*/  LDSM.16.MT88.4 R36, [R189+0x2800] ;  /* 0x00280000bd24783b */ /* 0x000fe60000004200 */
[--C-:B------:R-:W-:Y:S02]  /*17180*/  FFMA.FTZ R49, R50, c[0x0][0x2d0], -R152.reuse ;  /* 0x0000b40032317a23 */ /* 0x100fe40000010898 */
[----:B------:R-:W-:Y:S01]  /*17190*/  FFMA.FTZ R152, R51, c[0x0][0x2d0], -R152 ;  /* 0x0000b40033987a23 */ /* 0x000fe20000010898 */
[----:B------:R-:W-:Y:S01]  /*171a0*/  F2FP.PACK_AB R12, R179, R178 ;  /* 0x000000b2b30c723e */ /* 0x000fe200000000ff */
[----:B------:R-:W-:Y:S01]  /*171b0*/  FADD.FTZ R178, R178, R164 ;  /* 0x000000a4b2b27221 */ /* 0x000fe20000010000 */
[----:B--2---:R-:W-:Y:S01]  /*171c0*/  F2FP.PACK_AB R14, R247, R246 ;  /* 0x000000f6f70e723e */ /* 0x004fe200000000ff */
[----:B------:R-:W-:Y:S02]  /*171d0*/  MUFU.EX2 R130, R130 ;  /* 0x0000008200827308 */ /* 0x000fe40000000800 */
[----:B------:R-:W-:Y:S01]  /*171e0*/  F2FP.PACK_AB R13, R249, R248 ;  /* 0x000000f8f90d723e */ /* 0x000fe200000000ff */
[----:B------:R-:W-:Y:S01]  /*171f0*/  FADD.FTZ R248, R248, R176 ;  /* 0x000000b0f8f87221 */ /* 0x000fe20000010000 */
[----:B------:R-:W-:Y:S01]  /*17200*/  F2FP.PACK_AB R15, R251, R250 ;  /* 0x000000fafb0f723e */ /* 0x000fe200000000ff */
[----:B------:R-:W-:Y:S02]  /*17210*/  FADD.FTZ R178, R179, R178 ;  /* 0x000000b2b3b27221 */ /* 0x000fe40000010000 */
[----:B------:R-:W-:Y:S02]  /*17220*/  FADD.FTZ R248, R249, R248 ;  /* 0x000000f8f9f87221 */ /* 0x000fe40000010000 */
[----:B------:R-:W-:Y:S01]  /*17230*/  FADD.FTZ R246, R246, R178 ;  /* 0x000000b2f6f67221 */ /* 0x000fe20000010000 */
[----:B------:R-:W2:Y:S01]  /*17240*/  MUFU.EX2 R131, R131 ;  /* 0x0000008300837308 */ /* 0x000ea20000000800 */
[C---:B---3--:R-:W-:Y:S03]  /*17250*/  HMMA.16816.F32 R4, R12.reuse, R20, R4 ;  /* 0x000000140c04723c */ /* 0x048fe60000001804 */
[----:B------:R-:W-:Y:S02]  /*17260*/  FADD.FTZ R250, R250, R248 ;  /* 0x000000f8fafa7221 */ /* 0x000fe40000010000 */
[----:B------:R-:W-:Y:S02]  /*17270*/  FADD.FTZ R246, R247, R246 ;  /* 0x000000f6f7f67221 */ /* 0x000fe40000010000 */
[----:B------:R-:W-:Y:S01]  /*17280*/  FADD.FTZ R250, R251, R250 ;  /* 0x000000fafbfa7221 */ /* 0x000fe20000010000 */
[C---:B------:R-:W-:Y:S01]  /*17290*/  HMMA.16816.F32 R8, R12.reuse, R22, R8 ;  /* 0x000000160c08723c */ /* 0x040fe20000001808 */
[----:B------:R-:W3:Y:S01]  /*172a0*/  LDSM.16.MT88.4 R20, [R191+0x4800] ;  /* 0x00480000bf14783b */ /* 0x000ee20000004200 */
[----:B------:R-:W1:Y:S06]  /*172b0*/  MUFU.EX2 R153, R153 ;  /* 0x0000009900997308 */ /* 0x000e6c0000000800 */
[C---:B------:R-:W-:Y:S04]  /*172c0*/  HMMA.16816.F32 R68, R12.reuse, R28, R68 ;  /* 0x0000001c0c44723c */ /* 0x040fe80000001844 */
[----:B------:R-:W-:Y:S04]  /*172d0*/  MUFU.EX2 R49, R49 ;  /* 0x0000003100317308 */ /* 0x000fe80000000800 */
[C---:B------:R-:W-:Y:S01]  /*172e0*/  HMMA.16816.F32 R72, R12.reuse, R30, R72 ;  /* 0x0000001e0c48723c */ /* 0x040fe20000001848 */
[----:B------:R-:W2:Y:S05]  /*172f0*/  LDSM.16.MT88.4 R28, [R190+0x4800] ;  /* 0x00480000be1c783b */ /* 0x000eaa0000004200 */
[----:B------:R-:W2:Y:S02]  /*17300*/  MUFU.EX2 R152, R152 ;  /* 0x0000009800987308 */ /* 0x000ea40000000800 */
[C---:B-----5:R-:W-:Y:S08]  /*17310*/  HMMA.16816.F32 R76, R12.reuse, R24, R76 ;  /* 0x000000180c4c723c */ /* 0x060ff0000000184c */
[C---:B------:R-:W-:Y:S01]  /*17320*/  HMMA.16816.F32 R80, R12.reuse, R26, R80 ;  /* 0x0000001a0c50723c */ /* 0x040fe20000001850 */
[----:B------:R-:W5:Y:S07]  /*17330*/  LDSM.16.MT88.4 R24, [R189+0x4800] ;  /* 0x00480000bd18783b */ /* 0x000f6e0000004200 */
        /* <DEDUP_REMOVED lines=9> */
[C---:B-----5:R-:W-:Y:S08]  /*173d0*/  HMMA.16816.F32 R52, R12.reuse, R24, R52 ;  /* 0x000000180c34723c */ /* 0x060ff00000001834 */
[C---:B------:R-:W-:Y:S01]  /*173e0*/  HMMA.16816.F32 R56, R12.reuse, R26, R56 ;  /* 0x0000001a0c38723c */ /* 0x040fe20000001838 */
[----:B------:R-:W5:Y:S07]  /*173f0*/  LDSM.16.MT88.4 R24, [R189+0x2000] ;  /* 0x00200000bd18783b */ /* 0x000f6e0000004200 */
[C---:B-1----:R-:W-:Y:S08]  /*17400*/  HMMA.16816.F32 R60, R12.reuse, R16, R60 ;  /* 0x000000100c3c723c */ /* 0x042ff0000000183c */
[----:B------:R-:W-:Y:S01]  /*17410*/  HMMA.16816.F32 R64, R12, R18, R64 ;  /* 0x000000120c40723c */ /* 0x000fe20000001840 */
[----:B------:R-:W1:Y:S06]  /*17420*/  LDSM.16.MT88.4 R16, [R188+0x2000] ;  /* 0x00200000bc10783b */ /* 0x000e6c0000004200 */
[----:B----4-:R-:W-:Y:S01]  /*17430*/  F2FP.PACK_AB R12, R129, R128 ;  /* 0x00000080810c723e */ /* 0x010fe200000000ff */
        /* <DEDUP_REMOVED lines=17> */
[C---:B-----5:R-:W-:Y:S08]  /*17550*/  HMMA.16816.F32 R76, R12.reuse, R24, R76 ;  /* 0x000000180c4c723c */ /* 0x060ff0000000184c */
        /* <DEDUP_REMOVED lines=48> */
.L_x_819:
[----:B------:R-:W-:-:S13]  /*17860*/  ISETP.GE.AND P0, PT, R119, R237, PT ;  /* 0x000000ed7700720c */ /* 0x000fda0003f06270 */
[----:B------:R-:W-:Y:S05]  /*17870*/  @!P0 BRA `(.L_x_821) ;  /* 0x00003d9000008947 */ /* 0x000fea0003800000 */
[----:B------:R-:W-:Y:S02]  /*17880*/  MOV R2, R12 ;  /* 0x0000000c00027202 */ /* 0x000fe40000000f00 */
[----:B------:R-:W-:Y:S02]  /*17890*/  MOV R3, R0 ;  /* 0x0000000000037202 */ /* 0x000fe40000000f00 */
.L_x_830:
[----:B------:R-:W-:Y:S04]  /*178a0*/  DEPBAR.LE SB0, 0x0 ;  /* 0x000080000000791a */ /* 0x000fe80000000000 */
[----:B------:R-:W-:Y:S01]  /*178b0*/  WARPSYNC 0xffffffff ;  /* 0xffffffff00007948 */ /* 0x000fe20003800000 */
[----:B------:R-:W-:Y:S01]  /*178c0*/  BAR.SYNC.DEFER_BLOCKING 0x0 ;  /* 0x0000000000007b1d */ /* 0x000fe20000010000 */
[----:B------:R-:W-:Y:S01]  /*178d0*/  IMAD.MOV.U32 R21, RZ, RZ, c[0x0][0x208] ;  /* 0x00008200ff157624 */ /* 0x000fe200078e00ff */
[----:B------:R-:W-:Y:S01]  /*178e0*/  SHF.R.S32.HI R20, RZ, 0x1f, R119 ;  /* 0x0000001fff147819 */ /* 0x000fe20000011477 */
[----:B------:R-:W-:Y:S01]  /*178f0*/  IMAD.MOV.U32 R0, RZ, RZ, 0x5 ;  /* 0x00000005ff007424 */ /* 0x000fe200078e00ff */
[----:B------:R-:W-:Y:S01]  /*17900*/  ISETP.GE.AND P4, PT, R116, c[0x0][0x1d4], PT ;  /* 0x0000750074007a0c */ /* 0x000fe20003f86270 */
[C---:B------:R-:W-:Y:S01]  /*17910*/  IMAD.SHL.U32 R148, R21.reuse, 0x20, RZ ;  /* 0x0000002015947824 */ /* 0x040fe200078e00ff */
[----:B------:R-:W-:Y:S01]  /*17920*/  LOP3.LUT P5, RZ, R230, 0x20000, RZ, 0xc0, !PT ;  /* 0x00020000e6ff7812 */ /* 0x000fe200078ac0ff */
[----:B------:R-:W-:Y:S01]  /*17930*/  IMAD R20, R20, c[0x0][0x208], RZ ;  /* 0x0000820014147a24 */ /* 0x000fe200078e02ff */
[----:B------:R-:W-:Y:S01]  /*17940*/  SHF.L.U64.HI R149, R21, R0, c[0x0][0x20c] ;  /* 0x0000830015957619 */ /* 0x000fe20000010200 */
[C---:B------:R-:W-:Y:S01]  /*17950*/  IMAD.WIDE.U32 R46, R119.reuse, c[0x0][0x208], RZ ;  /* 0x00008200772e7a25 */ /* 0x040fe200078e00ff */
[----:B------:R-:W-:Y:S02]  /*17960*/  IADD3 R30, P0, R148, R148, RZ ;  /* 0x00000094941e7210 */ /* 0x000fe40007f1e0ff */
[----:B------:R-:W-:Y:S01]  /*17970*/  ISETP.NE.AND P6, PT, R228, 0x1, PT ;  /* 0x00000001e400780c */ /* 0x000fe20003fc5270 */
[----:B------:R-:W-:Y:S02]  /*17980*/  IMAD R20, R119, c[0x0][0x20c], R20 ;  /* 0x0000830077147a24 */ /* 0x000fe400078e0214 */
[----:B------:R-:W-:Y:S02]  /*17990*/  IMAD.X R31, R149, 0x1, R149, P0 ;  /* 0x00000001951f7824 */ /* 0x000fe400000e0695 */
[----:B------:R-:W-:Y:S02]  /*179a0*/  IMAD.IADD R20, R47, 0x1, R20 ;  /* 0x000000012f147824 */ /* 0x000fe400078e0214 */
[----:B------:R-:W-:Y:S02]  /*179b0*/  IMAD.MOV.U32 R36, RZ, RZ, R238 ;  /* 0x000000ffff247224 */ /* 0x000fe400078e00ee */
[----:B------:R-:W-:Y:S02]  /*179c0*/  IMAD.MOV.U32 R37, RZ, RZ, R235 ;  /* 0x000000ffff257224 */ /* 0x000fe400078e00eb */
[C---:B------:R-:W-:Y:S01]  /*179d0*/  IMAD.WIDE.U32 R30, R46.reuse, 0x60, R30 ;  /* 0x000000602e1e7825 */ /* 0x040fe200078e001e */
[----:B------:R-:W1:Y:S01]  /*179e0*/  LDSM.16.M88.4 R8, [R192] ;  /* 0x00000000c008783b */ /* 0x000e620000000200 */
[----:B------:R-:W-:Y:S02]  /*179f0*/  ULDC UR4, c[0x0][0x324] ;  /* 0x0000c90000047ab9 */ /* 0x000fe40000000800 */
[C---:B------:R-:W-:Y:S01]  /*17a00*/  IMAD.WIDE.U32 R36, R46.reuse, 0x60, R36 ;  /* 0x000000602e247825 */ /* 0x040fe200078e0024 */
[----:B------:R-:W-:Y:S02]  /*17a10*/  ULOP3.LUT UR4, URZ, UR4, URZ, 0x33, !UPT ;  /* 0x000000043f047292 */ /* 0x000fe4000f8e333f */
[----:B------:R-:W2:Y:S01]  /*17a20*/  LDSM.16.M88.4 R16, [R192+0x800] ;  /* 0x00080000c010783b */ /* 0x000ea20000000200 */
[----:B------:R-:W-:Y:S01]  /*17a30*/  IMAD.WIDE.U32 R46, R46, 0x60, R148 ;  /* 0x000000602e2e7825 */ /* 0x000fe200078e0094 */
[----:B------:R-:W-:Y:S03]  /*17a40*/  LEA R44, P0, R36, c[0x0][0x1f8], 0x1 ;  /* 0x00007e00242c7a11 */ /* 0x000fe600078008ff */
[----:B------:R-:W-:Y:S01]  /*17a50*/  IMAD R38, R20, 0x60, RZ ;  /* 0x0000006014267824 */ /* 0x000fe200078e02ff */
[----:B------:R-:W3:Y:S03]  /*17a60*/  LDSM.16.M88.4 R24, [R192+0x1000] ;  /* 0x00100000c018783b */ /* 0x000ee60000000200 */
[----:B------:R-:W-:Y:S02]  /*17a70*/  IMAD.IADD R47, R38, 0x1, R47 ;  /* 0x00000001262f7824 */ /* 0x000fe400078e022f */
[----:B------:R-:W-:Y:S01]  /*17a80*/  IMAD.IADD R28, R37, 0x1, R38 ;  /* 0x00000001251c7824 */ /* 0x000fe200078e0226 */
[----:B------:R-:W4:Y:S01]  /*17a90*/  LDSM.16.M88.4 R32, [R192+0x1800] ;  /* 0x00180000c020783b */ /* 0x000f220000000200 */
[-C--:B------:R-:W-:Y:S03]  /*17aa0*/  IADD3 R37, P2, P1, R238, R46.reuse, R148 ;  /* 0x0000002eee257210 */ /* 0x080fe6000795e094 */
[----:B------:R-:W-:Y:S02]  /*17ab0*/  LEA.HI.X R45, R36, c[0x0][0x1fc], R28, 0x1, P0 ;  /* 0x00007f00242d7a11 */ /* 0x000fe400000f0c1c */
[----:B------:R-:W5:Y:S01]  /*17ac0*/  LDSM.16.M88.4 R40, [R192+0x2000] ;  /* 0x00200000c028783b */ /* 0x000f620000000200 */
[----:B------:R-:W-:Y:S02]  /*17ad0*/  IADD3.X R118, R235, R47, R149, P2, P1 ;  /* 0x0000002feb767210 */ /* 0x000fe400017e2495 */
[C---:B------:R-:W-:Y:S02]  /*17ae0*/  LEA R156, P1, R37.reuse, c[0x0][0x1f8], 0x1 ;  /* 0x00007e00259c7a11 */ /* 0x040fe400078208ff */
[----:B------:R-:W-:Y:S01]  /*17af0*/  IADD3 R36, P3, R238, R46, RZ ;  /* 0x0000002eee247210 */ /* 0x000fe20007f7e0ff */
[----:B------:R-:W3:Y:S01]  /*17b00*/  LDSM.16.M88.4 R48, [R192+0x2800] ;  /* 0x00280000c030783b */ /* 0x000ee20000000200 */
[----:B------:R-:W-:Y:S02]  /*17b10*/  LEA.HI.X R157, R37, c[0x0][0x1fc], R118, 0x1, P1 ;  /* 0x00007f00259d7a11 */ /* 0x000fe400008f0c76 */
[----:B------:R-:W-:Y:S01]  /*17b20*/  LEA R158, P2, R36, c[0x0][0x1f8], 0x1 ;  /* 0x00007e00249e7a11 */ /* 0x000fe200078408ff */
[----:B------:R-:W-:Y:S01]  /*17b30*/  IMAD.X R47, R47, 0x1, R235, P3 ;  /* 0x000000012f2f7824 */ /* 0x000fe200018e06eb */
[----:B------:R-:W-:Y:S01]  /*17b40*/  IADD3 R39, P0, R238, R30, RZ ;  /* 0x0000001eee277210 */ /* 0x000fe20007f1e0ff */
[----:B------:R-:W4:Y:S03]  /*17b50*/  LDSM.16.M88.4 R128, [R207] ;  /* 0x00000000cf80783b */ /* 0x000f260000000200 */
[----:B------:R-:W-:Y:S01]  /*17b60*/  LEA.HI.X R159, R36, c[0x0][0x1fc], R47, 0x1, P2 ;  /* 0x00007f00249f7a11 */ /* 0x000fe200010f0c2f */
[C---:B-1----:R-:W-:Y:S02]  /*17b70*/  HMMA.16816.F32 R4, R120.reuse, R8, RZ ;  /* 0x000000087804723c */ /* 0x042fe400000018ff */
[----:B------:R-:W1:Y:S01]  /*17b80*/  LDSM.16.M88.4 R132, [R194] ;  /* 0x00000000c284783b */ /* 0x000e620000000200 */
[----:B------:R-:W-:Y:S02]  /*17b90*/  IADD3.X R38, R235, R38, R31, P0, !PT ;  /* 0x00000026eb267210 */ /* 0x000fe400007fe41f */
[C---:B------:R-:W-:Y:S03]  /*17ba0*/  LEA R46, P0, R39.reuse, c[0x0][0x1f8], 0x1 ;  /* 0x00007e00272e7a11 */ /* 0x040fe600078008ff */
[C---:B------:R-:W-:Y:S01]  /*17bb0*/  HMMA.16816.F32 R8, R120.reuse, R10, RZ ;  /* 0x0000000a7808723c */ /* 0x040fe200000018ff */
[----:B------:R-:W1:Y:S03]  /*17bc0*/  LDSM.16.M88.4 R136, [R195] ;  /* 0x00000000c388783b */ /* 0x000e660000000200 */
[----:B------:R-:W-:Y:S02]  /*17bd0*/  LEA.HI.X R47, R39, c[0x0][0x1fc], R38, 0x1, P0 ;  /* 0x00007f00272f7a11 */ /* 0x000fe400000f0c26 */
[C---:B------:R-:W-:Y:S01]  /*17be0*/  ISETP.GT.AND P0, PT, R119.reuse, R237, PT ;  /* 0x000000ed7700720c */ /* 0x040fe20003f04270 */
[----:B------:R-:W1:Y:S01]  /*17bf0*/  LDSM.16.M88.4 R140, [R196] ;  /* 0x00000000c48c783b */ /* 0x000e620000000200 */
[C---:B--2---:R-:W-:Y:S05]  /*17c00*/  HMMA.16816.F32 R12, R120.reuse, R16, RZ ;  /* 0x00000010780c723c */ /* 0x044fea00000018ff */
[----:B------:R-:W2:Y:S03]  /*17c10*/  LDSM.16.M88.4 R148, [R197] ;  /* 0x00000000c594783b */ /* 0x000ea60000000200 */
[C---:B------:R-:W-:Y:S03]  /*17c20*/  HMMA.16816.F32 R16, R120.reuse, R18, RZ ;  /* 0x000000127810723c */ /* 0x040fe600000018ff */
[----:B------:R-:W1:Y:S01]  /*17c30*/  LDSM.16.M88.4 R152, [R198] ;  /* 0x00000000c698783b */ /* 0x000e620000000200 */
[----:B------:R-:W-:Y:S04]  /*17c40*/  @P0 IMAD.MOV.U32 R118, RZ, RZ, c[0x0][0x1e0] ;  /* 0x00007800ff760624 */ /* 0x000fe800078e00ff */
[C---:B---3--:R-:W-:Y:S01]  /*17c50*/  HMMA.16816.F32 R20, R120.reuse, R24, RZ ;  /* 0x000000187814723c */ /* 0x048fe200000018ff */
[----:B------:R-:W-:Y:S01]  /*17c60*/  @!PT LDS RZ, [RZ] ;  /* 0x00000000fffff984 */ /* 0x000fe20000000800 */
[----:B------:R-:W-:Y:S01]  /*17c70*/  @!PT LDS RZ, [RZ] ;  /* 0x00000000fffff984 */ /* 0x000fe20000000800 */
[----:B------:R-:W-:Y:S01]  /*17c80*/  @!PT LDS RZ, [RZ] ;  /* 0x00000000fffff984 */ /* 0x000fe20000000800 */
[----:B------:R3:W-:Y:S06]  /*17c90*/  LDGSTS.E.BYPASS.LTC128B.128 [R219+0x100], [R44.64], !P4 ;  /* 0x001000002cdb7fae */ /* 0x0007ec000e101d48 */
[----:B------:R3:W-:Y:S01]  /*17ca0*/  LDGSTS.E.BYPASS.LTC128B.128 [R219+0x3100], [R44.64+0x80], !P5 ;  /* 0x031000802cdb7fae */ /* 0x0007e2000e901d48 */
[C---:B------:R-:W-:Y:S05]  /*17cb0*/  HMMA.16816.F32 R24, R120.reuse, R26, RZ ;  /* 0x0000001a7818723c */ /* 0x040fea00000018ff */
[----:B------:R1:W-:Y:S03]  /*17cc0*/  LDGSTS.E.BYPASS.LTC128B.128 [R219+0x1100], [R158.64], !P4 ;  /* 0x011000009edb7fae */ /* 0x0003e6000e101d48 */
[C---:B----4-:R-:W-:Y:S03]  /*17cd0*/  HMMA.16816.F32 R28, R120.reuse, R32, RZ ;  /* 0x00000020781c723c */ /* 0x050fe600000018ff */
[----:B------:R1:W-:Y:S05]  /*17ce0*/  LDGSTS.E.BYPASS.LTC128B.128 [R219+0x4100], [R158.64+0x80], !P5 ;  /* 0x041000809edb7fae */ /* 0x0003ea000e901d48 */
[C---:B------:R-:W-:Y:S01]  /*17cf0*/  HMMA.16816.F32 R32, R120.reuse, R34, RZ ;  /* 0x000000227820723c */ /* 0x040fe200000018ff */
[----:B------:R1:W-:Y:S06]  /*17d00*/  LDGSTS.E.BYPASS.LTC128B.128 [R219+0x2100], [R156.64], !P4 ;  /* 0x021000009cdb7fae */ /* 0x0003ec000e101d48 */
[----:B------:R3:W-:Y:S01]  /*17d10*/  LDGSTS.E.BYPASS.LTC128B.128 [R219+0x5100], [R46.64+0x80], !P5 ;  /* 0x051000802edb7fae */ /* 0x0007e2000e901d48 */
[C---:B-----5:R-:W-:Y:S05]  /*17d20*/  HMMA.16816.F32 R36, R120.reuse, R40, RZ ;  /* 0x000000287824723c */ /* 0x060fea00000018ff */
[----:B------:R-:W-:Y:S03]  /*17d30*/  LDSM.16.M88.4 R164, [R206+0x800] ;  /* 0x00080000cea4783b */ /* 0x000fe60000000200 */
[C---:B------:R-:W-:Y:S03]  /*17d40*/  HMMA.16816.F32 R40, R120.reuse, R42, RZ ;  /* 0x0000002a7828723c */ /* 0x040fe600000018ff */
[----:B------:R-:W0:Y:S06]  /*17d50*/  LDGDEPBAR ;  /* 0x00000000000079af */ /* 0x000e2c0000000000 */
[----:B------:R-:W-:Y:S06]  /*17d60*/  LDSM.16.M88.4 R176, [R206+0x1000] ;  /* 0x00100000ceb0783b */ /* 0x000fec0000000200 */
[----:B-1----:R-:W1:Y:S01]  /*17d70*/  LDSM.16.M88.4 R156, [R206] ;  /* 0x00000000ce9c783b */ /* 0x002e620000000200 */
[C---:B---3--:R-:W-:Y:S08]  /*17d80*/  HMMA.16816.F32 R44, R120.reuse, R48, RZ ;  /* 0x00000030782c723c */ /* 0x048ff000000018ff */
[----:B------:R-:W-:Y:S08]  /*17d90*/  HMMA.16816.F32 R48, R120, R50, RZ ;  /* 0x000000327830723c */ /* 0x000ff000000018ff */
[C---:B------:R-:W-:Y:S08]  /*17da0*/  HMMA.16816.F32 R4, R124.reuse, R128, R4 ;  /* 0x000000807c04723c */ /* 0x040ff00000001804 */
[C---:B------:R-:W-:Y:S01]  /*17db0*/  HMMA.16816.F32 R8, R124.reuse, R130, R8 ;  /* 0x000000827c08723c */ /* 0x040fe20000001808 */
[----:B------:R-:W3:Y:S07]  /*17dc0*/  LDSM.16.M88.4 R128, [R206+0x1800] ;  /* 0x00180000ce80783b */ /* 0x000eee0000000200 */
[C---:B------:R-:W-:Y:S08]  /*17dd0*/  HMMA.16816.F32 R12, R124.reuse, R132, R12 ;  /* 0x000000847c0c723c */ /* 0x040ff0000000180c */
[C---:B------:R-:W-:Y:S01]  /*17de0*/  HMMA.16816.F32 R16, R124.reuse, R134, R16 ;  /* 0x000000867c10723c */ /* 0x040fe20000001810 */
[----:B------:R-:W4:Y:S07]  /*17df0*/  LDSM.16.M88.4 R132, [R206+0x2000] ;  /* 0x00200000ce84783b */ /* 0x000f2e0000000200 */
[C---:B------:R-:W-:Y:S08]  /*17e00*/  HMMA.16816.F32 R20, R124.reuse, R136, R20 ;  /* 0x000000887c14723c */ /* 0x040ff00000001814 */
[C---:B------:R-:W-:Y:S01]  /*17e10*/  HMMA.16816.F32 R24, R124.reuse, R138, R24 ;  /* 0x0000008a7c18723c */ /* 0x040fe20000001818 */
[----:B------:R-:W5:Y:S07]  /*17e20*/  LDSM.16.M88.4 R136, [R206+0x2800] ;  /* 0x00280000ce88783b */ /* 0x000f6e0000000200 */
[C---:B------:R-:W-:Y:S08]  /*17e30*/  HMMA.16816.F32 R28, R124.reuse, R140, R28 ;  /* 0x0000008c7c1c723c */ /* 0x040ff0000000181c */
[C---:B------:R-:W-:Y:S01]  /*17e40*/  HMMA.16816.F32 R32, R124.reuse, R142, R32 ;  /* 0x0000008e7c20723c */ /* 0x040fe20000001820 */
[----:B------:R-:W3:Y:S07]  /*17e50*/  LDSM.16.M88.4 R140, [R204+-0x3000] ;  /* 0xffd00000cc8c783b */ /* 0x000eee0000000200 */
[C---:B--2---:R-:W-:Y:S08]  /*17e60*/  HMMA.16816.F32 R36, R124.reuse, R148, R36 ;  /* 0x000000947c24723c */ /* 0x044ff00000001824 */
[C---:B------:R-:W-:Y:S01]  /*17e70*/  HMMA.16816.F32 R40, R124.reuse, R150, R40 ;  /* 0x000000967c28723c */ /* 0x040fe20000001828 */
[----:B------:R-:W2:Y:S07]  /*17e80*/  LDSM.16.M88.4 R148, [R204+-0x2800] ;  /* 0xffd80000cc94783b */ /* 0x000eae0000000200 */
[C---:B------:R-:W-:Y:S08]  /*17e90*/  HMMA.16816.F32 R44, R124.reuse, R152, R44 ;  /* 0x000000987c2c723c */ /* 0x040ff0000000182c */
[----:B------:R-:W-:Y:S01]  /*17ea0*/  HMMA.16816.F32 R48, R124, R154, R48 ;  /* 0x0000009a7c30723c */ /* 0x000fe20000001830 */
[----:B------:R-:W2:Y:S07]  /*17eb0*/  LDSM.16.M88.4 R152, [R204+-0x2000] ;  /* 0xffe00000cc98783b */ /* 0x000eae0000000200 */
[C---:B-1----:R-:W-:Y:S08]  /*17ec0*/  HMMA.16816.F32 R4, R144.reuse, R156, R4 ;  /* 0x0000009c9004723c */ /* 0x042ff00000001804 */
[C---:B------:R-:W-:Y:S01]  /*17ed0*/  HMMA.16816.F32 R8, R144.reuse, R158, R8 ;  /* 0x0000009e9008723c */ /* 0x040fe20000001808 */
[----:B------:R-:W-:Y:S07]  /*17ee0*/  LDSM.16.M88.4 R156, [R204+-0x1000] ;  /* 0xfff00000cc9c783b */ /* 0x000fee0000000200 */
[C---:B------:R-:W-:Y:S08]  /*17ef0*/  HMMA.16816.F32 R12, R144.reuse, R164, R12 ;  /* 0x000000a4900c723c */ /* 0x040ff0000000180c */
[C---:B------:R-:W-:Y:S01]  /*17f00*/  HMMA.16816.F32 R16, R144.reuse, R166, R16 ;  /* 0x000000a69010723c */ /* 0x040fe20000001810 */
[----:B------:R-:W-:Y:S07]  /*17f10*/  LDSM.16.M88.4 R164, [R204+-0x800] ;  /* 0xfff80000cca4783b */ /* 0x000fee0000000200 */
[C---:B------:R-:W-:Y:S08]  /*17f20*/  HMMA.16816.F32 R20, R144.reuse, R176, R20 ;  /* 0x000000b09014723c */ /* 0x040ff00000001814 */
[C---:B------:R-:W-:Y:S01]  /*17f30*/  HMMA.16816.F32 R24, R144.reuse, R178, R24 ;  /* 0x000000b29018723c */ /* 0x040fe20000001818 */
[----:B------:R-:W-:Y:S07]  /*17f40*/  LDSM.16.M88.4 R176, [R204] ;  /* 0x00000000ccb0783b */ /* 0x000fee0000000200 */
[C---:B---3--:R-:W-:Y:S08]  /*17f50*/  HMMA.16816.F32 R28, R144.reuse, R128, R28 ;  /* 0x00000080901c723c */ /* 0x048ff0000000181c */
[C---:B------:R-:W-:Y:S01]  /*17f60*/  HMMA.16816.F32 R32, R144.reuse, R130, R32 ;  /* 0x000000829020723c */ /* 0x040fe20000001820 */
[----:B------:R-:W1:Y:S07]  /*17f70*/  LDSM.16.M88.4 R128, [R204+-0x1800] ;  /* 0xffe80000cc80783b */ /* 0x000e6e0000000200 */
[C---:B----4-:R-:W-:Y:S08]  /*17f80*/  HMMA.16816.F32 R36, R144.reuse, R132, R36 ;  /* 0x000000849024723c */ /* 0x050ff00000001824 */
[C---:B------:R-:W-:Y:S01]  /*17f90*/  HMMA.16816.F32 R40, R144.reuse, R134, R40 ;  /* 0x000000869028723c */ /* 0x040fe20000001828 */
[----:B------:R-:W3:Y:S07]  /*17fa0*/  LDSM.16.M88.4 R132, [R192+0x3000] ;  /* 0x00300000c084783b */ /* 0x000eee0000000200 */
[C---:B-----5:R-:W-:Y:S08]  /*17fb0*/  HMMA.16816.F32 R44, R144.reuse, R136, R44 ;  /* 0x00000088902c723c */ /* 0x060ff0000000182c */
[----:B------:R-:W-:Y:S01]  /*17fc0*/  HMMA.16816.F32 R48, R144, R138, R48 ;  /* 0x0000008a9030723c */ /* 0x000fe20000001830 */
[----:B------:R-:W4:Y:S07]  /*17fd0*/  LDSM.16.M88.4 R136, [R192+0x3800] ;  /* 0x00380000c088783b */ /* 0x000f2e0000000200 */
        /* <DEDUP_REMOVED lines=20> */
[----:B------:R-:W3:Y:S07]  /*18120*/  LDSM.16.M88.4 R132, [R192+0x5800] ;  /* 0x00580000c084783b */ /* 0x000eee0000000200 */
[C---:B----4-:R-:W-:Y:S08]  /*18130*/  HMMA.16816.F32 R12, R168.reuse, R136, R12 ;  /* 0x00000088a80c723c */ /* 0x050ff0000000180c */
[C---:B------:R-:W-:Y:S01]  /*18140*/  HMMA.16816.F32 R16, R168.reuse, R138, R16 ;  /* 0x0000008aa810723c */ /* 0x040fe20000001810 */
[----:B------:R-:W4:Y:S07]  /*18150*/  LDSM.16.M88.4 R136, [R199] ;  /* 0x00000000c788783b */ /* 0x000f2e0000000200 */
[C---:B-----5:R-:W-:Y:S08]  /*18160*/  HMMA.16816.F32 R20, R168.reuse, R140, R20 ;  /* 0x0000008ca814723c */ /* 0x060ff00000001814 */
[C---:B------:R-:W-:Y:S01]  /*18170*/  HMMA.16816.F32 R24, R168.reuse, R142, R24 ;  /* 0x0000008ea818723c */ /* 0x040fe20000001818 */
[----:B------:R-:W5:Y:S07]  /*18180*/  LDSM.16.M88.4 R140, [R200] ;  /* 0x00000000c88c783b */ /* 0x000f6e0000000200 */
[C---:B--2---:R-:W-:Y:S08]  /*18190*/  HMMA.16816.F32 R28, R168.reuse, R148, R28 ;  /* 0x00000094a81c723c */ /* 0x044ff0000000181c */
[C---:B------:R-:W-:Y:S01]  /*181a0*/  HMMA.16816.F32 R32, R168.reuse, R150, R32 ;  /* 0x00000096a820723c */ /* 0x040fe20000001820 */
[----:B------:R-:W2:Y:S07]  /*181b0*/  LDSM.16.M88.4 R148, [R201] ;  /* 0x00000000c994783b */ /* 0x000eae0000000200 */
[C---:B-1----:R-:W-:Y:S08]  /*181c0*/  HMMA.16816.F32 R36, R168.reuse, R128, R36 ;  /* 0x00000080a824723c */ /* 0x042ff00000001824 */
[C---:B------:R-:W-:Y:S01]  /*181d0*/  HMMA.16816.F32 R40, R168.reuse, R130, R40 ;  /* 0x00000082a828723c */ /* 0x040fe20000001828 */
[----:B------:R-:W1:Y:S07]  /*181e0*/  LDSM.16.M88.4 R128, [R202] ;  /* 0x00000000ca80783b */ /* 0x000e6e0000000200 */
[C---:B---3--:R-:W-:Y:S08]  /*181f0*/  HMMA.16816.F32 R44, R168.reuse, R132, R44 ;  /* 0x00000084a82c723c */ /* 0x048ff0000000182c */
[----:B------:R-:W-:Y:S01]  /*18200*/  HMMA.16816.F32 R48, R168, R134, R48 ;  /* 0x00000086a830723c */ /* 0x000fe20000001830 */
[----:B------:R-:W3:Y:S07]  /*18210*/  LDSM.16.M88.4 R132, [R203] ;  /* 0x00000000cb84783b */ /* 0x000eee0000000200 */
[C---:B------:R-:W-:Y:S08]  /*18220*/  HMMA.16816.F32 R4, R172.reuse, R152, R4 ;  /* 0x00000098ac04723c */ /* 0x040ff00000001804 */
[C---:B------:R-:W-:Y:S01]  /*18230*/  HMMA.16816.F32 R8, R172.reuse, R154, R8 ;  /* 0x0000009aac08723c */ /* 0x040fe20000001808 */
[----:B------:R-:W-:Y:S07]  /*18240*/  LDSM.16.M88.4 R152, [R206+0x4000] ;  /* 0x00400000ce98783b */ /* 0x000fee0000000200 */
[C---:B----4-:R-:W-:Y:S08]  /*18250*/  HMMA.16816.F32 R12, R172.reuse, R136, R12 ;  /* 0x00000088ac0c723c */ /* 0x050ff0000000180c */
[C---:B------:R-:W-:Y:S01]  /*18260*/  HMMA.16816.F32 R16, R172.reuse, R138, R16 ;  /* 0x0000008aac10723c */ /* 0x040fe20000001810 */
[----:B------:R-:W4:Y:S07]  /*18270*/  LDSM.16.M88.4 R136, [R206+0x3000] ;  /* 0x00300000ce88783b */ /* 0x000f2e0000000200 */
[C---:B-----5:R-:W-:Y:S08]  /*18280*/  HMMA.16816.F32 R20, R172.reuse, R140, R20 ;  /* 0x0000008cac14723c */ /* 0x060ff00000001814 */
        /* <DEDUP_REMOVED lines=14> */
[C---:B-----5:R-:W-:Y:S07]  /*18370*/  HMMA.16816.F32 R12, R180.reuse, R140, R12 ;  /* 0x0000008cb40c723c */ /* 0x060fee000000180c */
[C---:B------:R-:W-:Y:S01]  /*18380*/  @P0 IMAD.SHL.U32 R140, R118.reuse, 0x20, RZ ;  /* 0x00000020768c0824 */ /* 0x040fe200078e00ff */
[C---:B------:R-:W-:Y:S04]  /*18390*/  HMMA.16816.F32 R16, R180.reuse, R142, R16 ;  /* 0x0000008eb410723c */ /* 0x040fe80000001810 */
[----:B------:R-:W-:Y:S03]  /*183a0*/  @P0 SHF.L.U64.HI R141, R118, R0, c[0x0][0x1e4] ;  /* 0x00007900768d0619 */ /* 0x000fe60000010200 */
[----:B------:R-:W-:Y:S01]  /*183b0*/  @P0 IADD3 R142, R119, -0x1, RZ ;  /* 0xffffffff778e0810 */ /* 0x000fe20007ffe0ff */
[C---:B------:R-:W-:Y:S04]  /*183c0*/  HMMA.16816.F32 R20, R180.reuse, R152, R20 ;  /* 0x00000098b414723c */ /* 0x040fe80000001814 */
[----:B------:R-:W-:Y:S03]  /*183d0*/  @P0 SHF.R.S32.HI R143, RZ, 0x1f, R142 ;  /* 0x0000001fff8f0819 */ /* 0x000fe6000001148e */
[----:B------:R-:W-:Y:S01]  /*183e0*/  @P0 IMAD.MOV.U32 R152, RZ, RZ, R240 ;  /* 0x000000ffff980224 */ /* 0x000fe200078e00f0 */
[C---:B------:R-:W-:Y:S04]  /*183f0*/  HMMA.16816.F32 R24, R180.reuse, R154, R24 ;  /* 0x0000009ab418723c */ /* 0x040fe80000001818 */
[----:B------:R-:W-:Y:S02]  /*18400*/  @P0 IMAD R143, R143, c[0x0][0x1e0], RZ ;  /* 0x000078008f8f0a24 */ /* 0x000fe400078e02ff */
[----:B------:R-:W-:Y:S02]  /*18410*/  @P0 IMAD.MOV.U32 R153, RZ, RZ, R236 ;  /* 0x000000ffff990224 */ /* 0x000fe400078e00ec */
[C---:B------:R-:W-:Y:S04]  /*18420*/  HMMA.16816.F32 R28, R180.reuse, R156, R28 ;  /* 0x0000009cb41c723c */ /* 0x040fe8000000181c */
[C---:B------:R-:W-:Y:S02]  /*18430*/  @P0 IMAD R0, R142.reuse, c[0x0][0x1e4], R143 ;  /* 0x000079008e000a24 */ /* 0x040fe400078e028f */
[----:B------:R-:W-:Y:S02]  /*18440*/  @P0 IMAD.WIDE.U32 R142, R142, c[0x0][0x1e0], RZ ;  /* 0x000078008e8e0a25 */ /* 0x000fe400078e00ff */
[C---:B------:R-:W-:Y:S04]  /*18450*/  HMMA.16816.F32 R32, R180.reuse, R158, R32 ;  /* 0x0000009eb420723c */ /* 0x040fe80000001820 */
[----:B------:R-:W-:Y:S02]  /*18460*/  @P0 IMAD.IADD R0, R143, 0x1, R0 ;  /* 0x000000018f000824 */ /* 0x000fe400078e0200 */
[----:B------:R-:W-:Y:S02]  /*18470*/  @P0 IMAD.WIDE.U32 R152, R142, 0x60, R152 ;  /* 0x000000608e980825 */ /* 0x000fe400078e0098 */
[C---:B------:R-:W-:Y:S04]  /*18480*/  HMMA.16816.F32 R36, R180.reuse, R164, R36 ;  /* 0x000000a4b424723c */ /* 0x040fe80000001824 */
[----:B------:R-:W-:Y:S04]  /*18490*/  @P0 IMAD R0, R0, 0x60, RZ ;  /* 0x0000006000000824 */ /* 0x000fe800078e02ff */
[C---:B------:R-:W-:Y:S08]  /*184a0*/  HMMA.16816.F32 R40, R180.reuse, R166, R40 ;  /* 0x000000a6b428723c */ /* 0x040ff00000001828 */
[C---:B--2---:R-:W-:Y:S07]  /*184b0*/  HMMA.16816.F32 R44, R180.reuse, R148, R44 ;  /* 0x00000094b42c723c */ /* 0x044fee000000182c */
[--C-:B------:R-:W-:Y:S01]  /*184c0*/  @P0 IMAD.WIDE.U32 R148, R142, 0x60, R140.reuse ;  /* 0x000000608e940825 */ /* 0x100fe200078e008c */
[----:B------:R-:W-:Y:S07]  /*184d0*/  HMMA.16816.F32 R48, R180, R150, R48 ;  /* 0x00000096b430723c */ /* 0x000fee0000001830 */
[----:B------:R-:W-:Y:S01]  /*184e0*/  @P0 IADD3 R150, P1, R140, R140, RZ ;  /* 0x0000008c8c960210 */ /* 0x000fe20007f3e0ff */
[C---:B------:R-:W-:Y:S05]  /*184f0*/  HMMA.16816.F32 R4, R184.reuse, R176, R4 ;  /* 0x000000b0b804723c */ /* 0x040fea0000001804 */
[----:B------:R-:W-:Y:S01]  /*18500*/  @P0 IMAD.X R151, R141, 0x1, R141, P1 ;  /* 0x000000018d970824 */ /* 0x000fe200008e068d */
[----:B------:R-:W-:Y:S01]  /*18510*/  @P0 IADD3 R118, P2, P1, R240, R148, R140 ;  /* 0x00000094f0760210 */ /* 0x000fe2000795e08c */
[----:B------:R-:W-:Y:S01]  /*18520*/  @P0 IMAD.IADD R140, R0, 0x1, R149 ;  /* 0x00000001008c0824 */ /* 0x000fe200078e0295 */
[C---:B------:R-:W-:Y:S04]  /*18530*/  HMMA.16816.F32 R8, R184.reuse, R178, R8 ;  /* 0x000000b2b808723c */ /* 0x040fe80000001808 */
[----:B------:R-:W-:Y:S01]  /*18540*/  @P0 IMAD.WIDE.U32 R150, R142, 0x60, R150 ;  /* 0x000000608e960825 */ /* 0x000fe200078e0096 */
[----:B------:R-:W-:Y:S02]  /*18550*/  @P0 LEA R142, P3, R152, c[0x0][0x1c8], 0x1 ;  /* 0x00007200988e0a11 */ /* 0x000fe400078608ff */
[----:B------:R-:W-:Y:S01]  /*18560*/  @P0 IADD3.X R141, R236, R140, R141, P2, P1 ;  /* 0x0000008cec8d0210 */ /* 0x000fe200017e248d */
[C---:B-1----:R-:W-:Y:S04]  /*18570*/  HMMA.16816.F32 R12, R184.reuse, R128, R12 ;  /* 0x00000080b80c723c */ /* 0x042fe8000000180c */
[----:B------:R-:W-:Y:S04]  /*18580*/  @P0 IADD3 R148, P2, R240, R148, RZ ;  /* 0x00000094f0940210 */ /* 0x000fe80007f5e0ff */
[C---:B------:R-:W-:Y:S01]  /*18590*/  HMMA.16816.F32 R16, R184.reuse, R130, R16 ;  /* 0x00000082b810723c */ /* 0x040fe20000001810 */
[----:B------:R-:W1:Y:S03]  /*185a0*/  LDSM.16.M88.4 R128, [R204+0x2000] ;  /* 0x00200000cc80783b */ /* 0x000e660000000200 */
[----:B------:R-:W-:Y:S04]  /*185b0*/  @P0 IMAD.X R140, R140, 0x1, R236, P2 ;  /* 0x000000018c8c0824 */ /* 0x000fe800010e06ec */
[C---:B---3--:R-:W-:Y:S08]  /*185c0*/  HMMA.16816.F32 R20, R184.reuse, R132, R20 ;  /* 0x00000084b814723c */ /* 0x048ff00000001814 */
[C---:B------:R-:W-:Y:S01]  /*185d0*/  HMMA.16816.F32 R24, R184.reuse, R134, R24 ;  /* 0x00000086b818723c */ /* 0x040fe20000001818 */
[----:B------:R-:W2:Y:S01]  /*185e0*/  LDSM.16.M88.4 R132, [R204+0x2800] ;  /* 0x00280000cc84783b */ /* 0x000ea20000000200 */
[----:B------:R-:W-:Y:S05]  /*185f0*/  DEPBAR.LE SB0, 0x0 ;  /* 0x000080000000791a */ /* 0x000fea0000000000 */
[----:B------:R-:W-:Y:S01]  /*18600*/  BAR.SYNC.DEFER_BLOCKING 0x0 ;  /* 0x0000000000007b1d */ /* 0x000fe20000010000 */
[C---:B----4-:R-:W-:Y:S07]  /*18610*/  HMMA.16816.F32 R28, R184.reuse, R136, R28 ;  /* 0x00000088b81c723c */ /* 0x050fee000000181c */
[----:B------:R-:W-:Y:S01]  /*18620*/  @P0 IADD3 R136, P1, R240, R150, RZ ;  /* 0x00000096f0880210 */ /* 0x000fe20007f3e0ff */
[C---:B------:R-:W-:Y:S04]  /*18630*/  HMMA.16816.F32 R32, R184.reuse, R138, R32 ;  /* 0x0000008ab820723c */ /* 0x040fe80000001820 */
[----:B------:R-:W-:Y:S03]  /*18640*/  @P0 IADD3.X R137, R236, R0, R151, P1, !PT ;  /* 0x00000000ec890210 */ /* 0x000fe60000ffe497 */
[----:B------:R-:W-:Y:S01]  /*18650*/  @P0 IMAD.IADD R139, R153, 0x1, R0 ;  /* 0x00000001998b0824 */ /* 0x000fe200078e0200 */
[----:B------:R-:W-:Y:S01]  /*18660*/  @P0 LEA R138, P1, R148, c[0x0][0x1c8], 0x1 ;  /* 0x00007200948a0a11 */ /* 0x000fe200078208ff */
[C---:B-1----:R-:W-:Y:S03]  /*18670*/  HMMA.16816.F32 R36, R184.reuse, R128, R36 ;  /* 0x00000080b824723c */ /* 0x042fe60000001824 */
[----:B------:R-:W-:Y:S01]  /*18680*/  @P0 LEA.HI.X R143, R152, c[0x0][0x1cc], R139, 0x1, P3 ;  /* 0x00007300988f0a11 */ /* 0x000fe200018f0c8b */
[----:B------:R-:W-:Y:S01]  /*18690*/  IMAD.IADD R0, R218, 0x1, R209 ;  /* 0x00000001da007824 */ /* 0x000fe200078e02d1 */
[----:B------:R-:W-:Y:S02]  /*186a0*/  @P0 LEA.HI.X R139, R148, c[0x0][0x1cc], R140, 0x1, P1 ;  /* 0x00007300948b0a11 */ /* 0x000fe400008f0c8c */
[----:B------:R-:W-:Y:S01]  /*186b0*/  @P0 LEA R140, P2, R118, c[0x0][0x1c8], 0x1 ;  /* 0x00007200768c0a11 */ /* 0x000fe200078408ff */
[----:B------:R-:W-:Y:S01]  /*186c0*/  @!PT LDS RZ, [RZ] ;  /* 0x00000000fffff984 */ /* 0x000fe20000000800 */
[----:B------:R-:W-:Y:S01]  /*186d0*/  @!PT LDS RZ, [RZ] ;  /* 0x00000000fffff984 */ /* 0x000fe20000000800 */
[----:B------:R-:W-:Y:S01]  /*186e0*/  @!PT LDS RZ, [RZ] ;  /* 0x00000000fffff984 */ /* 0x000fe20000000800 */
[----:B------:R1:W-:Y:S01]  /*186f0*/  @P0 LDGSTS.E.BYPASS.LTC128B.128 [R234+0x8100], [R142.64], !P4 ;  /* 0x081000008eea0fae */ /* 0x0003e2000e101d48 */
[----:B------:R-:W-:Y:S01]  /*18700*/  @P0 LEA R128, P1, R136, c[0x0][0x1c8], 0x1 ;  /* 0x0000720088800a11 */ /* 0x000fe200078208ff */
[C---:B------:R-:W-:Y:S03]  /*18710*/  HMMA.16816.F32 R40, R184.reuse, R130, R40 ;  /* 0x00000082b828723c */ /* 0x040fe60000001828 */
[----:B------:R-:W-:Y:S01]  /*18720*/  @P0 LEA.HI.X R141, R118, c[0x0][0x1cc], R141, 0x1, P2 ;  /* 0x00007300768d0a11 */ /* 0x000fe200010f0c8d */
[----:B------:R1:W-:Y:S01]  /*18730*/  @P0 LDGSTS.E.BYPASS.LTC128B.128 [R234+0xb100], [R142.64+0x80], !P5 ;  /* 0x0b1000808eea0fae */ /* 0x0003e2000e901d48 */
[----:B------:R-:W-:Y:S03]  /*18740*/  @P6 IMAD.HI.U32 R129, R0, c[0x0][0x2c8], RZ ;  /* 0x0000b20000816a27 */ /* 0x000fe600078e00ff */
[C---:B--2---:R-:W-:Y:S02]  /*18750*/  HMMA.16816.F32 R44, R184.reuse, R132, R44 ;  /* 0x00000084b82c723c */ /* 0x044fe4000000182c */
[----:B------:R1:W-:Y:S02]  /*18760*/  @P0 LDGSTS.E.BYPASS.LTC128B.128 [R234+0x9100], [R138.64], !P4 ;  /* 0x091000008aea0fae */ /* 0x0003e4000e101d48 */
[----:B------:R-:W-:Y:S02]  /*18770*/  @P6 SHF.R.U32.HI R0, RZ, c[0x0][0x2cc], R129 ;  /* 0x0000b300ff006a19 */ /* 0x000fe40000011681 */
[----:B------:R-:W-:Y:S02]  /*18780*/  @P0 LEA.HI.X R129, R136, c[0x0][0x1cc], R137, 0x1, P1 ;  /* 0x0000730088810a11 */ /* 0x000fe400008f0c89 */
[----:B------:R1:W-:Y:S01]  /*18790*/  @P0 LDGSTS.E.BYPASS.LTC128B.128 [R234+0xc100], [R138.64+0x80], !P5 ;  /* 0x0c1000808aea0fae */ /* 0x0003e2000e901d48 */
[----:B------:R-:W-:Y:S05]  /*187a0*/  HMMA.16816.F32 R48, R184, R134, R48 ;  /* 0x00000086b830723c */ /* 0x000fea0000001830 */
[----:B------:R1:W-:Y:S02]  /*187b0*/  @P0 LDGSTS.E.BYPASS.LTC128B.128 [R234+0xa100], [R140.64], !P4 ;  /* 0x0a1000008cea0fae */ /* 0x0003e4000e101d48 */
[----:B------:R-:W-:Y:S04]  /*187c0*/  IMAD R135, R119, -0x60, RZ ;  /* 0xffffffa077877824 */ /* 0x000fe800078e02ff */
[----:B------:R2:W-:Y:S01]  /*187d0*/  @P0 LDGSTS.E.BYPASS.LTC128B.128 [R234+0xd100], [R128.64+0x80], !P5 ;  /* 0x0d10008080ea0fae */ /* 0x0005e2000e901d48 */
[----:B------:R-:W-:Y:S02]  /*187e0*/  ISETP.GE.AND P5, PT, R232, 0x1, PT ;  /* 0x00000001e800780c */ /* 0x000fe40003fa6270 */
[----:B------:R-:W-:Y:S03]  /*187f0*/  IADD3 R118, -R217, 0x1, R135 ;  /* 0x00000001d9767810 */ /* 0x000fe60007ffe187 */
[----:B------:R-:W3:Y:S01]  /*18800*/  SHFL.IDX PT, R130, R0, RZ, 0x1c1f ;  /* 0x001c1fff00827589 */ /* 0x000ee200000e0000 */
[----:B------:R-:W-:Y:S05]  /*18810*/  IADD3 R118, -R229, R118, R231 ;  /* 0x00000076e5767210 */ /* 0x000fea0007ffe1e7 */
[----:B------:R-:W0:Y:S01]  /*18820*/  LDGDEPBAR ;  /* 0x00000000000079af */ /* 0x000e220000000000 */
[C---:B--2---:R-:W-:Y:S02]  /*18830*/  IADD3 R129, R118.reuse, c[0x0][0x328], RZ ;  /* 0x0000ca0076817a10 */ /* 0x044fe40007ffe0ff */
        /* <DEDUP_REMOVED lines=17> */
.L_x_824:
[----:B------:R-:W-:Y:S04]  /*18950*/  MOV R130, c[0x0][0x32c] ;  /* 0x0000cb0000827a02 */ /* 0x000fe80000000f00 */
[----:B------:R-:W-:Y:S11]  /*18960*/  ISETP.NE.AND P0, PT, R130, 0x1, PT ;  /* 0x000000018200780c */ /* 0x000ff60003f05270 */
[----:B------:R-:W-:Y:S02]  /*18970*/  @!UPT UIADD3 URZ, URZ, URZ, URZ ;  /* 0x0000003f3f3ff290 */ /* 0x000fe4000fffe03f */
[----:B------:R-:W-:Y:S05]  /*18980*/  @P0 IMAD.HI.U32 R130, R131, c[0x0][0x330], RZ ;  /* 0x0000cc0083820a27 */ /* 0x000fea00078e00ff */
[----:B------:R-:W-:Y:S02]  /*18990*/  @P0 SHF.R.U32.HI R131, RZ, c[0x0][0x334], R130 ;  /* 0x0000cd00ff830a19 */ /* 0x000fe40000011682 */
.L_x_825:
[----:B------:R-:W-:Y:S05]  /*189a0*/  BSYNC B0 ;  /* 0x0000000000007941 */ /* 0x000fea0003800000 */
.L_x_823:
[----:B------:R-:W-:Y:S04]  /*189b0*/  IMAD.IADD R130, R135, 0x1, -R217 ;  /* 0x0000000187827824 */ /* 0x000fe800078e0ad9 */
[----:B------:R-:W-:Y:S05]  /*189c0*/  IMAD R131, R131, c[0x0][0x32c], R130 ;  /* 0x0000cb0083837a24 */ /* 0x000fea00078e0282 */
[----:B------:R-:W-:Y:S02]  /*189d0*/  IADD3 R130, R131, c[0x0][0x32c], RZ ;  /* 0x0000cb0083827a10 */ /* 0x000fe40007ffe0ff */
[----:B------:R-:W-:Y:S02]  /*189e0*/  IMNMX R128, R128, R131, !PT ;  /* 0x0000008380807217 */ /* 0x000fe40007800200 */
[----:B------:R-:W-:Y:S02]  /*189f0*/  IMNMX R137, R137, R130, PT ;  /* 0x0000008289897217 */ /* 0x000fe40003800200 */
.L_x_822:
[C---:B-1----:R-:W-:Y:S02]  /*18a00*/  ISETP.GE.AND P1, PT, R135.reuse, 0x1, PT ;  /* 0x000000018700780c */ /* 0x042fe40003f26270 */
[C---:B------:R-:W-:Y:S02]  /*18a10*/  ISETP.GE.AND P0, PT, R135.reuse, 0x2, PT ;  /* 0x000000028700780c */ /* 0x040fe40003f06270 */
[----:B------:R-:W-:Y:S02]  /*18a20*/  LOP3.LUT R230, R230, 0xffffbfff, RZ, 0xc0, !PT ;  /* 0xffffbfffe6e67812 */ /* 0x000fe400078ec0ff */
[C---:B------:R-:W-:Y:S02]  /*18a30*/  ISETP.GE.AND P2, PT, R135.reuse, 0x9, PT ;  /* 0x000000098700780c */ /* 0x040fe40003f46270 */
[C---:B------:R-:W-:Y:S02]  /*18a40*/  ISETP.GE.AND P6, PT, R135.reuse, 0x42, PT ;  /* 0x000000428700780c */ /* 0x040fe40003fc6270 */
[C---:B------:R-:W-:Y:S02]  /*18a50*/  ISETP.GE.AND P5, PT, R135.reuse, 0x49, PT ;  /* 0x000000498700780c */ /* 0x040fe40003fa6270 */
[----:B------:R-:W-:Y:S02]  /*18a60*/  ISETP.GE.AND P4, PT, R135, 0x4a, PT ;  /* 0x0000004a8700780c */ /* 0x000fe40003f86270 */
[----:B------:R-:W-:Y:S02]  /*18a70*/  @P1 LOP3.LUT R230, R230, 0x4000, RZ, 0xfc, !PT ;  /* 0x00004000e6e61812 */ /* 0x000fe400078efcff */
[----:B------:R-:W-:Y:S02]  /*18a80*/  ISETP.GT.AND P1, PT, R128, RZ, !P1 ;  /* 0x000000ff8000720c */ /* 0x000fe40004f24270 */
[----:B------:R-:W-:Y:S02]  /*18a90*/  LOP3.LUT R230, R230, 0xfffeffff, RZ, 0xc0, !PT ;  /* 0xfffeffffe6e67812 */ /* 0x000fe400078ec0ff */
[----:B------:R-:W-:Y:S02]  /*18aa0*/  ISETP.LT.OR P1, PT, R137, 0x1, P1 ;  /* 0x000000018900780c */ /* 0x000fe40000f21670 */
[----:B------:R-:W-:Y:S02]  /*18ab0*/  @P0 LOP3.LUT R230, R230, 0x10000, RZ, 0xfc, !PT ;  /* 0x00010000e6e60812 */ /* 0x000fe400078efcff */
[----:B------:R-:W-:Y:S02]  /*18ac0*/  ISETP.GT.AND P0, PT, R128, 0x1, !P0 ;  /* 0x000000018000780c */ /* 0x000fe40004704270 */
[----:B------:R-:W-:Y:S02]  /*18ad0*/  FSEL R140, R4, -INF , !P1 ;  /* 0xff800000048c7808 */ /* 0x000fe40004800000 */
[----:B------:R-:W-:Y:S01]  /*18ae0*/  ISETP.GE.AND P1, PT, R135, 0xa, PT ;  /* 0x0000000a8700780c */ /* 0x000fe20003f26270 */
[----:B------:R-:W1:Y:S01]  /*18af0*/  SHFL.IDX PT, R4, R0, 0x1, 0x1c1f ;  /* 0x003c1f0000047f89 */ /* 0x000e6200000e0000 */
[----:B------:R-:W-:Y:S02]  /*18b00*/  ISETP.LT.OR P0, PT, R137, 0x2, P0 ;  /* 0x000000028900780c */ /* 0x000fe40000701670 */
        /* <DEDUP_REMOVED lines=10> */
[----:B------:R-:W-:Y:S01]  /*18bb0*/  ISETP.LT.OR P0, PT, R137, 0xa, P0 ;  /* 0x0000000a8900780c */ /* 0x000fe20000701670 */
[--C-:B-1----:R-:W-:Y:S01]  /*18bc0*/  IMAD.IADD R0, R129, 0x1, R4.reuse ;  /* 0x0000000181007824 */ /* 0x102fe200078e0204 */
[----:B------:R-:W-:Y:S01]  /*18bd0*/  LOP3.LUT R230, R230, 0xffffefff, RZ, 0xc0, !PT ;  /* 0xffffefffe6e67812 */ /* 0x000fe200078ec0ff */
[----:B------:R-:W-:Y:S01]  /*18be0*/  IMAD.IADD R118, R118, 0x1, R4 ;  /* 0x0000000176767824 */ /* 0x000fe200078e0204 */
[----:B------:R-:W-:Y:S02]  /*18bf0*/  FSEL R9, R9, -INF , !P0 ;  /* 0xff80000009097808 */ /* 0x000fe40004000000 */
[----:B------:R-:W-:Y:S02]  /*18c00*/  ISETP.GT.AND P0, PT, R128, 0x10, !P1 ;  /* 0x000000108000780c */ /* 0x000fe40004f04270 */
[----:B------:R-:W-:Y:S02]  /*18c10*/  ISETP.GE.AND P2, PT, R135, 0x52, PT ;  /* 0x000000528700780c */ /* 0x000fe40003f46270 */
[----:B------:R-:W-:Y:S02]  /*18c20*/  ISETP.LT.OR P0, PT, R137, 0x11, P0 ;  /* 0x000000118900780c */ /* 0x000fe40000701670 */
[----:B------:R-:W-:Y:S02]  /*18c30*/  @P1 LOP3.LUT R230, R230, 0x1000, RZ, 0xfc, !PT ;  /* 0x00001000e6e61812 */ /* 0x000fe400078efcff */
[C---:B------:R-:W-:Y:S02]  /*18c40*/  ISETP.GE.AND P1, PT, R135.reuse, 0x12, PT ;  /* 0x000000128700780c */ /* 0x040fe40003f26270 */
        /* <DEDUP_REMOVED lines=70> */
[C---:B------:R-:W-:Y:S04]  /*190b0*/  ISETP.LT.OR P0, PT, R137.reuse, 0x41, P0 ;  /* 0x000000418900780c */ /* 0x040fe80000701670 */
[----:B------:R-:W-:Y:S02]  /*190c0*/  FSEL R155, R36, -INF , !P0 ;  /* 0xff800000249b7808 */ /* 0x000fe40004000000 */
[----:B------:R-:W-:Y:S02]  /*190d0*/  ISETP.GT.AND P0, PT, R128, 0x41, !P6 ;  /* 0x000000418000780c */ /* 0x000fe40007704270 */
[----:B------:R-:W-:Y:S02]  /*190e0*/  @P1 LOP3.LUT R230, R230, 0x1, RZ, 0xfc, !PT ;  /* 0x00000001e6e61812 */ /* 0x000fe400078efcff */
[----:B------:R-:W-:Y:S02]  /*190f0*/  ISETP.LT.OR P0, PT, R137, 0x42, P0 ;  /* 0x000000428900780c */ /* 0x000fe40000701670 */
[----:B------:R-:W-:Y:S02]  /*19100*/  ISETP.GE.AND P1, PT, R135, 0x51, PT ;  /* 0x000000518700780c */ /* 0x000fe40003f26270 */
[----:B------:R-:W-:Y:S02]  /*19110*/  FSEL R151, R37, -INF , !P0 ;  /* 0xff80000025977808 */ /* 0x000fe40004000000 */
[----:B------:R-:W-:Y:S02]  /*19120*/  ISETP.GT.AND P0, PT, R128, 0x48, !P5 ;  /* 0x000000488000780c */ /* 0x000fe40006f04270 */
[----:B------:R-:W-:Y:S02]  /*19130*/  LOP3.LUT R230, R230, 0xfffbffff, RZ, 0xc0, !PT ;  /* 0xfffbffffe6e67812 */ /* 0x000fe400078ec0ff */
        /* <DEDUP_REMOVED lines=36> */
.L_x_828:
[----:B------:R-:W-:Y:S04]  /*19380*/  MOV R4, c[0x0][0x32c] ;  /* 0x0000cb0000047a02 */ /* 0x000fe80000000f00 */
[----:B------:R-:W-:Y:S11]  /*19390*/  ISETP.NE.AND P0, PT, R4, 0x1, PT ;  /* 0x000000010400780c */ /* 0x000ff60003f05270 */
[----:B------:R-:W-:Y:S02]  /*193a0*/  @!UPT UIADD3 URZ, URZ, URZ, URZ ;  /* 0x0000003f3f3ff290 */ /* 0x000fe4000fffe03f */
[----:B------:R-:W-:Y:S05]  /*193b0*/  @P0 IMAD.HI.U32 R4, R5, c[0x0][0x330], RZ ;  /* 0x0000cc0005040a27 */ /* 0x000fea00078e00ff */
[----:B------:R-:W-:Y:S02]  /*193c0*/  @P0 SHF.R.U32.HI R5, RZ, c[0x0][0x334], R4 ;  /* 0x0000cd00ff050a19 */ /* 0x000fe40000011604 */
.L_x_829:
[----:B------:R-:W-:Y:S05]  /*193d0*/  BSYNC B0 ;  /* 0x0000000000007941 */ /* 0x000fea0003800000 */
.L_x_827:
[----:B------:R-:W-:Y:S04]  /*193e0*/  IMAD.IADD R135, R135, 0x1, -R217 ;  /* 0x0000000187877824 */ /* 0x000fe800078e0ad9 */
[----:B------:R-:W-:Y:S05]  /*193f0*/  IMAD R135, R5, c[0x0][0x32c], R135 ;  /* 0x0000cb0005877a24 */ /* 0x000fea00078e0287 */
[----:B------:R-:W-:Y:S02]  /*19400*/  IADD3 R4, R135, c[0x0][0x32c], RZ ;  /* 0x0000cb0087047a10 */ /* 0x000fe40007ffe0ff */
[----:B------:R-:W-:Y:S02]  /*19410*/  IMNMX R118, R118, R135, !PT ;  /* 0x0000008776767217 */ /* 0x000fe40007800200 */
[----:B------:R-:W-:Y:S02]  /*19420*/  IMNMX R0, R0, R4, PT ;  /* 0x0000000400007217 */ /* 0x000fe40003800200 */
.L_x_826:
[----:B------:R-:W-:Y:S02]  /*19430*/  LOP3.LUT P0, RZ, R230, 0x4000, RZ, 0xc0, !PT ;  /* 0x00004000e6ff7812 */ /* 0x000fe4000780c0ff */
[----:B------:R-:W-:Y:S02]  /*19440*/  FMNMX.FTZ R4, R140, R3, !PT ;  /* 0x000000038c047209 */ /* 0x000fe40007810000 */
[----:B------:R-:W-:Y:S02]  /*19450*/  ISETP.GT.AND P0, PT, R118, RZ, !P0 ;  /* 0x000000ff7600720c */ /* 0x000fe40004704270 */
        /* <DEDUP_REMOVED lines=85> */
[C---:B------:R-:W-:Y:S01]  /*199b0*/  ISETP.GT.AND P0, PT, R118.reuse, 0x30, !P0 ;  /* 0x000000307600780c */ /* 0x040fe20004704270 */
[----:B------:R-:W-:Y:S01]  /*199c0*/  LDSM.16.MT88.4 R24, [R190] ;  /* 0x00000000be18783b */ /* 0x000fe20000004200 */
[----:B------:R-:W-:Y:S02]  /*199d0*/  ISETP.GT.AND P3, PT, R118, 0x58, !P3 ;  /* 0x000000587600780c */ /* 0x000fe40005f64270 */
[----:B------:R-:W-:Y:S04]  /*199e0*/  ISETP.LT.OR P0, PT, R0, 0x31, P0 ;  /* 0x000000310000780c */ /* 0x000fe80000701670 */
[----:B------:R-:W-:Y:S02]  /*199f0*/  FSEL R179, R30, -INF , !P0 ;  /* 0xff8000001eb37808 */ /* 0x000fe40004000000 */
[----:B------:R-:W-:Y:S02]  /*19a00*/  LOP3.LUT P0, RZ, R230, 0x8, RZ, 0xc0, !PT ;  /* 0x00000008e6ff7812 */ /* 0x000fe4000780c0ff */
[----:B------:R-:W-:Y:S02]  /*19a10*/  FMNMX.FTZ R5, R179, R5, !PT ;  /* 0x00000005b3057209 */ /* 0x000fe40007810000 */
[----:B------:R-:W-:Y:S04]  /*19a20*/  ISETP.GT.AND P0, PT, R118, 0x31, !P0 ;  /* 0x000000317600780c */ /* 0x000fe80004704270 */
[----:B------:R-:W-:Y:S04]  /*19a30*/  ISETP.LT.OR P0, PT, R0, 0x32, P0 ;  /* 0x000000320000780c */ /* 0x000fe80000701670 */
[----:B------:R-:W-:Y:S02]  /*19a40*/  FSEL R178, R31, -INF , !P0 ;  /* 0xff8000001fb27808 */ /* 0x000fe40004000000 */
[----:B------:R-:W-:Y:S01]  /*19a50*/  LOP3.LUT P0, RZ, R230, 0x4, RZ, 0xc0, !PT ;  /* 0x00000004e6ff7812 */ /* 0x000fe2000780c0ff */
[----:B------:R-:W-:Y:S01]  /*19a60*/  LDSM.16.MT88.4 R28, [R189] ;  /* 0x00000000bd1c783b */ /* 0x000fe20000004200 */
        /* <DEDUP_REMOVED lines=21> */
[----:B------:R-:W-:Y:S02]  /*19bc0*/  ISETP.LT.OR P0, PT, R0, 0x49, P0 ;  /* 0x000000490000780c */ /* 0x000fe40000701670 */
[----:B-1----:R-:W-:Y:S02]  /*19bd0*/  FMNMX.FTZ R6, R4, R6, !PT ;  /* 0x0000000604067209 */ /* 0x002fe40007810000 */
[----:B------:R-:W-:Y:S02]  /*19be0*/  FSEL R143, R42, -INF , !P0 ;  /* 0xff8000002a8f7808 */ /* 0x000fe40004000000 */
[----:B------:R-:W-:Y:S01]  /*19bf0*/  ISETP.GT.AND P0, PT, R118, 0x49, !P4 ;  /* 0x000000497600780c */ /* 0x000fe20006704270 */
[----:B------:R-:W1:Y:S01]  /*19c00*/  SHFL.BFLY PT, R12, R6, 0x1, 0x1f ;  /* 0x0c201f00060c7f89 */ /* 0x000e6200000e0000 */
        /* <DEDUP_REMOVED lines=9> */
[----:B------:R-:W-:Y:S02]  /*19ca0*/  ISETP.GT.AND P0, PT, R118, 0x59, !P6 ;  /* 0x000000597600780c */ /* 0x000fe40007704270 */
[C---:B------:R-:W-:Y:S02]  /*19cb0*/  ISETP.LT.OR P1, PT, R0.reuse, 0x59, P3 ;  /* 0x000000590000780c */ /* 0x040fe40001f21670 */
[----:B------:R-:W-:Y:S02]  /*19cc0*/  FMNMX.FTZ R5, R135, R5, !PT ;  /* 0x0000000587057209 */ /* 0x000fe40007810000 */
        /* <DEDUP_REMOVED lines=22> */
[----:B------:R-:W-:Y:S01]  /*19e30*/  LDSM.16.MT88.4 R40, [R188+0x4800] ;  /* 0x00480000bc28783b */ /* 0x000fe20000004200 */
[--C-:B------:R-:W-:Y:S02]  /*19e40*/  FFMA.FTZ R51, R138, c[0x0][0x2d0], -R137.reuse ;  /* 0x0000b4008a337a23 */ /* 0x100fe40000010889 */
[----:B------:R-:W1:Y:S01]  /*19e50*/  MUFU.EX2 R3, R3 ;  /* 0x0000000300037308 */ /* 0x000e620000000800 */
[--C-:B------:R-:W-:Y:S02]  /*19e60*/  FFMA.FTZ R131, R131, c[0x0][0x2d0], -R137.reuse ;  /* 0x0000b40083837a23 */ /* 0x100fe40000010889 */
[--C-:B------:R-:W-:Y:S02]  /*19e70*/  FFMA.FTZ R134, R134, c[0x0][0x2d0], -R137.reuse ;  /* 0x0000b40086867a23 */ /* 0x100fe40000010889 */
[--C-:B------:R-:W-:Y:S01]  /*19e80*/  FFMA.FTZ R136, R136, c[0x0][0x2d0], -R137.reuse ;  /* 0x0000b40088887a23 */ /* 0x100fe20000010889 */
[----:B------:R-:W2:Y:S01]  /*19e90*/  SHFL.BFLY PT, R4, R5, 0x1, 0x1f ;  /* 0x0c201f0005047f89 */ /* 0x000ea200000e0000 */
        /* <DEDUP_REMOVED lines=11> */
[C---:B-1----:R-:W-:Y:S02]  /*19f50*/  FMUL.FTZ R8, R3.reuse, R108 ;  /* 0x0000006c03087220 */ /* 0x042fe40000410000 */
[C---:B------:R-:W-:Y:S02]  /*19f60*/  FMUL.FTZ R9, R3.reuse, R109 ;  /* 0x0000006d03097220 */ /* 0x040fe40000410000 */
[----:B------:R-:W-:Y:S01]  /*19f70*/  FMUL.FTZ R68, R3, R68 ;  /* 0x0000004403447220 */ /* 0x000fe20000410000 */
[----:B--2---:R-:W-:Y:S01]  /*19f80*/  FMNMX.FTZ R12, R5, R4, !PT ;  /* 0x00000004050c7209 */ /* 0x004fe20007810000 */
[----:B------:R-:W1:Y:S01]  /*19f90*/  MUFU.EX2 R44, R44 ;  /* 0x0000002c002c7308 */ /* 0x000e620000000800 */
[C---:B------:R-:W-:Y:S02]  /*19fa0*/  FMUL.FTZ R5, R3.reuse, R113 ;  /* 0x0000007103057220 */ /* 0x040fe40000410000 */
[C---:B------:R-:W-:Y:S01]  /*19fb0*/  FSETP.NEU.FTZ.AND P0, PT, R12.reuse, -INF , PT ;  /* 0xff8000000c00780b */ /* 0x040fe20003f1d000 */
[C---:B------:R-:W-:Y:S02]  /*19fc0*/  FMUL.FTZ R50, R12.reuse, c[0x0][0x2d0] ;  /* 0x0000b4000c327a20 */ /* 0x040fe40000410000 */
[C---:B------:R-:W-:Y:S01]  /*19fd0*/  FMUL.FTZ R69, R3.reuse, R69 ;  /* 0x0000004503457220 */ /* 0x040fe20000410000 */
[----:B------:R-:W-:Y:S01]  /*19fe0*/  FSEL R4, R12, RZ, P0 ;  /* 0x000000ff0c047208 */ /* 0x000fe20000000000 */
[C---:B------:R-:W-:Y:S01]  /*19ff0*/  FMUL.FTZ R72, R3.reuse, R72 ;  /* 0x0000004803487220 */ /* 0x040fe20000410000 */
[----:B------:R-:W-:Y:S01]  /*1a000*/  FSEL R50, R50, RZ, P0 ;  /* 0x000000ff32327208 */ /* 0x000fe20000000000 */
[----:B------:R-:W-:Y:S01]  /*1a010*/  FMUL.FTZ R73, R3, R73 ;  /* 0x0000004903497220 */ /* 0x000fe20000410000 */
[----:B------:R-:W-:Y:S01]  /*1a020*/  MUFU.EX2 R51, R51 ;  /* 0x0000003300337308 */ /* 0x000fe20000000800 */
[----:B------:R-:W-:Y:S01]  /*1a030*/  FADD.FTZ R2, -R4, R2 ;  /* 0x0000000204027221 */ /* 0x000fe20000010100 */
[----:B------:R-:W-:Y:S01]  /*1a040*/  ISETP.GT.AND P0, PT, R119, R237, PT ;  /* 0x000000ed7700720c */ /* 0x000fe20003f04270 */
[--C-:B------:R-:W-:Y:S02]  /*1a050*/  FFMA.FTZ R47, R10, c[0x0][0x2d0], -R50.reuse ;  /* 0x0000b4000a2f7a23 */ /* 0x100fe40000010832 */
[--C-:B------:R-:W-:Y:S02]  /*1a060*/  FFMA.FTZ R46, R11, c[0x0][0x2d0], -R50.reuse ;  /* 0x0000b4000b2e7a23 */ /* 0x100fe40000010832 */
[--C-:B------:R-:W-:Y:S01]  /*1a070*/  FFMA.FTZ R49, R16, c[0x0][0x2d0], -R50.reuse ;  /* 0x0000b40010317a23 */ /* 0x100fe20000010832 */
[----:B---3--:R-:W-:Y:S01]  /*1a080*/  F2FP.PACK_AB R16, R15, R45 ;  /* 0x0000002d0f10723e */ /* 0x008fe200000000ff */
[--C-:B------:R-:W-:Y:S01]  /*1a090*/  FFMA.FTZ R48, R7, c[0x0][0x2d0], -R50.reuse ;  /* 0x0000b40007307a23 */ /* 0x100fe20000010832 */
[----:B------:R-:W-:Y:S01]  /*1a0a0*/  MUFU.EX2 R47, R47 ;  /* 0x0000002f002f7308 */ /* 0x000fe20000000800 */
[----:B------:R-:W-:Y:S01]  /*1a0b0*/  FMUL.FTZ R2, R2, c[0x0][0x2d0] ;  /* 0x0000b40002027a20 */ /* 0x000fe20000410000 */
[----:B-1----:R-:W-:Y:S01]  /*1a0c0*/  F2FP.PACK_AB R18, R44, R14 ;  /* 0x0000000e2c12723e */ /* 0x002fe200000000ff */
[C---:B------:R-:W-:Y:S02]  /*1a0d0*/  FMUL.FTZ R4, R3.reuse, R112 ;  /* 0x0000007003047220 */ /* 0x040fe40000410000 */
[C---:B------:R-:W-:Y:S02]  /*1a0e0*/  FMUL.FTZ R76, R3.reuse, R76 ;  /* 0x0000004c034c7220 */ /* 0x040fe40000410000 */
[C---:B------:R-:W-:Y:S03]  /*1a0f0*/  FMUL.FTZ R77, R3.reuse, R77 ;  /* 0x0000004d034d7220 */ /* 0x040fe60000410000 */
[----:B------:R-:W1:Y:S01]  /*1a100*/  MUFU.EX2 R2, R2 ;  /* 0x0000000200027308 */ /* 0x000e620000000800 */
[C---:B------:R-:W-:Y:S02]  /*1a110*/  FMUL.FTZ R80, R3.reuse, R80 ;  /* 0x0000005003507220 */ /* 0x040fe40000410000 */
[C---:B------:R-:W-:Y:S02]  /*1a120*/  FMUL.FTZ R81, R3.reuse, R81 ;  /* 0x0000005103517220 */ /* 0x040fe40000410000 */
[C---:B------:R-:W-:Y:S02]  /*1a130*/  FMUL.FTZ R84, R3.reuse, R84 ;  /* 0x0000005403547220 */ /* 0x040fe40000410000 */
[----:B------:R-:W-:Y:S02]  /*1a140*/  FMUL.FTZ R85, R3, R85 ;  /* 0x0000005503557220 */ /* 0x000fe40000410000 */
[--C-:B------:R-:W-:Y:S01]  /*1a150*/  FFMA.FTZ R138, R37, c[0x0][0x2d0], -R50.reuse ;  /* 0x0000b400258a7a23 */ /* 0x100fe20000010832 */
[----:B------:R-:W-:Y:S01]  /*1a160*/  MUFU.EX2 R49, R49 ;  /* 0x0000003100317308 */ /* 0x000fe20000000800 */
[--C-:B------:R-:W-:Y:S02]  /*1a170*/  FFMA.FTZ R139, R36, c[0x0][0x2d0], -R50.reuse ;  /* 0x0000b400248b7a23 */ /* 0x100fe40000010832 */
[----:B------:R-:W-:Y:S01]  /*1a180*/  LDSM.16.MT88.4 R36, [R188+0x800] ;  /* 0x00080000bc24783b */ /* 0x000fe20000004200 */
[--C-:B------:R-:W-:Y:S02]  /*1a190*/  FFMA.FTZ R140, R33, c[0x0][0x2d0], -R50.reuse ;  /* 0x0000b400218c7a23 */ /* 0x100fe40000010832 */
[--C-:B------:R-:W-:Y:S02]  /*1a1a0*/  FFMA.FTZ R141, R32, c[0x0][0x2d0], -R50.reuse ;  /* 0x0000b400208d7a23 */ /* 0x100fe40000010832 */
[C---:B------:R-:W-:Y:S02]  /*1a1b0*/  FMUL.FTZ R88, R3.reuse, R88 ;  /* 0x0000005803587220 */ /* 0x040fe40000410000 */
[----:B------:R-:W2:Y:S01]  /*1a1c0*/  MUFU.EX2 R48, R48 ;  /* 0x0000003000307308 */ /* 0x000ea20000000800 */
[----:B------:R-:W-:Y:S01]  /*1a1d0*/  LDSM.16.MT88.4 R32, [R189+0x800] ;  /* 0x00080000bd20783b */ /* 0x000fe20000004200 */
[C---:B------:R-:W-:Y:S02]  /*1a1e0*/  FMUL.FTZ R89, R3.reuse, R89 ;  /* 0x0000005903597220 */ /* 0x040fe40000410000 */
[C---:B-1----:R-:W-:Y:S02]  /*1a1f0*/  FMUL.FTZ R6, R2.reuse, R114 ;  /* 0x0000007202067220 */ /* 0x042fe40000410000 */
[C---:B------:R-:W-:Y:S02]  /*1a200*/  FMUL.FTZ R7, R2.reuse, R115 ;  /* 0x0000007302077220 */ /* 0x040fe40000410000 */
[C---:B------:R-:W-:Y:S02]  /*1a210*/  FMUL.FTZ R10, R2.reuse, R110 ;  /* 0x0000006e020a7220 */ /* 0x040fe40000410000 */
[----:B------:R-:W1:Y:S01]  /*1a220*/  MUFU.EX2 R46, R46 ;  /* 0x0000002e002e7308 */ /* 0x000e620000000800 */
[C---:B------:R-:W-:Y:S02]  /*1a230*/  FMUL.FTZ R11, R2.reuse, R111 ;  /* 0x0000006f020b7220 */ /* 0x040fe40000410000 */
[C---:B------:R-:W-:Y:S01]  /*1a240*/  FMUL.FTZ R70, R2.reuse, R70 ;  /* 0x0000004602467220 */ /* 0x040fe20000410000 */
[----:B------:R-:W-:Y:S01]  /*1a250*/  LDSM.16.MT88.4 R108, [R191+0x2800] ;  /* 0x00280000bf6c783b */ /* 0x000fe20000004200 */
[C---:B------:R-:W-:Y:S02]  /*1a260*/  FMUL.FTZ R71, R2.reuse, R71 ;  /* 0x0000004702477220 */ /* 0x040fe40000410000 */
[C---:B------:R-:W-:Y:S02]  /*1a270*/  FMUL.FTZ R74, R2.reuse, R74 ;  /* 0x0000004a024a7220 */ /* 0x040fe40000410000 */
[C---:B------:R-:W-:Y:S01]  /*1a280*/  FMUL.FTZ R75, R2.reuse, R75 ;  /* 0x0000004b024b7220 */ /* 0x040fe20000410000 */
[----:B------:R-:W3:Y:S01]  /*1a290*/  MUFU.EX2 R131, R131 ;  /* 0x0000008300837308 */ /* 0x000ee20000000800 */
[C---:B------:R-:W-:Y:S02]  /*1a2a0*/  FMUL.FTZ R78, R2.reuse, R78 ;  /* 0x0000004e024e7220 */ /* 0x040fe40000410000 */
[----:B------:R-:W-:Y:S01]  /*1a2b0*/  FMUL.FTZ R79, R2, R79 ;  /* 0x0000004f024f7220 */ /* 0x000fe20000410000 */
[----:B--2---:R-:W-:Y:S01]  /*1a2c0*/  F2FP.PACK_AB R17, R48, R49 ;  /* 0x000000313011723e */ /* 0x004fe200000000ff */
[C---:B------:R-:W-:Y:S02]  /*1a2d0*/  FMUL.FTZ R82, R2.reuse, R82 ;  /* 0x0000005202527220 */ /* 0x040fe40000410000 */
[C---:B------:R-:W-:Y:S02]  /*1a2e0*/  FMUL.FTZ R83, R2.reuse, R83 ;  /* 0x0000005302537220 */ /* 0x040fe40000410000 */
[C---:B------:R-:W-:Y:S01]  /*1a2f0*/  FMUL.FTZ R86, R2.reuse, R86 ;  /* 0x0000005602567220 */ /* 0x040fe20000410000 */
[----:B------:R-:W-:Y:S01]  /*1a300*/  MUFU.EX2 R134, R134 ;  /* 0x0000008600867308 */ /* 0x000fe20000000800 */
[C---:B------:R-:W-:Y:S02]  /*1a310*/  FMUL.FTZ R87, R2.reuse, R87 ;  /* 0x0000005702577220 */ /* 0x040fe40000410000 */
[----:B------:R-:W-:Y:S01]  /*1a320*/  FMUL.FTZ R90, R2, R90 ;  /* 0x0000005a025a7220 */ /* 0x000fe20000410000 */
[----:B-1----:R-:W-:Y:S01]  /*1a330*/  F2FP.PACK_AB R19, R46, R47 ;  /* 0x0000002f2e13723e */ /* 0x002fe200000000ff */
[C---:B------:R-:W-:Y:S02]  /*1a340*/  FMUL.FTZ R91, R2.reuse, R91 ;  /* 0x0000005b025b7220 */ /* 0x040fe40000410000 */
[C---:B------:R-:W-:Y:S02]  /*1a350*/  FMUL.FTZ R92, R3.reuse, R92 ;  /* 0x0000005c035c7220 */ /* 0x040fe40000410000 */
[C---:B------:R-:W-:Y:S01]  /*1a360*/  FMUL.FTZ R93, R3.reuse, R93 ;  /* 0x0000005d035d7220 */ /* 0x040fe20000410000 */
[----:B------:R-:W1:Y:S01]  /*1a370*/  MUFU.EX2 R136, R136 ;  /* 0x0000008800887308 */ /* 0x000e620000000800 */
[C---:B------:R-:W-:Y:S05]  /*1a380*/  HMMA.16816.F32 R4, R16.reuse, R20, R4 ;  /* 0x000000141004723c */ /* 0x040fea0000001804 */
[C---:B------:R-:W-:Y:S02]  /*1a390*/  FMUL.FTZ R94, R2.reuse, R94 ;  /* 0x0000005e025e7220 */ /* 0x040fe40000410000 */
[C---:B------:R-:W-:Y:S01]  /*1a3a0*/  FMUL.FTZ R95, R2.reuse, R95 ;  /* 0x0000005f025f7220 */ /* 0x040fe20000410000 */
[C---:B------:R-:W-:Y:S01]  /*1a3b0*/  HMMA.16816.F32 R8, R16.reuse, R22, R8 ;  /* 0x000000161008723c */ /* 0x040fe20000001808 */
[----:B------:R-:W2:Y:S01]  /*1a3c0*/  LDSM.16.MT88.4 R20, [R188] ;  /* 0x00000000bc14783b */ /* 0x000ea20000004200 */
[----:B------:R-:W-:Y:S02]  /*1a3d0*/  MUFU.EX2 R138, R138 ;  /* 0x0000008a008a7308 */ /* 0x000fe40000000800 */
[C---:B------:R-:W-:Y:S02]  /*1a3e0*/  FMUL.FTZ R96, R3.reuse, R96 ;  /* 0x0000006003607220 */ /* 0x040fe40000410000 */
[C---:B------:R-:W-:Y:S02]  /*1a3f0*/  FMUL.FTZ R97, R3.reuse, R97 ;  /* 0x0000006103617220 */ /* 0x040fe40000410000 */
[C---:B------:R-:W-:Y:S04]  /*1a400*/  HMMA.16816.F32 R68, R16.reuse, R24, R68 ;  /* 0x000000181044723c */ /* 0x040fe80000001844 */
[C---:B------:R-:W-:Y:S01]  /*1a410*/  FMUL.FTZ R98, R2.reuse, R98 ;  /* 0x0000006202627220 */ /* 0x040fe20000410000 */
[----:B------:R-:W4:Y:S01]  /*1a420*/  MUFU.EX2 R139, R139 ;  /* 0x0000008b008b7308 */ /* 0x000f220000000800 */
[C---:B------:R-:W-:Y:S02]  /*1a430*/  FMUL.FTZ R99, R2.reuse, R99 ;  /* 0x0000006302637220 */ /* 0x040fe40000410000 */
[C---:B------:R-:W-:Y:S01]  /*1a440*/  HMMA.16816.F32 R72, R16.reuse, R26, R72 ;  /* 0x0000001a1048723c */ /* 0x040fe20000001848 */
[----:B------:R-:W5:Y:S03]  /*1a450*/  LDSM.16.MT88.4 R24, [R191+0x3000] ;  /* 0x00300000bf18783b */ /* 0x000f660000004200 */
[C---:B------:R-:W-:Y:S02]  /*1a460*/  FMUL.FTZ R100, R3.reuse, R100 ;  /* 0x0000006403647220 */ /* 0x040fe40000410000 */
[C---:B------:R-:W-:Y:S01]  /*1a470*/  FMUL.FTZ R101, R3.reuse, R101 ;  /* 0x0000006503657220 */ /* 0x040fe20000410000 */
[----:B------:R-:W-:Y:S01]  /*1a480*/  MUFU.EX2 R140, R140 ;  /* 0x0000008c008c7308 */ /* 0x000fe20000000800 */
[C---:B------:R-:W-:Y:S04]  /*1a490*/  HMMA.16816.F32 R76, R16.reuse, R28, R76 ;  /* 0x0000001c104c723c */ /* 0x040fe8000000184c */
[C---:B------:R-:W-:Y:S02]  /*1a4a0*/  FMUL.FTZ R102, R2.reuse, R102 ;  /* 0x0000006602667220 */ /* 0x040fe40000410000 */
[C---:B------:R-:W-:Y:S02]  /*1a4b0*/  FMUL.FTZ R103, R2.reuse, R103 ;  /* 0x0000006702677220 */ /* 0x040fe40000410000 */
[C---:B------:R-:W-:Y:S01]  /*1a4c0*/  HMMA.16816.F32 R80, R16.reuse, R30, R80 ;  /* 0x0000001e1050723c */ /* 0x040fe20000001850 */
[----:B------:R-:W1:Y:S01]  /*1a4d0*/  LDSM.16.MT88.4 R28, [R190+0x3000] ;  /* 0x00300000be1c783b */ /* 0x000e620000004200 */
[----:B------:R-:W1:Y:S02]  /*1a4e0*/  MUFU.EX2 R141, R141 ;  /* 0x0000008d008d7308 */ /* 0x000e640000000800 */
        /* <DEDUP_REMOVED lines=13> */
[C---:B-----5:R-:W-:Y:S04]  /*1a5c0*/  HMMA.16816.F32 R92, R16.reuse, R24, R92 ;  /* 0x00000018105c723c */ /* 0x060fe8000000185c */
[C---:B------:R-:W-:Y:S02]  /*1a5d0*/  FMUL.FTZ R56, R3.reuse, R56 ;  /* 0x0000003803387220 */ /* 0x040fe40000410000 */
[C---:B------:R-:W-:Y:S02]  /*1a5e0*/  FMUL.FTZ R57, R3.reuse, R57 ;  /* 0x0000003903397220 */ /* 0x040fe40000410000 */
[C---:B------:R-:W-:Y:S01]  /*1a5f0*/  HMMA.16816.F32 R96, R16.reuse, R26, R96 ;  /* 0x0000001a1060723c */ /* 0x040fe20000001860 */
[----:B------:R-:W5:Y:S01]  /*1a600*/  LDSM.16.MT88.4 R24, [R188+0x3000] ;  /* 0x00300000bc18783b */ /* 0x000f620000004200 */
[----:B------:R-:W-:Y:S02]  /*1a610*/  MUFU.EX2 R152, R152 ;  /* 0x0000009800987308 */ /* 0x000fe40000000800 */
[C---:B------:R-:W-:Y:S02]  /*1a620*/  FMUL.FTZ R58, R2.reuse, R58 ;  /* 0x0000003a023a7220 */ /* 0x040fe40000410000 */
[C---:B------:R-:W-:Y:S02]  /*1a630*/  FMUL.FTZ R59, R2.reuse, R59 ;  /* 0x0000003b023b7220 */ /* 0x040fe40000410000 */
[C---:B-1----:R-:W-:Y:S04]  /*1a640*/  HMMA.16816.F32 R100, R16.reuse, R28, R100 ;  /* 0x0000001c1064723c */ /* 0x042fe80000001864 */
[C---:B------:R-:W-:Y:S01]  /*1a650*/  FMUL.FTZ R60, R3.reuse, R60 ;  /* 0x0000003c033c7220 */ /* 0x040fe20000410000 */
[----:B------:R-:W-:Y:S01]  /*1a660*/  MUFU.EX2 R153, R153 ;  /* 0x0000009900997308 */ /* 0x000fe20000000800 */
[C---:B------:R-:W-:Y:S02]  /*1a670*/  FMUL.FTZ R61, R3.reuse, R61 ;  /* 0x0000003d033d7220 */ /* 0x040fe40000410000 */
[C---:B------:R-:W-:Y:S01]  /*1a680*/  HMMA.16816.F32 R104, R16.reuse, R30, R104 ;  /* 0x0000001e1068723c */ /* 0x040fe20000001868 */
[----:B------:R-:W1:Y:S03]  /*1a690*/  LDSM.16.MT88.4 R28, [R191+0x800] ;  /* 0x00080000bf1c783b */ /* 0x000e660000004200 */
[C---:B------:R-:W-:Y:S02]  /*1a6a0*/  FMUL.FTZ R62, R2.reuse, R62 ;  /* 0x0000003e023e7220 */ /* 0x040fe40000410000 */
[C---:B------:R-:W-:Y:S01]  /*1a6b0*/  FMUL.FTZ R63, R2.reuse, R63 ;  /* 0x0000003f023f7220 */ /* 0x040fe20000410000 */
[----:B------:R-:W-:Y:S01]  /*1a6c0*/  MUFU.EX2 R164, R164 ;  /* 0x000000a400a47308 */ /* 0x000fe20000000800 */
[C---:B------:R-:W-:Y:S01]  /*1a6d0*/  FMUL.FTZ R64, R3.reuse, R64 ;  /* 0x0000004003407220 */ /* 0x040fe20000410000 */
[C---:B--2---:R-:W-:Y:S03]  /*1a6e0*/  HMMA.16816.F32 R52, R16.reuse, R20, R52 ;  /* 0x000000141034723c */ /* 0x044fe60000001834 */
[----:B------:R-:W-:Y:S02]  /*1a6f0*/  FMUL.FTZ R65, R3, R65 ;  /* 0x0000004103417220 */ /* 0x000fe40000410000 */
[C---:B------:R-:W-:Y:S02]  /*1a700*/  FMUL.FTZ R66, R2.reuse, R66 ;  /* 0x0000004202427220 */ /* 0x040fe40000410000 */
[----:B------:R-:W-:Y:S01]  /*1a710*/  FMUL.FTZ R67, R2, R67 ;  /* 0x0000004302437220 */ /* 0x000fe20000410000 */
[C---:B------:R-:W-:Y:S01]  /*1a720*/  HMMA.16816.F32 R56, R16.reuse, R22, R56 ;  /* 0x000000161038723c */ /* 0x040fe20000001838 */
[----:B------:R-:W2:Y:S01]  /*1a730*/  LDSM.16.MT88.4 R20, [R190+0x800] ;  /* 0x00080000be14783b */ /* 0x000ea20000004200 */
[----:B------:R-:W-:Y:S02]  /*1a740*/  MUFU.EX2 R165, R165 ;  /* 0x000000a500a57308 */ /* 0x000fe40000000800 */
[--C-:B------:R-:W-:Y:S02]  /*1a750*/  FFMA.FTZ R156, R156, c[0x0][0x2d0], -R50.reuse ;  /* 0x0000b4009c9c7a23 */ /* 0x100fe40000010832 */
[--C-:B------:R-:W-:Y:S02]  /*1a760*/  FFMA.FTZ R157, R157, c[0x0][0x2d0], -R50.reuse ;  /* 0x0000b4009d9d7a23 */ /* 0x100fe40000010832 */
[C---:B-----5:R-:W-:Y:S04]  /*1a770*/  HMMA.16816.F32 R60, R16.reuse, R24, R60 ;  /* 0x00000018103c723c */ /* 0x060fe8000000183c */
[----:B------:R-:W5:Y:S01]  /*1a780*/  MUFU.EX2 R156, R156 ;  /* 0x0000009c009c7308 */ /* 0x000f620000000800 */
[--C-:B------:R-:W-:Y:S02]  /*1a790*/  FFMA.FTZ R158, R158, c[0x0][0x2d0], -R50.reuse ;  /* 0x0000b4009e9e7a23 */ /* 0x100fe40000010832 */
[--C-:B------:R-:W-:Y:S01]  /*1a7a0*/  FFMA.FTZ R159, R159, c[0x0][0x2d0], -R50.reuse ;  /* 0x0000b4009f9f7a23 */ /* 0x100fe20000010832 */
[----:B------:R-:W-:Y:S01]  /*1a7b0*/  HMMA.16816.F32 R64, R16, R26, R64 ;  /* 0x0000001a1040723c */ /* 0x000fe20000001840 */
[----:B------:R-:W5:Y:S03]  /*1a7c0*/  LDSM.16.MT88.4 R24, [R191+0x3800] ;  /* 0x00380000bf18783b */ /* 0x000f660000004200 */
[--C-:B------:R-:W-:Y:S02]  /*1a7d0*/  FFMA.FTZ R179, R179, c[0x0][0x2d0], -R50.reuse ;  /* 0x0000b400b3b37a23 */ /* 0x100fe40000010832 */
[----:B------:R-:W2:Y:S01]  /*1a7e0*/  MUFU.EX2 R157, R157 ;  /* 0x0000009d009d7308 */ /* 0x000ea20000000800 */
[----:B---3--:R-:W-:Y:S01]  /*1a7f0*/  F2FP.PACK_AB R16, R131, R51 ;  /* 0x000000338310723e */ /* 0x008fe200000000ff */
[--C-:B------:R-:W-:Y:S01]  /*1a800*/  FFMA.FTZ R178, R178, c[0x0][0x2d0], -R50.reuse ;  /* 0x0000b400b2b27a23 */ /* 0x100fe20000010832 */
[----:B------:R-:W-:Y:S03]  /*1a810*/  F2FP.PACK_AB R18, R136, R134 ;  /* 0x000000868812723e */ /* 0x000fe600000000ff */
[----:B----4-:R-:W-:Y:S01]  /*1a820*/  F2FP.PACK_AB R17, R139, R138 ;  /* 0x0000008a8b11723e */ /* 0x010fe200000000ff */
[--C-:B------:R-:W-:Y:S01]  /*1a830*/  FFMA.FTZ R177, R177, c[0x0][0x2d0], -R50.reuse ;  /* 0x0000b400b1b17a23 */ /* 0x100fe20000010832 */
[----:B------:R-:W-:Y:S01]  /*1a840*/  F2FP.PACK_AB R19, R141, R140 ;  /* 0x0000008c8d13723e */ /* 0x000fe200000000ff */
[--C-:B------:R-:W-:Y:S01]  /*1a850*/  FFMA.FTZ R167, R167, c[0x0][0x2d0], -R50.reuse ;  /* 0x0000b400a7a77a23 */ /* 0x100fe20000010832 */
[----:B------:R-:W-:Y:S01]  /*1a860*/  MUFU.EX2 R158, R158 ;  /* 0x0000009e009e7308 */ /* 0x000fe20000000800 */
[--C-:B------:R-:W-:Y:S02]  /*1a870*/  FFMA.FTZ R151, R151, c[0x0][0x2d0], -R137.reuse ;  /* 0x0000b40097977a23 */ /* 0x100fe40000010889 */
[--C-:B------:R-:W-:Y:S02]  /*1a880*/  FFMA.FTZ R154, R154, c[0x0][0x2d0], -R50.reuse ;  /* 0x0000b4009a9a7a23 */ /* 0x100fe40000010832 */
[C---:B-1----:R-:W-:Y:S03]  /*1a890*/  HMMA.16816.F32 R4, R16.reuse, R28, R4 ;  /* 0x0000001c1004723c */ /* 0x042fe60000001804 */
[--C-:B------:R-:W-:Y:S02]  /*1a8a0*/  FFMA.FTZ R148, R148, c[0x0][0x2d0], -R50.reuse ;  /* 0x0000b40094947a23 */ /* 0x100fe40000010832 */
[----:B------:R-:W1:Y:S01]  /*1a8b0*/  MUFU.EX2 R159, R159 ;  /* 0x0000009f009f7308 */ /* 0x000e620000000800 */
[--C-:B------:R-:W-:Y:S02]  /*1a8c0*/  FFMA.FTZ R143, R143, c[0x0][0x2d0], -R50.reuse ;  /* 0x0000b4008f8f7a23 */ /* 0x100fe40000010832 */
[C---:B------:R-:W-:Y:S01]  /*1a8d0*/  HMMA.16816.F32 R8, R16.reuse, R30, R8 ;  /* 0x0000001e1008723c */ /* 0x040fe20000001808 */
[----:B------:R-:W-:Y:S03]  /*1a8e0*/  LDSM.16.MT88.4 R28, [R189+0x3800] ;  /* 0x00380000bd1c783b */ /* 0x000fe60000004200 */
[--C-:B------:R-:W-:Y:S02]  /*1a8f0*/  FFMA.FTZ R142, R142, c[0x0][0x2d0], -R50.reuse ;  /* 0x0000b4008e8e7a23 */ /* 0x100fe40000010832 */
[--C-:B------:R-:W-:Y:S01]  /*1a900*/  FFMA.FTZ R133, R133, c[0x0][0x2d0], -R137.reuse ;  /* 0x0000b40085857a23 */ /* 0x100fe20000010889 */
[----:B------:R-:W-:Y:S01]  /*1a910*/  MUFU.EX2 R166, R166 ;  /* 0x000000a600a67308 */ /* 0x000fe20000000800 */
[C---:B--2---:R-:W-:Y:S04]  /*1a920*/  HMMA.16816.F32 R68, R16.reuse, R20, R68 ;  /* 0x000000141044723c */ /* 0x044fe80000001844 */
[--C-:B------:R-:W-:Y:S02]  /*1a930*/  FFMA.FTZ R132, R132, c[0x0][0x2d0], -R137.reuse ;  /* 0x0000b40084847a23 */ /* 0x100fe40000010889 */
[--C-:B------:R-:W-:Y:S02]  /*1a940*/  FFMA.FTZ R130, R130, c[0x0][0x2d0], -R137.reuse ;  /* 0x0000b40082827a23 */ /* 0x100fe40000010889 */
[C---:B------:R-:W-:Y:S01]  /*1a950*/  HMMA.16816.F32 R72, R16.reuse, R22, R72 ;  /* 0x000000161048723c */ /* 0x040fe20000001848 */
[----:B------:R-:W2:Y:S01]  /*1a960*/  LDSM.16.MT88.4 R20, [R190+0x3800] ;  /* 0x00380000be14783b */ /* 0x000ea20000004200 */
[----:B------:R-:W-:Y:S02]  /*1a970*/  MUFU.EX2 R176, R176 ;  /* 0x000000b000b07308 */ /* 0x000fe40000000800 */
[----:B------:R-:W-:Y:S02]  /*1a980*/  FFMA.FTZ R137, R128, c[0x0][0x2d0], -R137 ;  /* 0x0000b40080897a23 */ /* 0x000fe40000010889 */
[--C-:B------:R-:W-:Y:S02]  /*1a990*/  FFMA.FTZ R128, R135, c[0x0][0x2d0], -R50.reuse ;  /* 0x0000b40087807a23 */ /* 0x100fe40000010832 */
[C---:B------:R-:W-:Y:S04]  /*1a9a0*/  HMMA.16816.F32 R76, R16.reuse, R32, R76 ;  /* 0x00000020104c723c */ /* 0x040fe8000000184c */
[----:B------:R-:W3:Y:S01]  /*1a9b0*/  MUFU.EX2 R179, R179 ;  /* 0x000000b300b37308 */ /* 0x000ee20000000800 */
[--C-:B------:R-:W-:Y:S02]  /*1a9c0*/  FFMA.FTZ R129, R129, c[0x0][0x2d0], -R50.reuse ;  /* 0x0000b40081817a23 */ /* 0x100fe40000010832 */
[--C-:B------:R-:W-:Y:S01]  /*1a9d0*/  FFMA.FTZ R118, R118, c[0x0][0x2d0], -R50.reuse ;  /* 0x0000b40076767a23 */ /* 0x100fe20000010832 */
[C---:B------:R-:W-:Y:S01]  /*1a9e0*/  HMMA.16816.F32 R80, R16.reuse, R34, R80 ;  /* 0x000000221050723c */ /* 0x040fe20000001850 */
[----:B------:R-:W4:Y:S03]  /*1a9f0*/  LDSM.16.MT88.4 R32, [R188+0x3800] ;  /* 0x00380000bc20783b */ /* 0x000f260000004200 */
[----:B------:R-:W-:Y:S02]  /*1aa00*/  FFMA.FTZ R50, R13, c[0x0][0x2d0], -R50 ;  /* 0x0000b4000d327a23 */ /* 0x000fe40000010832 */
[----:B------:R-:W1:Y:S01]  /*1aa10*/  MUFU.EX2 R178, R178 ;  /* 0x000000b200b27308 */ /* 0x000e620000000800 */
[----:B------:R-:W-:Y:S01]  /*1aa20*/  FFMA.FTZ R45, R3, R243, R45 ;  /* 0x000000f3032d7223 */ /* 0x000fe2000001002d */
[C---:B------:R-:W-:Y:S04]  /*1aa30*/  HMMA.16816.F32 R84, R16.reuse, R36, R84 ;  /* 0x000000241054723c */ /* 0x040fe80000001854 */
[----:B------:R-:W-:Y:S01]  /*1aa40*/  FFMA.FTZ R49, R2, R242, R49 ;  /* 0x000000f202317223 */ /* 0x000fe20000010031 */
[----:B------:R-:W-:Y:S01]  /*1aa50*/  IADD3 R2, R119, -0x1, RZ ;  /* 0xffffffff77027810 */ /* 0x000fe20007ffe0ff */
[----:B------:R-:W-:Y:S02]  /*1aa60*/  FADD.FTZ R45, R15, R45 ;  /* 0x0000002d0f2d7221 */ /* 0x000fe40000010000 */
[C---:B------:R-:W-:Y:S01]  /*1aa70*/  HMMA.16816.F32 R88, R16.reuse, R38, R88 ;  /* 0x000000261058723c */ /* 0x040fe20000001858 */
[----:B------:R-:W-:Y:S01]  /*1aa80*/  LDSM.16.MT88.4 R36, [R188+0x4000] ;  /* 0x00400000bc24783b */ /* 0x000fe20000004200 */
[----:B------:R-:W-:Y:S02]  /*1aa90*/  MUFU.EX2 R177, R177 ;  /* 0x000000b100b17308 */ /* 0x000fe40000000800 */
[----:B------:R-:W-:Y:S02]  /*1aaa0*/  FADD.FTZ R49, R48, R49 ;  /* 0x0000003130317221 */ /* 0x000fe40000010000 */
[----:B------:R-:W-:Y:S02]  /*1aab0*/  FADD.FTZ R14, R14, R45 ;  /* 0x0000002d0e0e7221 */ /* 0x000fe40000010000 */
[C---:B-----5:R-:W-:Y:S04]  /*1aac0*/  HMMA.16816.F32 R92, R16.reuse, R24, R92 ;  /* 0x00000018105c723c */ /* 0x060fe8000000185c */
[----:B------:R-:W5:Y:S01]  /*1aad0*/  MUFU.EX2 R167, R167 ;  /* 0x000000a700a77308 */ /* 0x000f620000000800 */
[----:B------:R-:W-:Y:S02]  /*1aae0*/  FADD.FTZ R49, R47, R49 ;  /* 0x000000312f317221 */ /* 0x000fe40000010000 */
[----:B------:R-:W-:Y:S01]  /*1aaf0*/  FADD.FTZ R14, R44, R14 ;  /* 0x0000000e2c0e7221 */ /* 0x000fe20000010000 */
[C---:B------:R-:W-:Y:S01]  /*1ab00*/  HMMA.16816.F32 R96, R16.reuse, R26, R96 ;  /* 0x0000001a1060723c */ /* 0x040fe20000001860 */
[----:B------:R-:W-:Y:S03]  /*1ab10*/  LDSM.16.MT88.4 R24, [R190+0x1000] ;  /* 0x00100000be18783b */ /* 0x000fe60000004200 */
[----:B------:R-:W-:Y:S02]  /*1ab20*/  FADD.FTZ R46, R46, R49 ;  /* 0x000000312e2e7221 */ /* 0x000fe40000010000 */
[----:B------:R-:W-:Y:S01]  /*1ab30*/  MUFU.EX2 R155, R155 ;  /* 0x0000009b009b7308 */ /* 0x000fe20000000800 */
[----:B------:R-:W-:Y:S01]  /*1ab40*/  FADD.FTZ R51, R51, R14 ;  /* 0x0000000e33337221 */ /* 0x000fe20000010000 */
[C---:B--2---:R-:W-:Y:S04]  /*1ab50*/  HMMA.16816.F32 R100, R16.reuse, R20, R100 ;  /* 0x000000141064723c */ /* 0x044fe80000001864 */
[----:B------:R-:W-:Y:S02]  /*1ab60*/  FADD.FTZ R46, R138, R46 ;  /* 0x0000002e8a2e7221 */ /* 0x000fe40000010000 */
[----:B------:R-:W-:Y:S02]  /*1ab70*/  FADD.FTZ R51, R131, R51 ;  /* 0x0000003383337221 */ /* 0x000fe40000010000 */
[C---:B------:R-:W-:Y:S01]  /*1ab80*/  HMMA.16816.F32 R104, R16.reuse, R22, R104 ;  /* 0x000000161068723c */ /* 0x040fe20000001868 */
[----:B------:R-:W2:Y:S01]  /*1ab90*/  LDSM.16.MT88.4 R20, [R191+0x1000] ;  /* 0x00100000bf14783b */ /* 0x000ea20000004200 */
[----:B------:R-:W-:Y:S02]  /*1aba0*/  MUFU.EX2 R151, R151 ;  /* 0x0000009700977308 */ /* 0x000fe40000000800 */
[----:B------:R-:W-:Y:S02]  /*1abb0*/  FADD.FTZ R139, R139, R46 ;  /* 0x0000002e8b8b7221 */ /* 0x000fe40000010000 */
[----:B------:R-:W-:Y:S02]  /*1abc0*/  FADD.FTZ R134, R134, R51 ;  /* 0x0000003386867221 */ /* 0x000fe40000010000 */
[C---:B------:R-:W-:Y:S04]  /*1abd0*/  HMMA.16816.F32 R52, R16.reuse, R28, R52 ;  /* 0x0000001c1034723c */ /* 0x040fe80000001834 */
[----:B------:R-:W-:Y:S01]  /*1abe0*/  MUFU.EX2 R244, R244 ;  /* 0x000000f400f47308 */ /* 0x000fe20000000800 */
[----:B------:R-:W-:Y:S02]  /*1abf0*/  FADD.FTZ R139, R140, R139 ;  /* 0x0000008b8c8b7221 */ /* 0x000fe40000010000 */
[----:B------:R-:W-:Y:S01]  /*1ac00*/  FADD.FTZ R134, R136, R134 ;  /* 0x0000008688867221 */ /* 0x000fe20000010000 */
[C---:B------:R-:W-:Y:S01]  /*1ac10*/  HMMA.16816.F32 R56, R16.reuse, R30, R56 ;  /* 0x0000001e1038723c */ /* 0x040fe20000001838 */
[----:B------:R-:W3:Y:S03]  /*1ac20*/  LDSM.16.MT88.4 R28, [R189+0x1000] ;  /* 0x00100000bd1c783b */ /* 0x000ee60000004200 */
[----:B------:R-:W-:Y:S02]  /*1ac30*/  FADD.FTZ R141, R141, R139 ;  /* 0x0000008b8d8d7221 */ /* 0x000fe40000010000 */
[----:B------:R-:W-:Y:S01]  /*1ac40*/  MUFU.EX2 R245, R245 ;  /* 0x000000f500f57308 */ /* 0x000fe20000000800 */
[----:B------:R-:W-:Y:S01]  /*1ac50*/  IMAD.MOV.U32 R119, RZ, RZ, R2 ;  /* 0x000000ffff777224 */ /* 0x000fe200078e0002 */
[C---:B----4-:R-:W-:Y:S04]  /*1ac60*/  HMMA.16816.F32 R60, R16.reuse, R32, R60 ;  /* 0x00000020103c723c */ /* 0x050fe8000000183c */
[----:B------:R-:W-:Y:S02]  /*1ac70*/  FADD.FTZ R141, R156, R141 ;  /* 0x0000008d9c8d7221 */ /* 0x000fe40000010000 */
[----:B------:R-:W-:Y:S02]  /*1ac80*/  IMAD.MOV.U32 R3, RZ, RZ, R0 ;  /* 0x000000ffff037224 */ /* 0x000fe400078e0000 */
[----:B------:R-:W-:Y:S01]  /*1ac90*/  HMMA.16816.F32 R64, R16, R34, R64 ;  /* 0x000000221040723c */ /* 0x000fe20000001840 */
[----:B------:R-:W4:Y:S01]  /*1aca0*/  LDSM.16.MT88.4 R32, [R188+0x1000] ;  /* 0x00100000bc20783b */ /* 0x000f220000004200 */
[----:B------:R-:W3:Y:S02]  /*1acb0*/  MUFU.EX2 R154, R154 ;  /* 0x0000009a009a7308 */ /* 0x000ee40000000800 */
[----:B------:R-:W-:Y:S03]  /*1acc0*/  IMAD.MOV.U32 R2, RZ, RZ, R12 ;  /* 0x000000ffff027224 */ /* 0x000fe600078e000c */
[----:B------:R-:W-:Y:S01]  /*1acd0*/  F2FP.PACK_AB R16, R149, R150 ;  /* 0x000000969510723e */ /* 0x000fe200000000ff */
[----:B------:R-:W-:Y:S01]  /*1ace0*/  FADD.FTZ R150, R150, R134 ;  /* 0x0000008696967221 */ /* 0x000fe20000010000 */
[----:B------:R-:W-:Y:S03]  /*1acf0*/  F2FP.PACK_AB R18, R153, R152 ;  /* 0x000000989912723e */ /* 0x000fe600000000ff */
[----:B------:R-:W-:Y:S01]  /*1ad00*/  F2FP.PACK_AB R17, R157, R156 ;  /* 0x0000009c9d11723e */ /* 0x000fe200000000ff */
[----:B------:R-:W4:Y:S01]  /*1ad10*/  MUFU.EX2 R148, R148 ;  /* 0x0000009400947308 */ /* 0x000f220000000800 */
[----:B-1----:R-:W-:Y:S01]  /*1ad20*/  F2FP.PACK_AB R19, R159, R158 ;  /* 0x0000009e9f13723e */ /* 0x002fe200000000ff */
[----:B------:R-:W-:Y:S02]  /*1ad30*/  FADD.FTZ R150, R149, R150 ;  /* 0x0000009695967221 */ /* 0x000fe40000010000 */
[----:B------:R-:W-:Y:S02]  /*1ad40*/  FADD.FTZ R157, R157, R141 ;  /* 0x0000008d9d9d7221 */ /* 0x000fe40000010000 */
[----:B------:R-:W-:Y:S02]  /*1ad50*/  FADD.FTZ R152, R152, R150 ;  /* 0x0000009698987221 */ /* 0x000fe40000010000 */
[C---:B--2---:R-:W-:Y:S02]  /*1ad60*/  HMMA.16816.F32 R4, R16.reuse, R20, R4 ;  /* 0x000000141004723c */ /* 0x044fe40000001804 */
[----:B------:R-:W-:Y:S01]  /*1ad70*/  MUFU.EX2 R143, R143 ;  /* 0x0000008f008f7308 */ /* 0x000fe20000000800 */
[----:B------:R-:W-:Y:S02]  /*1ad80*/  FADD.FTZ R157, R158, R157 ;  /* 0x0000009d9e9d7221 */ /* 0x000fe40000010000 */
[----:B------:R-:W-:Y:S02]  /*1ad90*/  FADD.FTZ R152, R153, R152 ;  /* 0x0000009899987221 */ /* 0x000fe40000010000 */
[----:B------:R-:W-:Y:S01]  /*1ada0*/  FADD.FTZ R159, R159, R157 ;  /* 0x0000009d9f9f7221 */ /* 0x000fe20000010000 */
[C---:B------:R-:W-:Y:S01]  /*1adb0*/  HMMA.16816.F32 R8, R16.reuse, R22, R8 ;  /* 0x000000161008723c */ /* 0x040fe20000001808 */
[----:B------:R-:W1:Y:S03]  /*1adc0*/  LDSM.16.MT88.4 R20, [R191+0x4000] ;  /* 0x00400000bf14783b */ /* 0x000e660000004200 */
[----:B------:R-:W2:Y:S01]  /*1add0*/  MUFU.EX2 R142, R142 ;  /* 0x0000008e008e7308 */ /* 0x000ea20000000800 */
[----:B---3--:R-:W-:Y:S03]  /*1ade0*/  FADD.FTZ R159, R179, R159 ;  /* 0x0000009fb39f7221 */ /* 0x008fe60000010000 */
[C---:B------:R-:W-:Y:S06]  /*1adf0*/  HMMA.16816.F32 R68, R16.reuse, R24, R68 ;  /* 0x000000181044723c */ /* 0x040fec0000001844 */
[----:B------:R-:W-:Y:S02]  /*1ae00*/  MUFU.EX2 R133, R133 ;  /* 0x0000008500857308 */ /* 0x000fe40000000800 */
[C---:B------:R-:W-:Y:S01]  /*1ae10*/  HMMA.16816.F32 R72, R16.reuse, R26, R72 ;  /* 0x0000001a1048723c */ /* 0x040fe20000001848 */
[----:B------:R-:W3:Y:S07]  /*1ae20*/  LDSM.16.MT88.4 R24, [R190+0x4000] ;  /* 0x00400000be18783b */ /* 0x000eee0000004200 */
[C---:B------:R-:W-:Y:S01]  /*1ae30*/  HMMA.16816.F32 R76, R16.reuse, R28, R76 ;  /* 0x0000001c104c723c */ /* 0x040fe2000000184c */
[----:B------:R-:W-:Y:S07]  /*1ae40*/  MUFU.EX2 R132, R132 ;  /* 0x0000008400847308 */ /* 0x000fee0000000800 */
[C---:B------:R-:W-:Y:S01]  /*1ae50*/  HMMA.16816.F32 R80, R16.reuse, R30, R80 ;  /* 0x0000001e1050723c */ /* 0x040fe20000001850 */
[----:B------:R-:W2:Y:S02]  /*1ae60*/  LDSM.16.MT88.4 R28, [R189+0x4000] ;  /* 0x00400000bd1c783b */ /* 0x000ea40000004200 */
[----:B------:R-:W-:Y:S05]  /*1ae70*/  MUFU.EX2 R130, R130 ;  /* 0x0000008200827308 */ /* 0x000fea0000000800 */
[C---:B----4-:R-:W-:Y:S05]  /*1ae80*/  HMMA.16816.F32 R84, R16.reuse, R32, R84 ;  /* 0x000000201054723c */ /* 0x050fea0000001854 */
[----:B------:R-:W-:Y:S03]  /*1ae90*/  MUFU.EX2 R137, R137 ;  /* 0x0000008900897308 */ /* 0x000fe60000000800 */
[C---:B------:R-:W-:Y:S01]  /*1aea0*/  HMMA.16816.F32 R88, R16.reuse, R34, R88 ;  /* 0x000000221058723c */ /* 0x040fe20000001858 */
[----:B------:R-:W4:Y:S06]  /*1aeb0*/  LDSM.16.MT88.4 R32, [R191+0x1800] ;  /* 0x00180000bf20783b */ /* 0x000f2c0000004200 */
[----:B------:R-:W2:Y:S01]  /*1aec0*/  MUFU.EX2 R128, R128 ;  /* 0x0000008000807308 */ /* 0x000ea20000000800 */
[C---:B-1----:R-:W-:Y:S08]  /*1aed0*/  HMMA.16816.F32 R92, R16.reuse, R20, R92 ;  /* 0x00000014105c723c */ /* 0x042ff0000000185c */
[C---:B------:R-:W-:Y:S01]  /*1aee0*/  HMMA.16816.F32 R96, R16.reuse, R22, R96 ;  /* 0x000000161060723c */ /* 0x040fe20000001860 */
[----:B------:R-:W1:Y:S01]  /*1aef0*/  LDSM.16.MT88.4 R20, [R190+0x1800] ;  /* 0x00180000be14783b */ /* 0x000e620000004200 */
[----:B------:R-:W1:Y:S06]  /*1af00*/  MUFU.EX2 R129, R129 ;  /* 0x0000008100817308 */ /* 0x000e6c0000000800 */
[C---:B---3--:R-:W-:Y:S04]  /*1af10*/  HMMA.16816.F32 R100, R16.reuse, R24, R100 ;  /* 0x000000181064723c */ /* 0x048fe80000001864 */
[----:B------:R-:W3:Y:S04]  /*1af20*/  MUFU.EX2 R118, R118 ;  /* 0x0000007600767308 */ /* 0x000ee80000000800 */
[C---:B------:R-:W-:Y:S01]  /*1af30*/  HMMA.16816.F32 R104, R16.reuse, R26, R104 ;  /* 0x0000001a1068723c */ /* 0x040fe20000001868 */
[----:B------:R-:W1:Y:S05]  /*1af40*/  LDSM.16.MT88.4 R24, [R189+0x1800] ;  /* 0x00180000bd18783b */ /* 0x000e6a0000004200 */
[----:B------:R-:W1:Y:S02]  /*1af50*/  MUFU.EX2 R50, R50 ;  /* 0x0000003200327308 */ /* 0x000e640000000800 */
[C---:B--2---:R-:W-:Y:S08]  /*1af60*/  HMMA.16816.F32 R52, R16.reuse, R28, R52 ;  /* 0x0000001c1034723c */ /* 0x044ff00000001834 */
[C---:B------:R-:W-:Y:S01]  /*1af70*/  HMMA.16816.F32 R56, R16.reuse, R30, R56 ;  /* 0x0000001e1038723c */ /* 0x040fe20000001838 */
[----:B------:R-:W2:Y:S07]  /*1af80*/  LDSM.16.MT88.4 R28, [R188+0x1800] ;  /* 0x00180000bc1c783b */ /* 0x000eae0000004200 */
[C---:B------:R-:W-:Y:S08]  /*1af90*/  HMMA.16816.F32 R60, R16.reuse, R36, R60 ;  /* 0x00000024103c723c */ /* 0x040ff0000000183c */
[----:B------:R-:W-:Y:S01]  /*1afa0*/  HMMA.16816.F32 R64, R16, R38, R64 ;  /* 0x000000261040723c */ /* 0x000fe20000001840 */
[----:B------:R-:W-:Y:S06]  /*1afb0*/  LDSM.16.MT88.4 R36, [R189+0x4800] ;  /* 0x00480000bd24783b */ /* 0x000fec0000004200 */
[C---:B------:R-:W-:Y:S01]  /*1afc0*/  F2FP.PACK_AB R16, R165.reuse, R164 ;  /* 0x000000a4a510723e */ /* 0x040fe200000000ff */
[----:B------:R-:W-:Y:S01]  /*1afd0*/  FADD.FTZ R164, R164, R152 ;  /* 0x00000098a4a47221 */ /* 0x000fe20000010000 */
[----:B------:R-:W-:Y:S03]  /*1afe0*/  F2FP.PACK_AB R18, R176, R166 ;  /* 0x000000a6b012723e */ /* 0x000fe600000000ff */
[C---:B------:R-:W-:Y:S01]  /*1aff0*/  F2FP.PACK_AB R17, R178.reuse, R179 ;  /* 0x000000b3b211723e */ /* 0x040fe200000000ff */
[----:B------:R-:W-:Y:S01]  /*1b000*/  FADD.FTZ R164, R165, R164 ;  /* 0x000000a4a5a47221 */ /* 0x000fe20000010000 */
[----:B-----5:R-:W-:Y:S01]  /*1b010*/  F2FP.PACK_AB R19, R167, R177 ;  /* 0x000000b1a713723e */ /* 0x020fe200000000ff */
[----:B------:R-:W-:Y:S02]  /*1b020*/  FADD.FTZ R178, R178, R159 ;  /* 0x0000009fb2b27221 */ /* 0x000fe40000010000 */
[----:B------:R-:W-:Y:S02]  /*1b030*/  FADD.FTZ R166, R166, R164 ;  /* 0x000000a4a6a67221 */ /* 0x000fe40000010000 */
[----:B------:R-:W-:Y:S02]  /*1b040*/  FADD.FTZ R178, R177, R178 ;  /* 0x000000b2b1b27221 */ /* 0x000fe40000010000 */
[C---:B----4-:R-:W-:Y:S03]  /*1b050*/  HMMA.16816.F32 R4, R16.reuse, R32, R4 ;  /* 0x000000201004723c */ /* 0x050fe60000001804 */
[----:B------:R-:W-:Y:S02]  /*1b060*/  FADD.FTZ R166, R176, R166 ;  /* 0x000000a6b0a67221 */ /* 0x000fe40000010000 */
[----:B------:R-:W-:Y:S03]  /*1b070*/  FADD.FTZ R167, R167, R178 ;  /* 0x000000b2a7a77221 */ /* 0x000fe60000010000 */
[C---:B------:R-:W-:Y:S01]  /*1b080*/  HMMA.16816.F32 R8, R16.reuse, R34, R8 ;  /* 0x000000221008723c */ /* 0x040fe20000001808 */
[----:B------:R-:W4:Y:S03]  /*1b090*/  LDSM.16.MT88.4 R32, [R191+0x4800] ;  /* 0x00480000bf20783b */ /* 0x000f260000004200 */
[----:B------:R-:W-:Y:S04]  /*1b0a0*/  FADD.FTZ R167, R154, R167 ;  /* 0x000000a79aa77221 */ /* 0x000fe80000010000 */
[C---:B-1----:R-:W-:Y:S08]  /*1b0b0*/  HMMA.16816.F32 R68, R16.reuse, R20, R68 ;  /* 0x000000141044723c */ /* 0x042ff00000001844 */
[C---:B------:R-:W-:Y:S01]  /*1b0c0*/  HMMA.16816.F32 R72, R16.reuse, R22, R72 ;  /* 0x000000161048723c */ /* 0x040fe20000001848 */
[----:B------:R-:W1:Y:S07]  /*1b0d0*/  LDSM.16.MT88.4 R20, [R190+0x4800] ;  /* 0x00480000be14783b */ /* 0x000e6e0000004200 */
[C---:B------:R-:W-:Y:S08]  /*1b0e0*/  HMMA.16816.F32 R76, R16.reuse, R24, R76 ;  /* 0x00000018104c723c */ /* 0x040ff0000000184c */
[C---:B------:R-:W-:Y:S01]  /*1b0f0*/  HMMA.16816.F32 R80, R16.reuse, R26, R80 ;  /* 0x0000001a1050723c */ /* 0x040fe20000001850 */
[----:B------:R-:W5:Y:S07]  /*1b100*/  LDSM.16.MT88.4 R24, [R191+0x2000] ;  /* 0x00200000bf18783b */ /* 0x000f6e0000004200 */
[C---:B--2---:R-:W-:Y:S08]  /*1b110*/  HMMA.16816.F32 R84, R16.reuse, R28, R84 ;  /* 0x0000001c1054723c */ /* 0x044ff00000001854 */
[C---:B------:R-:W-:Y:S01]  /*1b120*/  HMMA.16816.F32 R88, R16.reuse, R30, R88 ;  /* 0x0000001e1058723c */ /* 0x040fe20000001858 */
[----:B------:R-:W2:Y:S07]  /*1b130*/  LDSM.16.MT88.4 R28, [R190+0x2000] ;  /* 0x00200000be1c783b */ /* 0x000eae0000004200 */
[C---:B----4-:R-:W-:Y:S08]  /*1b140*/  HMMA.16816.F32 R92, R16.reuse, R32, R92 ;  /* 0x00000020105c723c */ /* 0x050ff0000000185c */
[C---:B------:R-:W-:Y:S01]  /*1b150*/  HMMA.16816.F32 R96, R16.reuse, R34, R96 ;  /* 0x000000221060723c */ /* 0x040fe20000001860 */
[----:B------:R-:W-:Y:S07]  /*1b160*/  LDSM.16.MT88.4 R32, [R188+0x2000] ;  /* 0x00200000bc20783b */ /* 0x000fee0000004200 */
[C---:B-1----:R-:W-:Y:S08]  /*1b170*/  HMMA.16816.F32 R100, R16.reuse, R20, R100 ;  /* 0x000000141064723c */ /* 0x042ff00000001864 */
        /* <DEDUP_REMOVED lines=17> */
[C---:B-----5:R-:W-:Y:S03]  /*1b290*/  HMMA.16816.F32 R4, R16.reuse, R24, R4 ;  /* 0x000000181004723c */ /* 0x060fe60000001804 */
[----:B------:R-:W-:Y:S02]  /*1b2a0*/  FADD.FTZ R244, R245, R244 ;  /* 0x000000f4f5f47221 */ /* 0x000fe40000010000 */
[----:B------:R-:W-:Y:S03]  /*1b2b0*/  FADD.FTZ R142, R142, R148 ;  /* 0x000000948e8e7221 */ /* 0x000fe60000010000 */
[C---:B------:R-:W-:Y:S01]  /*1b2c0*/  HMMA.16816.F32 R8, R16.reuse, R26, R8 ;  /* 0x0000001a1008723c */ /* 0x040fe20000001808 */
[----:B------:R-:W4:Y:S03]  /*1b2d0*/  LDSM.16.MT88.4 R24, [R191+0x5000] ;  /* 0x00500000bf18783b */ /* 0x000f260000004200 */
[----:B------:R-:W-:Y:S04]  /*1b2e0*/  FADD.FTZ R142, R128, R142 ;  /* 0x0000008e808e7221 */ /* 0x000fe80000010000 */
[C---:B--2---:R-:W-:Y:S04]  /*1b2f0*/  HMMA.16816.F32 R68, R16.reuse, R28, R68 ;  /* 0x0000001c1044723c */ /* 0x044fe80000001844 */
[----:B------:R-:W-:Y:S04]  /*1b300*/  FADD.FTZ R142, R129, R142 ;  /* 0x0000008e818e7221 */ /* 0x000fe80000010000 */
[C---:B------:R-:W-:Y:S01]  /*1b310*/  HMMA.16816.F32 R72, R16.reuse, R30, R72 ;  /* 0x0000001e1048723c */ /* 0x040fe20000001848 */
[----:B------:R-:W2:Y:S03]  /*1b320*/  LDSM.16.MT88.4 R28, [R190+0x5000] ;  /* 0x00500000be1c783b */ /* 0x000ea60000004200 */
[----:B---3--:R-:W-:Y:S04]  /*1b330*/  FADD.FTZ R142, R118, R142 ;  /* 0x0000008e768e7221 */ /* 0x008fe80000010000 */
[C---:B-1----:R-:W-:Y:S04]  /*1b340*/  HMMA.16816.F32 R76, R16.reuse, R20, R76 ;  /* 0x00000014104c723c */ /* 0x042fe8000000184c */
[----:B------:R-:W-:Y:S04]  /*1b350*/  FADD.FTZ R242, R50, R142 ;  /* 0x0000008e32f27221 */ /* 0x000fe80000010000 */
[C---:B------:R-:W-:Y:S01]  /*1b360*/  HMMA.16816.F32 R80, R16.reuse, R22, R80 ;  /* 0x000000161050723c */ /* 0x040fe20000001850 */
[----:B------:R-:W1:Y:S07]  /*1b370*/  LDSM.16.MT88.4 R20, [R188+0x5000] ;  /* 0x00500000bc14783b */ /* 0x000e6e0000004200 */
[C---:B------:R-:W-:Y:S08]  /*1b380*/  HMMA.16816.F32 R84, R16.reuse, R32, R84 ;  /* 0x000000201054723c */ /* 0x040ff00000001854 */
[C---:B------:R-:W-:Y:S01]  /*1b390*/  HMMA.16816.F32 R88, R16.reuse, R34, R88 ;  /* 0x000000221058723c */ /* 0x040fe20000001858 */
[----:B------:R-:W3:Y:S07]  /*1b3a0*/  LDSM.16.MT88.4 R32, [R190+0x2800] ;  /* 0x00280000be20783b */ /* 0x000eee0000004200 */
[C---:B----4-:R-:W-:Y:S08]  /*1b3b0*/  HMMA.16816.F32 R92, R16.reuse, R24, R92 ;  /* 0x00000018105c723c */ /* 0x050ff0000000185c */
[C---:B------:R-:W-:Y:S01]  /*1b3c0*/  HMMA.16816.F32 R96, R16.reuse, R26, R96 ;  /* 0x0000001a1060723c */ /* 0x040fe20000001860 */
[----:B------:R-:W4:Y:S07]  /*1b3d0*/  LDSM.16.MT88.4 R24, [R188+0x2800] ;  /* 0x00280000bc18783b */ /* 0x000f2e0000004200 */
[C---:B--2---:R-:W-:Y:S08]  /*1b3e0*/  HMMA.16816.F32 R100, R16.reuse, R28, R100 ;  /* 0x0000001c1064723c */ /* 0x044ff00000001864 */
[C---:B------:R-:W-:Y:S08]  /*1b3f0*/  HMMA.16816.F32 R104, R16.reuse, R30, R104 ;  /* 0x0000001e1068723c */ /* 0x040ff00000001868 */
[C---:B------:R-:W-:Y:S08]  /*1b400*/  HMMA.16816.F32 R52, R16.reuse, R36, R52 ;  /* 0x000000241034723c */ /* 0x040ff00000001834 */
[C---:B------:R-:W-:Y:S08]  /*1b410*/  HMMA.16816.F32 R56, R16.reuse, R38, R56 ;  /* 0x000000261038723c */ /* 0x040ff00000001838 */
[C---:B-1----:R-:W-:Y:S08]  /*1b420*/  HMMA.16816.F32 R60, R16.reuse, R20, R60 ;  /* 0x00000014103c723c */ /* 0x042ff0000000183c */
[----:B------:R-:W-:Y:S01]  /*1b430*/  HMMA.16816.F32 R64, R16, R22, R64 ;  /* 0x000000161040723c */ /* 0x000fe20000001840 */
[----:B------:R-:W1:Y:S06]  /*1b440*/  LDSM.16.MT88.4 R20, [R191+0x5800] ;  /* 0x00580000bf14783b */ /* 0x000e6c0000004200 */
[C---:B------:R-:W-:Y:S01]  /*1b450*/  F2FP.PACK_AB R16, R132.reuse, R133 ;  /* 0x000000858410723e */ /* 0x040fe200000000ff */
[----:B------:R-:W-:Y:S01]  /*1b460*/  FADD.FTZ R133, R133, R244 ;  /* 0x000000f485857221 */ /* 0x000fe20000010000 */
[----:B------:R-:W-:Y:S03]  /*1b470*/  F2FP.PACK_AB R18, R137, R130 ;  /* 0x000000828912723e */ /* 0x000fe600000000ff */
[----:B------:R-:W-:Y:S01]  /*1b480*/  F2FP.PACK_AB R17, R129, R128 ;  /* 0x000000808111723e */ /* 0x000fe200000000ff */
[----:B------:R-:W-:Y:S01]  /*1b490*/  FADD.FTZ R133, R132, R133 ;  /* 0x0000008584857221 */ /* 0x000fe20000010000 */
[----:B------:R-:W-:Y:S03]  /*1b4a0*/  F2FP.PACK_AB R19, R50, R118 ;  /* 0x000000763213723e */ /* 0x000fe600000000ff */
[----:B------:R-:W-:Y:S04]  /*1b4b0*/  FADD.FTZ R133, R130, R133 ;  /* 0x0000008582857221 */ /* 0x000fe80000010000 */
[C---:B------:R-:W-:Y:S01]  /*1b4c0*/  HMMA.16816.F32 R112, R16.reuse, R108, R4 ;  /* 0x0000006c1070723c */ /* 0x040fe20000001804 */
[----:B------:R-:W2:Y:S02]  /*1b4d0*/  LDSM.16.MT88.4 R4, [R190+0x5800] ;  /* 0x00580000be04783b */ /* 0x000ea40000004200 */
[----:B------:R-:W-:Y:S05]  /*1b4e0*/  FADD.FTZ R243, R137, R133 ;  /* 0x0000008589f37221 */ /* 0x000fea0000010000 */
[C---:B------:R-:W-:Y:S01]  /*1b4f0*/  HMMA.16816.F32 R108, R16.reuse, R110, R8 ;  /* 0x0000006e106c723c */ /* 0x040fe20000001808 */
[----:B------:R-:W5:Y:S07]  /*1b500*/  LDSM.16.MT88.4 R8, [R189+0x5800] ;  /* 0x00580000bd08783b */ /* 0x000f6e0000004200 */
[C---:B---3--:R-:W-:Y:S08]  /*1b510*/  HMMA.16816.F32 R68, R16.reuse, R32, R68 ;  /* 0x000000201044723c */ /* 0x048ff00000001844 */
[C---:B------:R-:W-:Y:S08]  /*1b520*/  HMMA.16816.F32 R72, R16.reuse, R34, R72 ;  /* 0x000000221048723c */ /* 0x040ff00000001848 */
[C---:B------:R-:W-:Y:S08]  /*1b530*/  HMMA.16816.F32 R76, R16.reuse, R40, R76 ;  /* 0x00000028104c723c */ /* 0x040ff0000000184c */
[C---:B------:R-:W-:Y:S08]  /*1b540*/  HMMA.16816.F32 R80, R16.reuse, R42, R80 ;  /* 0x0000002a1050723c */ /* 0x040ff00000001850 */
[C---:B----4-:R-:W-:Y:S08]  /*1b550*/  HMMA.16816.F32 R84, R16.reuse, R24, R84 ;  /* 0x000000181054723c */ /* 0x050ff00000001854 */
[C---:B------:R-:W-:Y:S08]  /*1b560*/  HMMA.16816.F32 R88, R16.reuse, R26, R88 ;  /* 0x0000001a1058723c */ /* 0x040ff00000001858 */
[C---:B-1----:R-:W-:Y:S08]  /*1b570*/  HMMA.16816.F32 R92, R16.reuse, R20, R92 ;  /* 0x00000014105c723c */ /* 0x042ff0000000185c */
[C---:B------:R-:W-:Y:S01]  /*1b580*/  HMMA.16816.F32 R96, R16.reuse, R22, R96 ;  /* 0x000000161060723c */ /* 0x040fe20000001860 */
[----:B------:R-:W1:Y:S07]  /*1b590*/  LDSM.16.MT88.4 R20, [R188+0x5800] ;  /* 0x00580000bc14783b */ /* 0x000e6e0000004200 */
[C---:B--2---:R-:W-:Y:S08]  /*1b5a0*/  HMMA.16816.F32 R100, R16.reuse, R4, R100 ;  /* 0x000000041064723c */ /* 0x044ff00000001864 */
[C---:B------:R-:W-:Y:S08]  /*1b5b0*/  HMMA.16816.F32 R104, R16.reuse, R6, R104 ;  /* 0x000000061068723c */ /* 0x040ff00000001868 */
[C---:B-----5:R-:W-:Y:S08]  /*1b5c0*/  HMMA.16816.F32 R52, R16.reuse, R8, R52 ;  /* 0x000000081034723c */ /* 0x060ff00000001834 */
[C---:B------:R-:W-:Y:S08]  /*1b5d0*/  HMMA.16816.F32 R56, R16.reuse, R10, R56 ;  /* 0x0000000a1038723c */ /* 0x040ff00000001838 */
[C---:B-1----:R-:W-:Y:S08]  /*1b5e0*/  HMMA.16816.F32 R60, R16.reuse, R20, R60 ;  /* 0x00000014103c723c */ /* 0x042ff0000000183c */
[----:B------:R-:W-:Y:S01]  /*1b5f0*/  HMMA.16816.F32 R64, R16, R22, R64 ;  /* 0x000000161040723c */ /* 0x000fe20000001840 */
[----:B------:R-:W-:-:S07]  /*1b600*/  @P0 BRA `(.L_x_830) ;  /* 0xffffc29000000947 */ /* 0x000fce000383ffff */
.L_x_821:
[----:B------:R-:W-:Y:S07]  /*1b610*/  @!UPT UIADD3 URZ, URZ, URZ, URZ ;  /* 0x0000003f3f3ff290 */ /* 0x000fee000fffe03f */
[----:B------:R-:W-:Y:S02]  /*1b620*/  MOV R4, 0x1f ;  /* 0x0000001f00047802 */ /* 0x000fe40000000f00 */
[----:B------:R-:W-:Y:S01]  /*1b630*/  MOV R3, 0xffffffff ;  /* 0xffffffff00037802 */ /* 0x000fe20000000f00 */
[----:B------:R-:W-:Y:S06]  /*1b640*/  BRA.DIV ~URZ, `(.L_x_831) ;  /* 0x000043c27f007947 */ /* 0x000fec000b800000 */
[----:B------:R1:W2:Y:S02]  /*1b650*/  SHFL.BFLY PT, R2, R243, 0x2, 0x1f ;  /* 0x0c401f00f3027f89 */ /* 0x0002a400000e0000 */
.L_x_898:
[----:B--2---:R-:W-:Y:S01]  /*1b660*/  FADD.FTZ R2, R2, R243 ;  /* 0x000000f302027221 */ /* 0x004fe20000010000 */
[----:B------:R-:W-:Y:S05]  /*1b670*/  BRA.DIV ~URZ, `(.L_x_832) ;  /* 0x000043f27f007947 */ /* 0x000fea000b800000 */
[----:B------:R-:W2:Y:S04]  /*1b680*/  SHFL.BFLY PT, R4, R242, 0x2, 0x1f ;  /* 0x0c401f00f2047f89 */ /* 0x000ea800000e0000 */
[----:B------:R-:W3:Y:S01]  /*1b690*/  SHFL.BFLY PT, R3, R2, 0x1, 0x1f ;  /* 0x0c201f0002037f89 */ /* 0x000ee200000e0000 */
[----:B--2---:R-:W-:-:S02]  /*1b6a0*/  FADD.FTZ R242, R4, R242 ;  /* 0x000000f204f27221 */ /* 0x004fc40000010000 */
[----:B---3--:R-:W-:-:S03]  /*1b6b0*/  FADD.FTZ R2, R2, R3 ;  /* 0x0000000302027221 */ /* 0x008fc60000010000 */
[----:B------:R2:W3:Y:S04]  /*1b6c0*/  SHFL.BFLY PT, R10, R242, 0x1, 0x1f ;  /* 0x0c201f00f20a7f89 */ /* 0x0004e800000e0000 */
.L_x_899:
[----:B---3--:R-:W-:Y:S01]  /*1b6d0*/  FADD.FTZ R10, R10, R242 ;  /* 0x000000f20a0a7221 */ /* 0x008fe20000010000 */
[----:B------:R-:W-:Y:S02]  /*1b6e0*/  FSETP.NE.FTZ.AND P1, PT, R2, RZ, PT ;  /* 0x000000ff0200720b */ /* 0x000fe40003f35000 */
[----:B------:R-:W-:Y:S02]  /*1b6f0*/  MOV R27, RZ ;  /* 0x000000ff001b7202 */ /* 0x000fe40000000f00 */
[----:B------:R-:W-:Y:S02]  /*1b700*/  FSETP.NE.FTZ.AND P0, PT, R10, RZ, PT ;  /* 0x000000ff0a00720b */ /* 0x000fe40003f15000 */
[----:B------:R-:W-:Y:S02]  /*1b710*/  MOV R17, RZ ;  /* 0x000000ff00117202 */ /* 0x000fe40000000f00 */
[----:B------:R-:W-:Y:S02]  /*1b720*/  MOV R11, 0xff800000 ;  /* 0xff800000000b7802 */ /* 0x000fe40000000f00 */
[----:B------:R-:W-:-:S03]  /*1b730*/  MOV R28, 0x1 ;  /* 0x00000001001c7802 */ /* 0x000fc60000000f00 */
[----:B------:R-:W3:Y:S04]  /*1b740*/  @P1 MUFU.LG2 R3, R2 ;  /* 0x0000000200031308 */ /* 0x000ee80000000c00 */
[----:B------:R-:W-:-:S04]  /*1b750*/  @P0 MOV R14, 0x3f317218 ;  /* 0x3f317218000e0802 */ /* 0x000fc80000000f00 */
[----:B------:R-:W4:Y:S08]  /*1b760*/  @P0 MUFU.RCP R27, R10 ;  /* 0x0000000a001b0308 */ /* 0x000f300000001000 */
[----:B------:R-:W5:Y:S01]  /*1b770*/  @P0 MUFU.LG2 R10, R10 ;  /* 0x0000000a000a0308 */ /* 0x000f620000000c00 */
[----:B---3--:R-:W-:-:S07]  /*1b780*/  @P1 FMUL.FTZ R3, R3, 0.69314718246459960938 ;  /* 0x3f31721803031820 */ /* 0x008fce0000410000 */
[----:B------:R3:W1:Y:S01]  /*1b790*/  @P1 MUFU.RCP R17, R2 ;  /* 0x0000000200111308 */ /* 0x0006620000001000 */
[C---:B----4-:R-:W-:Y:S02]  /*1b7a0*/  FMUL.FTZ R114, R27.reuse, R114 ;  /* 0x000000721b727220 */ /* 0x050fe40000410000 */
[C---:B------:R-:W-:Y:S02]  /*1b7b0*/  FMUL.FTZ R115, R27.reuse, R115 ;  /* 0x000000731b737220 */ /* 0x040fe40000410000 */
[C---:B------:R-:W-:Y:S02]  /*1b7c0*/  FMUL.FTZ R110, R27.reuse, R110 ;  /* 0x0000006e1b6e7220 */ /* 0x040fe40000410000 */
[----:B------:R-:W-:Y:S02]  /*1b7d0*/  FMUL.FTZ R111, R27, R111 ;  /* 0x0000006f1b6f7220 */ /* 0x000fe40000410000 */
[----:B-----5:R-:W-:Y:S02]  /*1b7e0*/  @P0 FMUL.FTZ R13, R10, 0.69314718246459960938 ;  /* 0x3f3172180a0d0820 */ /* 0x020fe40000410000 */
[----:B------:R-:W-:-:S02]  /*1b7f0*/  @P0 FMUL.FTZ R10, R14, c[0x0][0x2d0] ;  /* 0x0000b4000e0a0a20 */ /* 0x000fc40000410000 */
[C---:B------:R-:W-:Y:S02]  /*1b800*/  FMUL.FTZ R18, R27.reuse, R70 ;  /* 0x000000461b127220 */ /* 0x040fe40000410000 */
[----:B------:R-:W-:Y:S01]  /*1b810*/  FMUL.FTZ R19, R27, R71 ;  /* 0x000000471b137220 */ /* 0x000fe20000410000 */
[----:B---3--:R-:W-:Y:S01]  /*1b820*/  @P1 MOV R2, 0x3f317218 ;  /* 0x3f31721800021802 */ /* 0x008fe20000000f00 */
[C---:B-1----:R-:W-:Y:S02]  /*1b830*/  FMUL.FTZ R112, R17.reuse, R112 ;  /* 0x0000007011707220 */ /* 0x042fe40000410000 */
[C---:B------:R-:W-:Y:S02]  /*1b840*/  FMUL.FTZ R113, R17.reuse, R113 ;  /* 0x0000007111717220 */ /* 0x040fe40000410000 */
[----:B------:R-:W-:Y:S02]  /*1b850*/  @P1 FMUL.FTZ R2, R2, c[0x0][0x2d0] ;  /* 0x0000b40002021a20 */ /* 0x000fe40000410000 */
[----:B------:R-:W-:-:S02]  /*1b860*/  FMUL.FTZ R108, R17, R108 ;  /* 0x0000006c116c7220 */ /* 0x000fc40000410000 */
[----:B------:R-:W-:Y:S01]  /*1b870*/  @P1 FFMA.FTZ R11, R2, R0, R3 ;  /* 0x00000000020b1223 */ /* 0x000fe20000010003 */
[----:B------:R-:W-:Y:S01]  /*1b880*/  MOV R0, 0xff800000 ;  /* 0xff80000000007802 */ /* 0x000fe20000000f00 */
        /* <DEDUP_REMOVED lines=27> */
[----:B------:R-:W-:Y:S02]  /*1ba40*/  FMUL.FTZ R16, R17, R64 ;  /* 0x0000004011107220 */ /* 0x000fe40000410000 */
        /* <DEDUP_REMOVED lines=25> */
[----:B------:R-:W-:Y:S02]  /*1bbe0*/  FMUL.FTZ R17, R17, R65 ;  /* 0x0000004111117220 */ /* 0x000fe40000410000 */
[----:B------:R-:W-:Y:S02]  /*1bbf0*/  FMUL.FTZ R27, R27, R67 ;  /* 0x000000431b1b7220 */ /* 0x000fe40000410000 */
[----:B------:R-:W-:Y:S02]  /*1bc00*/  @P0 FFMA.FTZ R0, R10, R12, R13 ;  /* 0x0000000c0a000223 */ /* 0x000fe4000001000d */
.L_x_754:
[----:B------:R-:W1:Y:S01]  /*1bc10*/  S2R R10, SR_TID.X ;  /* 0x00000000000a7919 */ /* 0x000e620000002100 */
[----:B------:R-:W-:Y:S01]  /*1bc20*/  BSSY B0, `(.L_x_833) ;  /* 0x0000010000007945 */ /* 0x000fe20003800000 */
[----:B-1----:R-:W-:-:S13]  /*1bc30*/  LOP3.LUT P0, RZ, R10, 0xff, RZ, 0xc0, !PT ;  /* 0x000000ff0aff7812 */ /* 0x002fda000780c0ff */
[----:B------:R-:W-:Y:S05]  /*1bc40*/  @P0 BRA `(.L_x_834) ;  /* 0x000000d000000947 */ /* 0x000fea0003800000 */
[----:B------:R-:W1:Y:S01]  /*1bc50*/  S2R R12, SR_LANEID ;  /* 0x00000000000c7919 */ /* 0x000e620000000000 */
[----:B------:R-:W-:Y:S01]  /*1bc60*/  VOTEU.ANY UR4, UPT, PT ;  /* 0x0000000000047886 */ /* 0x000fe200038e0100 */
[----:B------:R-:W-:Y:S01]  /*1bc70*/  IMAD.MOV.U32 R30, RZ, RZ, c[0x0][0x560] ;  /* 0x00015800ff1e7624 */ /* 0x000fe200078e00ff */
[----:B------:R-:W1:Y:S01]  /*1bc80*/  FLO.U32 R14, UR4 ;  /* 0x00000004000e7d00 */ /* 0x000e6200080e0000 */
[----:B------:R-:W-:-:S07]  /*1bc90*/  IMAD.MOV.U32 R31, RZ, RZ, c[0x0][0x564] ;  /* 0x00015900ff1f7624 */ /* 0x000fce00078e00ff */
[----:B------:R-:W3:Y:S01]  /*1bca0*/  POPC R13, UR4 ;  /* 0x00000004000d7d09 */ /* 0x000ee20008000000 */
[----:B-1----:R-:W-:-:S13]  /*1bcb0*/  ISETP.EQ.U32.AND P0, PT, R14, R12, PT ;  /* 0x0000000c0e00720c */ /* 0x002fda0003f02070 */
[----:B---3--:R-:W3:Y:S04]  /*1bcc0*/  @P0 ATOMG.E.ADD.STRONG.GPU PT, R13, [R30.64], R13 ;  /* 0x0000000d1e0d09a8 */ /* 0x008ee800081ee1c8 */
[----:B------:R-:W1:Y:S02]  /*1bcd0*/  S2R R12, SR_LTMASK ;  /* 0x00000000000c7919 */ /* 0x000e640000003900 */
[----:B-1----:R-:W-:-:S04]  /*1bce0*/  LOP3.LUT R12, R12, UR4, RZ, 0xc0, !PT ;  /* 0x000000040c0c7c12 */ /* 0x002fc8000f8ec0ff */
[----:B------:R-:W1:Y:S01]  /*1bcf0*/  POPC R208, R12 ;  /* 0x0000000c00d07309 */ /* 0x000e620000000000 */
[----:B---3--:R-:W1:Y:S02]  /*1bd00*/  SHFL.IDX PT, R13, R13, R14, 0x1f ;  /* 0x00001f0e0d0d7589 */ /* 0x008e6400000e0000 */
[----:B-1----:R-:W-:-:S05]  /*1bd10*/  IADD3 R208, R13, c[0x0][0xc], R208 ;  /* 0x000003000dd07a10 */ /* 0x002fca0007ffe0d0 */
.L_x_834:
[----:B------:R-:W-:Y:S05]  /*1bd20*/  BSYNC B0 ;  /* 0x0000000000007941 */ /* 0x000fea0003800000 */
.L_x_833:
[----:B------:R-:W-:Y:S01]  /*1bd30*/  PRMT R12, R28, 0x9910, RZ ;  /* 0x000099101c0c7816 */ /* 0x000fe200000000ff */
[----:B------:R-:W-:Y:S01]  /*1bd40*/  BSSY B1, `(.L_x_835) ;  /* 0x00002a0000017945 */ /* 0x000fe20003800000 */
[----:B------:R-:W-:Y:S02]  /*1bd50*/  SHF.R.S32.HI R32, RZ, 0x1f, R10 ;  /* 0x0000001fff207819 */ /* 0x000fe4000001140a */
[----:B------:R-:W-:Y:S01]  /*1bd60*/  ISETP.NE.AND P0, PT, R12, RZ, PT ;  /* 0x000000ff0c00720c */ /* 0x000fe20003f05270 */
[----:B------:R-:W-:Y:S01]  /*1bd70*/  IMAD.MOV.U32 R12, RZ, RZ, R208 ;  /* 0x000000ffff0c7224 */ /* 0x000fe200078e00d0 */
[----:B------:R-:W-:Y:S02]  /*1bd80*/  LEA.HI R29, R32, R10, RZ, 0x3 ;  /* 0x0000000a201d7211 */ /* 0x000fe400078f18ff */
[----:B------:R-:W-:-:S02]  /*1bd90*/  IADD3 R13, R116, 0x40, RZ ;  /* 0x00000040740d7810 */ /* 0x000fc40007ffe0ff */
[----:B------:R-:W-:Y:S02]  /*1bda0*/  LOP3.LUT R28, R29, 0xfffffff8, RZ, 0xc0, !PT ;  /* 0xfffffff81d1c7812 */ /* 0x000fe400078ec0ff */
[----:B------:R-:W-:Y:S02]  /*1bdb0*/  SHF.R.S32.HI R14, RZ, 0x1f, R116 ;  /* 0x0000001fff0e7819 */ /* 0x000fe40000011474 */
[----:B------:R-:W-:Y:S01]  /*1bdc0*/  SHF.R.S32.HI R15, RZ, 0x1f, R13 ;  /* 0x0000001fff0f7819 */ /* 0x000fe2000001140d */
[----:B------:R-:W-:Y:S01]  /*1bdd0*/  IMAD.IADD R28, R10, 0x1, -R28 ;  /* 0x000000010a1c7824 */ /* 0x000fe200078e0a1c */
[----:B------:R-:W-:Y:S01]  /*1bde0*/  SHF.R.S32.HI R29, RZ, 0x3, R29 ;  /* 0x00000003ff1d7819 */ /* 0x000fe2000001141d */
[----:B------:R-:W-:Y:S05]  /*1bdf0*/  @!P0 BRA `(.L_x_836) ;  /* 0x00001e6000008947 */ /* 0x000fea0003800000 */
[CC--:B------:R-:W-:Y:S01]  /*1be00*/  LEA.HI R33, R32.reuse, R10.reuse, RZ, 0x2 ;  /* 0x0000000a20217211 */ /* 0x0c0fe200078f10ff */
[----:B------:R-:W-:Y:S01]  /*1be10*/  WARPSYNC 0xffffffff ;  /* 0xffffffff00007948 */ /* 0x000fe20003800000 */
[----:B------:R-:W-:Y:S01]  /*1be20*/  LEA.HI R32, R32, R10, RZ, 0x5 ;  /* 0x0000000a20207211 */ /* 0x000fe200078f28ff */
[----:B------:R-:W-:Y:S01]  /*1be30*/  BAR.SYNC.DEFER_BLOCKING 0x1, 0x100 ;  /* 0x0044000000007b1d */ /* 0x000fe20000010000 */
[--C-:B------:R-:W-:Y:S01]  /*1be40*/  SHF.R.S32.HI R30, RZ, 0x2, R33.reuse ;  /* 0x00000002ff1e7819 */ /* 0x100fe20000011421 */
[----:B------:R-:W-:Y:S01]  /*1be50*/  IMAD.MOV.U32 R36, RZ, RZ, c[0x0][0x388] ;  /* 0x0000e200ff247624 */ /* 0x000fe200078e00ff */
[----:B------:R-:W-:-:S02]  /*1be60*/  SHF.R.S32.HI R34, RZ, 0x1f, R33 ;  /* 0x0000001fff227819 */ /* 0x000fc40000011421 */
[----:B------:R-:W-:Y:S02]  /*1be70*/  LOP3.LUT R33, R33, 0xfffffffc, RZ, 0xc0, !PT ;  /* 0xfffffffc21217812 */ /* 0x000fe400078ec0ff */
[----:B------:R-:W-:Y:S02]  /*1be80*/  LEA.HI R34, R34, R30, RZ, 0x3 ;  /* 0x0000001e22227211 */ /* 0x000fe400078f18ff */
[----:B------:R-:W-:Y:S01]  /*1be90*/  SHF.R.S32.HI R31, RZ, 0x5, R32 ;  /* 0x00000005ff1f7819 */ /* 0x000fe20000011420 */
[----:B------:R-:W-:Y:S01]  /*1bea0*/  IMAD.IADD R33, R10, 0x1, -R33 ;  /* 0x000000010a217824 */ /* 0x000fe200078e0a21 */
[----:B------:R-:W-:Y:S02]  /*1beb0*/  LOP3.LUT R34, R34, 0xfffffff8, RZ, 0xc0, !PT ;  /* 0xfffffff822227812 */ /* 0x000fe400078ec0ff */
[----:B------:R-:W-:Y:S02]  /*1bec0*/  F2FP.PACK_AB R35, R109, R108 ;  /* 0x0000006c6d23723e */ /* 0x000fe400000000ff */
[----:B------:R-:W-:Y:S01]  /*1bed0*/  ISETP.NE.U32.AND P0, PT, RZ, c[0x0][0x508], PT ;  /* 0x00014200ff007a0c */ /* 0x000fe20003f05070 */
[----:B------:R-:W-:Y:S01]  /*1bee0*/  IMAD.IADD R34, R30, 0x1, -R34 ;  /* 0x000000011e227824 */ /* 0x000fe200078e0a22 */
[----:B------:R-:W-:Y:S01]  /*1bef0*/  ISETP.NE.U32.AND P2, PT, RZ, c[0x0][0x500], PT ;  /* 0x00014000ff007a0c */ /* 0x000fe20003f45070 */
[----:B------:R-:W-:Y:S01]  /*1bf00*/  IMAD.SHL.U32 R30, R31, 0x400, RZ ;  /* 0x000004001f1e7824 */ /* 0x000fe200078e00ff */
[----:B------:R-:W-:Y:S01]  /*1bf10*/  ISETP.NE.AND.EX P1, PT, RZ, c[0x0][0x50c], PT, P0 ;  /* 0x00014300ff007a0c */ /* 0x000fe20003f25300 */
[----:B------:R-:W-:Y:S01]  /*1bf20*/  IMAD.SHL.U32 R34, R34, 0x40, RZ ;  /* 0x0000004022227824 */ /* 0x000fe200078e00ff */
[----:B------:R-:W-:Y:S01]  /*1bf30*/  ISETP.NE.AND.EX P2, PT, RZ, c[0x0][0x504], PT, P2 ;  /* 0x00014100ff007a0c */ /* 0x000fe20003f45320 */
[----:B------:R-:W-:Y:S01]  /*1bf40*/  IMAD R33, R33, 0x2, R30 ;  /* 0x0000000221217824 */ /* 0x000fe200078e021e */
[----:B------:R-:W-:-:S02]  /*1bf50*/  F2FP.PACK_AB R30, R113, R112 ;  /* 0x00000070711e723e */ /* 0x000fc400000000ff */
[----:B------:R-:W-:-:S04]  /*1bf60*/  LOP3.LUT R34, R34, 0x1c0, RZ, 0xc0, !PT ;  /* 0x000001c022227812 */ /* 0x000fc800078ec0ff */
[----:B------:R-:W-:-:S05]  /*1bf70*/  LEA.HI R34, R34, R34, RZ, 0x1d ;  /* 0x0000002222227211 */ /* 0x000fca00078fe8ff */
[----:B------:R-:W-:Y:S01]  /*1bf80*/  IMAD.IADD R33, R33, 0x1, R34 ;  /* 0x0000000121217824 */ /* 0x000fe200078e0222 */
[----:B------:R-:W-:-:S03]  /*1bf90*/  F2FP.PACK_AB R34, R115, R114 ;  /* 0x000000727322723e */ /* 0x000fc600000000ff */
[----:B------:R-:W-:-:S05]  /*1bfa0*/  IMAD.SHL.U32 R33, R33, 0x2, RZ ;  /* 0x0000000221217824 */ /* 0x000fca00078e00ff */
[----:B------:R1:W-:Y:S04]  /*1bfb0*/  STS [R33+0x80], R30 ;  /* 0x0000801e21007388 */ /* 0x0003e80000000800 */
[----:B------:R3:W-:Y:S04]  /*1bfc0*/  STS [R33+0x480], R34 ;  /* 0x0004802221007388 */ /* 0x0007e80000000800 */
[----:B------:R4:W-:Y:S01]  /*1bfd0*/  STS [R216], R35 ;  /* 0x00000023d8007388 */ /* 0x0009e20000000800 */
[----:B-1----:R-:W-:Y:S02]  /*1bfe0*/  F2FP.PACK_AB R30, R111, R110 ;  /* 0x0000006e6f1e723e */ /* 0x002fe400000000ff */
[----:B---3--:R-:W-:-:S03]  /*1bff0*/  F2FP.PACK_AB R34, R3, R2 ;  /* 0x000000020322723e */ /* 0x008fc600000000ff */
[----:B------:R1:W-:Y:S01]  /*1c000*/  STS [R216+0x400], R30 ;  /* 0x0004001ed8007388 */ /* 0x0003e20000000800 */
[----:B----4-:R-:W-:-:S03]  /*1c010*/  F2FP.PACK_AB R35, R19, R18 ;  /* 0x000000121323723e */ /* 0x010fc600000000ff */
[----:B------:R3:W-:Y:S04]  /*1c020*/  STS [R222+0x80], R34 ;  /* 0x00008022de007388 */ /* 0x0007e80000000800 */
[----:B------:R4:W-:Y:S01]  /*1c030*/  STS [R222+0x480], R35 ;  /* 0x00048023de007388 */ /* 0x0009e20000000800 */
[----:B-1----:R-:W-:Y:S02]  /*1c040*/  F2FP.PACK_AB R30, R5, R4 ;  /* 0x00000004051e723e */ /* 0x002fe400000000ff */
[----:B---3--:R-:W-:-:S03]  /*1c050*/  F2FP.PACK_AB R34, R21, R20 ;  /* 0x000000141522723e */ /* 0x008fc600000000ff */
[----:B------:R1:W-:Y:S01]  /*1c060*/  STS [R224], R30 ;  /* 0x0000001ee0007388 */ /* 0x0003e20000000800 */
[----:B----4-:R-:W-:-:S03]  /*1c070*/  F2FP.PACK_AB R35, R7, R6 ;  /* 0x000000060723723e */ /* 0x010fc600000000ff */
[----:B------:R3:W-:Y:S04]  /*1c080*/  STS [R224+0x400], R34 ;  /* 0x00040022e0007388 */ /* 0x0007e80000000800 */
[----:B------:R4:W-:Y:S01]  /*1c090*/  STS [R221+0x80], R35 ;  /* 0x00008023dd007388 */ /* 0x0009e20000000800 */
[----:B-1----:R-:W-:Y:S02]  /*1c0a0*/  F2FP.PACK_AB R30, R23, R22 ;  /* 0x00000016171e723e */ /* 0x002fe400000000ff */
[----:B---3--:R-:W-:-:S03]  /*1c0b0*/  F2FP.PACK_AB R34, R9, R8 ;  /* 0x000000080922723e */ /* 0x008fc600000000ff */
[----:B------:R1:W-:Y:S01]  /*1c0c0*/  STS [R221+0x480], R30 ;  /* 0x0004801edd007388 */ /* 0x0003e20000000800 */
[----:B----4-:R-:W-:-:S03]  /*1c0d0*/  F2FP.PACK_AB R35, R25, R24 ;  /* 0x000000181923723e */ /* 0x010fc600000000ff */
[----:B------:R3:W-:Y:S04]  /*1c0e0*/  STS [R223], R34 ;  /* 0x00000022df007388 */ /* 0x0007e80000000800 */
[----:B------:R4:W-:Y:S01]  /*1c0f0*/  STS [R223+0x400], R35 ;  /* 0x00040023df007388 */ /* 0x0009e20000000800 */
[----:B-1----:R-:W-:Y:S02]  /*1c100*/  F2FP.PACK_AB R30, R85, R84 ;  /* 0x00000054551e723e */ /* 0x002fe400000000ff */
[----:B---3--:R-:W-:-:S03]  /*1c110*/  F2FP.PACK_AB R34, R87, R86 ;  /* 0x000000565722723e */ /* 0x008fc600000000ff */
[----:B------:R1:W-:Y:S01]  /*1c120*/  STS [R225+0x80], R30 ;  /* 0x0000801ee1007388 */ /* 0x0003e20000000800 */
[----:B----4-:R-:W-:-:S03]  /*1c130*/  F2FP.PACK_AB R35, R89, R88 ;  /* 0x000000585923723e */ /* 0x010fc600000000ff */
        /* <DEDUP_REMOVED lines=10> */
[----:B------:R1:W-:Y:S01]  /*1c1e0*/  STS [R216+0x4000], R30 ;  /* 0x0040001ed8007388 */ /* 0x0003e20000000800 */
[----:B----4-:R-:W-:-:S03]  /*1c1f0*/  F2FP.PACK_AB R33, R101, R100 ;  /* 0x000000646521723e */ /* 0x010fc600000000ff */
[----:B------:R3:W-:Y:S01]  /*1c200*/  STS [R216+0x4400], R34 ;  /* 0x00440022d8007388 */ /* 0x0007e20000000800 */
[----:B------:R-:W-:-:S03]  /*1c210*/  F2FP.PACK_AB R35, R105, R104 ;  /* 0x000000686923723e */ /* 0x000fc600000000ff */
[----:B------:R4:W-:Y:S01]  /*1c220*/  STS [R222+0x4080], R33 ;  /* 0x00408021de007388 */ /* 0x0009e20000000800 */
[----:B-1----:R-:W-:Y:S02]  /*1c230*/  F2FP.PACK_AB R30, R103, R102 ;  /* 0x00000066671e723e */ /* 0x002fe400000000ff */
[----:B---3--:R-:W-:-:S03]  /*1c240*/  F2FP.PACK_AB R34, R107, R106 ;  /* 0x0000006a6b22723e */ /* 0x008fc600000000ff */
[----:B------:R1:W-:Y:S01]  /*1c250*/  STS [R222+0x4480], R30 ;  /* 0x0044801ede007388 */ /* 0x0003e20000000800 */
[----:B----4-:R-:W-:-:S03]  /*1c260*/  F2FP.PACK_AB R33, R53, R52 ;  /* 0x000000343521723e */ /* 0x010fc600000000ff */
[----:B------:R3:W-:Y:S04]  /*1c270*/  STS [R224+0x4000], R35 ;  /* 0x00400023e0007388 */ /* 0x0007e80000000800 */
[----:B------:R4:W-:Y:S04]  /*1c280*/  STS [R224+0x4400], R34 ;  /* 0x00440022e0007388 */ /* 0x0009e80000000800 */
[----:B------:R2:W-:Y:S01]  /*1c290*/  STS [R221+0x4080], R33 ;  /* 0x00408021dd007388 */ /* 0x0005e20000000800 */
[----:B-1----:R-:W-:Y:S02]  /*1c2a0*/  F2FP.PACK_AB R30, R55, R54 ;  /* 0x00000036371e723e */ /* 0x002fe400000000ff */
[----:B---3--:R-:W-:-:S03]  /*1c2b0*/  F2FP.PACK_AB R35, R57, R56 ;  /* 0x000000383923723e */ /* 0x008fc600000000ff */
[----:B------:R1:W-:Y:S01]  /*1c2c0*/  STS [R221+0x4480], R30 ;  /* 0x0044801edd007388 */ /* 0x0003e20000000800 */
[----:B----4-:R-:W-:-:S03]  /*1c2d0*/  F2FP.PACK_AB R34, R59, R58 ;  /* 0x0000003a3b22723e */ /* 0x010fc600000000ff */
[----:B------:R3:W-:Y:S01]  /*1c2e0*/  STS [R223+0x4000], R35 ;  /* 0x00400023df007388 */ /* 0x0007e20000000800 */
[----:B--2---:R-:W-:-:S03]  /*1c2f0*/  F2FP.PACK_AB R33, R61, R60 ;  /* 0x0000003c3d21723e */ /* 0x004fc600000000ff */
[----:B------:R2:W-:Y:S04]  /*1c300*/  STS [R223+0x4400], R34 ;  /* 0x00440022df007388 */ /* 0x0005e80000000800 */
[----:B------:R4:W-:Y:S01]  /*1c310*/  STS [R225+0x4080], R33 ;  /* 0x00408021e1007388 */ /* 0x0009e20000000800 */
[----:B-1----:R-:W-:Y:S02]  /*1c320*/  F2FP.PACK_AB R30, R63, R62 ;  /* 0x0000003e3f1e723e */ /* 0x002fe400000000ff */
[----:B---3--:R-:W-:-:S03]  /*1c330*/  F2FP.PACK_AB R35, R17, R16 ;  /* 0x000000101123723e */ /* 0x008fc600000000ff */
[----:B------:R1:W-:Y:S01]  /*1c340*/  STS [R225+0x4480], R30 ;  /* 0x0044801ee1007388 */ /* 0x0003e20000000800 */
[----:B--2---:R-:W-:-:S03]  /*1c350*/  F2FP.PACK_AB R34, R27, R26 ;  /* 0x0000001a1b22723e */ /* 0x004fc600000000ff */
[----:B------:R2:W-:Y:S01]  /*1c360*/  STS [R226+0x4000], R35 ;  /* 0x00400023e2007388 */ /* 0x0005e20000000800 */
[----:B----4-:R-:W-:-:S03]  /*1c370*/  IMAD.MOV.U32 R33, RZ, RZ, 0x4 ;  /* 0x00000004ff217424 */ /* 0x010fc600078e00ff */
[----:B------:R2:W-:Y:S01]  /*1c380*/  STS [R226+0x4400], R34 ;  /* 0x00440022e2007388 */ /* 0x0005e20000000800 */
[----:B------:R-:W-:-:S03]  /*1c390*/  @P1 IMAD.WIDE R38, R211, R33, c[0x0][0x508] ;  /* 0x00014200d3261625 */ /* 0x000fc600078e0221 */
[----:B------:R-:W-:Y:S01]  /*1c3a0*/  BAR.SYNC.DEFER_BLOCKING 0x1, 0x100 ;  /* 0x0044000000007b1d */ /* 0x000fe20000010000 */
[----:B------:R-:W-:-:S04]  /*1c3b0*/  IMAD.WIDE R40, R211, R33, c[0x0][0x500] ;  /* 0x00014000d3287625 */ /* 0x000fc800078e0221 */
[----:B-1----:R-:W-:Y:S01]  /*1c3c0*/  IMAD.MOV.U32 R30, RZ, RZ, RZ ;  /* 0x000000ffff1e7224 */ /* 0x002fe200078e00ff */
[----:B------:R2:W5:Y:S05]  /*1c3d0*/  @P1 LDG.E R36, [R38.64] ;  /* 0x0000000826241981 */ /* 0x00056a000c1e1900 */
[----:B------:R2:W5:Y:S01]  /*1c3e0*/  @P2 LDG.E R30, [R40.64] ;  /* 0x00000008281e2981 */ /* 0x000562000c1e1900 */
[----:B------:R-:W-:-:S04]  /*1c3f0*/  ISETP.NE.AND P0, PT, R210, RZ, PT ;  /* 0x000000ffd200720c */ /* 0x000fc80003f05270 */
[----:B------:R-:W-:Y:S01]  /*1c400*/  SEL R210, R210, c[0x0][0x3d4], P0 ;  /* 0x0000f500d2d27a07 */ /* 0x000fe20000000000 */
[----:B------:R-:W-:Y:S05]  /*1c410*/  @P1 BRA `(.L_x_837) ;  /* 0x0000004000001947 */ /* 0x000fea0003800000 */
[----:B------:R-:W-:Y:S05]  /*1c420*/  @!P2 BRA `(.L_x_837) ;  /* 0x000000300000a947 */ /* 0x000fea0003800000 */
[----:B-----5:R1:W3:Y:S04]  /*1c430*/  LDG.E R36, [R40.64] ;  /* 0x0000000828247981 */ /* 0x0202e8000c1e1900 */
[----:B-12---:R-:W3:Y:S02]  /*1c440*/  LDG.E R40, [R40.64+0x4] ;  /* 0x0000040828287981 */ /* 0x006ee4000c1e1900 */
[----:B---3--:R-:W-:Y:S02]  /*1c450*/  IADD3 R36, -R36, R40, RZ ;  /* 0x0000002824247210 */ /* 0x008fe40007ffe1ff */
.L_x_837:
[----:B------:R-:W-:Y:S01]  /*1c460*/  IMAD.MOV.U32 R43, RZ, RZ, 0x368 ;  /* 0x00000368ff2b7424 */ /* 0x000fe200078e00ff */
[----:B------:R-:W-:Y:S01]  /*1c470*/  ISETP.GT.AND P2, PT, R210, 0x1, PT ;  /* 0x00000001d200780c */ /* 0x000fe20003f44270 */
[----:B------:R-:W-:Y:S01]  /*1c480*/  IMAD.MOV.U32 R33, RZ, RZ, c[0x0][0x4e8] ;  /* 0x00013a00ff217624 */ /* 0x000fe200078e00ff */
[----:B------:R-:W-:-:S02]  /*1c490*/  ISETP.NE.U32.AND P0, PT, RZ, c[0x0][0x500], PT ;  /* 0x00014000ff007a0c */ /* 0x000fc40003f05070 */
[----:B------:R-:W-:Y:S02]  /*1c4a0*/  SEL R43, R43, 0x328, P2 ;  /* 0x000003282b2b7807 */ /* 0x000fe40001000000 */
[----:B------:R-:W-:Y:S02]  /*1c4b0*/  ISETP.NE.AND.EX P0, PT, RZ, c[0x0][0x504], PT, P0 ;  /* 0x00014100ff007a0c */ /* 0x000fe40003f05300 */
[----:B--2---:R-:W1:Y:S01]  /*1c4c0*/  LDC.64 R40, c[0x0][R43+0x170] ;  /* 0x00005c002b287b82 */ /* 0x004e620000000a00 */
[----:B------:R-:W-:Y:S01]  /*1c4d0*/  ISETP.NE.AND P3, PT, R33, 0x1, PT ;  /* 0x000000012100780c */ /* 0x000fe20003f65270 */
[----:B------:R-:W-:Y:S01]  /*1c4e0*/  IMAD.IADD R33, R218, 0x1, R209 ;  /* 0x00000001da217824 */ /* 0x000fe200078e02d1 */
[----:B------:R-:W-:Y:S02]  /*1c4f0*/  SHF.R.S32.HI R34, RZ, 0x1f, R211 ;  /* 0x0000001fff227819 */ /* 0x000fe400000114d3 */
[----:B------:R-:W-:Y:S01]  /*1c500*/  SEL R35, R211, RZ, !P0 ;  /* 0x000000ffd3237207 */ /* 0x000fe20004000000 */
[----:B------:R-:W-:Y:S01]  /*1c510*/  IMAD.MOV.U32 R42, RZ, RZ, R33 ;  /* 0x000000ffff2a7224 */ /* 0x000fe200078e0021 */
[----:B------:R-:W-:Y:S01]  /*1c520*/  SEL R34, R34, RZ, !P0 ;  /* 0x000000ff22227207 */ /* 0x000fe20004000000 */
[----:B------:R-:W2:Y:S01]  /*1c530*/  LDC.64 R38, c[0x0][R43+0x168] ;  /* 0x00005a002b267b82 */ /* 0x000ea20000000a00 */
[----:B------:R-:W-:-:S07]  /*1c540*/  SEL R44, R233, RZ, P2 ;  /* 0x000000ffe92c7207 */ /* 0x000fce0001000000 */
[----:B------:R-:W3:Y:S08]  /*1c550*/  LDC.64 R48, c[0x0][R43+0x178] ;  /* 0x00005e002b307b82 */ /* 0x000ef00000000a00 */
[----:B------:R-:W4:Y:S01]  /*1c560*/  LDC.64 R46, c[0x0][R43+0x160] ;  /* 0x000058002b2e7b82 */ /* 0x000f220000000a00 */
[----:B-1----:R-:W-:-:S04]  /*1c570*/  IMAD R37, R41, R35, RZ ;  /* 0x0000002329257224 */ /* 0x002fc800078e02ff */
[C---:B------:R-:W-:Y:S02]  /*1c580*/  IMAD R37, R40.reuse, R34, R37 ;  /* 0x0000002228257224 */ /* 0x040fe400078e0225 */
[----:B------:R-:W-:-:S04]  /*1c590*/  IMAD.WIDE.U32 R40, R40, R35, RZ ;  /* 0x0000002328287225 */ /* 0x000fc800078e00ff */
[----:B--2---:R-:W-:-:S04]  /*1c5a0*/  IMAD.WIDE.U32 R50, R38, R227, RZ ;  /* 0x000000e326327225 */ /* 0x004fc800078e00ff */
[----:B------:R-:W-:-:S04]  /*1c5b0*/  @P3 IMAD.HI.U32 R34, R33, c[0x0][0x4ec], RZ ;  /* 0x00013b0021223a27 */ /* 0x000fc800078e00ff */
[----:B------:R-:W-:Y:S01]  /*1c5c0*/  IMAD R38, R39, R227, RZ ;  /* 0x000000e327267224 */ /* 0x000fe200078e02ff */
[----:B------:R-:W-:Y:S01]  /*1c5d0*/  @P3 SHF.R.U32.HI R42, RZ, c[0x0][0x4f0], R34 ;  /* 0x00013c00ff2a3a19 */ /* 0x000fe20000011622 */
[----:B------:R-:W-:Y:S01]  /*1c5e0*/  IMAD.IADD R37, R41, 0x1, R37 ;  /* 0x0000000129257824 */ /* 0x000fe200078e0225 */
[----:B-----5:R-:W-:Y:S01]  /*1c5f0*/  IADD3 R41, P1, P0, R40, R50, R30 ;  /* 0x0000003228297210 */ /* 0x020fe2000783e01e */
[----:B------:R-:W-:Y:S01]  /*1c600*/  IMAD.IADD R38, R51, 0x1, R38 ;  /* 0x0000000133267824 */ /* 0x000fe200078e0226 */
[----:B------:R-:W-:Y:S01]  /*1c610*/  SHF.R.S32.HI R34, RZ, 0x1f, R30 ;  /* 0x0000001fff227819 */ /* 0x000fe2000001141e */
[-C--:B---3--:R-:W-:Y:S02]  /*1c620*/  IMAD R40, R49, R44.reuse, RZ ;  /* 0x0000002c31287224 */ /* 0x088fe400078e02ff */
        /* <DEDUP_REMOVED lines=8> */
[-C--:B----4-:R-:W-:Y:S01]  /*1c6b0*/  IMAD R38, R47, R39.reuse, RZ ;  /* 0x000000272f267224 */ /* 0x090fe200078e02ff */
[----:B------:R-:W-:Y:S01]  /*1c6c0*/  LOP3.LUT R37, R32, 0xffffffe0, RZ, 0xc0, !PT ;  /* 0xffffffe020257812 */ /* 0x000fe200078ec0ff */
[----:B------:R-:W-:Y:S01]  /*1c6d0*/  IMAD.MOV.U32 R40, RZ, RZ, c[0x0][0x4a8] ;  /* 0x00012a00ff287624 */ /* 0x000fe200078e00ff */
[----:B------:R-:W-:Y:S01]  /*1c6e0*/  SHF.R.S32.HI R42, RZ, 0x1f, R39 ;  /* 0x0000001fff2a7819 */ /* 0x000fe20000011427 */
[----:B------:R-:W-:Y:S01]  /*1c6f0*/  IMAD.WIDE.U32 R44, R46, R39, R44 ;  /* 0x000000272e2c7225 */ /* 0x000fe200078e002c */
[----:B------:R-:W-:Y:S02]  /*1c700*/  SHF.R.S32.HI R32, RZ, 0x1f, R32 ;  /* 0x0000001fff207819 */ /* 0x000fe40000011420 */
[----:B------:R-:W-:Y:S01]  /*1c710*/  SEL R40, R40, c[0x0][0x450], P2 ;  /* 0x0001140028287a07 */ /* 0x000fe20001000000 */
[----:B------:R-:W-:Y:S01]  /*1c720*/  IMAD.IADD R37, R10, 0x1, -R37 ;  /* 0x000000010a257824 */ /* 0x000fe200078e0a25 */
[----:B------:R-:W-:Y:S01]  /*1c730*/  LEA.HI R41, R32, R31, RZ, 0x3 ;  /* 0x0000001f20297211 */ /* 0x000fe200078f18ff */
[----:B------:R-:W-:Y:S01]  /*1c740*/  IMAD R38, R46, R42, R38 ;  /* 0x0000002a2e267224 */ /* 0x000fe200078e0226 */
[----:B------:R-:W-:Y:S01]  /*1c750*/  LEA R40, P0, R44, R40, 0x2 ;  /* 0x000000282c287211 */ /* 0x000fe200078010ff */
[----:B------:R-:W-:Y:S01]  /*1c760*/  IMAD.MOV.U32 R39, RZ, RZ, c[0x0][0x4ac] ;  /* 0x00012b00ff277624 */ /* 0x000fe200078e00ff */
[----:B------:R-:W-:Y:S01]  /*1c770*/  SHF.R.S32.HI R32, RZ, 0x1f, R37 ;  /* 0x0000001fff207819 */ /* 0x000fe20000011425 */
[----:B------:R-:W-:Y:S01]  /*1c780*/  IMAD.IADD R38, R45, 0x1, R38 ;  /* 0x000000012d267824 */ /* 0x000fe200078e0226 */
[----:B------:R-:W-:Y:S01]  /*1c790*/  LOP3.LUT R41, R41, 0xffffff8, RZ, 0xc0, !PT ;  /* 0x0ffffff829297812 */ /* 0x000fe200078ec0ff */
[----:B------:R-:W-:Y:S01]  /*1c7a0*/  SHFL.IDX PT, R42, R40, RZ, 0x1c1f ;  /* 0x001c1fff282a7589 */ /* 0x000fe200000e0000 */
[----:B------:R-:W-:-:S02]  /*1c7b0*/  SEL R39, R39, c[0x0][0x454], P2 ;  /* 0x0001150027277a07 */ /* 0x000fc40001000000 */
[----:B------:R-:W-:Y:S01]  /*1c7c0*/  LEA.HI R32, R32, R37, RZ, 0x2 ;  /* 0x0000002520207211 */ /* 0x000fe200078f10ff */
[----:B------:R-:W-:Y:S01]  /*1c7d0*/  IMAD.IADD R41, R31, 0x1, -R41 ;  /* 0x000000011f297824 */ /* 0x000fe200078e0a29 */
[----:B------:R-:W-:Y:S01]  /*1c7e0*/  LEA.HI.X R38, R44, R39, R38, 0x2, P0 ;  /* 0x000000272c267211 */ /* 0x000fe200000f1426 */
[----:B------:R-:W-:Y:S01]  /*1c7f0*/  IMAD R31, R36, c[0x0][0x4e8], RZ ;  /* 0x00013a00241f7a24 */ /* 0x000fe200078e02ff */
[----:B------:R-:W-:Y:S01]  /*1c800*/  SHF.R.S32.HI R32, RZ, 0x2, R32 ;  /* 0x00000002ff207819 */ /* 0x000fe20000011420 */
[----:B------:R-:W-:Y:S01]  /*1c810*/  SHFL.IDX PT, R44, R40, 0x1, 0x1c1f ;  /* 0x003c1f00282c7f89 */ /* 0x000fe200000e0000 */
[----:B------:R-:W-:-:S03]  /*1c820*/  LOP3.LUT P0, RZ, R37, 0x3, RZ, 0xc0, !PT ;  /* 0x0000000325ff7812 */ /* 0x000fc6000780c0ff */
[----:B------:R-:W1:Y:S01]  /*1c830*/  SHFL.IDX PT, R43, R38, RZ, 0x1c1f ;  /* 0x001c1fff262b7589 */ /* 0x000e6200000e0000 */
[----:B------:R-:W-:-:S03]  /*1c840*/  IMAD R32, R41, 0x10, R32 ;  /* 0x0000001029207824 */ /* 0x000fc600078e0220 */
[----:B------:R-:W2:Y:S01]  /*1c850*/  SHFL.IDX PT, R45, R38, 0x1, 0x1c1f ;  /* 0x003c1f00262d7f89 */ /* 0x000ea200000e0000 */
[----:B------:R-:W-:-:S05]  /*1c860*/  IMAD.IADD R32, R32, 0x1, R209 ;  /* 0x0000000120207824 */ /* 0x000fca00078e02d1 */
[C---:B------:R-:W-:Y:S02]  /*1c870*/  IADD3 R36, R32.reuse, 0x8, RZ ;  /* 0x0000000820247810 */ /* 0x040fe40007ffe0ff */
[-C--:B------:R-:W-:Y:S02]  /*1c880*/  ISETP.GE.OR P1, PT, R32, R31.reuse, P0 ;  /* 0x0000001f2000720c */ /* 0x080fe40000726670 */
[----:B------:R-:W-:-:S11]  /*1c890*/  ISETP.GE.OR P0, PT, R36, R31, P0 ;  /* 0x0000001f2400720c */ /* 0x000fd60000706670 */
[----:B-1----:R-:W-:Y:S01]  /*1c8a0*/  @!P1 ST.E [R42.64], R11 ;  /* 0x0000000b2a009985 */ /* 0x002fe2000c101908 */
[----:B------:R-:W-:-:S03]  /*1c8b0*/  ISETP.GE.AND P1, PT, R36, R31, PT ;  /* 0x0000001f2400720c */ /* 0x000fc60003f26270 */
[----:B--2---:R1:W-:Y:S01]  /*1c8c0*/  @!P0 ST.E [R44.64], R0 ;  /* 0x000000002c008985 */ /* 0x0043e2000c101908 */
[----:B------:R-:W-:Y:S02]  /*1c8d0*/  ISETP.GE.AND P0, PT, R32, R31, PT ;  /* 0x0000001f2000720c */ /* 0x000fe40003f06270 */
[----:B-1----:R-:W-:Y:S01]  /*1c8e0*/  P2R R0, PR, RZ, 0x2 ;  /* 0x00000002ff007803 */ /* 0x002fe20000000000 */
[----:B------:R-:W-:Y:S05]  /*1c8f0*/  @P2 BRA `(.L_x_838) ;  /* 0x0000069000002947 */ /* 0x000fea0003800000 */
[----:B------:R-:W-:Y:S01]  /*1c900*/  IMAD R34, R34, c[0x0][0x3a0], RZ ;  /* 0x0000e80022227a24 */ /* 0x000fe200078e02ff */
[----:B------:R-:W-:Y:S01]  /*1c910*/  LEA R0, R28, R29, 0x5 ;  /* 0x0000001d1c007211 */ /* 0x000fe200078e28ff */
[C---:B------:R-:W-:Y:S01]  /*1c920*/  IMAD.WIDE.U32 R2, R30.reuse, c[0x0][0x3a0], RZ ;  /* 0x0000e8001e027a25 */ /* 0x040fe200078e00ff */
[----:B------:R1:W2:Y:S01]  /*1c930*/  LDS.128 R40, [R234+0x80] ;  /* 0x00008000ea287984 */ /* 0x0002a20000000c00 */
[----:B------:R-:W-:Y:S02]  /*1c940*/  IADD3 R29, R29, R209, RZ ;  /* 0x000000d11d1d7210 */ /* 0x000fe40007ffe0ff */
[----:B------:R-:W-:Y:S01]  /*1c950*/  IMAD R30, R30, c[0x0][0x3a4], R34 ;  /* 0x0000e9001e1e7a24 */ /* 0x000fe200078e0222 */
[----:B------:R-:W-:Y:S01]  /*1c960*/  MOV R6, R2 ;  /* 0x0000000200067202 */ /* 0x000fe20000000f00 */
[----:B------:R1:W3:Y:S01]  /*1c970*/  LDS.128 R36, [R234+0x1080] ;  /* 0x00108000ea247984 */ /* 0x0002e20000000c00 */
[----:B------:R-:W-:-:S02]  /*1c980*/  IADD3 R0, R209, R0, RZ ;  /* 0x00000000d1007210 */ /* 0x000fc40007ffe0ff */
[----:B------:R-:W-:Y:S01]  /*1c990*/  IADD3 R7, R3, R30, RZ ;  /* 0x0000001e03077210 */ /* 0x000fe20007ffe0ff */
[----:B------:R1:W4:Y:S01]  /*1c9a0*/  LDS.128 R24, [R234+0x3080] ;  /* 0x00308000ea187984 */ /* 0x0003220000000c00 */
[----:B------:R-:W-:Y:S01]  /*1c9b0*/  SHF.R.S32.HI R3, RZ, 0x1f, R35 ;  /* 0x0000001fff037819 */ /* 0x000fe20000011423 */
[----:B------:R-:W-:Y:S01]  /*1c9c0*/  @P3 IMAD.HI.U32 R4, R0, c[0x0][0x4ec], RZ ;  /* 0x00013b0000043a27 */ /* 0x000fe200078e00ff */
[----:B------:R-:W-:Y:S01]  /*1c9d0*/  MOV R2, R0 ;  /* 0x0000000000027202 */ /* 0x000fe20000000f00 */
[----:B------:R1:W1:Y:S02]  /*1c9e0*/  LDS.128 R20, [R234+0x4080] ;  /* 0x00408000ea147984 */ /* 0x0002640000000c00 */
[C---:B------:R-:W-:Y:S01]  /*1c9f0*/  IMAD.WIDE.U32 R6, R227.reuse, c[0x0][0x3e8], R6 ;  /* 0x0000fa00e3067a25 */ /* 0x040fe200078e0006 */
[----:B------:R-:W-:Y:S01]  /*1ca00*/  @P3 SHF.R.U32.HI R2, RZ, c[0x0][0x4f0], R4 ;  /* 0x00013c00ff023a19 */ /* 0x000fe20000011604 */
[----:B------:R1:W1:Y:S02]  /*1ca10*/  LDS.128 R16, [R234+0x5080] ;  /* 0x00508000ea107984 */ /* 0x0002640000000c00 */
[----:B------:R-:W-:Y:S01]  /*1ca20*/  IMAD R7, R227, c[0x0][0x3ec], R7 ;  /* 0x0000fb00e3077a24 */ /* 0x000fe200078e0207 */
[----:B------:R-:W-:Y:S01]  /*1ca30*/  SHF.R.S32.HI R9, RZ, 0x1f, R2 ;  /* 0x0000001fff097819 */ /* 0x000fe20000011402 */
[----:B------:R-:W-:Y:S01]  /*1ca40*/  IMAD R3, R3, c[0x0][0x3f0], RZ ;  /* 0x0000fc0003037a24 */ /* 0x000fe200078e02ff */
[----:B------:R-:W-:Y:S01]  /*1ca50*/  IADD3 R8, -R2, RZ, RZ ;  /* 0x000000ff02087210 */ /* 0x000fe20007ffe1ff */
[----:B------:R-:W-:-:S02]  /*1ca60*/  IMAD.WIDE.U32 R44, R35, c[0x0][0x3f0], R6 ;  /* 0x0000fc00232c7a25 */ /* 0x000fc400078e0006 */
[----:B------:R1:W1:Y:S02]  /*1ca70*/  LDS.128 R4, [R234+0x6080] ;  /* 0x00608000ea047984 */ /* 0x0002640000000c00 */
[----:B------:R-:W-:Y:S02]  /*1ca80*/  IMAD R3, R35, c[0x0][0x3f4], R3 ;  /* 0x0000fd0023037a24 */ /* 0x000fe400078e0203 */
[----:B------:R1:W1:Y:S01]  /*1ca90*/  LDS.128 R32, [R234+0x2080] ;  /* 0x00208000ea207984 */ /* 0x0002620000000c00 */
[----:B------:R-:W-:Y:S02]  /*1caa0*/  IMAD R9, R9, c[0x0][0x3e0], RZ ;  /* 0x0000f80009097a24 */ /* 0x000fe400078e02ff */
[----:B------:R-:W-:Y:S01]  /*1cab0*/  IADD3 R45, R45, R3, RZ ;  /* 0x000000032d2d7210 */ /* 0x000fe20007ffe0ff */
[----:B------:R-:W1:Y:S01]  /*1cac0*/  LDS.128 R232, [R234+0x7080] ;  /* 0x00708000eae87984 */ /* 0x000e620000000c00 */
[----:B------:R-:W-:Y:S02]  /*1cad0*/  IMAD R8, R8, c[0x0][0x4e8], R0 ;  /* 0x00013a0008087a24 */ /* 0x000fe400078e0200 */
[----:B------:R-:W-:-:S02]  /*1cae0*/  IMAD R9, R2, c[0x0][0x3e4], R9 ;  /* 0x0000f90002097a24 */ /* 0x000fc400078e0209 */
        /* <DEDUP_REMOVED lines=11> */
.L_x_900:
[----:B------:R-:W-:Y:S05]  /*1cba0*/  BRA.DIV ~URZ, `(.L_x_840) ;  /* 0x000030327f007947 */ /* 0x000fea000b800000 */
[----:B------:R4:W2:Y:S02]  /*1cbb0*/  SHFL.IDX PT, R8, R0, RZ, 0x181f ;  /* 0x00181fff00087589 */ /* 0x0008a400000e0000 */
.L_x_901:
        /* <DEDUP_REMOVED lines=11> */
.L_x_842:
[----:B------:R-:W-:Y:S05]  /*1cc70*/  BSYNC B0 ;  /* 0x0000000000007941 */ /* 0x000fea0003800000 */
.L_x_841:
[----:B------:R-:W-:Y:S05]  /*1cc80*/  BRA.DIV ~URZ, `(.L_x_843) ;  /* 0x00002fc27f007947 */ /* 0x000fea000b800000 */
[----:B---3--:R3:W4:Y:S04]  /*1cc90*/  SHFL.IDX PT, R3, R2, 0x1, 0x181f ;  /* 0x00381f0002037f89 */ /* 0x00872800000e0000 */
[----:B--2---:R3:W2:Y:S02]  /*1cca0*/  SHFL.IDX PT, R9, R0, 0x1, 0x181f ;  /* 0x00381f0000097f89 */ /* 0x0046a400000e0000 */
.L_x_902:
[----:B------:R-:W-:Y:S01]  /*1ccb0*/  IADD3 R8, R29, 0x20, RZ ;  /* 0x000000201d087810 */ /* 0x000fe20007ffe0ff */
[----:B------:R-:W-:Y:S03]  /*1ccc0*/  BSSY B0, `(.L_x_844) ;  /* 0x000000b000007945 */ /* 0x000fe60003800000 */
[----:B------:R-:W-:-:S13]  /*1ccd0*/  ISETP.GE.AND P0, PT, R8, R31, PT ;  /* 0x0000001f0800720c */ /* 0x000fda0003f06270 */
[----:B------:R-:W-:Y:S05]  /*1cce0*/  @P0 BRA `(.L_x_845) ;  /* 0x0000008000000947 */ /* 0x000fea0003800000 */
[----:B------:R-:W-:Y:S02]  /*1ccf0*/  ISETP.GE.AND P1, PT, R116, c[0x0][0x3c8], PT ;  /* 0x0000f20074007a0c */ /* 0x000fe40003f26270 */
[----:B------:R-:W-:-:S11]  /*1cd00*/  ISETP.GE.AND P0, PT, R13, c[0x0][0x3c8], PT ;  /* 0x0000f2000d007a0c */ /* 0x000fd60003f06270 */
[CC--:B--2---:R-:W-:Y:S02]  /*1cd10*/  @!P1 LEA R8, P3, R116.reuse, R9.reuse, 0x1 ;  /* 0x0000000974089211 */ /* 0x0c4fe400078608ff */
[C---:B-1----:R-:W-:Y:S02]  /*1cd20*/  @!P0 LEA R20, P2, R13.reuse, R9, 0x1 ;  /* 0x000000090d148211 */ /* 0x042fe400078408ff */
[-C--:B----4-:R-:W-:Y:S02]  /*1cd30*/  @!P1 LEA.HI.X R9, R116, R3.reuse, R14, 0x1, P3 ;  /* 0x0000000374099211 */ /* 0x090fe400018f0c0e */
[----:B------:R-:W-:-:S03]  /*1cd40*/  @!P0 LEA.HI.X R21, R13, R3, R15, 0x1, P2 ;  /* 0x000000030d158211 */ /* 0x000fc600010f0c0f */
[----:B------:R1:W-:Y:S04]  /*1cd50*/  @!P1 ST.E.128 [R8.64], R36 ;  /* 0x0000002408009985 */ /* 0x0003e8000c101d08 */
[----:B------:R1:W-:Y:S02]  /*1cd60*/  @!P0 ST.E.128 [R20.64], R16 ;  /* 0x0000001014008985 */ /* 0x0003e4000c101d08 */
.L_x_845:
[----:B------:R-:W-:Y:S05]  /*1cd70*/  BSYNC B0 ;  /* 0x0000000000007941 */ /* 0x000fea0003800000 */
.L_x_844:
[----:B------:R-:W-:Y:S05]  /*1cd80*/  BRA.DIV ~URZ, `(.L_x_846) ;  /* 0x00002f927f007947 */ /* 0x000fea000b800000 */
[----:B----4-:R4:W3:Y:S02]  /*1cd90*/  SHFL.IDX PT, R3, R2, 0x2, 0x181f ;  /* 0x00581f0002037f89 */ /* 0x0108e400000e0000 */
.L_x_903:
[----:B------:R-:W-:Y:S05]  /*1cda0*/  BRA.DIV ~URZ, `(.L_x_847) ;  /* 0x00002fe27f007947 */ /* 0x000fea000b800000 */
[----:B-12---:R1:W2:Y:S02]  /*1cdb0*/  SHFL.IDX PT, R9, R0, 0x2, 0x181f ;  /* 0x00581f0000097f89 */ /* 0x0062a400000e0000 */
.L_x_904:
        /* <DEDUP_REMOVED lines=11> */
[----:B------:R2:W-:Y:S02]  /*1ce70*/  @!P0 ST.E.128 [R16.64], R4 ;  /* 0x0000000410008985 */ /* 0x0005e4000c101d08 */
.L_x_849:
[----:B------:R-:W-:Y:S05]  /*1ce80*/  BSYNC B0 ;  /* 0x0000000000007941 */ /* 0x000fea0003800000 */
.L_x_848:
[----:B------:R-:W-:Y:S05]  /*1ce90*/  BRA.DIV ~URZ, `(.L_x_850) ;  /* 0x00002f627f007947 */ /* 0x000fea000b800000 */
[----:B---34-:R-:W3:Y:S04]  /*1cea0*/  SHFL.IDX PT, R2, R2, 0x3, 0x181f ;  /* 0x00781f0002027f89 */ /* 0x018ee800000e0000 */
[----:B-1----:R-:W1:Y:S02]  /*1ceb0*/  SHFL.IDX PT, R0, R0, 0x3, 0x181f ;  /* 0x00781f0000007f89 */ /* 0x002e6400000e0000 */
.L_x_905:
[----:B------:R-:W-:-:S04]  /*1cec0*/  IADD3 R29, R29, 0x60, RZ ;  /* 0x000000601d1d7810 */ /* 0x000fc80007ffe0ff */
[----:B------:R-:W-:-:S13]  /*1ced0*/  ISETP.GE.AND P0, PT, R29, R31, PT ;  /* 0x0000001f1d00720c */ /* 0x000fda0003f06270 */
[----:B------:R-:W-:Y:S05]  /*1cee0*/  @P0 BRA `(.L_x_851) ;  /* 0x0000185000000947 */ /* 0x000fea0003800000 */
[----:B------:R-:W-:-:S13]  /*1cef0*/  ISETP.GE.AND P0, PT, R116, c[0x0][0x3c8], PT ;  /* 0x0000f20074007a0c */ /* 0x000fda0003f06270 */
[----:B-12---:R-:W-:-:S04]  /*1cf00*/  @!P0 LEA R4, P1, R116, R0, 0x1 ;  /* 0x0000000074048211 */ /* 0x006fc800078208ff */
[----:B---3--:R-:W-:-:S05]  /*1cf10*/  @!P0 LEA.HI.X R5, R116, R2, R14, 0x1, P1 ;  /* 0x0000000274058211 */ /* 0x008fca00008f0c0e */
[----:B------:R1:W-:Y:S01]  /*1cf20*/  @!P0 ST.E.128 [R4.64], R24 ;  /* 0x0000001804008985 */ /* 0x0003e2000c101d08 */
[----:B------:R-:W-:-:S13]  /*1cf30*/  ISETP.GE.AND P0, PT, R13, c[0x0][0x3c8], PT ;  /* 0x0000f2000d007a0c */ /* 0x000fda0003f06270 */
[----:B------:R-:W-:Y:S05]  /*1cf40*/  @P0 BRA `(.L_x_851) ;  /* 0x000017f000000947 */ /* 0x000fea0003800000 */
[----:B-1----:R-:W-:-:S04]  /*1cf50*/  LEA R4, P0, R13, R0, 0x1 ;  /* 0x000000000d047211 */ /* 0x002fc800078008ff */
[----:B------:R-:W-:-:S05]  /*1cf60*/  LEA.HI.X R5, R13, R2, R15, 0x1, P0 ;  /* 0x000000020d057211 */ /* 0x000fca00000f0c0f */
[----:B------:R1:W-:Y:S01]  /*1cf70*/  ST.E.128 [R4.64], R232 ;  /* 0x000000e804007985 */ /* 0x0003e2000c101d08 */
[----:B------:R-:W-:Y:S05]  /*1cf80*/  BRA `(.L_x_851) ;  /* 0x000017b000007947 */ /* 0x000fea0003800000 */
.L_x_838:
[----:B------:R-:W-:Y:S01]  /*1cf90*/  IMAD R34, R34, c[0x0][0x408], RZ ;  /* 0x0001020022227a24 */ /* 0x000fe200078e02ff */
[----:B------:R-:W-:Y:S01]  /*1cfa0*/  SHF.R.S32.HI R11, RZ, 0x1f, R35 ;  /* 0x0000001fff0b7819 */ /* 0x000fe20000011423 */
[----:B------:R-:W-:-:S04]  /*1cfb0*/  IMAD.WIDE.U32 R14, R30, c[0x0][0x408], RZ ;  /* 0x000102001e0e7a25 */ /* 0x000fc800078e00ff */
[----:B------:R-:W-:Y:S02]  /*1cfc0*/  IMAD R34, R30, c[0x0][0x40c], R34 ;  /* 0x000103001e227a24 */ /* 0x000fe400078e0222 */
[----:B------:R-:W-:Y:S02]  /*1cfd0*/  IMAD R11, R11, c[0x0][0x440], RZ ;  /* 0x000110000b0b7a24 */ /* 0x000fe400078e02ff */
[----:B------:R-:W-:Y:S01]  /*1cfe0*/  @P3 IMAD.HI.U32 R13, R33, c[0x0][0x4ec], RZ ;  /* 0x00013b00210d3a27 */ /* 0x000fe200078e00ff */
[----:B------:R-:W-:-:S03]  /*1cff0*/  IADD3 R15, R15, R34, RZ ;  /* 0x000000220f0f7210 */ /* 0x000fc60007ffe0ff */
[----:B------:R-:W-:Y:S02]  /*1d000*/  IMAD R11, R35, c[0x0][0x444], R11 ;  /* 0x00011100230b7a24 */ /* 0x000fe400078e020b */
[----:B------:R-:W-:-:S04]  /*1d010*/  IMAD.WIDE.U32 R14, R227, c[0x0][0x438], R14 ;  /* 0x00010e00e30e7a25 */ /* 0x000fc800078e000e */
[----:B------:R-:W-:-:S04]  /*1d020*/  IMAD R15, R227, c[0x0][0x43c], R15 ;  /* 0x00010f00e30f7a24 */ /* 0x000fc800078e020f */
[----:B------:R-:W-:Y:S01]  /*1d030*/  IMAD.WIDE.U32 R28, R35, c[0x0][0x440], R14 ;  /* 0x00011000231c7a25 */ /* 0x000fe200078e000e */
[----:B------:R-:W-:Y:S02]  /*1d040*/  MOV R14, R33 ;  /* 0x00000021000e7202 */ /* 0x000fe40000000f00 */
[----:B------:R-:W-:Y:S02]  /*1d050*/  @P3 SHF.R.U32.HI R14, RZ, c[0x0][0x4f0], R13 ;  /* 0x00013c00ff0e3a19 */ /* 0x000fe4000001160d */
[----:B------:R-:W-:Y:S02]  /*1d060*/  IADD3 R29, R29, R11, RZ ;  /* 0x0000000b1d1d7210 */ /* 0x000fe40007ffe0ff */
[----:B------:R-:W-:Y:S02]  /*1d070*/  SHF.R.S32.HI R13, RZ, 0x1f, R14 ;  /* 0x0000001fff0d7819 */ /* 0x000fe4000001140e */
[----:B------:R-:W-:Y:S01]  /*1d080*/  IADD3 R11, -R14, RZ, RZ ;  /* 0x000000ff0e0b7210 */ /* 0x000fe20007ffe1ff */
[----:B------:R-:W-:-:S04]  /*1d090*/  IMAD.WIDE.U32 R28, R233, c[0x0][0x448], R28 ;  /* 0x00011200e91c7a25 */ /* 0x000fc800078e001c */
[----:B------:R-:W-:Y:S02]  /*1d0a0*/  IMAD R13, R13, c[0x0][0x430], RZ ;  /* 0x00010c000d0d7a24 */ /* 0x000fe400078e02ff */
[----:B------:R-:W-:Y:S02]  /*1d0b0*/  IMAD R29, R233, c[0x0][0x44c], R29 ;  /* 0x00011300e91d7a24 */ /* 0x000fe400078e021d */
[----:B------:R-:W-:Y:S02]  /*1d0c0*/  IMAD R11, R11, c[0x0][0x4e8], R33 ;  /* 0x00013a000b0b7a24 */ /* 0x000fe400078e0221 */
[C---:B------:R-:W-:Y:S02]  /*1d0d0*/  IMAD R13, R14.reuse, c[0x0][0x434], R13 ;  /* 0x00010d000e0d7a24 */ /* 0x040fe400078e020d */
[----:B------:R-:W-:Y:S01]  /*1d0e0*/  IMAD.WIDE.U32 R28, R14, c[0x0][0x430], R28 ;  /* 0x00010c000e1c7a25 */ /* 0x000fe200078e001c */
[----:B------:R-:W-:-:S04]  /*1d0f0*/  SHF.R.S32.HI R14, RZ, 0x1f, R11 ;  /* 0x0000001fff0e7819 */ /* 0x000fc8000001140b */
[----:B------:R-:W-:Y:S01]  /*1d100*/  IADD3 R15, R29, R13, RZ ;  /* 0x0000000d1d0f7210 */ /* 0x000fe20007ffe0ff */
[----:B------:R-:W-:Y:S01]  /*1d110*/  IMAD R13, R14, c[0x0][0x428], RZ ;  /* 0x00010a000e0d7a24 */ /* 0x000fe200078e02ff */
[----:B------:R-:W-:-:S05]  /*1d120*/  MOV R14, R28 ;  /* 0x0000001c000e7202 */ /* 0x000fca0000000f00 */
[----:B------:R-:W-:-:S04]  /*1d130*/  IMAD.WIDE.U32 R14, R11, c[0x0][0x428], R14 ;  /* 0x00010a000b0e7a25 */ /* 0x000fc800078e000e */
[----:B------:R-:W-:Y:S01]  /*1d140*/  IMAD R11, R11, c[0x0][0x42c], R13 ;  /* 0x00010b000b0b7a24 */ /* 0x000fe200078e020d */
[----:B------:R-:W-:-:S04]  /*1d150*/  LEA R67, P1, R14, c[0x0][0x400], 0x2 ;  /* 0x000100000e437a11 */ /* 0x000fc800078210ff */
[----:B------:R-:W-:-:S04]  /*1d160*/  IADD3 R11, R15, R11, RZ ;  /* 0x0000000b0f0b7210 */ /* 0x000fc80007ffe0ff */
[----:B------:R-:W-:Y:S01]  /*1d170*/  LEA.HI.X R66, R14, c[0x0][0x404], R11, 0x2, P1 ;  /* 0x000101000e427a11 */ /* 0x000fe200008f140b */
[----:B------:R-:W-:Y:S05]  /*1d180*/  BRA.DIV ~URZ, `(.L_x_852) ;  /* 0x00002d427f007947 */ /* 0x000fea000b800000 */
[----:B------:R1:W2:Y:S02]  /*1d190*/  SHFL.IDX PT, R72, R66, RZ, 0x1c1f ;  /* 0x001c1fff42487589 */ /* 0x0002a400000e0000 */
.L_x_906:
[----:B------:R-:W-:Y:S05]  /*1d1a0*/  BRA.DIV ~URZ, `(.L_x_853) ;  /* 0x00002d927f007947 */ /* 0x000fea000b800000 */
[----:B------:R3:W4:Y:S02]  /*1d1b0*/  SHFL.IDX PT, R68, R67, RZ, 0x1c1f ;  /* 0x001c1fff43447589 */ /* 0x00072400000e0000 */
.L_x_907:
        /* <DEDUP_REMOVED lines=37> */
[----:B--2---:R-:W-:Y:S02]  /*1d410*/  @!P1 IMAD.MOV.U32 R69, RZ, RZ, R72 ;  /* 0x000000ffff459224 */ /* 0x004fe400078e0048 */
[----:B----4-:R-:W-:Y:S02]  /*1d420*/  @!P0 LEA R70, P2, R15, R68, 0x2 ;  /* 0x000000440f468211 */ /* 0x010fe400078410ff */
[----:B------:R-:W-:Y:S02]  /*1d430*/  @!P1 IMAD.WIDE R74, R217, 0x4, R68 ;  /* 0x00000004d94a9825 */ /* 0x000fe400078e0244 */
[----:B------:R-:W-:Y:S02]  /*1d440*/  @!P0 LEA.HI.X R71, R15, R72, R14, 0x2, P2 ;  /* 0x000000480f478211 */ /* 0x000fe400010f140e */
[----:B------:R-:W-:Y:S01]  /*1d450*/  ISETP.GE.AND P2, PT, R46, c[0x0][0x3c8], PT ;  /* 0x0000f2002e007a0c */ /* 0x000fe20003f46270 */
[----:B------:R2:W-:Y:S01]  /*1d460*/  @!P1 ST.E.64 [R74.64], R112 ;  /* 0x000000704a009985 */ /* 0x0005e2000c101b08 */
[----:B------:R-:W-:-:S03]  /*1d470*/  ISETP.GE.AND P1, PT, R42, c[0x0][0x3c8], PT ;  /* 0x0000f2002a007a0c */ /* 0x000fc60003f26270 */
[----:B------:R4:W-:Y:S01]  /*1d480*/  @!P0 ST.E.64 [R70.64], R108 ;  /* 0x0000006c46008985 */ /* 0x0009e2000c101b08 */
        /* <DEDUP_REMOVED lines=16> */
[----:B--2---:R-:W-:-:S04]  /*1d590*/  @!P3 LEA R2, P5, R40, R68, 0x2 ;  /* 0x000000442802b211 */ /* 0x004fc800078a10ff */
[----:B------:R-:W-:Y:S02]  /*1d5a0*/  @!P3 LEA.HI.X R3, R40, R72, R39, 0x2, P5 ;  /* 0x000000482803b211 */ /* 0x000fe400028f1427 */
[C---:B----4-:R-:W-:Y:S02]  /*1d5b0*/  @!P4 LEA R4, P0, R38.reuse, R68, 0x2 ;  /* 0x000000442604c211 */ /* 0x050fe400078010ff */
[----:B------:R-:W-:Y:S01]  /*1d5c0*/  ISETP.GE.AND P5, PT, R29, c[0x0][0x3c8], PT ;  /* 0x0000f2001d007a0c */ /* 0x000fe20003fa6270 */
[----:B------:R2:W-:Y:S01]  /*1d5d0*/  @!P3 ST.E.64 [R2.64], R84 ;  /* 0x000000540200b985 */ /* 0x0005e2000c101b08 */
[----:B------:R-:W-:Y:S02]  /*1d5e0*/  @!P4 LEA.HI.X R5, R38, R72, R37, 0x2, P0 ;  /* 0x000000482605c211 */ /* 0x000fe400000f1425 */
[----:B------:R-:W-:-:S03]  /*1d5f0*/  @!P1 LEA R6, P3, R34, R68, 0x2 ;  /* 0x0000004422069211 */ /* 0x000fc600078610ff */
[----:B------:R4:W-:Y:S01]  /*1d600*/  @!P4 ST.E.64 [R4.64], R88 ;  /* 0x000000580400c985 */ /* 0x0009e2000c101b08 */
[----:B------:R-:W-:Y:S02]  /*1d610*/  @!P1 LEA.HI.X R7, R34, R72, R11, 0x2, P3 ;  /* 0x0000004822079211 */ /* 0x000fe400018f140b */
[----:B------:R-:W-:Y:S02]  /*1d620*/  ISETP.GE.AND P4, PT, R65, c[0x0][0x3c8], PT ;  /* 0x0000f20041007a0c */ /* 0x000fe40003f86270 */
[----:B--2---:R-:W-:-:S04]  /*1d630*/  @!P2 LEA R2, P0, R31, R68, 0x2 ;  /* 0x000000441f02a211 */ /* 0x004fc800078010ff */
[----:B------:R-:W-:Y:S02]  /*1d640*/  @!P2 LEA.HI.X R3, R31, R72, R30, 0x2, P0 ;  /* 0x000000481f03a211 */ /* 0x000fe400000f141e */
[----:B----4-:R-:W-:-:S03]  /*1d650*/  @!P6 LEA R4, P0, R33, R68, 0x2 ;  /* 0x000000442104e211 */ /* 0x010fc600078010ff */
[----:B------:R2:W-:Y:S01]  /*1d660*/  @!P2 ST.E.64 [R2.64], R92 ;  /* 0x0000005c0200a985 */ /* 0x0005e2000c101b08 */
[----:B------:R-:W-:Y:S02]  /*1d670*/  ISETP.GE.AND P2, PT, R48, c[0x0][0x3c8], PT ;  /* 0x0000f20030007a0c */ /* 0x000fe40003f46270 */
[----:B------:R-:W-:Y:S01]  /*1d680*/  @!P6 LEA.HI.X R5, R33, R72, R32, 0x2, P0 ;  /* 0x000000482105e211 */ /* 0x000fe200000f1420 */
[----:B------:R4:W-:Y:S01]  /*1d690*/  @!P1 ST.E.64 [R6.64], R96 ;  /* 0x0000006006009985 */ /* 0x0009e2000c101b08 */
[----:B------:R-:W-:Y:S02]  /*1d6a0*/  ISETP.GE.AND P1, PT, R44, c[0x0][0x3c8], PT ;  /* 0x0000f2002c007a0c */ /* 0x000fe40003f26270 */
[----:B------:R-:W-:Y:S01]  /*1d6b0*/  ISETP.GE.AND P0, PT, R36, c[0x0][0x3c8], PT ;  /* 0x0000f20024007a0c */ /* 0x000fe20003f06270 */
[----:B------:R5:W-:Y:S01]  /*1d6c0*/  @!P6 ST.E.64 [R4.64], R100 ;  /* 0x000000640400e985 */ /* 0x000be2000c101b08 */
[----:B--2---:R-:W-:-:S04]  /*1d6d0*/  @!P5 LEA R2, P3, R29, R68, 0x2 ;  /* 0x000000441d02d211 */ /* 0x004fc800078610ff */
[----:B------:R-:W-:Y:S02]  /*1d6e0*/  @!P5 LEA.HI.X R3, R29, R72, R28, 0x2, P3 ;  /* 0x000000481d03d211 */ /* 0x000fe400018f141c */
[CC--:B----4-:R-:W-:Y:S02]  /*1d6f0*/  @!P2 LEA R6, P3, R48.reuse, R68.reuse, 0x2 ;  /* 0x000000443006a211 */ /* 0x0d0fe400078610ff */
[C---:B-----5:R-:W-:Y:S01]  /*1d700*/  @!P4 LEA R4, P6, R65.reuse, R68, 0x2 ;  /* 0x000000444104c211 */ /* 0x060fe200078c10ff */
[----:B------:R2:W-:Y:S01]  /*1d710*/  @!P5 ST.E.64 [R2.64], R104 ;  /* 0x000000680200d985 */ /* 0x0005e2000c101b08 */
[-C--:B------:R-:W-:Y:S02]  /*1d720*/  @!P2 LEA.HI.X R7, R48, R72.reuse, R47, 0x2, P3 ;  /* 0x000000483007a211 */ /* 0x080fe400018f142f */
[----:B------:R-:W-:-:S05]  /*1d730*/  @!P4 LEA.HI.X R5, R65, R72, R64, 0x2, P6 ;  /* 0x000000484105c211 */ /* 0x000fca00030f1440 */
[----:B------:R4:W-:Y:S04]  /*1d740*/  @!P4 ST.E.64 [R4.64], R52 ;  /* 0x000000340400c985 */ /* 0x0009e8000c101b08 */
[----:B------:R4:W-:Y:S01]  /*1d750*/  @!P2 ST.E.64 [R6.64], R56 ;  /* 0x000000380600a985 */ /* 0x0009e2000c101b08 */
[-C--:B--2---:R-:W-:Y:S02]  /*1d760*/  @!P1 LEA R2, P5, R44, R68.reuse, 0x2 ;  /* 0x000000442c029211 */ /* 0x084fe400078a10ff */
[----:B------:R-:W-:Y:S02]  /*1d770*/  @!P0 LEA R68, P3, R36, R68, 0x2 ;  /* 0x0000004424448211 */ /* 0x000fe400078610ff */
[-C--:B------:R-:W-:Y:S02]  /*1d780*/  @!P1 LEA.HI.X R3, R44, R72.reuse, R43, 0x2, P5 ;  /* 0x000000482c039211 */ /* 0x080fe400028f142b */
[----:B------:R-:W-:-:S03]  /*1d790*/  @!P0 LEA.HI.X R69, R36, R72, R35, 0x2, P3 ;  /* 0x0000004824458211 */ /* 0x000fc600018f1423 */
[----:B------:R4:W-:Y:S04]  /*1d7a0*/  @!P1 ST.E.64 [R2.64], R60 ;  /* 0x0000003c02009985 */ /* 0x0009e8000c101b08 */
[----:B------:R4:W-:Y:S02]  /*1d7b0*/  @!P0 ST.E.64 [R68.64], R16 ;  /* 0x0000001044008985 */ /* 0x0009e4000c101b08 */
.L_x_855:
[----:B------:R-:W-:Y:S05]  /*1d7c0*/  BSYNC B0 ;  /* 0x0000000000007941 */ /* 0x000fea0003800000 */
.L_x_854:
[----:B------:R-:W-:Y:S05]  /*1d7d0*/  BRA.DIV ~URZ, `(.L_x_856) ;  /* 0x000027d27f007947 */ /* 0x000fea000b800000 */
[----:B-1----:R-:W1:Y:S04]  /*1d7e0*/  SHFL.IDX PT, R66, R66, 0x1, 0x1c1f ;  /* 0x003c1f0042427f89 */ /* 0x002e6800000e0000 */
[----:B---3--:R-:W3:Y:S02]  /*1d7f0*/  SHFL.IDX PT, R67, R67, 0x1, 0x1c1f ;  /* 0x003c1f0043437f89 */ /* 0x008ee400000e0000 */
.L_x_908:
[----:B------:R-:W-:-:S13]  /*1d800*/  ISETP.NE.AND P0, PT, R0, RZ, PT ;  /* 0x000000ff0000720c */ /* 0x000fda0003f05270 */
[----:B------:R-:W-:Y:S05]  /*1d810*/  @P0 BRA `(.L_x_851) ;  /* 0x00000f2000000947 */ /* 0x000fea0003800000 */
[----:B------:R-:W-:Y:S02]  /*1d820*/  ISETP.GE.AND P1, PT, R15, c[0x0][0x3c8], PT ;  /* 0x0000f2000f007a0c */ /* 0x000fe40003f26270 */
[----:B------:R-:W-:Y:S02]  /*1d830*/  ISETP.GE.AND P2, PT, R217, c[0x0][0x3c8], PT ;  /* 0x0000f200d9007a0c */ /* 0x000fe40003f46270 */
[----:B------:R-:W-:Y:S02]  /*1d840*/  ISETP.GE.AND P0, PT, R51, c[0x0][0x3c8], PT ;  /* 0x0000f20033007a0c */ /* 0x000fe40003f06270 */
[----:B------:R-:W-:Y:S02]  /*1d850*/  ISETP.GE.AND P5, PT, R50, c[0x0][0x3c8], PT ;  /* 0x0000f20032007a0c */ /* 0x000fe40003fa6270 */
[----:B------:R-:W-:-:S05]  /*1d860*/  ISETP.GE.AND P6, PT, R46, c[0x0][0x3c8], PT ;  /* 0x0000f2002e007a0c */ /* 0x000fca0003fc6270 */
[-C--:B---34-:R-:W-:Y:S02]  /*1d870*/  @!P1 LEA R4, P4, R15, R67.reuse, 0x2 ;  /* 0x000000430f049211 */ /* 0x098fe400078810ff */
[----:B------:R-:W-:Y:S02]  /*1d880*/  @!P2 IMAD.MOV.U32 R6, RZ, RZ, R67 ;  /* 0x000000ffff06a224 */ /* 0x000fe400078e0043 */
[----:B-1----:R-:W-:Y:S01]  /*1d890*/  @!P2 IMAD.MOV.U32 R7, RZ, RZ, R66 ;  /* 0x000000ffff07a224 */ /* 0x002fe200078e0042 */
[----:B------:R-:W-:Y:S02]  /*1d8a0*/  @!P0 LEA R2, P3, R51, R67, 0x2 ;  /* 0x0000004333028211 */ /* 0x000fe400078610ff */
[-C--:B------:R-:W-:Y:S01]  /*1d8b0*/  @!P1 LEA.HI.X R5, R15, R66.reuse, R14, 0x2, P4 ;  /* 0x000000420f059211 */ /* 0x080fe200020f140e */
[----:B------:R-:W-:Y:S01]  /*1d8c0*/  @!P2 IMAD.WIDE R6, R217, 0x4, R6 ;  /* 0x00000004d906a825 */ /* 0x000fe200078e0206 */
[----:B------:R-:W-:Y:S02]  /*1d8d0*/  ISETP.GE.AND P4, PT, R42, c[0x0][0x3c8], PT ;  /* 0x0000f2002a007a0c */ /* 0x000fe40003f86270 */
[----:B------:R-:W-:-:S02]  /*1d8e0*/  @!P0 LEA.HI.X R3, R51, R66, R13, 0x2, P3 ;  /* 0x0000004233038211 */ /* 0x000fc400018f140d */
[----:B------:R-:W-:Y:S01]  /*1d8f0*/  @!P2 ST.E.64 [R6.64], R114 ;  /* 0x000000720600a985 */ /* 0x000fe2000c101b08 */
[----:B------:R-:W-:Y:S02]  /*1d900*/  ISETP.GE.AND P3, PT, R40, c[0x0][0x3c8], PT ;  /* 0x0000f20028007a0c */ /* 0x000fe40003f66270 */
[----:B------:R-:W-:Y:S01]  /*1d910*/  ISETP.GE.AND P2, PT, R38, c[0x0][0x3c8], PT ;  /* 0x0000f20026007a0c */ /* 0x000fe20003f46270 */
[----:B------:R1:W-:Y:S04]  /*1d920*/  @!P1 ST.E.64 [R4.64], R110 ;  /* 0x0000006e04009985 */ /* 0x0003e8000c101b08 */
[----:B------:R3:W-:Y:S01]  /*1d930*/  @!P0 ST.E.64 [R2.64], R18 ;  /* 0x0000001202008985 */ /* 0x0007e2000c101b08 */
[-C--:B-1----:R-:W-:Y:S02]  /*1d940*/  @!P5 LEA R4, P0, R50, R67.reuse, 0x2 ;  /* 0x000000433204d211 */ /* 0x082fe400078010ff */
[----:B---3--:R-:W-:-:S02]  /*1d950*/  @!P6 LEA R2, P1, R46, R67, 0x2 ;  /* 0x000000432e02e211 */ /* 0x008fc400078210ff */
[-C--:B------:R-:W-:Y:S02]  /*1d960*/  @!P5 LEA.HI.X R5, R50, R66.reuse, R49, 0x2, P0 ;  /* 0x000000423205d211 */ /* 0x080fe400000f1431 */
[-C--:B------:R-:W-:Y:S02]  /*1d970*/  @!P4 LEA R6, P0, R42, R67.reuse, 0x2 ;  /* 0x000000432a06c211 */ /* 0x080fe400078010ff */
[-C--:B------:R-:W-:Y:S01]  /*1d980*/  @!P6 LEA.HI.X R3, R46, R66.reuse, R45, 0x2, P1 ;  /* 0x000000422e03e211 */ /* 0x080fe200008f142d */
[----:B------:R1:W-:Y:S01]  /*1d990*/  @!P5 ST.E.64 [R4.64], R20 ;  /* 0x000000140400d985 */ /* 0x0003e2000c101b08 */
[----:B------:R-:W-:Y:S02]  /*1d9a0*/  ISETP.GE.AND P1, PT, R31, c[0x0][0x3c8], PT ;  /* 0x0000f2001f007a0c */ /* 0x000fe40003f26270 */
[----:B------:R-:W-:Y:S02]  /*1d9b0*/  @!P4 LEA.HI.X R7, R42, R66, R41, 0x2, P0 ;  /* 0x000000422a07c211 */ /* 0x000fe400000f1429 */
[----:B------:R-:W-:-:S02]  /*1d9c0*/  @!P3 LEA R8, P0, R40, R67, 0x2 ;  /* 0x000000432808b211 */ /* 0x000fc400078010ff */
[----:B------:R-:W-:Y:S02]  /*1d9d0*/  ISETP.GE.AND P6, PT, R34, c[0x0][0x3c8], PT ;  /* 0x0000f20022007a0c */ /* 0x000fe40003fc6270 */
[-C--:B------:R-:W-:Y:S02]  /*1d9e0*/  @!P3 LEA.HI.X R9, R40, R66.reuse, R39, 0x2, P0 ;  /* 0x000000422809b211 */ /* 0x080fe400000f1427 */
[CC--:B------:R-:W-:Y:S02]  /*1d9f0*/  @!P2 LEA R14, P0, R38.reuse, R67.reuse, 0x2 ;  /* 0x00000043260ea211 */ /* 0x0c0fe400078010ff */
[----:B------:R-:W-:Y:S02]  /*1da00*/  ISETP.GE.AND P5, PT, R33, c[0x0][0x3c8], PT ;  /* 0x0000f20021007a0c */ /* 0x000fe40003fa6270 */
[----:B------:R-:W-:Y:S02]  /*1da10*/  @!P2 LEA.HI.X R15, R38, R66, R37, 0x2, P0 ;  /* 0x00000042260fa211 */ /* 0x000fe400000f1425 */
[----:B------:R-:W-:-:S04]  /*1da20*/  @!P1 LEA R16, P0, R31, R67, 0x2 ;  /* 0x000000431f109211 */ /* 0x000fc800078010ff */
[----:B------:R-:W-:Y:S02]  /*1da30*/  @!P1 LEA.HI.X R17, R31, R66, R30, 0x2, P0 ;  /* 0x000000421f119211 */ /* 0x000fe400000f141e */
[----:B------:R-:W-:-:S13]  /*1da40*/  ISETP.GE.AND P0, PT, R46, c[0x0][0x3c8], PT ;  /* 0x0000f2002e007a0c */ /* 0x000fda0003f06270 */
[----:B------:R3:W-:Y:S01]  /*1da50*/  @!P0 ST.E.64 [R2.64], R22 ;  /* 0x0000001602008985 */ /* 0x0007e2000c101b08 */
[----:B-1----:R-:W-:-:S03]  /*1da60*/  @!P6 LEA R4, P0, R34, R67, 0x2 ;  /* 0x000000432204e211 */ /* 0x002fc600078010ff */
        /* <DEDUP_REMOVED lines=9> */
[-C--:B---3--:R-:W-:Y:S02]  /*1db00*/  @!P5 LEA R2, P1, R33, R67.reuse, 0x2 ;  /* 0x000000432102d211 */ /* 0x088fe400078210ff */
[----:B-1----:R-:W-:Y:S02]  /*1db10*/  @!P4 LEA R6, P0, R29, R67, 0x2 ;  /* 0x000000431d06c211 */ /* 0x002fe400078010ff */
        /* <DEDUP_REMOVED lines=10> */
[----:B--2---:R-:W-:-:S03]  /*1dbc0*/  @!P1 LEA R16, P0, R44, R67, 0x2 ;  /* 0x000000432c109211 */ /* 0x004fc600078010ff */
        /* <DEDUP_REMOVED lines=9> */
.L_x_836:
[----:B------:R-:W-:Y:S01]  /*1dc60*/  ISETP.NE.U32.AND P0, PT, RZ, c[0x0][0x508], PT ;  /* 0x00014200ff007a0c */ /* 0x000fe20003f05070 */
[----:B------:R-:W-:Y:S01]  /*1dc70*/  IMAD.MOV.U32 R3, RZ, RZ, 0x4 ;  /* 0x00000004ff037424 */ /* 0x000fe200078e00ff */
[----:B------:R-:W-:Y:S01]  /*1dc80*/  ISETP.NE.U32.AND P2, PT, RZ, c[0x0][0x500], PT ;  /* 0x00014000ff007a0c */ /* 0x000fe20003f45070 */
[----:B------:R-:W-:Y:S01]  /*1dc90*/  IMAD.MOV.U32 R0, RZ, RZ, c[0x0][0x388] ;  /* 0x0000e200ff007624 */ /* 0x000fe200078e00ff */
[----:B------:R-:W-:Y:S01]  /*1dca0*/  ISETP.NE.AND.EX P0, PT, RZ, c[0x0][0x50c], PT, P0 ;  /* 0x00014300ff007a0c */ /* 0x000fe20003f05300 */
[----:B------:R-:W-:Y:S01]  /*1dcb0*/  IMAD.MOV.U32 R2, RZ, RZ, RZ ;  /* 0x000000ffff027224 */ /* 0x000fe200078e00ff */
[----:B------:R-:W-:Y:S01]  /*1dcc0*/  ISETP.NE.AND.EX P2, PT, RZ, c[0x0][0x504], PT, P2 ;  /* 0x00014100ff007a0c */ /* 0x000fe20003f45320 */
[----:B------:R-:W-:-:S10]  /*1dcd0*/  IMAD.WIDE R4, R211, R3, c[0x0][0x500] ;  /* 0x00014000d3047625 */ /* 0x000fd400078e0203 */
[----:B------:R-:W-:Y:S02]  /*1dce0*/  @P0 IMAD.WIDE R6, R211, R3, c[0x0][0x508] ;  /* 0x00014200d3060625 */ /* 0x000fe400078e0203 */
[----:B------:R1:W5:Y:S04]  /*1dcf0*/  @P2 LDG.E R2, [R4.64] ;  /* 0x0000000804022981 */ /* 0x000368000c1e1900 */
[----:B------:R1:W5:Y:S01]  /*1dd00*/  @P0 LDG.E R0, [R6.64] ;  /* 0x0000000806000981 */ /* 0x000362000c1e1900 */
[----:B------:R-:W-:-:S04]  /*1dd10*/  ISETP.NE.AND P1, PT, R210, RZ, PT ;  /* 0x000000ffd200720c */ /* 0x000fc80003f25270 */
[----:B------:R-:W-:Y:S01]  /*1dd20*/  SEL R210, R210, c[0x0][0x3d4], P1 ;  /* 0x0000f500d2d27a07 */ /* 0x000fe20000800000 */
[----:B------:R-:W-:Y:S05]  /*1dd30*/  @P0 BRA `(.L_x_857) ;  /* 0x0000004000000947 */ /* 0x000fea0003800000 */
[----:B------:R-:W-:Y:S05]  /*1dd40*/  @!P2 BRA `(.L_x_857) ;  /* 0x000000300000a947 */ /* 0x000fea0003800000 */
[----:B-----5:R3:W4:Y:S04]  /*1dd50*/  LDG.E R0, [R4.64] ;  /* 0x0000000804007981 */ /* 0x020728000c1e1900 */
[----:B-1-3--:R-:W4:Y:S02]  /*1dd60*/  LDG.E R4, [R4.64+0x4] ;  /* 0x0000040804047981 */ /* 0x00af24000c1e1900 */
[----:B----4-:R-:W-:Y:S02]  /*1dd70*/  IADD3 R0, -R0, R4, RZ ;  /* 0x0000000400007210 */ /* 0x010fe40007ffe1ff */
.L_x_857:
[----:B------:R-:W-:Y:S01]  /*1dd80*/  ISETP.GT.AND P0, PT, R10, 0x7f, PT ;  /* 0x0000007f0a00780c */ /* 0x000fe20003f04270 */
[----:B------:R-:W-:Y:S01]  /*1dd90*/  BSSY B0, `(.L_x_858) ;  /* 0x0000035000007945 */ /* 0x000fe20003800000 */
[----:B-1----:R-:W-:Y:S02]  /*1dda0*/  SHF.R.S32.HI R4, RZ, 0x1f, R211 ;  /* 0x0000001fff047819 */ /* 0x002fe400000114d3 */
[----:B-----5:R-:W-:-:S02]  /*1ddb0*/  SHF.R.S32.HI R6, RZ, 0x1f, R2 ;  /* 0x0000001fff067819 */ /* 0x020fc40000011402 */
[----:B------:R-:W-:Y:S02]  /*1ddc0*/  SEL R5, R211, RZ, !P2 ;  /* 0x000000ffd3057207 */ /* 0x000fe40005000000 */
[----:B------:R-:W-:-:S05]  /*1ddd0*/  SEL R4, R4, RZ, !P2 ;  /* 0x000000ff04047207 */ /* 0x000fca0005000000 */
[----:B------:R-:W-:Y:S05]  /*1dde0*/  @P0 BRA `(.L_x_859) ;  /* 0x000002f000000947 */ /* 0x000fea0003800000 */
[----:B------:R-:W-:Y:S01]  /*1ddf0*/  IMAD R7, R0, c[0x0][0x4e8], RZ ;  /* 0x00013a0000077a24 */ /* 0x000fe200078e02ff */
[----:B------:R-:W-:-:S04]  /*1de00*/  IADD3 R3, R209, R10, RZ ;  /* 0x0000000ad1037210 */ /* 0x000fc80007ffe0ff */
[----:B------:R-:W-:-:S13]  /*1de10*/  ISETP.GE.AND P0, PT, R3, R7, PT ;  /* 0x000000070300720c */ /* 0x000fda0003f06270 */
[----:B------:R-:W-:Y:S05]  /*1de20*/  @P0 BRA `(.L_x_859) ;  /* 0x000002b000000947 */ /* 0x000fea0003800000 */
[----:B------:R-:W-:Y:S01]  /*1de30*/  IMAD.MOV.U32 R26, RZ, RZ, 0x368 ;  /* 0x00000368ff1a7424 */ /* 0x000fe200078e00ff */
[----:B------:R-:W-:Y:S01]  /*1de40*/  ISETP.GT.AND P2, PT, R210, 0x1, PT ;  /* 0x00000001d200780c */ /* 0x000fe20003f44270 */
[----:B------:R-:W-:Y:S01]  /*1de50*/  IMAD.MOV.U32 R7, RZ, RZ, c[0x0][0x4e8] ;  /* 0x00013a00ff077624 */ /* 0x000fe200078e00ff */
[----:B------:R-:W-:Y:S02]  /*1de60*/  MOV R11, R3 ;  /* 0x00000003000b7202 */ /* 0x000fe40000000f00 */
[----:B------:R-:W-:Y:S02]  /*1de70*/  SEL R26, R26, 0x328, P2 ;  /* 0x000003281a1a7807 */ /* 0x000fe40001000000 */
[----:B------:R-:W-:Y:S02]  /*1de80*/  ISETP.NE.AND P0, PT, R7, 0x1, PT ;  /* 0x000000010700780c */ /* 0x000fe40003f05270 */
[----:B------:R-:W1:Y:S01]  /*1de90*/  LDC.64 R24, c[0x0][R26+0x170] ;  /* 0x00005c001a187b82 */ /* 0x000e620000000a00 */
[----:B------:R-:W-:-:S07]  /*1dea0*/  SEL R233, R233, RZ, P2 ;  /* 0x000000ffe9e97207 */ /* 0x000fce0001000000 */
[----:B------:R-:W3:Y:S03]  /*1deb0*/  LDC.64 R18, c[0x0][R26+0x168] ;  /* 0x00005a001a127b82 */ /* 0x000ee60000000a00 */
[----:B------:R-:W-:-:S05]  /*1dec0*/  @P0 IMAD.HI.U32 R9, R3, c[0x0][0x4ec], RZ ;  /* 0x00013b0003090a27 */ /* 0x000fca00078e00ff */
[----:B------:R-:W4:Y:S01]  /*1ded0*/  LDC.64 R22, c[0x0][R26+0x178] ;  /* 0x00005e001a167b82 */ /* 0x000f220000000a00 */
[----:B------:R-:W-:-:S05]  /*1dee0*/  @P0 SHF.R.U32.HI R11, RZ, c[0x0][0x4f0], R9 ;  /* 0x00013c00ff0b0a19 */ /* 0x000fca0000011609 */
[----:B------:R-:W-:Y:S02]  /*1def0*/  IMAD.MOV R9, RZ, RZ, -R11 ;  /* 0x000000ffff097224 */ /* 0x000fe400078e0a0b */
[----:B------:R-:W5:Y:S02]  /*1df00*/  LDC.64 R20, c[0x0][R26+0x160] ;  /* 0x000058001a147b82 */ /* 0x000f640000000a00 */
[----:B------:R-:W-:Y:S02]  /*1df10*/  IMAD R9, R9, c[0x0][0x4e8], R3 ;  /* 0x00013a0009097a24 */ /* 0x000fe400078e0203 */
[-C--:B-1----:R-:W-:Y:S02]  /*1df20*/  IMAD R7, R25, R5.reuse, RZ ;  /* 0x0000000519077224 */ /* 0x082fe400078e02ff */
[----:B------:R-:W-:-:S04]  /*1df30*/  IMAD.WIDE.U32 R16, R24, R5, RZ ;  /* 0x0000000518107225 */ /* 0x000fc800078e00ff */
[----:B------:R-:W-:Y:S02]  /*1df40*/  IMAD R7, R24, R4, R7 ;  /* 0x0000000418077224 */ /* 0x000fe400078e0207 */
[-C--:B---3--:R-:W-:Y:S02]  /*1df50*/  IMAD R8, R19, R227.reuse, RZ ;  /* 0x000000e313087224 */ /* 0x088fe400078e02ff */
[----:B------:R-:W-:Y:S01]  /*1df60*/  IMAD.WIDE.U32 R18, R18, R227, RZ ;  /* 0x000000e312127225 */ /* 0x000fe200078e00ff */
[----:B------:R-:W-:-:S03]  /*1df70*/  IADD3 R7, R17, R7, RZ ;  /* 0x0000000711077210 */ /* 0x000fc60007ffe0ff */
[----:B------:R-:W-:Y:S01]  /*1df80*/  IMAD.IADD R8, R19, 0x1, R8 ;  /* 0x0000000113087824 */ /* 0x000fe200078e0208 */
[----:B------:R-:W-:Y:S01]  /*1df90*/  IADD3 R18, P1, P0, R16, R18, R2 ;  /* 0x0000001210127210 */ /* 0x000fe2000783e002 */
[-C--:B----4-:R-:W-:Y:S02]  /*1dfa0*/  IMAD R16, R23, R233.reuse, RZ ;  /* 0x000000e917107224 */ /* 0x090fe400078e02ff */
[----:B------:R-:W-:Y:S01]  /*1dfb0*/  IMAD.WIDE.U32 R22, R22, R233, RZ ;  /* 0x000000e916167225 */ /* 0x000fe200078e00ff */
[----:B------:R-:W-:Y:S02]  /*1dfc0*/  IADD3.X R7, R7, R8, R6, P1, P0 ;  /* 0x0000000807077210 */ /* 0x000fe40000fe0406 */
[----:B------:R-:W-:Y:S02]  /*1dfd0*/  SHF.R.S32.HI R8, RZ, 0x1f, R9 ;  /* 0x0000001fff087819 */ /* 0x000fe40000011409 */
[----:B------:R-:W-:Y:S01]  /*1dfe0*/  IADD3 R18, P1, P0, R11, R18, R22 ;  /* 0x000000120b127210 */ /* 0x000fe2000783e016 */
[----:B-----5:R-:W-:Y:S01]  /*1dff0*/  IMAD R3, R21, R9, RZ ;  /* 0x0000000915037224 */ /* 0x020fe200078e02ff */
[----:B------:R-:W-:-:S02]  /*1e000*/  IADD3 R16, R23, R16, RZ ;  /* 0x0000001017107210 */ /* 0x000fc40007ffe0ff */
[----:B------:R-:W-:Y:S01]  /*1e010*/  SHF.R.S32.HI R11, RZ, 0x1f, R11 ;  /* 0x0000001fff0b7819 */ /* 0x000fe2000001140b */
[----:B------:R-:W-:Y:S01]  /*1e020*/  IMAD R3, R20, R8, R3 ;  /* 0x0000000814037224 */ /* 0x000fe200078e0203 */
[----:B------:R-:W-:Y:S02]  /*1e030*/  MOV R8, c[0x0][0x4ac] ;  /* 0x00012b0000087a02 */ /* 0x000fe40000000f00 */
[----:B------:R-:W-:Y:S01]  /*1e040*/  IADD3.X R19, R11, R7, R16, P1, P0 ;  /* 0x000000070b137210 */ /* 0x000fe20000fe0410 */
[----:B------:R-:W-:Y:S01]  /*1e050*/  IMAD.MOV.U32 R7, RZ, RZ, c[0x0][0x4a8] ;  /* 0x00012a00ff077624 */ /* 0x000fe200078e00ff */
[----:B------:R-:W-:-:S03]  /*1e060*/  SEL R8, R8, c[0x0][0x454], P2 ;  /* 0x0001150008087a07 */ /* 0x000fc60001000000 */
[----:B------:R-:W-:Y:S01]  /*1e070*/  IMAD.WIDE.U32 R18, R20, R9, R18 ;  /* 0x0000000914127225 */ /* 0x000fe200078e0012 */
[----:B------:R-:W-:-:S03]  /*1e080*/  SEL R7, R7, c[0x0][0x450], P2 ;  /* 0x0001140007077a07 */ /* 0x000fc60001000000 */
[----:B------:R-:W-:Y:S01]  /*1e090*/  IMAD.IADD R3, R19, 0x1, R3 ;  /* 0x0000000113037824 */ /* 0x000fe200078e0203 */
[----:B------:R-:W-:-:S04]  /*1e0a0*/  LEA R16, P0, R18, R7, 0x2 ;  /* 0x0000000712107211 */ /* 0x000fc800078010ff */
[----:B------:R-:W-:Y:S02]  /*1e0b0*/  LEA.HI.X R17, R18, R8, R3, 0x2, P0 ;  /* 0x0000000812117211 */ /* 0x000fe400000f1403 */
[----:B------:R-:W-:-:S05]  /*1e0c0*/  MOV R3, 0xff800000 ;  /* 0xff80000000037802 */ /* 0x000fca0000000f00 */
[----:B------:R1:W-:Y:S02]  /*1e0d0*/  STG.E [R16.64], R3 ;  /* 0x0000000310007986 */ /* 0x0003e4000c101908 */
.L_x_859:
[----:B------:R-:W-:Y:S05]  /*1e0e0*/  BSYNC B0 ;  /* 0x0000000000007941 */ /* 0x000fea0003800000 */
.L_x_858:
[----:B------:R-:W-:-:S13]  /*1e0f0*/  ISETP.GT.AND P0, PT, R210, 0x1, PT ;  /* 0x00000001d200780c */ /* 0x000fda0003f04270 */
[----:B------:R-:W-:Y:S05]  /*1e100*/  @P0 BRA `(.L_x_851) ;  /* 0x0000063000000947 */ /* 0x000fea0003800000 */
[----:B-1----:R-:W-:Y:S01]  /*1e110*/  MOV R3, c[0x0][0x4e8] ;  /* 0x00013a0000037a02 */ /* 0x002fe20000000f00 */
[----:B------:R-:W-:Y:S01]  /*1e120*/  IMAD R6, R6, c[0x0][0x3a0], RZ ;  /* 0x0000e80006067a24 */ /* 0x000fe200078e02ff */
[----:B------:R-:W-:Y:S01]  /*1e130*/  LEA R28, R28, R29, 0x5 ;  /* 0x0000001d1c1c7211 */ /* 0x000fe200078e28ff */
[----:B------:R-:W-:Y:S01]  /*1e140*/  IMAD R4, R4, c[0x0][0x3f0], RZ ;  /* 0x0000fc0004047a24 */ /* 0x000fe200078e02ff */
[----:B------:R-:W-:Y:S01]  /*1e150*/  ISETP.NE.AND P0, PT, R3, 0x1, PT ;  /* 0x000000010300780c */ /* 0x000fe20003f05270 */
[C---:B------:R-:W-:Y:S01]  /*1e160*/  IMAD R6, R2.reuse, c[0x0][0x3a4], R6 ;  /* 0x0000e90002067a24 */ /* 0x040fe200078e0206 */
[----:B------:R-:W-:Y:S01]  /*1e170*/  IADD3 R28, R209, R28, RZ ;  /* 0x0000001cd11c7210 */ /* 0x000fe20007ffe0ff */
[----:B------:R-:W-:Y:S01]  /*1e180*/  IMAD.WIDE.U32 R2, R2, c[0x0][0x3a0], RZ ;  /* 0x0000e80002027a25 */ /* 0x000fe200078e00ff */
[----:B------:R-:W-:-:S03]  /*1e190*/  IADD3 R29, R29, R209, RZ ;  /* 0x000000d11d1d7210 */ /* 0x000fc60007ffe0ff */
[----:B------:R-:W-:Y:S01]  /*1e1a0*/  IMAD R4, R5, c[0x0][0x3f4], R4 ;  /* 0x0000fd0005047a24 */ /* 0x000fe200078e0204 */
[----:B------:R-:W-:Y:S02]  /*1e1b0*/  IADD3 R9, R3, R6, RZ ;  /* 0x0000000603097210 */ /* 0x000fe40007ffe0ff */
[----:B------:R-:W-:Y:S02]  /*1e1c0*/  MOV R8, R2 ;  /* 0x0000000200087202 */ /* 0x000fe40000000f00 */
        /* <DEDUP_REMOVED lines=10> */
[----:B------:R-:W-:Y:S01]  /*1e270*/  IMAD R3, R3, c[0x0][0x4e8], R28 ;  /* 0x00013a0003037a24 */ /* 0x000fe200078e021c */
[----:B------:R-:W-:Y:S01]  /*1e280*/  MOV R4, R8 ;  /* 0x0000000800047202 */ /* 0x000fe20000000f00 */
[----:B------:R-:W-:-:S04]  /*1e290*/  IMAD R2, R6, c[0x0][0x3e4], R2 ;  /* 0x0000f90006027a24 */ /* 0x000fc800078e0202 */
        /* <DEDUP_REMOVED lines=11> */
[----:B------:R1:W3:Y:S02]  /*1e350*/  SHFL.IDX PT, R4, R3, RZ, 0x181f ;  /* 0x00181fff03047589 */ /* 0x0002e400000e0000 */
.L_x_909:
[----:B------:R-:W-:Y:S05]  /*1e360*/  BRA.DIV ~URZ, `(.L_x_861) ;  /* 0x00001d827f007947 */ /* 0x000fea000b800000 */
[----:B------:R4:W1:Y:S02]  /*1e370*/  SHFL.IDX PT, R5, R2, RZ, 0x181f ;  /* 0x00181fff02057589 */ /* 0x00086400000e0000 */
.L_x_910:
[----:B------:R-:W-:Y:S01]  /*1e380*/  IMAD R0, R0, c[0x0][0x4e8], RZ ;  /* 0x00013a0000007a24 */ /* 0x000fe200078e02ff */
[----:B------:R-:W-:Y:S04]  /*1e390*/  BSSY B0, `(.L_x_862) ;  /* 0x000000b000007945 */ /* 0x000fe80003800000 */
[----:B------:R-:W-:-:S13]  /*1e3a0*/  ISETP.GE.AND P0, PT, R29, R0, PT ;  /* 0x000000001d00720c */ /* 0x000fda0003f06270 */
[----:B------:R-:W-:Y:S05]  /*1e3b0*/  @P0 BRA `(.L_x_863) ;  /* 0x0000008000000947 */ /* 0x000fea0003800000 */
[----:B------:R-:W-:Y:S02]  /*1e3c0*/  ISETP.GE.AND P1, PT, R116, c[0x0][0x3c8], PT ;  /* 0x0000f20074007a0c */ /* 0x000fe40003f26270 */
[----:B------:R-:W-:-:S11]  /*1e3d0*/  ISETP.GE.AND P0, PT, R13, c[0x0][0x3c8], PT ;  /* 0x0000f2000d007a0c */ /* 0x000fd60003f06270 */
[CC--:B-1----:R-:W-:Y:S02]  /*1e3e0*/  @!P1 LEA R6, P3, R116.reuse, R5.reuse, 0x1 ;  /* 0x0000000574069211 */ /* 0x0c2fe400078608ff */
[C---:B------:R-:W-:Y:S02]  /*1e3f0*/  @!P0 LEA R8, P2, R13.reuse, R5, 0x1 ;  /* 0x000000050d088211 */ /* 0x040fe400078408ff */
[-C--:B---3--:R-:W-:Y:S02]  /*1e400*/  @!P1 LEA.HI.X R7, R116, R4.reuse, R14, 0x1, P3 ;  /* 0x0000000474079211 */ /* 0x088fe400018f0c0e */
[----:B------:R-:W-:-:S03]  /*1e410*/  @!P0 LEA.HI.X R9, R13, R4, R15, 0x1, P2 ;  /* 0x000000040d098211 */ /* 0x000fc600010f0c0f */
[----:B------:R1:W-:Y:S04]  /*1e420*/  @!P1 ST.E.128 [R6.64], RZ ;  /* 0x000000ff06009985 */ /* 0x0003e8000c101d08 */
[----:B------:R1:W-:Y:S02]  /*1e430*/  @!P0 ST.E.128 [R8.64], RZ ;  /* 0x000000ff08008985 */ /* 0x0003e4000c101d08 */
.L_x_863:
[----:B------:R-:W-:Y:S05]  /*1e440*/  BSYNC B0 ;  /* 0x0000000000007941 */ /* 0x000fea0003800000 */
.L_x_862:
[----:B------:R-:W-:Y:S05]  /*1e450*/  BRA.DIV ~URZ, `(.L_x_864) ;  /* 0x00001d027f007947 */ /* 0x000fea000b800000 */
[----:B---3--:R3:W2:Y:S04]  /*1e460*/  SHFL.IDX PT, R4, R3, 0x1, 0x181f ;  /* 0x00381f0003047f89 */ /* 0x0086a800000e0000 */
[----:B-1----:R3:W1:Y:S02]  /*1e470*/  SHFL.IDX PT, R6, R2, 0x1, 0x181f ;  /* 0x00381f0002067f89 */ /* 0x00266400000e0000 */
.L_x_911:
        /* <DEDUP_REMOVED lines=12> */
.L_x_866:
[----:B------:R-:W-:Y:S05]  /*1e540*/  BSYNC B0 ;  /* 0x0000000000007941 */ /* 0x000fea0003800000 */
.L_x_865:
[----:B------:R-:W-:Y:S05]  /*1e550*/  BRA.DIV ~URZ, `(.L_x_867) ;  /* 0x00001cd27f007947 */ /* 0x000fea000b800000 */
[----:B--2---:R2:W3:Y:S02]  /*1e560*/  SHFL.IDX PT, R4, R3, 0x2, 0x181f ;  /* 0x00581f0003047f89 */ /* 0x0044e400000e0000 */
.L_x_912:
[----:B------:R-:W-:Y:S05]  /*1e570*/  BRA.DIV ~URZ, `(.L_x_868) ;  /* 0x00001d227f007947 */ /* 0x000fea000b800000 */
[----:B-1----:R1:W2:Y:S02]  /*1e580*/  SHFL.IDX PT, R6, R2, 0x2, 0x181f ;  /* 0x00581f0002067f89 */ /* 0x0022a400000e0000 */
.L_x_913:
        /* <DEDUP_REMOVED lines=10> */
[----:B------:R2:W-:Y:S04]  /*1e630*/  @!P1 ST.E.128 [R8.64], RZ ;  /* 0x000000ff08009985 */ /* 0x0005e8000c101d08 */
[----:B------:R2:W-:Y:S02]  /*1e640*/  @!P0 ST.E.128 [R6.64], RZ ;  /* 0x000000ff06008985 */ /* 0x0005e4000c101d08 */
.L_x_870:
[----:B------:R-:W-:Y:S05]  /*1e650*/  BSYNC B0 ;  /* 0x0000000000007941 */ /* 0x000fea0003800000 */
.L_x_869:
[----:B------:R-:W-:Y:S05]  /*1e660*/  BRA.DIV ~URZ, `(.L_x_871) ;  /* 0x00001ca27f007947 */ /* 0x000fea000b800000 */
[----:B--23--:R-:W2:Y:S04]  /*1e670*/  SHFL.IDX PT, R3, R3, 0x3, 0x181f ;  /* 0x00781f0003037f89 */ /* 0x00cea800000e0000 */
[----:B-1--4-:R-:W1:Y:S02]  /*1e680*/  SHFL.IDX PT, R2, R2, 0x3, 0x181f ;  /* 0x00781f0002027f89 */ /* 0x012e6400000e0000 */
.L_x_914:
[----:B------:R-:W-:-:S04]  /*1e690*/  IADD3 R29, R29, 0x60, RZ ;  /* 0x000000601d1d7810 */ /* 0x000fc80007ffe0ff */
        /* <DEDUP_REMOVED lines=10> */
.L_x_851:
[----:B------:R-:W-:Y:S05]  /*1e740*/  BSYNC B1 ;  /* 0x0000000000017941 */ /* 0x000fea0003800000 */
.L_x_835:
[----:B------:R-:W-:-:S13]  /*1e750*/  ISETP.NE.AND P0, PT, R220, RZ, PT ;  /* 0x000000ffdc00720c */ /* 0x000fda0003f05270 */
[----:B------:R-:W-:Y:S01]  /*1e760*/  @P0 WARPSYNC 0xffffffff ;  /* 0xffffffff00000948 */ /* 0x000fe20003800000 */
[----:B------:R-:W-:Y:S06]  /*1e770*/  @P0 BAR.SYNC.DEFER_BLOCKING 0x5, 0x100 ;  /* 0x0144000000000b1d */ /* 0x000fec0000010000 */
[----:B------:R-:W4:Y:S04]  /*1e780*/  @P0 LDS.128 R208, [0xe100] ;  /* 0x00e10000ffd00984 */ /* 0x000f280000000c00 */
[----:B------:R-:W-:Y:S06]  /*1e790*/  @P0 BAR.ARV 0x4, 0x100 ;  /* 0x0104000000000b1d */ /* 0x000fec0000002000 */
[----:B------:R-:W-:Y:S05]  /*1e7a0*/  @P0 BRA `(.L_x_872) ;  /* 0x00000ea000000947 */ /* 0x000fea0003800000 */
[----:B------:R-:W-:Y:S01]  /*1e7b0*/  LOP3.LUT R10, R10, 0x1f, RZ, 0xc0, !PT ;  /* 0x0000001f0a0a7812 */ /* 0x000fe200078ec0ff */
[----:B-1-34-:R-:W-:-:S03]  /*1e7c0*/  IMAD.MOV.U32 R2, RZ, RZ, RZ ;  /* 0x000000ffff027224 */ /* 0x01afc600078e00ff */
[----:B------:R-:W-:Y:S01]  /*1e7d0*/  ISETP.NE.AND P6, PT, R10, 0x1f, PT ;  /* 0x0000001f0a00780c */ /* 0x000fe20003fc5270 */
[----:B------:R-:W-:Y:S10]  /*1e7e0*/  BRA.DIV ~URZ, `(.L_x_873) ;  /* 0x00001bf27f007947 */ /* 0x000ff4000b800000 */
[----:B------:R1:W3:Y:S02]  /*1e7f0*/  SHFL.IDX PT, R0, R12, RZ, 0x1f ;  /* 0x00001fff0c007589 */ /* 0x0002e400000e0000 */
.L_x_915:
[----:B------:R-:W-:Y:S05]  /*1e800*/  BRA.DIV ~URZ, `(.L_x_874) ;  /* 0x00001c427f007947 */ /* 0x000fea000b800000 */
[----:B-1----:R-:W1:Y:S02]  /*1e810*/  SHFL.IDX PT, R12, R12, 0x1, 0x1f ;  /* 0x00201f000c0c7f89 */ /* 0x002e6400000e0000 */
.L_x_916:
[----:B--2---:R-:W-:Y:S02]  /*1e820*/  IMAD.IADD R5, R211, 0x1, R10 ;  /* 0x00000001d3057824 */ /* 0x004fe400078e020a */
[----:B------:R-:W-:-:S03]  /*1e830*/  IMAD.MOV.U32 R209, RZ, RZ, RZ ;  /* 0x000000ffffd17224 */ /* 0x000fc600078e00ff */
[----:B------:R-:W-:-:S13]  /*1e840*/  ISETP.GE.OR P0, PT, R5, c[0x0][0x53c], !P6 ;  /* 0x00014f0005007a0c */ /* 0x000fda0007706670 */
[----:B------:R-:W-:Y:S01]  /*1e850*/  @!P0 IMAD.MOV.U32 R4, RZ, RZ, 0x4 ;  /* 0x00000004ff048424 */ /* 0x000fe200078e00ff */
[----:B------:R-:W-:-:S03]  /*1e860*/  @!P0 MOV R3, 0x4 ;  /* 0x0000000400038802 */ /* 0x000fc60000000f00 */
[----:B------:R-:W-:-:S04]  /*1e870*/  @!P0 IMAD.WIDE R6, R5, R4, c[0x0][0x580] ;  /* 0x0001600005068625 */ /* 0x000fc800078e0204 */
[----:B------:R-:W-:Y:S01]  /*1e880*/  @!P0 IMAD.WIDE R4, R5, R3, c[0x0][0x578] ;  /* 0x00015e0005048625 */ /* 0x000fe200078e0203 */
[----:B------:R-:W2:Y:S04]  /*1e890*/  @!P0 LDG.E R209, [R6.64] ;  /* 0x0000000806d18981 */ /* 0x000ea8000c1e1900 */
[----:B------:R4:W2:Y:S01]  /*1e8a0*/  @!P0 LDG.E R2, [R4.64] ;  /* 0x0000000804028981 */ /* 0x0008a2000c1e1900 */
[C---:B------:R-:W-:Y:S02]  /*1e8b0*/  ISETP.GE.U32.AND P4, PT, R10.reuse, 0x10, PT ;  /* 0x000000100a00780c */ /* 0x040fe40003f86070 */
[C---:B------:R-:W-:Y:S02]  /*1e8c0*/  ISETP.GE.U32.AND P3, PT, R10.reuse, 0x8, PT ;  /* 0x000000080a00780c */ /* 0x040fe40003f66070 */
[----:B------:R-:W-:-:S02]  /*1e8d0*/  ISETP.GE.U32.AND P2, PT, R10, 0x4, PT ;  /* 0x000000040a00780c */ /* 0x000fc40003f46070 */
[C---:B------:R-:W-:Y:S02]  /*1e8e0*/  ISETP.GE.U32.AND P1, PT, R10.reuse, 0x2, PT ;  /* 0x000000020a00780c */ /* 0x040fe40003f26070 */
[----:B------:R-:W-:Y:S02]  /*1e8f0*/  ISETP.NE.AND P5, PT, R10, RZ, PT ;  /* 0x000000ff0a00720c */ /* 0x000fe40003fa5270 */
[----:B----4-:R-:W-:Y:S01]  /*1e900*/  MOV R5, RZ ;  /* 0x000000ff00057202 */ /* 0x010fe20000000f00 */
[----:B--2---:R-:W-:Y:S01]  /*1e910*/  IMAD R6, R2, R209, RZ ;  /* 0x000000d102067224 */ /* 0x004fe200078e02ff */
[----:B------:R-:W-:Y:S07]  /*1e920*/  BRA.DIV ~URZ, `(.L_x_875) ;  /* 0x00001b927f007947 */ /* 0x000fee000b800000 */
[----:B------:R2:W4:Y:S02]  /*1e930*/  SHFL.UP PT, R3, R6, 0x1, RZ ;  /* 0x0420000006037989 */ /* 0x00052400000e00ff */
.L_x_917:
[----:B----4-:R-:W-:-:S04]  /*1e940*/  SEL R3, R3, RZ, P5 ;  /* 0x000000ff03037207 */ /* 0x010fc80002800000 */
[----:B--2---:R-:W-:Y:S01]  /*1e950*/  IADD3 R6, R6, R3, RZ ;  /* 0x0000000306067210 */ /* 0x004fe20007ffe0ff */
[----:B------:R-:W-:Y:S05]  /*1e960*/  BRA.DIV ~URZ, `(.L_x_876) ;  /* 0x00001ba27f007947 */ /* 0x000fea000b800000 */
        /* <DEDUP_REMOVED lines=12> */
[----:B------:R2:W4:Y:S02]  /*1ea30*/  SHFL.IDX PT, R3, R4, 0x1f, 0x1f ;  /* 0x03e01f0004037f89 */ /* 0x00052400000e0000 */
.L_x_918:
[----:B----4-:R-:W-:Y:S01]  /*1ea40*/  IMAD R3, R3, c[0x0][0x538], RZ ;  /* 0x00014e0003037a24 */ /* 0x010fe200078e02ff */
[----:B------:R-:W-:Y:S04]  /*1ea50*/  BSSY B1, `(.L_x_877) ;  /* 0x00000ba000017945 */ /* 0x000fe80003800000 */
[----:B-1----:R-:W-:-:S04]  /*1ea60*/  IADD3 R208, R3, R12, RZ ;  /* 0x0000000c03d07210 */ /* 0x002fc80007ffe0ff */
[----:B---3--:R-:W-:-:S13]  /*1ea70*/  ISETP.GT.AND P0, PT, R208, R0, PT ;  /* 0x00000000d000720c */ /* 0x008fda0003f04270 */
[----:B------:R-:W-:Y:S05]  /*1ea80*/  @P0 BRA `(.L_x_878) ;  /* 0x0000024000000947 */ /* 0x000fea0003800000 */
.L_x_882:
[----:B------:R-:W-:-:S04]  /*1ea90*/  IADD3 R211, R211, 0x1f, RZ ;  /* 0x0000001fd3d37810 */ /* 0x000fc80007ffe0ff */
[----:B------:R-:W-:-:S13]  /*1eaa0*/  ISETP.GE.AND P0, PT, R211, c[0x0][0x53c], PT ;  /* 0x00014f00d3007a0c */ /* 0x000fda0003f06270 */
[----:B------:R-:W-:Y:S05]  /*1eab0*/  @P0 BRA `(.L_x_879) ;  /* 0x00000af000000947 */ /* 0x000fea0003800000 */
[----:B------:R-:W-:Y:S02]  /*1eac0*/  IADD3 R6, R211, R10, RZ ;  /* 0x0000000ad3067210 */ /* 0x000fe40007ffe0ff */
[----:B------:R-:W-:Y:S02]  /*1ead0*/  MOV R209, RZ ;  /* 0x000000ff00d17202 */ /* 0x000fe40000000f00 */
[----:B------:R-:W-:Y:S02]  /*1eae0*/  ISETP.GE.OR P0, PT, R6, c[0x0][0x53c], !P6 ;  /* 0x00014f0006007a0c */ /* 0x000fe40007706670 */
[----:B------:R-:W-:-:S11]  /*1eaf0*/  MOV R2, RZ ;  /* 0x000000ff00027202 */ /* 0x000fd60000000f00 */
[----:B--2---:R-:W-:Y:S02]  /*1eb00*/  @!P0 MOV R4, 0x4 ;  /* 0x0000000400048802 */ /* 0x004fe40000000f00 */
        /* <DEDUP_REMOVED lines=8> */
.L_x_919:
        /* <DEDUP_REMOVED lines=16> */
.L_x_920:
[----:B--2---:R-:W-:-:S05]  /*1ec90*/  IMAD R3, R3, c[0x0][0x538], RZ ;  /* 0x00014e0003037a24 */ /* 0x004fca00078e02ff */
[----:B------:R-:W-:-:S04]  /*1eca0*/  IADD3 R208, R3, R208, RZ ;  /* 0x000000d003d07210 */ /* 0x000fc80007ffe0ff */
[----:B------:R-:W-:-:S13]  /*1ecb0*/  ISETP.GT.AND P0, PT, R208, R0, PT ;  /* 0x00000000d000720c */ /* 0x000fda0003f04270 */
[----:B-1----:R-:W-:Y:S05]  /*1ecc0*/  @!P0 BRA `(.L_x_882) ;  /* 0xfffffdc000008947 */ /* 0x002fea000383ffff */
.L_x_878:
[----:B------:R-:W-:-:S05]  /*1ecd0*/  IADD3 R208, -R3, R208, RZ ;  /* 0x000000d003d07210 */ /* 0x000fca0007ffe1ff */
[----:B------:R-:W-:-:S05]  /*1ece0*/  IMAD R3, R4, c[0x0][0x538], R208 ;  /* 0x00014e0004037a24 */ /* 0x000fca00078e02d0 */
[----:B------:R-:W-:Y:S01]  /*1ecf0*/  ISETP.GT.AND P0, PT, R3, R0, PT ;  /* 0x000000000300720c */ /* 0x000fe20003f04270 */
[----:B------:R-:W-:-:S12]  /*1ed00*/  BRA.DIV ~URZ, `(.L_x_883) ;  /* 0x00001bb27f007947 */ /* 0x000fd8000b800000 */
[----:B------:R-:W-:-:S04]  /*1ed10*/  VOTE.ANY R3, PT, !P0 ;  /* 0x0000000000037806 */ /* 0x000fc800040e0100 */
.L_x_921:
[----:B------:R-:W1:Y:S02]  /*1ed20*/  POPC R6, R3 ;  /* 0x0000000300067309 */ /* 0x000e640000000000 */
[----:B-1----:R-:W-:Y:S01]  /*1ed30*/  IADD3 R211, R6, R211, RZ ;  /* 0x000000d306d37210 */ /* 0x002fe20007ffe0ff */
[----:B------:R-:W-:Y:S05]  /*1ed40*/  BRA.DIV ~URZ, `(.L_x_884) ;  /* 0x00001bc27f007947 */ /* 0x000fea000b800000 */
[----:B------:R1:W3:Y:S04]  /*1ed50*/  SHFL.IDX PT, R209, R209, R6, 0x1f ;  /* 0x00001f06d1d17589 */ /* 0x0002e800000e0000 */
[----:B------:R1:W4:Y:S02]  /*1ed60*/  SHFL.IDX PT, R2, R2, R6, 0x1f ;  /* 0x00001f0602027589 */ /* 0x00032400000e0000 */
.L_x_922:
[----:B------:R-:W-:Y:S01]  /*1ed70*/  ISETP.NE.AND P0, PT, R3, RZ, PT ;  /* 0x000000ff0300720c */ /* 0x000fe20003f05270 */
[----:B------:R-:W-:-:S12]  /*1ed80*/  BSSY B0, `(.L_x_885) ;  /* 0x0000005000007945 */ /* 0x000fd80003800000 */
[----:B------:R-:W-:Y:S05]  /*1ed90*/  @!P0 BRA `(.L_x_886) ;  /* 0x0000003000008947 */ /* 0x000fea0003800000 */
[----:B------:R-:W-:Y:S01]  /*1eda0*/  IADD3 R5, R6, -0x1, RZ ;  /* 0xffffffff06057810 */ /* 0x000fe20007ffe0ff */
[----:B------:R-:W-:Y:S05]  /*1edb0*/  BRA.DIV ~URZ, `(.L_x_887) ;  /* 0x00001c227f007947 */ /* 0x000fea000b800000 */
[----:B------:R1:W2:Y:S02]  /*1edc0*/  SHFL.IDX PT, R5, R4, R5, 0x1f ;  /* 0x00001f0504057589 */ /* 0x0002a400000e0000 */
.L_x_886:
[----:B------:R-:W-:Y:S05]  /*1edd0*/  BSYNC B0 ;  /* 0x0000000000007941 */ /* 0x000fea0003800000 */
.L_x_885:
[----:B----4-:R-:W-:Y:S01]  /*1ede0*/  ISETP.NE.AND P0, PT, R2, 0x1, PT ;  /* 0x000000010200780c */ /* 0x010fe20003f05270 */
[----:B--2---:R-:W-:Y:S01]  /*1edf0*/  IMAD R208, R5, c[0x0][0x538], R208 ;  /* 0x00014e0005d07a24 */ /* 0x004fe200078e02d0 */
[----:B------:R-:W-:Y:S04]  /*1ee00*/  BSSY B0, `(.L_x_888) ;  /* 0x0000077000007945 */ /* 0x000fe80003800000 */
[----:B------:R-:W-:-:S07]  /*1ee10*/  IADD3 R5, -R208, R0, RZ ;  /* 0x00000000d0057210 */ /* 0x000fce0007ffe1ff */
[----:B------:R-:W-:Y:S05]  /*1ee20*/  @!P0 BRA `(.L_x_889) ;  /* 0x0000037000008947 */ /* 0x000fea0003800000 */
[----:B-1-3--:R-:W-:Y:S02]  /*1ee30*/  IABS R6, R209 ;  /* 0x000000d100067213 */ /* 0x00afe40000000000 */
[----:B------:R-:W-:Y:S02]  /*1ee40*/  IABS R7, R2 ;  /* 0x0000000200077213 */ /* 0x000fe40000000000 */
[----:B------:R-:W1:Y:S01]  /*1ee50*/  I2F.RP R12, R6 ;  /* 0x00000006000c7306 */ /* 0x000e620000209400 */
[----:B------:R-:W-:Y:S02]  /*1ee60*/  IABS R3, R5 ;  /* 0x0000000500037213 */ /* 0x000fe40000000000 */
[----:B------:R-:W-:-:S05]  /*1ee70*/  IABS R0, R209 ;  /* 0x000000d100007213 */ /* 0x000fca0000000000 */
[----:B------:R-:W2:Y:S01]  /*1ee80*/  I2F.RP R8, R7 ;  /* 0x0000000700087306 */ /* 0x000ea20000209400 */
[----:B------:R-:W-:-:S07]  /*1ee90*/  IMAD.MOV R0, RZ, RZ, -R0 ;  /* 0x000000ffff007224 */ /* 0x000fce00078e0a00 */
[----:B-1----:R-:W1:Y:S08]  /*1eea0*/  MUFU.RCP R12, R12 ;  /* 0x0000000c000c7308 */ /* 0x002e700000001000 */
[----:B--2---:R-:W2:Y:S01]  /*1eeb0*/  MUFU.RCP R8, R8 ;  /* 0x0000000800087308 */ /* 0x004ea20000001000 */
[----:B-1----:R-:W-:-:S07]  /*1eec0*/  IADD3 R12, R12, 0xffffffe, RZ ;  /* 0x0ffffffe0c0c7810 */ /* 0x002fce0007ffe0ff */
[----:B------:R-:W1:Y:S01]  /*1eed0*/  F2I.FTZ.U32.TRUNC.NTZ R13, R12 ;  /* 0x0000000c000d7305 */ /* 0x000e62000021f000 */
[----:B--2---:R-:W-:-:S07]  /*1eee0*/  IADD3 R8, R8, 0xffffffe, RZ ;  /* 0x0ffffffe08087810 */ /* 0x004fce0007ffe0ff */
[----:B------:R2:W3:Y:S01]  /*1eef0*/  F2I.FTZ.U32.TRUNC.NTZ R9, R8 ;  /* 0x0000000800097305 */ /* 0x0004e2000021f000 */
[----:B-1----:R-:W-:Y:S02]  /*1ef00*/  IMAD.MOV R4, RZ, RZ, -R13 ;  /* 0x000000ffff047224 */ /* 0x002fe400078e0a0d */
[----:B------:R-:W-:Y:S02]  /*1ef10*/  IMAD.MOV.U32 R12, RZ, RZ, RZ ;  /* 0x000000ffff0c7224 */ /* 0x000fe400078e00ff */
[----:B------:R-:W-:-:S04]  /*1ef20*/  IMAD R4, R4, R6, RZ ;  /* 0x0000000604047224 */ /* 0x000fc800078e02ff */
[----:B------:R-:W-:-:S04]  /*1ef30*/  IMAD.HI.U32 R4, R13, R4, R12 ;  /* 0x000000040d047227 */ /* 0x000fc800078e000c */
[----:B--2---:R-:W-:Y:S02]  /*1ef40*/  IMAD.MOV.U32 R8, RZ, RZ, RZ ;  /* 0x000000ffff087224 */ /* 0x004fe400078e00ff */
[----:B------:R-:W-:-:S04]  /*1ef50*/  IMAD.HI.U32 R4, R4, R3, RZ ;  /* 0x0000000304047227 */ /* 0x000fc800078e00ff */
[----:B------:R-:W-:-:S05]  /*1ef60*/  IMAD R0, R4, R0, R3 ;  /* 0x0000000004007224 */ /* 0x000fca00078e0203 */
[----:B------:R-:W-:-:S13]  /*1ef70*/  ISETP.GT.U32.AND P0, PT, R6, R0, PT ;  /* 0x000000000600720c */ /* 0x000fda0003f04070 */
[----:B------:R-:W-:Y:S01]  /*1ef80*/  @!P0 IMAD.IADD R0, R0, 0x1, -R6 ;  /* 0x0000000100008824 */ /* 0x000fe200078e0a06 */
[----:B------:R-:W-:Y:S02]  /*1ef90*/  @!P0 IADD3 R4, R4, 0x1, RZ ;  /* 0x0000000104048810 */ /* 0x000fe40007ffe0ff */
[----:B------:R-:W-:Y:S02]  /*1efa0*/  ISETP.NE.AND P0, PT, R209, RZ, PT ;  /* 0x000000ffd100720c */ /* 0x000fe40003f05270 */
[----:B------:R-:W-:Y:S01]  /*1efb0*/  ISETP.GE.U32.AND P2, PT, R0, R6, PT ;  /* 0x000000060000720c */ /* 0x000fe20003f46070 */
[----:B---3--:R-:W-:Y:S01]  /*1efc0*/  IMAD.MOV R6, RZ, RZ, -R9 ;  /* 0x000000ffff067224 */ /* 0x008fe200078e0a09 */
        /* <DEDUP_REMOVED lines=29> */
.L_x_889:
[----:B------:R-:W-:-:S04]  /*1f1a0*/  IMAD.MOV.U32 R0, RZ, RZ, 0x4 ;  /* 0x00000004ff007424 */ /* 0x000fc800078e00ff */
[----:B------:R-:W-:-:S06]  /*1f1b0*/  IMAD.WIDE R2, R211, R0, c[0x0][0x590] ;  /* 0x00016400d3027625 */ /* 0x000fcc00078e0200 */
[----:B------:R-:W2:Y:S01]  /*1f1c0*/  LDG.E R3, [R2.64] ;  /* 0x0000000802037981 */ /* 0x000ea2000c1e1900 */
        /* <DEDUP_REMOVED lines=31> */
[----:B------:R-:W-:Y:S01]  /*1f3c0*/  IABS R7, R3 ;  /* 0x0000000300077213 */ /* 0x000fe20000000000 */
[----:B------:R-:W-:Y:S01]  /*1f3d0*/  IMAD.MOV R210, RZ, RZ, -R3 ;  /* 0x000000ffffd27224 */ /* 0x000fe200078e0a03 */
[----:B------:R-:W-:Y:S02]  /*1f3e0*/  IADD3 R4, R4, 0x1000000, R5 ;  /* 0x0100000004047810 */ /* 0x000fe40007ffe005 */
[----:B------:R-:W1:Y:S08]  /*1f3f0*/  I2F.RP R8, R7 ;  /* 0x0000000700087306 */ /* 0x000e700000209400 */
[----:B-1----:R-:W1:Y:S02]  /*1f400*/  MUFU.RCP R8, R8 ;  /* 0x0000000800087308 */ /* 0x002e640000001000 */
[----:B-1----:R-:W-:-:S06]  /*1f410*/  IADD3 R8, R8, 0xffffffe, RZ ;  /* 0x0ffffffe08087810 */ /* 0x002fcc0007ffe0ff */
[----:B------:R-:W1:Y:S02]  /*1f420*/  F2I.FTZ.U32.TRUNC.NTZ R9, R8 ;  /* 0x0000000800097305 */ /* 0x000e64000021f000 */
[----:B-1----:R-:W-:Y:S02]  /*1f430*/  IMAD.MOV R0, RZ, RZ, -R9 ;  /* 0x000000ffff007224 */ /* 0x002fe400078e0a09 */
[----:B------:R-:W-:Y:S02]  /*1f440*/  IMAD.MOV.U32 R8, RZ, RZ, RZ ;  /* 0x000000ffff087224 */ /* 0x000fe400078e00ff */
        /* <DEDUP_REMOVED lines=16> */
[----:B------:R-:W-:Y:S02]  /*1f550*/  IMAD R210, R6, R210, R4 ;  /* 0x000000d206d27224 */ /* 0x000fe400078e0204 */
[----:B------:R-:W-:Y:S02]  /*1f560*/  IMAD.MOV.U32 R3, RZ, RZ, R6 ;  /* 0x000000ffff037224 */ /* 0x000fe400078e0006 */
.L_x_890:
[----:B------:R-:W-:Y:S05]  /*1f570*/  BSYNC B0 ;  /* 0x0000000000007941 */ /* 0x000fea0003800000 */
.L_x_888:
[----:B------:R-:W-:-:S04]  /*1f580*/  LOP3.LUT R3, RZ, R3, RZ, 0x33, !PT ;  /* 0x00000003ff037212 */ /* 0x000fc800078e33ff */
[----:B------:R-:W-:Y:S01]  /*1f590*/  IADD3 R209, R3, R209, RZ ;  /* 0x000000d103d17210 */ /* 0x000fe20007ffe0ff */
[----:B------:R-:W-:Y:S05]  /*1f5a0*/  BRA `(.L_x_891) ;  /* 0x0000004000007947 */ /* 0x000fea0003800000 */
.L_x_879:
[----:B------:R-:W-:Y:S01]  /*1f5b0*/  IMAD.MOV.U32 R208, RZ, RZ, R0 ;  /* 0x000000ffffd07224 */ /* 0x000fe200078e0000 */
[----:B------:R-:W-:Y:S01]  /*1f5c0*/  MOV R210, RZ ;  /* 0x000000ff00d27202 */ /* 0x000fe20000000f00 */
[----:B------:R-:W-:Y:S01]  /*1f5d0*/  IMAD.MOV.U32 R209, RZ, RZ, RZ ;  /* 0x000000ffffd17224 */ /* 0x000fe200078e00ff */
[----:B------:R-:W-:Y:S02]  /*1f5e0*/  MOV R211, c[0x0][0x53c] ;  /* 0x00014f0000d37a02 */ /* 0x000fe40000000f00 */
.L_x_891:
[----:B------:R-:W-:Y:S05]  /*1f5f0*/  BSYNC B1 ;  /* 0x0000000000017941 */ /* 0x000fea0003800000 */
.L_x_877:
[----:B------:R-:W-:Y:S01]  /*1f600*/  WARPSYNC 0xffffffff ;  /* 0xffffffff00007948 */ /* 0x000fe20003800000 */
[----:B------:R-:W-:Y:S01]  /*1f610*/  BAR.SYNC.DEFER_BLOCKING 0x4, 0x100 ;  /* 0x0104000000007b1d */ /* 0x000fe20000010000 */
[----:B------:R-:W-:-:S13]  /*1f620*/  ISETP.NE.AND P0, PT, R10, RZ, PT ;  /* 0x000000ff0a00720c */ /* 0x000fda0003f05270 */
[----:B------:R1:W-:Y:S04]  /*1f630*/  @!P0 STS.128 [0xe100], R208 ;  /* 0x00e100d0ff008388 */ /* 0x0003e80000000c00 */
[----:B------:R-:W-:Y:S06]  /*1f640*/  BAR.ARV 0x5, 0x100 ;  /* 0x0144000000007b1d */ /* 0x000fec0000002000 */
.L_x_872:
[----:B----4-:R-:W-:-:S13]  /*1f650*/  ISETP.GE.AND P0, PT, R211, c[0x0][0x53c], PT ;  /* 0x00014f00d3007a0c */ /* 0x010fda0003f06270 */
[----:B-123--:R-:W-:Y:S01]  /*1f660*/  @P0 CALL.REL.NOINC `(.L_x_892) ;  /* 0x0000001000000944 */ /* 0x00efe20003c00000 */
[----:B------:R-:W-:Y:S05]  /*1f670*/  BRA `(.L_x_893) ;  /* 0xfffe1f3000007947 */ /* 0x000fea000383ffff */
.L_x_892:
[----:B------:R-:W-:Y:S05]  /*1f680*/  EXIT ;  /* 0x000000000000794d */ /* 0x000fea0003800000 */
.L_x_683:
[----:B------:R-:W-:Y:S02]  /*1f690*/  MOV R4, 0x1 ;  /* 0x0000000100047802 */ /* 0x000fe40000000f00 */
[----:B------:R-:W-:Y:S02]  /*1f6a0*/  MOV R3, 0x1f6c0 ;  /* 0x0001f6c000037802 */ /* 0x000fe40000000f00 */
[----:B------:R-:W-:Y:S05]  /*1f6b0*/  CALL.REL.NOINC `($__internal_16_$__cuda_sm70_shflsync_up_p) ;  /* 0x0000143000007944 */ /* 0x000fea0003c00000 */
[----:B--2---:R-:W-:Y:S01]  /*1f6c0*/  MOV R3, R4 ;  /* 0x0000000400037202 */ /* 0x004fe20000000f00 */
[----:B-1----:R-:W-:Y:S05]  /*1f6d0*/  BRA `(.L_x_894) ;  /* 0xfffe0d9000007947 */ /* 0x002fea000383ffff */
.L_x_684:
[----:B------:R-:W-:Y:S02]  /*1f6e0*/  MOV R4, 0x2 ;  /* 0x0000000200047802 */ /* 0x000fe40000000f00 */
[----:B------:R-:W-:Y:S02]  /*1f6f0*/  MOV R3, 0x1f710 ;  /* 0x0001f71000037802 */ /* 0x000fe40000000f00 */
[----:B------:R-:W-:Y:S05]  /*1f700*/  CALL.REL.NOINC `($__internal_16_$__cuda_sm70_shflsync_up_p) ;  /* 0x000013e000007944 */ /* 0x000fea0003c00000 */
[----:B--2---:R-:W-:Y:S02]  /*1f710*/  SEL R4, R4, RZ, P4 ;  /* 0x000000ff04047207 */ /* 0x004fe40002000000 */
[----:B------:R-:W-:-:S03]  /*1f720*/  MOV R3, 0x1f760 ;  /* 0x0001f76000037802 */ /* 0x000fc60000000f00 */
[----:B-1----:R-:W-:Y:S02]  /*1f730*/  IMAD.IADD R6, R6, 0x1, R4 ;  /* 0x0000000106067824 */ /* 0x002fe400078e0204 */
[----:B------:R-:W-:Y:S02]  /*1f740*/  IMAD.MOV.U32 R4, RZ, RZ, 0x4 ;  /* 0x00000004ff047424 */ /* 0x000fe400078e00ff */
        /* <DEDUP_REMOVED lines=11> */
[----:B--2---:R-:W-:Y:S01]  /*1f800*/  SEL R4, R4, RZ, P1 ;  /* 0x000000ff04047207 */ /* 0x004fe20000800000 */
[----:B------:R-:W-:Y:S01]  /*1f810*/  IMAD.MOV.U32 R70, RZ, RZ, 0x1f ;  /* 0x0000001fff467424 */ /* 0x000fe200078e00ff */
[----:B------:R-:W-:Y:S02]  /*1f820*/  MOV R69, 0x1f ;  /* 0x0000001f00457802 */ /* 0x000fe40000000f00 */
[----:B------:R-:W-:Y:S01]  /*1f830*/  MOV R68, 0x1f870 ;  /* 0x0001f87000447802 */ /* 0x000fe20000000f00 */
[----:B------:R-:W-:-:S04]  /*1f840*/  IMAD.IADD R4, R6, 0x1, R4 ;  /* 0x0000000106047824 */ /* 0x000fc800078e0204 */
[----:B------:R-:W-:Y:S02]  /*1f850*/  IMAD.MOV.U32 R71, RZ, RZ, R4 ;  /* 0x000000ffff477224 */ /* 0x000fe400078e0004 */
[----:B-1----:R-:W-:Y:S05]  /*1f860*/  CALL.REL.NOINC `($__internal_15_$__cuda_sm70_shflsync_idx_p) ;  /* 0x0000123000007944 */ /* 0x002fea0003c00000 */
[----:B------:R-:W-:Y:S05]  /*1f870*/  BRA `(.L_x_895) ;  /* 0xfffe0cf000007947 */ /* 0x000fea000383ffff */
.L_x_686:
[----:B------:R-:W-:Y:S02]  /*1f880*/  SEL R6, RZ, 0x1, P0 ;  /* 0x00000001ff067807 */ /* 0x000fe40000000000 */
[----:B------:R-:W-:Y:S02]  /*1f890*/  MOV R3, 0x1f8b0 ;  /* 0x0001f8b000037802 */ /* 0x000fe40000000f00 */
[----:B------:R-:W-:Y:S05]  /*1f8a0*/  CALL.REL.NOINC `($__internal_17_$__cuda_sm70_votesync_ballot) ;  /* 0x0000129000007944 */ /* 0x000fea0003c00000 */
[----:B------:R-:W-:Y:S05]  /*1f8b0*/  BRA `(.L_x_896) ;  /* 0xfffe0d4000007947 */ /* 0x000fea000383ffff */
.L_x_687:
[----:B------:R-:W-:Y:S01]  /*1f8c0*/  IMAD.MOV.U32 R71, RZ, RZ, R7 ;  /* 0x000000ffff477224 */ /* 0x000fe200078e0007 */
[----:B------:R-:W-:Y:S01]  /*1f8d0*/  MOV R70, R3 ;  /* 0x0000000300467202 */ /* 0x000fe20000000f00 */
[----:B------:R-:W-:Y:S01]  /*1f8e0*/  IMAD.MOV.U32 R69, RZ, RZ, 0x1f ;  /* 0x0000001fff457424 */ /* 0x000fe200078e00ff */
[----:B------:R-:W-:Y:S02]  /*1f8f0*/  MOV R68, 0x1f910 ;  /* 0x0001f91000447802 */ /* 0x000fe40000000f00 */
[----:B------:R-:W-:Y:S05]  /*1f900*/  CALL.REL.NOINC `($__internal_15_$__cuda_sm70_shflsync_idx_p) ;  /* 0x0000119000007944 */ /* 0x000fea0003c00000 */
[----:B------:R-:W-:Y:S01]  /*1f910*/  IMAD.MOV.U32 R7, RZ, RZ, R69 ;  /* 0x000000ffff077224 */ /* 0x000fe200078e0045 */
[----:B------:R-:W-:Y:S01]  /*1f920*/  MOV R71, R5 ;  /* 0x0000000500477202 */ /* 0x000fe20000000f00 */
[----:B------:R-:W-:Y:S01]  /*1f930*/  IMAD.MOV.U32 R8, RZ, RZ, RZ ;  /* 0x000000ffff087224 */ /* 0x000fe200078e00ff */
[----:B------:R-:W-:Y:S01]  /*1f940*/  MOV R70, R3 ;  /* 0x0000000300467202 */ /* 0x000fe20000000f00 */
[----:B------:R-:W-:Y:S01]  /*1f950*/  IMAD.MOV.U32 R69, RZ, RZ, 0x1f ;  /* 0x0000001fff457424 */ /* 0x000fe200078e00ff */
[----:B------:R-:W-:-:S02]  /*1f960*/  MOV R68, 0x1f980 ;  /* 0x0001f98000447802 */ /* 0x000fc40000000f00 */
[----:B------:R-:W-:Y:S05]  /*1f970*/  CALL.REL.NOINC `($__internal_15_$__cuda_sm70_shflsync_idx_p) ;  /* 0x0000112000007944 */ /* 0x000fea0003c00000 */
[----:B------:R-:W-:Y:S01]  /*1f980*/  MOV R5, R69 ;  /* 0x0000004500057202 */ /* 0x000fe20000000f00 */
[----:B------:R-:W-:Y:S05]  /*1f990*/  BRA `(.L_x_897) ;  /* 0xfffe0cc000007947 */ /* 0x000fea000383ffff */
.L_x_690:
[----:B------:R-:W-:Y:S01]  /*1f9a0*/  IMAD.MOV.U32 R71, RZ, RZ, R4 ;  /* 0x000000ffff477224 */ /* 0x000fe200078e0004 */
[----:B------:R-:W-:Y:S01]  /*1f9b0*/  MOV R70, R3 ;  /* 0x0000000300467202 */ /* 0x000fe20000000f00 */
[----:B------:R-:W-:Y:S01]  /*1f9c0*/  IMAD.MOV.U32 R69, RZ, RZ, 0x1f ;  /* 0x0000001fff457424 */ /* 0x000fe200078e00ff */
[----:B------:R-:W-:-:S02]  /*1f9d0*/  MOV R68, 0x1f9f0 ;  /* 0x0001f9f000447802 */ /* 0x000fc40000000f00 */
[----:B--23--:R-:W-:Y:S05]  /*1f9e0*/  CALL.REL.NOINC `($__internal_15_$__cuda_sm70_shflsync_idx_p) ;  /* 0x000010b000007944 */ /* 0x00cfea0003c00000 */
[----:B------:R-:W-:Y:S01]  /*1f9f0*/  MOV R8, R69 ;  /* 0x0000004500087202 */ /* 0x000fe20000000f00 */
[----:B------:R-:W-:Y:S05]  /*1fa00*/  BRA `(.L_x_689) ;  /* 0xfffe0cb000007947 */ /* 0x000fea000383ffff */
.L_x_831:
[----:B------:R-:W-:Y:S01]  /*1fa10*/  IMAD.MOV.U32 R7, RZ, RZ, R243 ;  /* 0x000000ffff077224 */ /* 0x000fe200078e00f3 */
[----:B------:R-:W-:-:S02]  /*1fa20*/  MOV R6, 0x2 ;  /* 0x0000000200067802 */ /* 0x000fc40000000f00 */
[----:B------:R-:W-:Y:S02]  /*1fa30*/  MOV R5, 0x1fa50 ;  /* 0x0001fa5000057802 */ /* 0x000fe40000000f00 */
[----:B------:R-:W-:Y:S05]  /*1fa40*/  CALL.REL.NOINC `($__internal_14_$__cuda_sm70_shflsync_bfly_p) ;  /* 0x0000100000007944 */ /* 0x000fea0003c00000 */
[----:B--2---:R-:W-:Y:S01]  /*1fa50*/  MOV R2, R6 ;  /* 0x0000000600027202 */ /* 0x004fe20000000f00 */
[----:B-1----:R-:W-:Y:S05]  /*1fa60*/  BRA `(.L_x_898) ;  /* 0xffffbbf000007947 */ /* 0x002fea000383ffff */
.L_x_832:
[----:B------:R-:W-:Y:S01]  /*1fa70*/  IMAD.MOV.U32 R7, RZ, RZ, R2 ;  /* 0x000000ffff077224 */ /* 0x000fe200078e0002 */
[----:B------:R-:W-:Y:S02]  /*1fa80*/  MOV R6, 0x1 ;  /* 0x0000000100067802 */ /* 0x000fe40000000f00 */
[----:B------:R-:W-:Y:S02]  /*1fa90*/  MOV R5, 0x1fab0 ;  /* 0x0001fab000057802 */ /* 0x000fe40000000f00 */
[----:B-1----:R-:W-:Y:S05]  /*1faa0*/  CALL.REL.NOINC `($__internal_14_$__cuda_sm70_shflsync_bfly_p) ;  /* 0x00000fa000007944 */ /* 0x002fea0003c00000 */
[----:B--2---:R-:W-:Y:S01]  /*1fab0*/  FADD.FTZ R2, R2, R6 ;  /* 0x0000000602027221 */ /* 0x004fe20000010000 */
[----:B-1----:R-:W-:Y:S02]  /*1fac0*/  MOV R7, R242 ;  /* 0x000000f200077202 */ /* 0x002fe40000000f00 */
[----:B------:R-:W-:Y:S02]  /*1fad0*/  MOV R6, 0x2 ;  /* 0x0000000200067802 */ /* 0x000fe40000000f00 */
[----:B------:R-:W-:Y:S02]  /*1fae0*/  MOV R5, 0x1fb00 ;  /* 0x0001fb0000057802 */ /* 0x000fe40000000f00 */
[----:B------:R-:W-:Y:S05]  /*1faf0*/  CALL.REL.NOINC `($__internal_14_$__cuda_sm70_shflsync_bfly_p) ;  /* 0x00000f5000007944 */ /* 0x000fea0003c00000 */
[----:B--2---:R-:W-:Y:S01]  /*1fb00*/  FADD.FTZ R242, R242, R6 ;  /* 0x00000006f2f27221 */ /* 0x004fe20000010000 */
[----:B------:R-:W-:-:S02]  /*1fb10*/  MOV R6, 0x1 ;  /* 0x0000000100067802 */ /* 0x000fc40000000f00 */
[----:B------:R-:W-:Y:S02]  /*1fb20*/  MOV R5, 0x1fb50 ;  /* 0x0001fb5000057802 */ /* 0x000fe40000000f00 */
[----:B-1----:R-:W-:Y:S02]  /*1fb30*/  MOV R7, R242 ;  /* 0x000000f200077202 */ /* 0x002fe40000000f00 */
[----:B------:R-:W-:Y:S05]  /*1fb40*/  CALL.REL.NOINC `($__internal_14_$__cuda_sm70_shflsync_bfly_p) ;  /* 0x00000f0000007944 */ /* 0x000fea0003c00000 */
[----:B--2---:R-:W-:Y:S01]  /*1fb50*/  MOV R10, R6 ;  /* 0x00000006000a7202 */ /* 0x004fe20000000f00 */
[----:B-1----:R-:W-:Y:S05]  /*1fb60*/  BRA `(.L_x_899) ;  /* 0xffffbb6000007947 */ /* 0x002fea000383ffff */
.L_x_839:
[----:B--234-:R-:W-:Y:S01]  /*1fb70*/  IMAD.MOV.U32 R71, RZ, RZ, R2 ;  /* 0x000000ffff477224 */ /* 0x01cfe200078e0002 */
[----:B------:R-:W-:Y:S01]  /*1fb80*/  MOV R70, RZ ;  /* 0x000000ff00467202 */ /* 0x000fe20000000f00 */
[----:B------:R-:W-:Y:S01]  /*1fb90*/  IMAD.MOV.U32 R69, RZ, RZ, 0x181f ;  /* 0x0000181fff457424 */ /* 0x000fe200078e00ff */
[----:B------:R-:W-:Y:S02]  /*1fba0*/  MOV R68, 0x1fbc0 ;  /* 0x0001fbc000447802 */ /* 0x000fe40000000f00 */
[----:B-1----:R-:W-:Y:S05]  /*1fbb0*/  CALL.REL.NOINC `($__internal_15_$__cuda_sm70_shflsync_idx_p) ;  /* 0x00000ee000007944 */ /* 0x002fea0003c00000 */
[----:B------:R-:W-:Y:S01]  /*1fbc0*/  MOV R3, R69 ;  /* 0x0000004500037202 */ /* 0x000fe20000000f00 */
[----:B------:R-:W-:Y:S05]  /*1fbd0*/  BRA `(.L_x_900) ;  /* 0xffffcfc000007947 */ /* 0x000fea000383ffff */
.L_x_840:
[----:B------:R-:W-:Y:S01]  /*1fbe0*/  IMAD.MOV.U32 R71, RZ, RZ, R0 ;  /* 0x000000ffff477224 */ /* 0x000fe200078e0000 */
[----:B------:R-:W-:Y:S01]  /*1fbf0*/  MOV R70, RZ ;  /* 0x000000ff00467202 */ /* 0x000fe20000000f00 */
[----:B------:R-:W-:Y:S01]  /*1fc00*/  IMAD.MOV.U32 R69, RZ, RZ, 0x181f ;  /* 0x0000181fff457424 */ /* 0x000fe200078e00ff */
[----:B------:R-:W-:-:S02]  /*1fc10*/  MOV R68, 0x1fc30 ;  /* 0x0001fc3000447802 */ /* 0x000fc40000000f00 */
[----:B-123--:R-:W-:Y:S05]  /*1fc20*/  CALL.REL.NOINC `($__internal_15_$__cuda_sm70_shflsync_idx_p) ;  /* 0x00000e7000007944 */ /* 0x00efea0003c00000 */
[----:B------:R-:W-:Y:S01]  /*1fc30*/  MOV R8, R69 ;  /* 0x0000004500087202 */ /* 0x000fe20000000f00 */
[----:B------:R-:W-:Y:S05]  /*1fc40*/  BRA `(.L_x_901) ;  /* 0xffffcf7000007947 */ /* 0x000fea000383ffff */
.L_x_843:
[----:B------:R-:W-:Y:S01]  /*1fc50*/  IMAD.MOV.U32 R71, RZ, RZ, R2 ;  /* 0x000000ffff477224 */ /* 0x000fe200078e0002 */
[----:B------:R-:W-:Y:S01]  /*1fc60*/  MOV R70, 0x1 ;  /* 0x0000000100467802 */ /* 0x000fe20000000f00 */
[----:B------:R-:W-:Y:S01]  /*1fc70*/  IMAD.MOV.U32 R69, RZ, RZ, 0x181f ;  /* 0x0000181fff457424 */ /* 0x000fe200078e00ff */
[----:B------:R-:W-:-:S02]  /*1fc80*/  MOV R68, 0x1fca0 ;  /* 0x0001fca000447802 */ /* 0x000fc40000000f00 */
[----:B-1234-:R-:W-:Y:S05]  /*1fc90*/  CALL.REL.NOINC `($__internal_15_$__cuda_sm70_shflsync_idx_p) ;  /* 0x00000e0000007944 */ /* 0x01efea0003c00000 */
[----:B------:R-:W-:Y:S01]  /*1fca0*/  IMAD.MOV.U32 R3, RZ, RZ, R69 ;  /* 0x000000ffff037224 */ /* 0x000fe200078e0045 */
[----:B------:R-:W-:Y:S01]  /*1fcb0*/  MOV R70, 0x1 ;  /* 0x0000000100467802 */ /* 0x000fe20000000f00 */
[----:B------:R-:W-:Y:S01]  /*1fcc0*/  IMAD.MOV.U32 R71, RZ, RZ, R0 ;  /* 0x000000ffff477224 */ /* 0x000fe200078e0000 */
[----:B------:R-:W-:-:S02]  /*1fcd0*/  MOV R69, 0x181f ;  /* 0x0000181f00457802 */ /* 0x000fc40000000f00 */
[----:B------:R-:W-:Y:S02]  /*1fce0*/  MOV R68, 0x1fd00 ;  /* 0x0001fd0000447802 */ /* 0x000fe40000000f00 */
[----:B------:R-:W-:Y:S05]  /*1fcf0*/  CALL.REL.NOINC `($__internal_15_$__cuda_sm70_shflsync_idx_p) ;  /* 0x00000da000007944 */ /* 0x000fea0003c00000 */
[----:B------:R-:W-:Y:S01]  /*1fd00*/  MOV R9, R69 ;  /* 0x0000004500097202 */ /* 0x000fe20000000f00 */
[----:B------:R-:W-:Y:S05]  /*1fd10*/  BRA `(.L_x_902) ;  /* 0xffffcf9000007947 */ /* 0x000fea000383ffff */
.L_x_846:
[----:B------:R-:W-:Y:S01]  /*1fd20*/  IMAD.MOV.U32 R71, RZ, RZ, R2 ;  /* 0x000000ffff477224 */ /* 0x000fe200078e0002 */
[----:B------:R-:W-:Y:S01]  /*1fd30*/  MOV R70, 0x2 ;  /* 0x0000000200467802 */ /* 0x000fe20000000f00 */
[----:B------:R-:W-:Y:S01]  /*1fd40*/  IMAD.MOV.U32 R69, RZ, RZ, 0x181f ;  /* 0x0000181fff457424 */ /* 0x000fe200078e00ff */
[----:B------:R-:W-:Y:S02]  /*1fd50*/  MOV R68, 0x1fd70 ;  /* 0x0001fd7000447802 */ /* 0x000fe40000000f00 */
[----:B-1234-:R-:W-:Y:S05]  /*1fd60*/  CALL.REL.NOINC `($__internal_15_$__cuda_sm70_shflsync_idx_p) ;  /* 0x00000d3000007944 */ /* 0x01efea0003c00000 */
[----:B------:R-:W-:Y:S01]  /*1fd70*/  MOV R3, R69 ;  /* 0x0000004500037202 */ /* 0x000fe20000000f00 */
[----:B------:R-:W-:Y:S05]  /*1fd80*/  BRA `(.L_x_903) ;  /* 0xffffd01000007947 */ /* 0x000fea000383ffff */
.L_x_847:
[----:B------:R-:W-:Y:S01]  /*1fd90*/  IMAD.MOV.U32 R71, RZ, RZ, R0 ;  /* 0x000000ffff477224 */ /* 0x000fe200078e0000 */
[----:B------:R-:W-:Y:S01]  /*1fda0*/  MOV R70, 0x2 ;  /* 0x0000000200467802 */ /* 0x000fe20000000f00 */
[----:B------:R-:W-:Y:S01]  /*1fdb0*/  IMAD.MOV.U32 R69, RZ, RZ, 0x181f ;  /* 0x0000181fff457424 */ /* 0x000fe200078e00ff */
[----:B------:R-:W-:Y:S02]  /*1fdc0*/  MOV R68, 0x1fde0 ;  /* 0x0001fde000447802 */ /* 0x000fe40000000f00 */
[----:B-1234-:R-:W-:Y:S05]  /*1fdd0*/  CALL.REL.NOINC `($__internal_15_$__cuda_sm70_shflsync_idx_p) ;  /* 0x00000cc000007944 */ /* 0x01efea0003c00000 */
[----:B------:R-:W-:Y:S01]  /*1fde0*/  MOV R9, R69 ;  /* 0x0000004500097202 */ /* 0x000fe20000000f00 */
[----:B------:R-:W-:Y:S05]  /*1fdf0*/  BRA `(.L_x_904) ;  /* 0xffffcfc000007947 */ /* 0x000fea000383ffff */
.L_x_850:
        /* <DEDUP_REMOVED lines=13> */
.L_x_852:
[----:B------:R-:W-:Y:S01]  /*1fed0*/  IMAD.MOV.U32 R71, RZ, RZ, R66 ;  /* 0x000000ffff477224 */ /* 0x000fe200078e0042 */
[----:B------:R-:W-:Y:S01]  /*1fee0*/  MOV R70, RZ ;  /* 0x000000ff00467202 */ /* 0x000fe20000000f00 */
[----:B------:R-:W-:Y:S01]  /*1fef0*/  IMAD.MOV.U32 R69, RZ, RZ, 0x1c1f ;  /* 0x00001c1fff457424 */ /* 0x000fe200078e00ff */
[----:B------:R-:W-:Y:S02]  /*1ff00*/  MOV R68, 0x1ff20 ;  /* 0x0001ff2000447802 */ /* 0x000fe40000000f00 */
[----:B------:R-:W-:Y:S05]  /*1ff10*/  CALL.REL.NOINC `($__internal_15_$__cuda_sm70_shflsync_idx_p) ;  /* 0x00000b8000007944 */ /* 0x000fea0003c00000 */
[----:B------:R-:W-:Y:S01]  /*1ff20*/  MOV R72, R69 ;  /* 0x0000004500487202 */ /* 0x000fe20000000f00 */
[----:B------:R-:W-:Y:S05]  /*1ff30*/  BRA `(.L_x_906) ;  /* 0xffffd26000007947 */ /* 0x000fea000383ffff */
.L_x_853:
[----:B------:R-:W-:Y:S01]  /*1ff40*/  IMAD.MOV.U32 R71, RZ, RZ, R67 ;  /* 0x000000ffff477224 */ /* 0x000fe200078e0043 */
[----:B------:R-:W-:Y:S01]  /*1ff50*/  MOV R70, RZ ;  /* 0x000000ff00467202 */ /* 0x000fe20000000f00 */
[----:B------:R-:W-:Y:S01]  /*1ff60*/  IMAD.MOV.U32 R69, RZ, RZ, 0x1c1f ;  /* 0x00001c1fff457424 */ /* 0x000fe200078e00ff */
[----:B------:R-:W-:Y:S02]  /*1ff70*/  MOV R68, 0x1ff90 ;  /* 0x0001ff9000447802 */ /* 0x000fe40000000f00 */
[----:B-12---:R-:W-:Y:S05]  /*1ff80*/  CALL.REL.NOINC `($__internal_15_$__cuda_sm70_shflsync_idx_p) ;  /* 0x00000b1000007944 */ /* 0x006fea0003c00000 */
[----:B------:R-:W-:Y:S01]  /*1ff90*/  MOV R68, R69 ;  /* 0x0000004500447202 */ /* 0x000fe20000000f00 */
[----:B------:R-:W-:Y:S05]  /*1ffa0*/  BRA `(.L_x_907) ;  /* 0xffffd21000007947 */ /* 0x000fea000383ffff */
.L_x_856:
[----:B------:R-:W-:Y:S01]  /*1ffb0*/  IMAD.MOV.U32 R71, RZ, RZ, R66 ;  /* 0x000000ffff477224 */ /* 0x000fe200078e0042 */
[----:B------:R-:W-:Y:S01]  /*1ffc0*/  MOV R70, 0x1 ;  /* 0x0000000100467802 */ /* 0x000fe20000000f00 */
[----:B----4-:R-:W-:Y:S01]  /*1ffd0*/  IMAD.MOV.U32 R69, RZ, RZ, 0x1c1f ;  /* 0x00001c1fff457424 */ /* 0x010fe200078e00ff */
[----:B------:R-:W-:-:S02]  /*1ffe0*/  MOV R68, 0x20000 ;  /* 0x0002000000447802 */ /* 0x000fc40000000f00 */
[----:B-123--:R-:W-:Y:S05]  /*1fff0*/  CALL.REL.NOINC `($__internal_15_$__cuda_sm70_shflsync_idx_p) ;  /* 0x00000aa000007944 */ /* 0x00efea0003c00000 */
        /* <DEDUP_REMOVED lines=8> */
.L_x_860:
[----:B------:R-:W-:Y:S01]  /*20080*/  IMAD.MOV.U32 R71, RZ, RZ, R3 ;  /* 0x000000ffff477224 */ /* 0x000fe200078e0003 */
[----:B------:R-:W-:Y:S01]  /*20090*/  MOV R70, RZ ;  /* 0x000000ff00467202 */ /* 0x000fe20000000f00 */
[----:B------:R-:W-:Y:S01]  /*200a0*/  IMAD.MOV.U32 R69, RZ, RZ, 0x181f ;  /* 0x0000181fff457424 */ /* 0x000fe200078e00ff */
[----:B------:R-:W-:Y:S02]  /*200b0*/  MOV R68, 0x200d0 ;  /* 0x000200d000447802 */ /* 0x000fe40000000f00 */
[----:B--2---:R-:W-:Y:S05]  /*200c0*/  CALL.REL.NOINC `($__internal_15_$__cuda_sm70_shflsync_idx_p) ;  /* 0x000009d000007944 */ /* 0x004fea0003c00000 */
[----:B------:R-:W-:Y:S01]  /*200d0*/  MOV R4, R69 ;  /* 0x0000004500047202 */ /* 0x000fe20000000f00 */
[----:B------:R-:W-:Y:S05]  /*200e0*/  BRA `(.L_x_909) ;  /* 0xffffe27000007947 */ /* 0x000fea000383ffff */
.L_x_861:
[----:B------:R-:W-:Y:S01]  /*200f0*/  IMAD.MOV.U32 R71, RZ, RZ, R2 ;  /* 0x000000ffff477224 */ /* 0x000fe200078e0002 */
[----:B------:R-:W-:Y:S01]  /*20100*/  MOV R70, RZ ;  /* 0x000000ff00467202 */ /* 0x000fe20000000f00 */
[----:B------:R-:W-:Y:S01]  /*20110*/  IMAD.MOV.U32 R69, RZ, RZ, 0x181f ;  /* 0x0000181fff457424 */ /* 0x000fe200078e00ff */
[----:B------:R-:W-:Y:S02]  /*20120*/  MOV R68, 0x20140 ;  /* 0x0002014000447802 */ /* 0x000fe40000000f00 */
[----:B-123--:R-:W-:Y:S05]  /*20130*/  CALL.REL.NOINC `($__internal_15_$__cuda_sm70_shflsync_idx_p) ;  /* 0x0000096000007944 */ /* 0x00efea0003c00000 */
[----:B------:R-:W-:Y:S01]  /*20140*/  MOV R5, R69 ;  /* 0x0000004500057202 */ /* 0x000fe20000000f00 */
[----:B------:R-:W-:Y:S05]  /*20150*/  BRA `(.L_x_910) ;  /* 0xffffe22000007947 */ /* 0x000fea000383ffff */
.L_x_864:
        /* <DEDUP_REMOVED lines=13> */
.L_x_867:
[----:B------:R-:W-:Y:S01]  /*20230*/  IMAD.MOV.U32 R71, RZ, RZ, R3 ;  /* 0x000000ffff477224 */ /* 0x000fe200078e0003 */
[----:B------:R-:W-:Y:S01]  /*20240*/  MOV R70, 0x2 ;  /* 0x0000000200467802 */ /* 0x000fe20000000f00 */
[----:B------:R-:W-:Y:S01]  /*20250*/  IMAD.MOV.U32 R69, RZ, RZ, 0x181f ;  /* 0x0000181fff457424 */ /* 0x000fe200078e00ff */
[----:B------:R-:W-:Y:S02]  /*20260*/  MOV R68, 0x20280 ;  /* 0x0002028000447802 */ /* 0x000fe40000000f00 */
[----:B-1234-:R-:W-:Y:S05]  /*20270*/  CALL.REL.NOINC `($__internal_15_$__cuda_sm70_shflsync_idx_p) ;  /* 0x0000082000007944 */ /* 0x01efea0003c00000 */
[----:B------:R-:W-:Y:S01]  /*20280*/  MOV R4, R69 ;  /* 0x0000004500047202 */ /* 0x000fe20000000f00 */
[----:B------:R-:W-:Y:S05]  /*20290*/  BRA `(.L_x_912) ;  /* 0xffffe2d000007947 */ /* 0x000fea000383ffff */
.L_x_868:
[----:B------:R-:W-:Y:S01]  /*202a0*/  IMAD.MOV.U32 R71, RZ, RZ, R2 ;  /* 0x000000ffff477224 */ /* 0x000fe200078e0002 */
[----:B------:R-:W-:Y:S01]  /*202b0*/  MOV R70, 0x2 ;  /* 0x0000000200467802 */ /* 0x000fe20000000f00 */
[----:B------:R-:W-:Y:S01]  /*202c0*/  IMAD.MOV.U32 R69, RZ, RZ, 0x181f ;  /* 0x0000181fff457424 */ /* 0x000fe200078e00ff */
[----:B------:R-:W-:Y:S02]  /*202d0*/  MOV R68, 0x202f0 ;  /* 0x000202f000447802 */ /* 0x000fe40000000f00 */
[----:B-1234-:R-:W-:Y:S05]  /*202e0*/  CALL.REL.NOINC `($__internal_15_$__cuda_sm70_shflsync_idx_p) ;  /* 0x000007b000007944 */ /* 0x01efea0003c00000 */
[----:B------:R-:W-:Y:S01]  /*202f0*/  MOV R6, R69 ;  /* 0x0000004500067202 */ /* 0x000fe20000000f00 */
[----:B------:R-:W-:Y:S05]  /*20300*/  BRA `(.L_x_913) ;  /* 0xffffe28000007947 */ /* 0x000fea000383ffff */
.L_x_871:
        /* <DEDUP_REMOVED lines=13> */
.L_x_873:
[----:B------:R-:W-:Y:S01]  /*203e0*/  IMAD.MOV.U32 R71, RZ, RZ, R12 ;  /* 0x000000ffff477224 */ /* 0x000fe200078e000c */
[----:B------:R-:W-:Y:S01]  /*203f0*/  MOV R70, RZ ;  /* 0x000000ff00467202 */ /* 0x000fe20000000f00 */
[----:B------:R-:W-:Y:S01]  /*20400*/  IMAD.MOV.U32 R69, RZ, RZ, 0x1f ;  /* 0x0000001fff457424 */ /* 0x000fe200078e00ff */
[----:B------:R-:W-:Y:S02]  /*20410*/  MOV R68, 0x20430 ;  /* 0x0002043000447802 */ /* 0x000fe40000000f00 */
[----:B--2---:R-:W-:Y:S05]  /*20420*/  CALL.REL.NOINC `($__internal_15_$__cuda_sm70_shflsync_idx_p) ;  /* 0x0000067000007944 */ /* 0x004fea0003c00000 */
[----:B------:R-:W-:Y:S01]  /*20430*/  MOV R0, R69 ;  /* 0x0000004500007202 */ /* 0x000fe20000000f00 */
[----:B------:R-:W-:Y:S05]  /*20440*/  BRA `(.L_x_915) ;  /* 0xffffe3b000007947 */ /* 0x000fea000383ffff */
.L_x_874:
[----:B------:R-:W-:Y:S01]  /*20450*/  IMAD.MOV.U32 R71, RZ, RZ, R12 ;  /* 0x000000ffff477224 */ /* 0x000fe200078e000c */
[----:B------:R-:W-:Y:S01]  /*20460*/  MOV R70, 0x1 ;  /* 0x0000000100467802 */ /* 0x000fe20000000f00 */
[----:B------:R-:W-:Y:S01]  /*20470*/  IMAD.MOV.U32 R69, RZ, RZ, 0x1f ;  /* 0x0000001fff457424 */ /* 0x000fe200078e00ff */
[----:B------:R-:W-:Y:S02]  /*20480*/  MOV R68, 0x204a0 ;  /* 0x000204a000447802 */ /* 0x000fe40000000f00 */
[----:B-123--:R-:W-:Y:S05]  /*20490*/  CALL.REL.NOINC `($__internal_15_$__cuda_sm70_shflsync_idx_p) ;  /* 0x0000060000007944 */ /* 0x00efea0003c00000 */
[----:B------:R-:W-:Y:S01]  /*204a0*/  MOV R12, R69 ;  /* 0x00000045000c7202 */ /* 0x000fe20000000f00 */
[----:B------:R-:W-:Y:S05]  /*204b0*/  BRA `(.L_x_916) ;  /* 0xffffe36000007947 */ /* 0x000fea000383ffff */
.L_x_875:
[----:B------:R-:W-:Y:S02]  /*204c0*/  MOV R4, 0x1 ;  /* 0x0000000100047802 */ /* 0x000fe40000000f00 */
[----:B------:R-:W-:-:S02]  /*204d0*/  MOV R3, 0x204f0 ;  /* 0x000204f000037802 */ /* 0x000fc40000000f00 */
[----:B-1-3--:R-:W-:Y:S05]  /*204e0*/  CALL.REL.NOINC `($__internal_16_$__cuda_sm70_shflsync_up_p) ;  /* 0x0000060000007944 */ /* 0x00afea0003c00000 */
[----:B--2---:R-:W-:Y:S01]  /*204f0*/  MOV R3, R4 ;  /* 0x0000000400037202 */ /* 0x004fe20000000f00 */
[----:B-1----:R-:W-:Y:S05]  /*20500*/  BRA `(.L_x_917) ;  /* 0xffffe43000007947 */ /* 0x002fea000383ffff */
.L_x_876:
[----:B------:R-:W-:Y:S02]  /*20510*/  MOV R4, 0x2 ;  /* 0x0000000200047802 */ /* 0x000fe40000000f00 */
[----:B------:R-:W-:-:S02]  /*20520*/  MOV R3, 0x20540 ;  /* 0x0002054000037802 */ /* 0x000fc40000000f00 */
[----:B-1-3--:R-:W-:Y:S05]  /*20530*/  CALL.REL.NOINC `($__internal_16_$__cuda_sm70_shflsync_up_p) ;  /* 0x000005b000007944 */ /* 0x00afea0003c00000 */
        /* <DEDUP_REMOVED lines=22> */
[----:B------:R-:W-:Y:S01]  /*206a0*/  MOV R3, R69 ;  /* 0x0000004500037202 */ /* 0x000fe20000000f00 */
[----:B------:R-:W-:Y:S05]  /*206b0*/  BRA `(.L_x_918) ;  /* 0xffffe38000007947 */ /* 0x000fea000383ffff */
.L_x_880:
[----:B------:R-:W-:Y:S02]  /*206c0*/  MOV R4, 0x1 ;  /* 0x0000000100047802 */ /* 0x000fe40000000f00 */
[----:B------:R-:W-:Y:S02]  /*206d0*/  MOV R3, 0x206f0 ;  /* 0x000206f000037802 */ /* 0x000fe40000000f00 */
[----:B------:R-:W-:Y:S05]  /*206e0*/  CALL.REL.NOINC `($__internal_16_$__cuda_sm70_shflsync_up_p) ;  /* 0x0000040000007944 */ /* 0x000fea0003c00000 */
[----:B--2---:R-:W-:Y:S01]  /*206f0*/  MOV R3, R4 ;  /* 0x0000000400037202 */ /* 0x004fe20000000f00 */
[----:B-1----:R-:W-:Y:S05]  /*20700*/  BRA `(.L_x_919) ;  /* 0xffffe48000007947 */ /* 0x002fea000383ffff */
.L_x_881:
        /* <DEDUP_REMOVED lines=27> */
.L_x_883:
[----:B------:R-:W-:Y:S02]  /*208c0*/  SEL R6, RZ, 0x1, P0 ;  /* 0x00000001ff067807 */ /* 0x000fe40000000000 */
[----:B------:R-:W-:Y:S02]  /*208d0*/  MOV R3, 0x208f0 ;  /* 0x000208f000037802 */ /* 0x000fe40000000f00 */
[----:B--2---:R-:W-:Y:S05]  /*208e0*/  CALL.REL.NOINC `($__internal_17_$__cuda_sm70_votesync_ballot) ;  /* 0x0000025000007944 */ /* 0x004fea0003c00000 */
[----:B------:R-:W-:Y:S01]  /*208f0*/  MOV R3, R6 ;  /* 0x0000000600037202 */ /* 0x000fe20000000f00 */
[----:B------:R-:W-:Y:S05]  /*20900*/  BRA `(.L_x_921) ;  /* 0xffffe41000007947 */ /* 0x000fea000383ffff */
.L_x_884:
[----:B------:R-:W-:Y:S01]  /*20910*/  IMAD.MOV.U32 R71, RZ, RZ, R209 ;  /* 0x000000ffff477224 */ /* 0x000fe200078e00d1 */
[----:B------:R-:W-:Y:S01]  /*20920*/  MOV R70, R6 ;  /* 0x0000000600467202 */ /* 0x000fe20000000f00 */
[----:B------:R-:W-:Y:S01]  /*20930*/  IMAD.MOV.U32 R69, RZ, RZ, 0x1f ;  /* 0x0000001fff457424 */ /* 0x000fe200078e00ff */
[----:B------:R-:W-:Y:S02]  /*20940*/  MOV R68, 0x20960 ;  /* 0x0002096000447802 */ /* 0x000fe40000000f00 */
[----:B--2---:R-:W-:Y:S05]  /*20950*/  CALL.REL.NOINC `($__internal_15_$__cuda_sm70_shflsync_idx_p) ;  /* 0x0000014000007944 */ /* 0x004fea0003c00000 */
[----:B------:R-:W-:Y:S01]  /*20960*/  IMAD.MOV.U32 R209, RZ, RZ, R69 ;  /* 0x000000ffffd17224 */ /* 0x000fe200078e0045 */
[----:B------:R-:W-:Y:S01]  /*20970*/  MOV R70, R6 ;  /* 0x0000000600467202 */ /* 0x000fe20000000f00 */
[----:B------:R-:W-:Y:S01]  /*20980*/  IMAD.MOV.U32 R71, RZ, RZ, R2 ;  /* 0x000000ffff477224 */ /* 0x000fe200078e0002 */
[----:B------:R-:W-:-:S02]  /*20990*/  MOV R69, 0x1f ;  /* 0x0000001f00457802 */ /* 0x000fc40000000f00 */
[----:B------:R-:W-:Y:S02]  /*209a0*/  MOV R68, 0x209c0 ;  /* 0x000209c000447802 */ /* 0x000fe40000000f00 */
[----:B------:R-:W-:Y:S05]  /*209b0*/  CALL.REL.NOINC `($__internal_15_$__cuda_sm70_shflsync_idx_p) ;  /* 0x000000e000007944 */ /* 0x000fea0003c00000 */
[----:B------:R-:W-:Y:S01]  /*209c0*/  MOV R2, R69 ;  /* 0x0000004500027202 */ /* 0x000fe20000000f00 */
[----:B------:R-:W-:Y:S05]  /*209d0*/  BRA `(.L_x_922) ;  /* 0xffffe39000007947 */ /* 0x000fea000383ffff */
.L_x_887:
[----:B------:R-:W-:Y:S01]  /*209e0*/  IMAD.MOV.U32 R71, RZ, RZ, R4 ;  /* 0x000000ffff477224 */ /* 0x000fe200078e0004 */
[----:B------:R-:W-:Y:S01]  /*209f0*/  MOV R70, R5 ;  /* 0x0000000500467202 */ /* 0x000fe20000000f00 */
[----:B------:R-:W-:Y:S01]  /*20a00*/  IMAD.MOV.U32 R69, RZ, RZ, 0x1f ;  /* 0x0000001fff457424 */ /* 0x000fe200078e00ff */
[----:B------:R-:W-:Y:S02]  /*20a10*/  MOV R68, 0x20a30 ;  /* 0x00020a3000447802 */ /* 0x000fe40000000f00 */
[----:B-1234-:R-:W-:Y:S05]  /*20a20*/  CALL.REL.NOINC `($__internal_15_$__cuda_sm70_shflsync_idx_p) ;  /* 0x0000007000007944 */ /* 0x01efea0003c00000 */
[----:B------:R-:W-:Y:S01]  /*20a30*/  MOV R5, R69 ;  /* 0x0000004500057202 */ /* 0x000fe20000000f00 */
[----:B------:R-:W-:Y:S05]  /*20a40*/  BRA `(.L_x_886) ;  /* 0xffffe38000007947 */ /* 0x000fea000383ffff */
        .weak           $__internal_14_$__cuda_sm70_shflsync_bfly_p
        .type           $__internal_14_$__cuda_sm70_shflsync_bfly_p,@function
        .size           $__internal_14_$__cuda_sm70_shflsync_bfly_p,($__internal_15_$__cuda_sm70_shflsync_idx_p - $__internal_14_$__cuda_sm70_shflsync_bfly_p)
$__internal_14_$__cuda_sm70_shflsync_bfly_p:
[----:B------:R-:W-:Y:S01]  /*20a50*/  MOV R8, R5 ;  /* 0x0000000500087202 */ /* 0x000fe20000000f00 */
[----:B------:R-:W-:Y:S04]  /*20a60*/  WARPSYNC R3 ;  /* 0x0000000300007348 */ /* 0x000fe80003800000 */
[----:B------:R-:W-:Y:S01]  /*20a70*/  MOV R9, 0x0 ;  /* 0x0000000000097802 */ /* 0x000fe20000000f00 */
[----:B------:R1:W2:Y:S03]  /*20a80*/  SHFL.BFLY PT, R6, R7, R6, R4 ;  /* 0x0c00000607067389 */ /* 0x0002a600000e0004 */
[----:B------:R-:W-:Y:S05]  /*20a90*/  RET.REL.NODEC R8 `(_ZN7cutlass13device_kernelIN5flash19enable_sm80_to_sm89INS1_16FlashAttnFwdSm80INS1_25CollectiveMainloopFwdSm80ILi8ELi1ELb1EN4cute5tupleIJNS5_1CILi128EEENS7_ILi96EEES8_EEELi128ENS_6half_tEfNS_4arch4Sm80ELb0ELb1ELb0ELb1ELb0ELb1ELb1ELb1EEENS1_21CollectiveEpilogueFwdINS6_IJS8_S8_S9_EEENS6_IJNS7_ILi1EEESH_SH_EEESB_SD_Li256ELb1ELb1ELb1ELb0EEENS1_36VarlenDynamicPersistentTileSchedulerILi128ELi96ELi256ELi256ELb1ELb1ELb0ELb1ELb0ELb1EEEEEEEEEvNT_6ParamsE) ;  /* 0xfffdf56008007950 */ /* 0x000fea0003c3ffff */
        .weak           $__internal_15_$__cuda_sm70_shflsync_idx_p
        .type           $__internal_15_$__cuda_sm70_shflsync_idx_p,@function
        .size           $__internal_15_$__cuda_sm70_shflsync_idx_p,($__internal_16_$__cuda_sm70_shflsync_up_p - $__internal_15_$__cuda_sm70_shflsync_idx_p)
$__internal_15_$__cuda_sm70_shflsync_idx_p:
[----:B------:R-:W-:Y:S04]  /*20aa0*/  WARPSYNC R213 ;  /* 0x000000d500007348 */ /* 0x000fe80003800000 */
[----:B------:R1:W2:Y:S02]  /*20ab0*/  SHFL.IDX PT, R69, R71, R70, R69 ;  /* 0x0000004647457389 */ /* 0x0002a400000e0045 */
[----:B-1----:R-:W-:-:S02]  /*20ac0*/  MOV R70, R68 ;  /* 0x0000004400467202 */ /* 0x002fc40000000f00 */
[----:B------:R-:W-:-:S04]  /*20ad0*/  MOV R71, 0x0 ;  /* 0x0000000000477802 */ /* 0x000fc80000000f00 */
[----:B--2---:R-:W-:Y:S05]  /*20ae0*/  RET.REL.NODEC R70 `(_ZN7cutlass13device_kernelIN5flash19enable_sm80_to_sm89INS1_16FlashAttnFwdSm80INS1_25CollectiveMainloopFwdSm80ILi8ELi1ELb1EN4cute5tupleIJNS5_1CILi128EEENS7_ILi96EEES8_EEELi128ENS_6half_tEfNS_4arch4Sm80ELb0ELb1ELb0ELb1ELb0ELb1ELb1ELb1EEENS1_21CollectiveEpilogueFwdINS6_IJS8_S8_S9_EEENS6_IJNS7_ILi1EEESH_SH_EEESB_SD_Li256ELb1ELb1ELb1ELb0EEENS1_36VarlenDynamicPersistentTileSchedulerILi128ELi96ELi256ELi256ELb1ELb1ELb0ELb1ELb0ELb1EEEEEEEEEvNT_6ParamsE) ;  /* 0xfffdf51046007950 */ /* 0x004fea0003c3ffff */
        .weak           $__internal_16_$__cuda_sm70_shflsync_up_p
        .type           $__internal_16_$__cuda_sm70_shflsync_up_p,@function
        .size           $__internal_16_$__cuda_sm70_shflsync_up_p,($__internal_17_$__cuda_sm70_votesync_ballot - $__internal_16_$__cuda_sm70_shflsync_up_p)
$__internal_16_$__cuda_sm70_shflsync_up_p:
[----:B------:R-:W-:Y:S01]  /*20af0*/  MOV R8, R3 ;  /* 0x0000000300087202 */ /* 0x000fe20000000f00 */
[----:B------:R-:W-:Y:S04]  /*20b00*/  WARPSYNC R214 ;  /* 0x000000d600007348 */ /* 0x000fe80003800000 */
[----:B------:R-:W-:Y:S01]  /*20b10*/  MOV R9, 0x0 ;  /* 0x0000000000097802 */ /* 0x000fe20000000f00 */
[----:B------:R1:W2:Y:S03]  /*20b20*/  SHFL.UP PT, R4, R6, R4, R215 ;  /* 0x0400000406047389 */ /* 0x0002a600000e00d7 */
[----:B------:R-:W-:Y:S05]  /*20b30*/  RET.REL.NODEC R8 `(_ZN7cutlass13device_kernelIN5flash19enable_sm80_to_sm89INS1_16FlashAttnFwdSm80INS1_25CollectiveMainloopFwdSm80ILi8ELi1ELb1EN4cute5tupleIJNS5_1CILi128EEENS7_ILi96EEES8_EEELi128ENS_6half_tEfNS_4arch4Sm80ELb0ELb1ELb0ELb1ELb0ELb1ELb1ELb1EEENS1_21CollectiveEpilogueFwdINS6_IJS8_S8_S9_EEENS6_IJNS7_ILi1EEESH_SH_EEESB_SD_Li256ELb1ELb1ELb1ELb0EEENS1_36VarlenDynamicPersistentTileSchedulerILi128ELi96ELi256ELi256ELb1ELb1ELb0ELb1ELb0ELb1EEEEEEEEEvNT_6ParamsE) ;  /* 0xfffdf4c008007950 */ /* 0x000fea0003c3ffff */
        .weak           $__internal_17_$__cuda_sm70_votesync_ballot
        .type           $__internal_17_$__cuda_sm70_votesync_ballot,@function
        .size           $__internal_17_$__cuda_sm70_votesync_ballot,(.L_x_1358 - $__internal_17_$__cuda_sm70_votesync_ballot)
$__internal_17_$__cuda_sm70_votesync_ballot:
[----:B------:R-:W-:Y:S01]  /*20b40*/  ISETP.NE.U32.AND P0, PT, R6, 0x1, PT ;  /* 0x000000010600780c */ /* 0x000fe20003f05070 */
[----:B------:R-:W-:Y:S01]  /*20b50*/  IMAD.MOV.U32 R8, RZ, RZ, R3 ;  /* 0x000000ffff087224 */ /* 0x000fe200078e0003 */
[----:B------:R-:W-:Y:S04]  /*20b60*/  WARPSYNC R212 ;  /* 0x000000d400007348 */ /* 0x000fe80003800000 */
[----:B------:R-:W-:-:S07]  /*20b70*/  IMAD.MOV.U32 R9, RZ, RZ, 0x0 ;  /* 0x00000000ff097424 */ /* 0x000fce00078e00ff */
[----:B------:R-:W-:-:S04]  /*20b80*/  VOTE.ANY R6, PT, !P0 ;  /* 0x0000000000067806 */ /* 0x000fc800040e0100 */
[----:B------:R-:W-:Y:S01]  /*20b90*/  LOP3.LUT R6, R6, R212, RZ, 0xc0, !PT ;  /* 0x000000d406067212 */ /* 0x000fe200078ec0ff */
[----:B------:R-:W-:Y:S06]  /*20ba0*/  RET.REL.NODEC R8 `(_ZN7cutlass13device_kernelIN5flash19enable_sm80_to_sm89INS1_16FlashAttnFwdSm80INS1_25CollectiveMainloopFwdSm80ILi8ELi1ELb1EN4cute5tupleIJNS5_1CILi128EEENS7_ILi96EEES8_EEELi128ENS_6half_tEfNS_4arch4Sm80ELb0ELb1ELb0ELb1ELb0ELb1ELb1ELb1EEENS1_21CollectiveEpilogueFwdINS6_IJS8_S8_S9_EEENS6_IJNS7_ILi1EEESH_SH_EEESB_SD_Li256ELb1ELb1ELb1ELb0EEENS1_36VarlenDynamicPersistentTileSchedulerILi128ELi96ELi256ELi256ELb1ELb1ELb0ELb1ELb0ELb1EEEEEEEEEvNT_6ParamsE) ;  /* 0xfffdf45008007950 */ /* 0x000fec0003c3ffff */
.L_x_923:
        /* <DEDUP_REMOVED lines=13> */
.L_x_1358:


//--------------------- .text._ZN7cutlass13device_kernelIN5flash19enable_sm80_to_sm89INS1_16FlashAttnFwdSm80INS1_25CollectiveMainloopFwdSm80ILi4ELi1ELb0EN4cute5tupleIJNS5_1CILi128EEENS7_ILi64EEES8_EEELi128ENS_6half_tEfNS_4arch4Sm80ELb1ELb0ELb0ELb0ELb0ELb0ELb1ELb1EEENS1_21CollectiveEpilogueFwdINS6_IJS8_S8_S9_EEENS6_IJNS7_ILi1EEESH_SH_EEESB_SD_Li128ELb0ELb1ELb1ELb0EEENS1_30DynamicPersistentTileSchedulerILi128ELi128ELb1ELb1ELb0EEEEEEEEEvNT_6ParamsE --------------------------
	.section	.text._ZN7cutlass13device_kernelIN5flash19enable_sm80_to_sm89INS1_16FlashAttnFwdSm80INS1_25CollectiveMainloopFwdSm80ILi4ELi1ELb0EN4cute5tupleIJNS5_1CILi128EEENS7_ILi64EEES8_EEELi128ENS_6half_tEfNS_4arch4Sm80ELb1ELb0ELb0ELb0ELb0ELb0ELb1ELb1EEENS1_21CollectiveEpilogueFwdINS6_IJS8_S8_S9_EEENS6_IJNS7_ILi1EEESH_SH_EEESB_SD_Li128ELb0ELb1ELb1ELb0EEENS1_30DynamicPersistentTileSchedulerILi128ELi128ELb1ELb1ELb0EEEEEEEEEvNT_6ParamsE,"ax",@progbits
	.sectioninfo	@"SHI_REGISTERS=255"
	.align	128
.text._ZN7cutlass13device_kernelIN5flash19enable_sm80_to_sm89INS1_16FlashAttnFwdSm80INS1_25CollectiveMainloopFwdSm80ILi4ELi1ELb0EN4cute5tupleIJNS5_1CILi128EEENS7_ILi64EEES8_EEELi128ENS_6half_tEfNS_4arch4Sm80ELb1ELb0ELb0ELb0ELb0ELb0ELb1ELb1EEENS1_21CollectiveEpilogueFwdINS6_IJS8_S8_S9_EEENS6_IJNS7_ILi1EEESH_SH_EEESB_SD_Li128ELb0ELb1ELb1ELb0EEENS1_30DynamicPersistentTileSchedulerILi128ELi128ELb1ELb1ELb0EEEEEEEEEvNT_6ParamsE:
        .type           _ZN7cutlass13device_kernelIN5flash19enable_sm80_to_sm89INS1_16FlashAttnFwdSm80INS1_25CollectiveMainloopFwdSm80ILi4ELi1ELb0EN4cute5tupleIJNS5_1CILi128EEENS7_ILi64EEES8_EEELi128ENS_6half_tEfNS_4arch4Sm80ELb1ELb0ELb0ELb0ELb0ELb0ELb1ELb1EEENS1_21CollectiveEpilogueFwdINS6_IJS8_S8_S9_EEENS6_IJNS7_ILi1EEESH_SH_EEESB_SD_Li128ELb0ELb1ELb1ELb0EEENS1_30DynamicPersistentTileSchedulerILi128ELi128ELb1ELb1ELb0EEEEEEEEEvNT_6ParamsE,@function
        .size           _ZN7cutlass13device_kernelIN5flash19enable_sm80_to_sm89INS1_16FlashAttnFwdSm80INS1_25CollectiveMainloopFwdSm80ILi4ELi1ELb0EN4cute5tupleIJNS5_1CILi128EEENS7_ILi64EEES8_EEELi128ENS_6half_tEfNS_4arch4Sm80ELb1ELb0ELb0ELb0ELb0ELb0ELb1ELb1EEENS1_21CollectiveEpilogueFwdINS6_IJS8_S8_S9_EEENS6_IJNS7_ILi1EEESH_SH_EEESB_SD_Li128ELb0ELb1ELb1ELb0EEENS1_30DynamicPersistentTileSchedulerILi128ELi128ELb1ELb1ELb0EEEEEEEEEvNT_6ParamsE,(.L_x_1363 - _ZN7cutlass13device_kernelIN5flash19enable_sm80_to_sm89INS1_16FlashAttnFwdSm80INS1_25CollectiveMainloopFwdSm80ILi4ELi1ELb0EN4cute5tupleIJNS5_1CILi128EEENS7_ILi64EEES8_EEELi128ENS_6half_tEfNS_4arch4Sm80ELb1ELb0ELb0ELb0ELb0ELb0ELb1ELb1EEENS1_21CollectiveEpilogueFwdINS6_IJS8_S8_S9_EEENS6_IJNS7_ILi1EEESH_SH_EEESB_SD_Li128ELb0ELb1ELb1ELb0EEENS1_30DynamicPersistentTileSchedulerILi128ELi128ELb1ELb1ELb0EEEEEEEEEvNT_6ParamsE)
        .other          _ZN7cutlass13device_kernelIN5flash19enable_sm80_to_sm89INS1_16FlashAttnFwdSm80INS1_25CollectiveMainloopFwdSm80ILi4ELi1ELb0EN4cute5tupleIJNS5_1CILi128EEENS7_ILi64EEES8_EEELi128ENS_6half_tEfNS_4arch4Sm80ELb1ELb0ELb0ELb0ELb0ELb0ELb1ELb1EEENS1_21CollectiveEpilogueFwdINS6_IJS8_S8_S9_EEENS6_IJNS7_ILi1EEESH_SH_EEESB_SD_Li128ELb0ELb1ELb1ELb0EEENS1_30DynamicPersistentTileSchedulerILi128ELi128ELb1ELb1ELb0EEEEEEEEEvNT_6ParamsE,@"STO_CUDA_ENTRY STV_DEFAULT"
_ZN7cutlass13device_kernelIN5flash19enable_sm80_to_sm89INS1_16FlashAttnFwdSm80INS1_25CollectiveMainloopFwdSm80ILi4ELi1ELb0EN4cute5tupleIJNS5_1CILi128EEENS7_ILi64EEES8_EEELi128ENS_6half_tEfNS_4arch4Sm80ELb1ELb0ELb0ELb0ELb0ELb0ELb1ELb1EEENS1_21CollectiveEpilogueFwdINS6_IJS8_S8_S9_EEENS6_IJNS7_ILi1EEESH_SH_EEESB_SD_Li128ELb0ELb1ELb1ELb0EEENS1_30DynamicPersistentTileSchedulerILi128ELi128ELb1ELb1ELb0EEEEEEEEEvNT_6ParamsE:
[----:B------:R-:W-:-:S03]  /*0000*/  MOV R1, c[0x0][0x28] ;  /* 0x00000a0000017a02 */ /* 0x000fc60000000f00 */
[----:B------:R-:W1:Y:S01]  /*0010*/  S2R R17, SR_TID.X ;  /* 0x0000000000117919 */ /* 0x000e620000002100 */
[----:B------:R-:W-:-:S03]  /*0020*/  IADD3 R1, R1, -0x90, RZ ;  /* 0xffffff7001017810 */ /* 0x000fc60007ffe0ff */
[----:B------:R-:W2:Y:S01]  /*0030*/  S2R R16, SR_CTAID.X ;  /* 0x0000000000107919 */ /* 0x000ea20000002500 */
[----:B-1----:R-:W-:-:S05]  /*0040*/  SHF.R.U32.HI R0, RZ, 0x5, R17 ;  /* 0x00000005ff007819 */ /* 0x002fca0000011611 */
[----:B------:R-:W1:Y:S04]  /*0050*/  SHFL.IDX PT, R2, R0, RZ, 0x1f ;  /* 0x00001fff00027589 */ /* 0x000e6800000e0000 */
[----:B------:R-:W3:Y:S01]  /*0060*/  SHFL.IDX PT, R0, R0, RZ, 0x1f ;  /* 0x00001fff00007589 */ /* 0x000ee200000e0000 */
[----:B-1----:R-:W-:Y:S01]  /*0070*/  ISETP.GE.AND P0, PT, R2, 0x1, PT ;  /* 0x000000010200780c */ /* 0x002fe20003f06270 */
[----:B---3--:R1:W3:-:S12]  /*0080*/  R2UR UR6, R0 ;  /* 0x00000000000673c2 */ /* 0x0082d800000e0000 */
[----:B------:R-:W-:Y:S06]  /*0090*/  @P0 BAR.ARV 0x4, 0x80 ;  /* 0x0102000000000b1d */ /* 0x000fec0000002000 */
[----:B--2---:R-:W-:-:S13]  /*00a0*/  ISETP.GE.AND P0, PT, R16, c[0x0][0x538], PT ;  /* 0x00014e0010007a0c */ /* 0x004fda0003f06270 */
[----:B------:R-:W-:Y:S05]  /*00b0*/  @P0 EXIT ;  /* 0x000000000000094d */ /* 0x000fea0003800000 */
[----:B-1-3--:R-:W-:Y:S01]  /*00c0*/  SHF.R.S32.HI R15, RZ, 0x1f, R17 ;  /* 0x0000001fff0f7819 */ /* 0x00afe20000011411 */
[----:B------:R-:W-:Y:S01]  /*00d0*/  IMAD.MOV.U32 R228, RZ, RZ, 0x40 ;  /* 0x00000040ffe47424 */ /* 0x000fe200078e00ff */
[----:B------:R-:W-:Y:S02]  /*00e0*/  ULDC.64 UR8, c[0x0][0x118] ;  /* 0x0000460000087ab9 */ /* 0x000fe40000000a00 */
[CC--:B------:R-:W-:Y:S02]  /*00f0*/  LEA.HI R12, R15.reuse, R17.reuse, RZ, 0x3 ;  /* 0x000000110f0c7211 */ /* 0x0c0fe400078f18ff */
[CC--:B------:R-:W-:Y:S02]  /*0100*/  LEA.HI R4, R15.reuse, R17.reuse, RZ, 0x4 ;  /* 0x000000110f047211 */ /* 0x0c0fe400078f20ff */
[----:B------:R-:W-:Y:S02]  /*0110*/  LEA.HI R0, R15, R17, RZ, 0x2 ;  /* 0x000000110f007211 */ /* 0x000fe400078f10ff */
[----:B------:R-:W-:-:S02]  /*0120*/  SHF.R.S32.HI R20, RZ, 0x3, R12 ;  /* 0x00000003ff147819 */ /* 0x000fc4000001140c */
[----:B------:R-:W-:Y:S02]  /*0130*/  LOP3.LUT R2, R4, 0xfffffff0, RZ, 0xc0, !PT ;  /* 0xfffffff004027812 */ /* 0x000fe400078ec0ff */
[----:B------:R-:W-:Y:S01]  /*0140*/  LOP3.LUT R3, R12, 0xfffffff8, RZ, 0xc0, !PT ;  /* 0xfffffff80c037812 */ /* 0x000fe200078ec0ff */
[----:B------:R-:W-:Y:S01]  /*0150*/  IMAD.SHL.U32 R6, R20, 0x40, RZ ;  /* 0x0000004014067824 */ /* 0x000fe200078e00ff */
[----:B------:R-:W-:Y:S01]  /*0160*/  LOP3.LUT R0, R0, 0xfffffffc, RZ, 0xc0, !PT ;  /* 0xfffffffc00007812 */ /* 0x000fe200078ec0ff */
[C---:B------:R-:W-:Y:S01]  /*0170*/  IMAD.IADD R2, R17.reuse, 0x1, -R2 ;  /* 0x0000000111027824 */ /* 0x040fe200078e0a02 */
[----:B------:R-:W-:Y:S01]  /*0180*/  SHF.R.S32.HI R5, RZ, 0x4, R4 ;  /* 0x00000004ff057819 */ /* 0x000fe20000011404 */
[C---:B------:R-:W-:Y:S02]  /*0190*/  IMAD.IADD R9, R17.reuse, 0x1, -R3 ;  /* 0x0000000111097824 */ /* 0x040fe400078e0a03 */
[----:B------:R-:W-:Y:S01]  /*01a0*/  IMAD.IADD R3, R17, 0x1, -R0 ;  /* 0x0000000111037824 */ /* 0x000fe200078e0a00 */
[----:B------:R-:W-:Y:S01]  /*01b0*/  LEA.HI R4, R4, R5, RZ, 0x1 ;  /* 0x0000000504047211 */ /* 0x000fe200078f08ff */
[----:B------:R-:W-:Y:S01]  /*01c0*/  IMAD.SHL.U32 R18, R9, 0x8, RZ ;  /* 0x0000000809127824 */ /* 0x000fe200078e00ff */
[----:B------:R-:W-:-:S02]  /*01d0*/  LOP3.LUT R0, R6, 0x1c0, RZ, 0xc0, !PT ;  /* 0x000001c006007812 */ /* 0x000fc400078ec0ff */
[----:B------:R-:W-:Y:S02]  /*01e0*/  LOP3.LUT R6, R4, 0xfffffffe, RZ, 0xc0, !PT ;  /* 0xfffffffe04067812 */ /* 0x000fe400078ec0ff */
[----:B------:R-:W-:Y:S01]  /*01f0*/  SHF.R.S32.HI R4, RZ, 0x1f, R2 ;  /* 0x0000001fff047819 */ /* 0x000fe20000011402 */
[----:B------:R-:W-:Y:S01]  /*0200*/  STL [R1+0x40], R18 ;  /* 0x0000401201007387 */ /* 0x000fe20000100800 */
[----:B------:R-:W-:Y:S01]  /*0210*/  LEA.HI R8, R3, R3, RZ, 0x1 ;  /* 0x0000000303087211 */ /* 0x000fe200078f08ff */
[----:B------:R-:W-:Y:S01]  /*0220*/  IMAD.IADD R13, R5, 0x1, -R6 ;  /* 0x00000001050d7824 */ /* 0x000fe200078e0a06 */
[----:B------:R-:W-:Y:S02]  /*0230*/  LOP3.LUT R7, R0, 0x38, R18, 0xf8, !PT ;  /* 0x0000003800077812 */ /* 0x000fe400078ef812 */
[----:B------:R-:W-:Y:S02]  /*0240*/  LEA.HI R11, R4, R2, RZ, 0x3 ;  /* 0x00000002040b7211 */ /* 0x000fe400078f18ff */
[----:B------:R-:W-:-:S02]  /*0250*/  SHF.R.U32.HI R0, RZ, 0x3, R0 ;  /* 0x00000003ff007819 */ /* 0x000fc40000011600 */
[----:B------:R-:W-:Y:S02]  /*0260*/  LOP3.LUT R4, R8, 0x1ffffffe, RZ, 0xc0, !PT ;  /* 0x1ffffffe08047812 */ /* 0x000fe400078ec0ff */
[----:B------:R-:W-:Y:S02]  /*0270*/  LOP3.LUT R10, R7, R0, RZ, 0x3c, !PT ;  /* 0x00000000070a7212 */ /* 0x000fe400078e3cff */
[----:B------:R-:W-:Y:S01]  /*0280*/  LOP3.LUT R0, R11, 0xfffffff8, RZ, 0xc0, !PT ;  /* 0xfffffff80b007812 */ /* 0x000fe200078ec0ff */
[----:B------:R-:W-:Y:S01]  /*0290*/  IMAD.IADD R14, R3, 0x1, -R4 ;  /* 0x00000001030e7824 */ /* 0x000fe200078e0a04 */
[-C--:B------:R-:W-:Y:S01]  /*02a0*/  LEA.HI R5, R15, R17.reuse, RZ, 0x5 ;  /* 0x000000110f057211 */ /* 0x080fe200078f28ff */
[----:B------:R-:W-:Y:S01]  /*02b0*/  IMAD.SHL.U32 R3, R9, 0x40, RZ ;  /* 0x0000004009037824 */ /* 0x000fe200078e00ff */
[----:B------:R-:W-:Y:S01]  /*02c0*/  LEA.HI R4, R15, R17, RZ, 0x6 ;  /* 0x000000110f047211 */ /* 0x000fe200078f30ff */
[----:B------:R-:W-:Y:S01]  /*02d0*/  IMAD.IADD R7, R2, 0x1, -R0 ;  /* 0x0000000102077824 */ /* 0x000fe200078e0a00 */
[----:B------:R-:W-:-:S02]  /*02e0*/  SHF.R.S32.HI R231, RZ, 0x5, R5 ;  /* 0x00000005ffe77819 */ /* 0x000fc40000011405 */
[----:B------:R-:W-:Y:S01]  /*02f0*/  LOP3.LUT R0, R3, 0x1c0, RZ, 0xc0, !PT ;  /* 0x000001c003007812 */ /* 0x000fe200078ec0ff */
[----:B------:R-:W-:Y:S01]  /*0300*/  IMAD.SHL.U32 R4, R4, 0x8, RZ ;  /* 0x0000000804047824 */ /* 0x000fe200078e00ff */
[----:B------:R-:W-:Y:S02]  /*0310*/  SHF.R.S32.HI R2, RZ, 0x1f, R5 ;  /* 0x0000001fff027819 */ /* 0x000fe40000011405 */
[----:B------:R-:W-:Y:S02]  /*0320*/  LOP3.LUT R6, R0, 0x8, R12, 0xf8, !PT ;  /* 0x0000000800067812 */ /* 0x000fe400078ef80c */
[----:B------:R-:W-:Y:S02]  /*0330*/  SHF.R.U32.HI R3, RZ, 0x3, R0 ;  /* 0x00000003ff037819 */ /* 0x000fe40000011600 */
[----:B------:R-:W-:Y:S01]  /*0340*/  LEA.HI R0, R2, R231, RZ, 0x2 ;  /* 0x000000e702007211 */ /* 0x000fe200078f10ff */
[----:B------:R-:W-:Y:S01]  /*0350*/  IMAD.SHL.U32 R2, R13, 0x8, RZ ;  /* 0x000000080d027824 */ /* 0x000fe200078e00ff */
[----:B------:R-:W-:-:S02]  /*0360*/  LOP3.LUT R5, R5, 0xffffffe0, RZ, 0xc0, !PT ;  /* 0xffffffe005057812 */ /* 0x000fc400078ec0ff */
[----:B------:R-:W-:Y:S01]  /*0370*/  LOP3.LUT R12, R6, R3, RZ, 0x3c, !PT ;  /* 0x00000003060c7212 */ /* 0x000fe200078e3cff */
[----:B------:R-:W-:Y:S01]  /*0380*/  IMAD.SHL.U32 R3, R7, 0x40, RZ ;  /* 0x0000004007037824 */ /* 0x000fe200078e00ff */
[----:B------:R-:W-:Y:S01]  /*0390*/  LOP3.LUT R0, R0, 0xffffffc, RZ, 0xc0, !PT ;  /* 0x0ffffffc00007812 */ /* 0x000fe200078ec0ff */
[----:B------:R-:W-:Y:S01]  /*03a0*/  IMAD.IADD R17, R17, 0x1, -R5 ;  /* 0x0000000111117824 */ /* 0x000fe200078e0a05 */
[----:B------:R-:W-:Y:S01]  /*03b0*/  LOP3.LUT R10, R10, 0x7ffffe00, R4, 0xf8, !PT ;  /* 0x7ffffe000a0a7812 */ /* 0x000fe200078ef804 */
[----:B------:R-:W-:Y:S01]  /*03c0*/  IMAD.SHL.U32 R4, R8, 0x20, RZ ;  /* 0x0000002008047824 */ /* 0x000fe200078e00ff */
[----:B------:R-:W-:Y:S01]  /*03d0*/  LOP3.LUT P3, RZ, R7, 0x2, RZ, 0xc0, !PT ;  /* 0x0000000207ff7812 */ /* 0x000fe2000786c0ff */
[----:B------:R-:W-:Y:S01]  /*03e0*/  IMAD.IADD R8, R231, 0x1, -R0 ;  /* 0x00000001e7087824 */ /* 0x000fe200078e0a00 */
[----:B------:R-:W-:Y:S01]  /*03f0*/  LOP3.LUT R0, R3, 0x1c0, RZ, 0xc0, !PT ;  /* 0x000001c003007812 */ /* 0x000fe200078ec0ff */
[----:B------:R-:W-:Y:S01]  /*0400*/  IMAD.SHL.U32 R3, R11, 0x40, RZ ;  /* 0x000000400b037824 */ /* 0x000fe200078e00ff */
[----:B------:R-:W-:Y:S01]  /*0410*/  SHF.R.S32.HI R6, RZ, 0x1f, R17 ;  /* 0x0000001fff067819 */ /* 0x000fe20000011411 */
[----:B------:R-:W-:Y:S01]  /*0420*/  IMAD.SHL.U32 R244, R10, 0x2, RZ ;  /* 0x000000020af47824 */ /* 0x000fe200078e00ff */
[----:B------:R-:W-:-:S02]  /*0430*/  LOP3.LUT R2, R0, 0x8, R2, 0xf8, !PT ;  /* 0x0000000800027812 */ /* 0x000fc400078ef802 */
[----:B------:R-:W-:Y:S02]  /*0440*/  SHF.R.U32.HI R0, RZ, 0x3, R0 ;  /* 0x00000003ff007819 */ /* 0x000fe40000011600 */
[----:B------:R-:W-:Y:S02]  /*0450*/  LOP3.LUT R3, R3, 0xfffffe00, RZ, 0xc0, !PT ;  /* 0xfffffe0003037812 */ /* 0x000fe400078ec0ff */
[----:B------:R-:W-:Y:S02]  /*0460*/  LEA.HI R6, R6, R17, RZ, 0x2 ;  /* 0x0000001106067211 */ /* 0x000fe400078f10ff */
[----:B------:R-:W-:Y:S01]  /*0470*/  LOP3.LUT R225, R2, R0, RZ, 0x3c, !PT ;  /* 0x0000000002e17212 */ /* 0x000fe200078e3cff */
[----:B------:R-:W-:Y:S01]  /*0480*/  IMAD R231, R231, 0x400, R3 ;  /* 0x00000400e7e77824 */ /* 0x000fe200078e0203 */
[----:B------:R-:W-:Y:S01]  /*0490*/  SHF.R.S32.HI R5, RZ, 0x2, R6 ;  /* 0x00000002ff057819 */ /* 0x000fe20000011406 */
[----:B------:R-:W-:Y:S01]  /*04a0*/  IMAD R0, R13, 0x200, R12 ;  /* 0x000002000d007824 */ /* 0x000fe200078e020c */
[----:B------:R-:W-:Y:S01]  /*04b0*/  IADD3 R2, R18, 0x40, RZ ;  /* 0x0000004012027810 */ /* 0x000fe20007ffe0ff */
[----:B------:R-:W-:Y:S01]  /*04c0*/  IMAD.IADD R231, R231, 0x1, R225 ;  /* 0x00000001e7e77824 */ /* 0x000fe200078e02e1 */
[----:B------:R-:W-:Y:S01]  /*04d0*/  LOP3.LUT R4, R4, 0xffffffc0, RZ, 0xc0, !PT ;  /* 0xffffffc004047812 */ /* 0x000fe200078ec0ff */
[----:B------:R-:W-:Y:S01]  /*04e0*/  IMAD R15, R8, 0x10, R5 ;  /* 0x00000010080f7824 */ /* 0x000fe200078e0205 */
[----:B------:R-:W-:Y:S01]  /*04f0*/  LOP3.LUT R225, R225, R3, RZ, 0xfc, !PT ;  /* 0x00000003e1e17212 */ /* 0x000fe200078efcff */
[----:B------:R-:W-:Y:S01]  /*0500*/  IMAD.MOV.U32 R5, RZ, RZ, 0x20 ;  /* 0x00000020ff057424 */ /* 0x000fe200078e00ff */
[----:B------:R-:W-:Y:S01]  /*0510*/  LOP3.LUT P0, RZ, R7, 0x4, RZ, 0xc0, !PT ;  /* 0x0000000407ff7812 */ /* 0x000fe2000780c0ff */
[----:B------:R-:W-:Y:S01]  /*0520*/  IMAD R7, R9, 0x10, R20 ;  /* 0x0000001009077824 */ /* 0x000fe200078e0214 */
[----:B------:R-:W-:Y:S01]  /*0530*/  LOP3.LUT R3, R6, 0x7ffffffc, RZ, 0xc0, !PT ;  /* 0x7ffffffc06037812 */ /* 0x000fe200078ec0ff */
[----:B------:R-:W-:Y:S01]  /*0540*/  IMAD R4, R14, 0x8, R4 ;  /* 0x000000080e047824 */ /* 0x000fe200078e0204 */
[----:B------:R-:W-:Y:S01]  /*0550*/  SHF.R.S32.HI R2, RZ, 0x1f, R2 ;  /* 0x0000001fff027819 */ /* 0x000fe20000011402 */
[----:B------:R-:W-:Y:S01]  /*0560*/  STL [R1+0x64], R15 ;  /* 0x0000640f01007387 */ /* 0x000fe20000100800 */
[----:B------:R-:W-:Y:S01]  /*0570*/  LEA R224, R0, 0x4100, 0x1 ;  /* 0x0000410000e07811 */ /* 0x000fe200078e08ff */
[----:B------:R-:W-:Y:S01]  /*0580*/  IMAD.IADD R0, R17, 0x1, -R3 ;  /* 0x0000000111007824 */ /* 0x000fe200078e0a03 */
[----:B------:R-:W-:Y:S01]  /*0590*/  R2P PR, R9, 0x6 ;  /* 0x0000000609007804 */ /* 0x000fe20000000000 */
[----:B------:R-:W-:Y:S01]  /*05a0*/  STL [R1+0x58], R16 ;  /* 0x0000581001007387 */ /* 0x000fe20000100800 */
[----:B------:R-:W-:Y:S01]  /*05b0*/  LEA R231, R231, 0x8100, 0x1 ;  /* 0x00008100e7e77811 */ /* 0x000fe200078e08ff */
[----:B------:R-:W-:Y:S01]  /*05c0*/  IMAD.SHL.U32 R0, R0, 0x2, RZ ;  /* 0x0000000200007824 */ /* 0x000fe200078e00ff */
[----:B------:R-:W-:Y:S01]  /*05d0*/  LEA R225, R225, 0x100, 0x1 ;  /* 0x00000100e1e17811 */ /* 0x000fe200078e08ff */
[----:B------:R-:W-:Y:S01]  /*05e0*/  STL [R1+0x68], R7 ;  /* 0x0000680701007387 */ /* 0x000fe20000100800 */
[----:B------:R-:W-:-:S02]  /*05f0*/  SEL R227, R228, 0xffffffc0, !P2 ;  /* 0xffffffc0e4e37807 */ /* 0x000fc40005000000 */
[----:B------:R-:W-:Y:S01]  /*0600*/  SEL R228, R228, 0xffffffc0, !P0 ;  /* 0xffffffc0e4e47807 */ /* 0x000fe20004000000 */
[----:B------:R1:W-:Y:S01]  /*0610*/  STL [R1+0x5c], R2 ;  /* 0x00005c0201007387 */ /* 0x0003e20000100800 */
[C---:B------:R-:W-:Y:S01]  /*0620*/  IADD3 R235, R224.reuse, 0x20, RZ ;  /* 0x00000020e0eb7810 */ /* 0x040fe20007ffe0ff */
[C---:B------:R-:W-:Y:S02]  /*0630*/  IMAD.IADD R230, R224.reuse, 0x1, R227 ;  /* 0x00000001e0e67824 */ /* 0x040fe400078e02e3 */
[----:B------:R-:W-:Y:S01]  /*0640*/  @P1 IADD3 R235, R224, -0x20, RZ ;  /* 0xffffffe0e0eb1810 */ /* 0x000fe20007ffe0ff */
[----:B------:R-:W-:Y:S02]  /*0650*/  IMAD.IADD R232, R231, 0x1, R228 ;  /* 0x00000001e7e87824 */ /* 0x000fe400078e02e4 */
[----:B------:R-:W-:Y:S01]  /*0660*/  IMAD.IADD R229, R228, 0x1, R225 ;  /* 0x00000001e4e57824 */ /* 0x000fe200078e02e1 */
[----:B------:R-:W-:Y:S01]  /*0670*/  IADD3 R243, R235, 0x800, RZ ;  /* 0x00000800ebf37810 */ /* 0x000fe20007ffe0ff */
[----:B------:R-:W-:Y:S01]  /*0680*/  IMAD.IADD R227, R227, 0x1, R235 ;  /* 0x00000001e3e37824 */ /* 0x000fe200078e02eb */
[----:B------:R-:W-:-:S02]  /*0690*/  IADD3 R242, R235, 0x1000, RZ ;  /* 0x00001000ebf27810 */ /* 0x000fc40007ffe0ff */
[C---:B------:R-:W-:Y:S02]  /*06a0*/  IADD3 R241, R235.reuse, 0x1800, RZ ;  /* 0x00001800ebf17810 */ /* 0x040fe40007ffe0ff */
[C---:B------:R-:W-:Y:S02]  /*06b0*/  IADD3 R240, R235.reuse, 0x2000, RZ ;  /* 0x00002000ebf07810 */ /* 0x040fe40007ffe0ff */
[C---:B------:R-:W-:Y:S02]  /*06c0*/  IADD3 R239, R235.reuse, 0x2800, RZ ;  /* 0x00002800ebef7810 */ /* 0x040fe40007ffe0ff */
[C---:B------:R-:W-:Y:S02]  /*06d0*/  IADD3 R238, R235.reuse, 0x3000, RZ ;  /* 0x00003000ebee7810 */ /* 0x040fe40007ffe0ff */
[----:B------:R-:W-:Y:S01]  /*06e0*/  IADD3 R237, R235, 0x3800, RZ ;  /* 0x00003800ebed7810 */ /* 0x000fe20007ffe0ff */
[----:B-1----:R-:W-:-:S05]  /*06f0*/  IMAD.IADD R2, R15, 0x1, R4 ;  /* 0x000000010f027824 */ /* 0x002fca00078e0204 */
[----:B------:R-:W-:Y:S04]  /*0700*/  STL [R1+0x60], R2 ;  /* 0x0000600201007387 */ /* 0x000fe80000100800 */
[----:B------:R1:W-:Y:S02]  /*0710*/  STL [R1+0x3c], R0 ;  /* 0x00003c0001007387 */ /* 0x0003e40000100800 */
[----:B-1----:R-:W-:-:S05]  /*0720*/  SEL R0, R5, 0xffffffe0, !P3 ;  /* 0xffffffe005007807 */ /* 0x002fca0005800000 */
[----:B------:R-:W-:Y:S02]  /*0730*/  IMAD.IADD R233, R231, 0x1, R0 ;  /* 0x00000001e7e97824 */ /* 0x000fe400078e0200 */
[C---:B------:R-:W-:Y:S02]  /*0740*/  IMAD.IADD R226, R0.reuse, 0x1, R225 ;  /* 0x0000000100e27824 */ /* 0x040fe400078e02e1 */
[----:B------:R-:W-:Y:S02]  /*0750*/  IMAD.IADD R234, R233, 0x1, R228 ;  /* 0x00000001e9ea7824 */ /* 0x000fe400078e02e4 */
[----:B------:R-:W-:Y:S02]  /*0760*/  IMAD.IADD R236, R0, 0x1, R232 ;  /* 0x0000000100ec7824 */ /* 0x000fe400078e02e8 */
[----:B------:R-:W-:Y:S02]  /*0770*/  IMAD.IADD R228, R228, 0x1, R226 ;  /* 0x00000001e4e47824 */ /* 0x000fe400078e02e2 */
.L_x_979:
        /* <DEDUP_REMOVED lines=19> */
.L_x_925:
[----:B------:R-:W-:-:S04]  /*08b0*/  MOV R0, c[0x0][0x554] ;  /* 0x0001550000007a02 */ /* 0x000fc80000000f00 */
[----:B------:R-:W-:Y:S02]  /*08c0*/  ISETP.NE.AND P0, PT, R0, 0x1, PT ;  /* 0x000000010000780c */ /* 0x000fe40003f05270 */
[----:B------:R-:W-:-:S11]  /*08d0*/  MOV R0, R2 ;  /* 0x0000000200007202 */ /* 0x000fd60000000f00 */
[----:B------:R-:W-:-:S05]  /*08e0*/  @P0 IMAD.HI.U32 R4, R2, c[0x0][0x558], RZ ;  /* 0x0001560002040a27 */ /* 0x000fca00078e00ff */
[----:B------:R-:W-:-:S05]  /*08f0*/  @P0 SHF.R.U32.HI R0, RZ, c[0x0][0x55c], R4 ;  /* 0x00015700ff000a19 */ /* 0x000fca0000011604 */
[----:B------:R-:W-:Y:S02]  /*0900*/  IMAD R4, R0, c[0x0][0x554], RZ ;  /* 0x0001550000047a24 */ /* 0x000fe400078e02ff */
.L_x_926:
[----:B------:R-:W-:Y:S05]  /*0910*/  BSYNC B0 ;  /* 0x0000000000007941 */ /* 0x000fea0003800000 */
.L_x_924:
[----:B------:R-:W-:Y:S01]  /*0920*/  IMAD.MOV.U32 R5, RZ, RZ, c[0x0][0x53c] ;  /* 0x00014f00ff057624 */ /* 0x000fe200078e00ff */
[----:B------:R-:W-:Y:S01]  /*0930*/  ULDC UR5, c[0x0][0x1d0] ;  /* 0x0000740000057ab9 */ /* 0x000fe20000000800 */
[----:B------:R-:W-:Y:S01]  /*0940*/  IMAD.MOV.U32 R11, RZ, RZ, R0 ;  /* 0x000000ffff0b7224 */ /* 0x000fe200078e0000 */
[----:B------:R-:W-:Y:S01]  /*0950*/  UIADD3 UR5, UR5, 0x3f, URZ ;  /* 0x0000003f05057890 */ /* 0x000fe2000fffe03f */
[----:B------:R-:W-:Y:S01]  /*0960*/  IMAD.MOV.U32 R7, RZ, RZ, c[0x0][0x548] ;  /* 0x00015200ff077624 */ /* 0x000fe200078e00ff */
[----:B------:R-:W-:Y:S01]  /*0970*/  ISETP.NE.AND P0, PT, R5, 0x1, PT ;  /* 0x000000010500780c */ /* 0x000fe20003f05270 */
[----:B------:R-:W-:Y:S01]  /*0980*/  IMAD.IADD R4, R2, 0x1, -R4 ;  /* 0x0000000102047824 */ /* 0x000fe200078e0a04 */
[----:B------:R-:W-:Y:S01]  /*0990*/  LOP3.LUT R5, RZ, R0, RZ, 0x33, !PT ;  /* 0x00000000ff057212 */ /* 0x000fe200078e33ff */
[----:B------:R-:W-:Y:S01]  /*09a0*/  USHF.R.S32.HI UR4, URZ, 0x1f, UR5 ;  /* 0x0000001f3f047899 */ /* 0x000fe20008011405 */
[----:B------:R-:W-:Y:S01]  /*09b0*/  BSSY B0, `(.L_x_927) ;  /* 0x0000041000007945 */ /* 0x000fe20003800000 */
[----:B------:R-:W-:-:S02]  /*09c0*/  IMAD R3, R3, c[0x0][0x554], R4 ;  /* 0x0001550003037a24 */ /* 0x000fc400078e0204 */
[----:B------:R-:W-:Y:S01]  /*09d0*/  ULEA.HI UR4, UR4, UR5, URZ, 0x6 ;  /* 0x0000000504047291 */ /* 0x000fe2000f8f303f */
[----:B------:R-:W-:Y:S02]  /*09e0*/  IMAD.MOV.U32 R2, RZ, RZ, RZ ;  /* 0x000000ffff027224 */ /* 0x000fe400078e00ff */
[----:B------:R-:W-:Y:S01]  /*09f0*/  IMAD.MOV.U32 R25, RZ, RZ, R3 ;  /* 0x000000ffff197224 */ /* 0x000fe200078e0003 */
[----:B------:R-:W-:Y:S02]  /*0a00*/  USHF.R.S32.HI UR4, URZ, 0x6, UR4 ;  /* 0x000000063f047899 */ /* 0x000fe40008011404 */
[----:B------:R-:W-:Y:S01]  /*0a10*/  @P0 IMAD.HI.U32 R6, R0, c[0x0][0x540], RZ ;  /* 0x0001500000060a27 */ /* 0x000fe200078e00ff */
[----:B------:R-:W-:-:S03]  /*0a20*/  IADD3 R0, R5, c[0x0][0x53c], RZ ;  /* 0x00014f0005007a10 */ /* 0x000fc60007ffe0ff */
[----:B------:R-:W-:Y:S01]  /*0a30*/  IMAD.MOV.U32 R5, RZ, RZ, c[0x0][0x2c4] ;  /* 0x0000b100ff057624 */ /* 0x000fe200078e00ff */
[----:B------:R-:W-:Y:S01]  /*0a40*/  @P0 SHF.R.U32.HI R11, RZ, c[0x0][0x544], R6 ;  /* 0x00015100ff0b0a19 */ /* 0x000fe20000011606 */
[----:B------:R-:W-:Y:S01]  /*0a50*/  IMAD.MOV.U32 R6, RZ, RZ, 0x40 ;  /* 0x00000040ff067424 */ /* 0x000fe200078e00ff */
[----:B------:R-:W-:Y:S02]  /*0a60*/  ISETP.NE.AND P0, PT, R7, 0x1, PT ;  /* 0x000000010700780c */ /* 0x000fe40003f05270 */
[----:B------:R-:W-:Y:S01]  /*0a70*/  ISETP.NE.AND P3, PT, R5, 0x1, PT ;  /* 0x000000010500780c */ /* 0x000fe20003f65270 */
        /* <DEDUP_REMOVED lines=52> */
.L_x_928:
[----:B------:R-:W-:Y:S05]  /*0dc0*/  BSYNC B0 ;  /* 0x0000000000007941 */ /* 0x000fea0003800000 */
.L_x_927:
[----:B------:R-:W-:Y:S01]  /*0dd0*/  LOP3.LUT R0, R11, 0xffff, RZ, 0xc0, !PT ;  /* 0x0000ffff0b007812 */ /* 0x000fe200078ec0ff */
[----:B------:R-:W-:Y:S01]  /*0de0*/  CS2R R18, SRZ ;  /* 0x0000000000127805 */ /* 0x000fe2000001ff00 */
[----:B------:R-:W-:Y:S01]  /*0df0*/  CS2R R20, SRZ ;  /* 0x0000000000147805 */ /* 0x000fe2000001ff00 */
[----:B------:R-:W-:Y:S01]  /*0e00*/  CS2R R126, SRZ ;  /* 0x00000000007e7805 */ /* 0x000fe2000001ff00 */
[----:B------:R-:W-:Y:S01]  /*0e10*/  CS2R R124, SRZ ;  /* 0x00000000007c7805 */ /* 0x000fe2000001ff00 */
[----:B------:R-:W-:Y:S01]  /*0e20*/  IMAD R3, R0, R2, RZ ;  /* 0x0000000200037224 */ /* 0x000fe200078e02ff */
[----:B------:R-:W-:Y:S01]  /*0e30*/  PRMT R0, RZ, 0x7610, R0 ;  /* 0x00007610ff007816 */ /* 0x000fe20000000000 */
[----:B------:R-:W-:Y:S01]  /*0e40*/  CS2R R130, SRZ ;  /* 0x0000000000827805 */ /* 0x000fe2000001ff00 */
[----:B------:R-:W-:Y:S01]  /*0e50*/  CS2R R128, SRZ ;  /* 0x0000000000807805 */ /* 0x000fe2000001ff00 */
[----:B------:R-:W-:Y:S01]  /*0e60*/  IMAD.IADD R2, R3, 0x1, R2 ;  /* 0x0000000103027824 */ /* 0x000fe200078e0202 */
[----:B------:R2:W-:Y:S01]  /*0e70*/  STL [R1+0x18], R3 ;  /* 0x0000180301007387 */ /* 0x0005e20000100800 */
        /* <DEDUP_REMOVED lines=8> */
[----:B------:R2:W-:Y:S01]  /*0f00*/  STL [R1+0xc], R24 ;  /* 0x00000c1801007387 */ /* 0x0005e20000100800 */
        /* <DEDUP_REMOVED lines=55> */
[----:B--2---:R-:W2:Y:S04]  /*1280*/  LDL R4, [R1+0x68] ;  /* 0x0000680001047983 */ /* 0x004ea80000100800 */
[----:B------:R-:W3:Y:S04]  /*1290*/  LDL.64 R8, [R1+0x40] ;  /* 0x0000400001087983 */ /* 0x000ee80000100a00 */
[----:B------:R4:W3:Y:S01]  /*12a0*/  LDL.64 R26, [R1+0x40] ;  /* 0x00004000011a7983 */ /* 0x0008e20000100a00 */
[----:B------:R-:W-:-:S04]  /*12b0*/  ISETP.NE.U32.AND P0, PT, RZ, c[0x0][0x340], PT ;  /* 0x0000d000ff007a0c */ /* 0x000fc80003f05070 */
[----:B------:R-:W-:-:S13]  /*12c0*/  ISETP.NE.AND.EX P0, PT, RZ, c[0x0][0x344], PT, P0 ;  /* 0x0000d100ff007a0c */ /* 0x000fda0003f05300 */
[----:B------:R-:W-:-:S05]  /*12d0*/  @P0 MOV R2, 0x4 ;  /* 0x0000000400020802 */ /* 0x000fca0000000f00 */
[----:B------:R-:W-:-:S05]  /*12e0*/  @P0 IMAD.WIDE R2, R25, R2, c[0x0][0x340] ;  /* 0x0000d00019020625 */ /* 0x000fca00078e0202 */
[----:B------:R5:W4:Y:S01]  /*12f0*/  @P0 LDG.E R18, [R2.64] ;  /* 0x0000000802120981 */ /* 0x000b22000c1e1900 */
[----:B------:R-:W-:Y:S02]  /*1300*/  SHF.R.S32.HI R13, RZ, 0x1f, R28 ;  /* 0x0000001fff0d7819 */ /* 0x000fe4000001141c */
[----:B------:R-:W-:Y:S01]  /*1310*/  SHF.R.S32.HI R17, RZ, 0x1f, R25 ;  /* 0x0000001fff117819 */ /* 0x000fe20000011419 */
[----:B------:R-:W1:Y:S01]  /*1320*/  S2R R7, SR_TID.X ;  /* 0x0000000000077919 */ /* 0x000e620000002100 */
[----:B------:R-:W-:-:S03]  /*1330*/  IADD3 R60, R24, -0x1, RZ ;  /* 0xffffffff183c7810 */ /* 0x000fc60007ffe0ff */
[----:B------:R-:W-:-:S04]  /*1340*/  IMAD R10, R17, c[0x0][0x1c0], RZ ;  /* 0x00007000110a7a24 */ /* 0x000fc800078e02ff */
[----:B------:R-:W-:Y:S02]  /*1350*/  IMAD R10, R25, c[0x0][0x1c4], R10 ;  /* 0x00007100190a7a24 */ /* 0x000fe400078e020a */
[----:B-----5:R-:W-:Y:S01]  /*1360*/  IMAD R3, R13, c[0x0][0x1b8], RZ ;  /* 0x00006e000d037a24 */ /* 0x020fe200078e02ff */
[----:B-1----:R-:W-:-:S03]  /*1370*/  SHF.R.S32.HI R22, RZ, 0x1f, R7 ;  /* 0x0000001fff167819 */ /* 0x002fc60000011407 */
[----:B------:R-:W-:Y:S01]  /*1380*/  IMAD R3, R28, c[0x0][0x1bc], R3 ;  /* 0x00006f001c037a24 */ /* 0x000fe200078e0203 */
[----:B------:R-:W-:-:S04]  /*1390*/  LEA.HI R22, R22, R7, RZ, 0x3 ;  /* 0x0000000716167211 */ /* 0x000fc800078f18ff */
[----:B------:R-:W-:Y:S02]  /*13a0*/  SHF.R.S32.HI R22, RZ, 0x3, R22 ;  /* 0x00000003ff167819 */ /* 0x000fe40000011416 */
[----:B--2---:R-:W-:Y:S01]  /*13b0*/  IADD3 R0, R4, R23, RZ ;  /* 0x0000001704007210 */ /* 0x004fe20007ffe0ff */
[----:B------:R-:W-:-:S04]  /*13c0*/  IMAD.WIDE.U32 R4, R28, c[0x0][0x1b8], RZ ;  /* 0x00006e001c047a25 */ /* 0x000fc800078e00ff */
[----:B------:R-:W-:Y:S01]  /*13d0*/  @P3 IMAD.HI.U32 R6, R0, c[0x0][0x2c8], RZ ;  /* 0x0000b20000063a27 */ /* 0x000fe200078e00ff */
[----:B------:R-:W-:Y:S02]  /*13e0*/  IADD3 R5, R5, R3, RZ ;  /* 0x0000000305057210 */ /* 0x000fe40007ffe0ff */
[----:B------:R-:W-:Y:S01]  /*13f0*/  SHF.R.S32.HI R3, RZ, 0x1f, R22 ;  /* 0x0000001fff037819 */ /* 0x000fe20000011416 */
[----:B------:R-:W-:Y:S01]  /*1400*/  IMAD.MOV.U32 R2, RZ, RZ, R0 ;  /* 0x000000ffff027224 */ /* 0x000fe200078e0000 */
[----:B---3--:R-:W-:Y:S01]  /*1410*/  MOV R26, R8 ;  /* 0x00000008001a7202 */ /* 0x008fe20000000f00 */
[----:B------:R-:W-:Y:S01]  /*1420*/  IMAD.WIDE.U32 R4, R25, c[0x0][0x1c0], R4 ;  /* 0x0000700019047a25 */ /* 0x000fe200078e0004 */
[----:B------:R-:W-:Y:S02]  /*1430*/  @P3 SHF.R.U32.HI R2, RZ, c[0x0][0x2cc], R6 ;  /* 0x0000b300ff023a19 */ /* 0x000fe40000011606 */
[----:B------:R-:W-:Y:S01]  /*1440*/  SHF.R.S32.HI R27, RZ, 0x1f, R26 ;  /* 0x0000001fff1b7819 */ /* 0x000fe2000001141a */
[C---:B------:R-:W-:Y:S01]  /*1450*/  IMAD R6, R3.reuse, c[0x0][0x1e0], RZ ;  /* 0x0000780003067a24 */ /* 0x040fe200078e02ff */
[----:B------:R-:W-:Y:S01]  /*1460*/  IADD3 R12, -R2, RZ, RZ ;  /* 0x000000ff020c7210 */ /* 0x000fe20007ffe1ff */
[----:B------:R-:W-:Y:S01]  /*1470*/  IMAD R3, R3, c[0x0][0x208], RZ ;  /* 0x0000820003037a24 */ /* 0x000fe200078e02ff */
[----:B------:R-:W-:Y:S01]  /*1480*/  ISETP.GE.AND P6, PT, R26, c[0x0][0x1d4], PT ;  /* 0x000075001a007a0c */ /* 0x000fe20003fc6270 */
[C---:B------:R-:W-:Y:S01]  /*1490*/  IMAD R11, R22.reuse, c[0x0][0x1e4], R6 ;  /* 0x00007900160b7a24 */ /* 0x040fe200078e0206 */
[----:B------:R1:W-:Y:S01]  /*14a0*/  STL [R1+0x44], R27 ;  /* 0x0000441b01007387 */ /* 0x0003e20000100800 */
[C---:B------:R-:W-:Y:S01]  /*14b0*/  IMAD R3, R22.reuse, c[0x0][0x20c], R3 ;  /* 0x0000830016037a24 */ /* 0x040fe200078e0203 */
[----:B------:R-:W-:Y:S01]  /*14c0*/  SEL R16, RZ, 0x1, P6 ;  /* 0x00000001ff107807 */ /* 0x000fe20003000000 */
[----:B------:R-:W-:Y:S01]  /*14d0*/  IMAD.WIDE.U32 R6, R22, c[0x0][0x208], R26 ;  /* 0x0000820016067a25 */ /* 0x000fe200078e001a */
[----:B------:R-:W-:-:S03]  /*14e0*/  ISETP.GE.AND P4, PT, R26, c[0x0][0x198], PT ;  /* 0x000066001a007a0c */ /* 0x000fc60003f86270 */
[----:B------:R-:W-:Y:S01]  /*14f0*/  IMAD.WIDE.U32 R8, R22, c[0x0][0x1e0], R26 ;  /* 0x0000780016087a25 */ /* 0x000fe200078e001a */
[----:B------:R-:W-:Y:S02]  /*1500*/  IADD3 R7, R7, R3, RZ ;  /* 0x0000000307077210 */ /* 0x000fe40007ffe0ff */
[----:B------:R-:W-:Y:S01]  /*1510*/  SHF.R.S32.HI R3, RZ, 0x1f, R2 ;  /* 0x0000001fff037819 */ /* 0x000fe20000011402 */
[----:B------:R-:W-:Y:S02]  /*1520*/  IMAD.IADD R9, R9, 0x1, R11 ;  /* 0x0000000109097824 */ /* 0x000fe400078e020b */
[----:B------:R-:W-:Y:S02]  /*1530*/  IMAD.IADD R5, R5, 0x1, R10 ;  /* 0x0000000105057824 */ /* 0x000fe400078e020a */
[----:B------:R-:W-:Y:S01]  /*1540*/  IMAD R12, R12, c[0x0][0x2c4], R0 ;  /* 0x0000b1000c0c7a24 */ /* 0x000fe200078e0200 */
[----:B------:R-:W-:Y:S01]  /*1550*/  IADD3 R0, R26, 0x40, RZ ;  /* 0x000000401a007810 */ /* 0x000fe20007ffe0ff */
[----:B------:R-:W-:-:S02]  /*1560*/  IMAD R10, R13, c[0x0][0x1e8], RZ ;  /* 0x00007a000d0a7a24 */ /* 0x000fc400078e02ff */
[----:B------:R-:W-:Y:S01]  /*1570*/  IMAD R11, R13, c[0x0][0x210], RZ ;  /* 0x000084000d0b7a24 */ /* 0x000fe200078e02ff */
[C---:B------:R-:W-:Y:S01]  /*1580*/  ISETP.GE.AND P5, PT, R0.reuse, c[0x0][0x1d4], PT ;  /* 0x0000750000007a0c */ /* 0x040fe20003fa6270 */
[----:B------:R-:W-:Y:S01]  /*1590*/  IMAD R3, R3, c[0x0][0x1b0], RZ ;  /* 0x00006c0003037a24 */ /* 0x000fe200078e02ff */
[----:B------:R-:W-:Y:S01]  /*15a0*/  ISETP.GE.AND P2, PT, R0, c[0x0][0x198], PT ;  /* 0x0000660000007a0c */ /* 0x000fe20003f46270 */
[C---:B------:R-:W-:Y:S01]  /*15b0*/  IMAD R14, R28.reuse, c[0x0][0x1ec], R10 ;  /* 0x00007b001c0e7a24 */ /* 0x040fe200078e020a */
[----:B------:R-:W-:Y:S01]  /*15c0*/  SEL R13, RZ, 0xffffffff, P5 ;  /* 0xffffffffff0d7807 */ /* 0x000fe20002800000 */
[C---:B------:R-:W-:Y:S02]  /*15d0*/  IMAD R15, R28.reuse, c[0x0][0x214], R11 ;  /* 0x000085001c0f7a24 */ /* 0x040fe400078e020b */
[----:B------:R-:W-:Y:S01]  /*15e0*/  IMAD.WIDE.U32 R10, R28, c[0x0][0x1e8], R8 ;  /* 0x00007a001c0a7a25 */ /* 0x000fe200078e0008 */
[----:B------:R-:W-:-:S03]  /*15f0*/  SHF.L.U32 R13, R13, 0x1, RZ ;  /* 0x000000010d0d7819 */ /* 0x000fc600000006ff */
[C---:B------:R-:W-:Y:S02]  /*1600*/  IMAD R3, R2.reuse, c[0x0][0x1b4], R3 ;  /* 0x00006d0002037a24 */ /* 0x040fe400078e0203 */
[----:B------:R-:W-:Y:S01]  /*1610*/  IMAD.WIDE.U32 R4, R2, c[0x0][0x1b0], R4 ;  /* 0x00006c0002047a25 */ /* 0x000fe200078e0004 */
[----:B------:R-:W-:-:S03]  /*1620*/  SHF.R.S32.HI R2, RZ, 0x1f, R12 ;  /* 0x0000001fff027819 */ /* 0x000fc6000001140c */
[----:B------:R-:W-:Y:S01]  /*1630*/  IMAD.WIDE.U32 R8, R28, c[0x0][0x210], R6 ;  /* 0x000084001c087a25 */ /* 0x000fe200078e0006 */
[----:B------:R-:W-:Y:S02]  /*1640*/  MOV R6, R10 ;  /* 0x0000000a00067202 */ /* 0x000fe40000000f00 */
[----:B------:R-:W-:Y:S01]  /*1650*/  IADD3 R5, R5, R3, RZ ;  /* 0x0000000305057210 */ /* 0x000fe20007ffe0ff */
[----:B------:R-:W-:Y:S01]  /*1660*/  IMAD R10, R2, c[0x0][0x1a8], RZ ;  /* 0x00006a00020a7a24 */ /* 0x000fe200078e02ff */
[----:B------:R-:W-:Y:S01]  /*1670*/  IADD3 R7, R11, R14, RZ ;  /* 0x0000000e0b077210 */ /* 0x000fe20007ffe0ff */
[--C-:B----4-:R-:W-:Y:S01]  /*1680*/  @P0 IMAD.MOV.U32 R2, RZ, RZ, R18.reuse ;  /* 0x000000ffff020224 */ /* 0x110fe200078e0012 */
[----:B------:R-:W-:Y:S01]  /*1690*/  @P0 SHF.R.S32.HI R3, RZ, 0x1f, R18 ;  /* 0x0000001fff030819 */ /* 0x000fe20000011412 */
[C---:B------:R-:W-:Y:S01]  /*16a0*/  IMAD R10, R12.reuse, c[0x0][0x1ac], R10 ;  /* 0x00006b000c0a7a24 */ /* 0x040fe200078e020a */
[----:B------:R-:W-:Y:S01]  /*16b0*/  @!P0 MOV R2, R25 ;  /* 0x0000001900028202 */ /* 0x000fe20000000f00 */
[----:B------:R-:W-:Y:S01]  /*16c0*/  IMAD.WIDE.U32 R4, R12, c[0x0][0x1a8], R4 ;  /* 0x00006a000c047a25 */ /* 0x000fe200078e0004 */
[----:B------:R-:W-:-:S02]  /*16d0*/  @!P0 MOV R3, R17 ;  /* 0x0000001100038202 */ /* 0x000fc40000000f00 */
[----:B------:R-:W-:Y:S01]  /*16e0*/  LOP3.LUT R28, R13, 0x2, R16, 0xe2, !PT ;  /* 0x000000020d1c7812 */ /* 0x000fe200078ee210 */
[----:B------:R-:W-:Y:S01]  /*16f0*/  IMAD.WIDE.U32 R12, R2, c[0x0][0x1f0], R6 ;  /* 0x00007c00020c7a25 */ /* 0x000fe200078e0006 */
[----:B------:R-:W-:-:S03]  /*1700*/  LEA R6, P0, R4, c[0x0][0x160], 0x1 ;  /* 0x0000580004067a11 */ /* 0x000fc600078008ff */
[----:B------:R-:W-:Y:S01]  /*1710*/  IMAD.IADD R9, R9, 0x1, R15 ;  /* 0x0000000109097824 */ /* 0x000fe200078e020f */
[----:B------:R1:W-:Y:S01]  /*1720*/  STL.64 [R1+0x20], R12 ;  /* 0x0000200c01007387 */ /* 0x0003e20000100a00 */
[C---:B------:R-:W-:Y:S02]  /*1730*/  IMAD R7, R3.reuse, c[0x0][0x1f0], RZ ;  /* 0x00007c0003077a24 */ /* 0x040fe400078e02ff */
[----:B------:R-:W-:Y:S02]  /*1740*/  IMAD R3, R3, c[0x0][0x218], RZ ;  /* 0x0000860003037a24 */ /* 0x000fe400078e02ff */
[----:B------:R-:W-:-:S04]  /*1750*/  IMAD.WIDE.U32 R8, R2, c[0x0][0x218], R8 ;  /* 0x0000860002087a25 */ /* 0x000fc800078e0008 */
[C---:B------:R-:W-:Y:S01]  /*1760*/  IMAD R7, R2.reuse, c[0x0][0x1f4], R7 ;  /* 0x00007d0002077a24 */ /* 0x040fe200078e0207 */
[----:B------:R1:W-:Y:S01]  /*1770*/  STL.64 [R1+0x28], R8 ;  /* 0x0000280801007387 */ /* 0x0003e20000100a00 */
[----:B------:R-:W-:Y:S02]  /*1780*/  IMAD R2, R2, c[0x0][0x21c], R3 ;  /* 0x0000870002027a24 */ /* 0x000fe400078e0203 */
[----:B------:R-:W-:Y:S01]  /*1790*/  IMAD.IADD R5, R5, 0x1, R10 ;  /* 0x0000000105057824 */ /* 0x000fe200078e020a */
[----:B------:R-:W-:Y:S02]  /*17a0*/  IADD3 R3, R13, R7, RZ ;  /* 0x000000070d037210 */ /* 0x000fe40007ffe0ff */
[----:B------:R-:W-:Y:S02]  /*17b0*/  IADD3 R2, R9, R2, RZ ;  /* 0x0000000209027210 */ /* 0x000fe40007ffe0ff */
[----:B------:R-:W-:Y:S02]  /*17c0*/  LEA.HI.X R5, R4, c[0x0][0x164], R5, 0x1, P0 ;  /* 0x0000590004057a11 */ /* 0x000fe400000f0c05 */
[----:B------:R-:W-:Y:S01]  /*17d0*/  IADD3 R4, R22, R23, RZ ;  /* 0x0000001716047210 */ /* 0x000fe20007ffe0ff */
[----:B------:R1:W-:Y:S04]  /*17e0*/  STL [R1+0x34], R2 ;  /* 0x0000340201007387 */ /* 0x0003e80000100800 */
[----:B------:R1:W-:Y:S01]  /*17f0*/  STL [R1+0x30], R3 ;  /* 0x0000300301007387 */ /* 0x0003e20000100800 */
[----:B------:R-:W-:Y:S05]  /*1800*/  BRA.DIV ~URZ, `(.L_x_930) ;  /* 0x000108627f007947 */ /* 0x000fea000b800000 */
[----:B------:R2:W3:Y:S02]  /*1810*/  SHFL.IDX PT, R7, R5, RZ, 0x181f ;  /* 0x00181fff05077589 */ /* 0x0004e400000e0000 */
.L_x_980:
[----:B------:R-:W-:Y:S05]  /*1820*/  BRA.DIV ~URZ, `(.L_x_931) ;  /* 0x000108b27f007947 */ /* 0x000fea000b800000 */
[----:B-1----:R1:W4:Y:S02]  /*1830*/  SHFL.IDX PT, R3, R6, RZ, 0x181f ;  /* 0x00181fff06037589 */ /* 0x00232400000e0000 */
.L_x_981:
[----:B------:R-:W-:Y:S01]  /*1840*/  MOV R10, c[0x0][0x2c4] ;  /* 0x0000b100000a7a02 */ /* 0x000fe20000000f00 */
[----:B------:R-:W-:Y:S04]  /*1850*/  BSSY B0, `(.L_x_932) ;  /* 0x0000010000007945 */ /* 0x000fe80003800000 */
[----:B------:R-:W-:-:S05]  /*1860*/  IMAD R10, R10, c[0x0][0x168], RZ ;  /* 0x00005a000a0a7a24 */ /* 0x000fca00078e02ff */
[----:B------:R-:W-:-:S13]  /*1870*/  ISETP.GE.AND P0, PT, R4, R10, PT ;  /* 0x0000000a0400720c */ /* 0x000fda0003f06270 */
[----:B------:R-:W-:Y:S05]  /*1880*/  @P0 BRA `(.L_x_933) ;  /* 0x000000c000000947 */ /* 0x000fea0003800000 */
[----:B------:R-:W5:Y:S04]  /*1890*/  LDL.64 R12, [R1+0x40] ;  /* 0x00004000010c7983 */ /* 0x000f680000100a00 */
[----:B--2---:R-:W2:Y:S01]  /*18a0*/  LDL R11, [R1+0x5c] ;  /* 0x00005c00010b7983 */ /* 0x004ea20000100800 */
[----:B---3--:R-:W-:Y:S01]  /*18b0*/  MOV R9, R7 ;  /* 0x0000000700097202 */ /* 0x008fe20000000f00 */
[----:B----4-:R-:W-:Y:S01]  /*18c0*/  IMAD.MOV.U32 R8, RZ, RZ, R3 ;  /* 0x000000ffff087224 */ /* 0x010fe200078e0003 */
[----:B------:R-:W-:-:S03]  /*18d0*/  LEA R2, P0, R0, R3, 0x1 ;  /* 0x0000000300027211 */ /* 0x000fc600078008ff */
[----:B-----5:R-:W-:Y:S01]  /*18e0*/  IMAD.WIDE R8, R12, 0x2, R8 ;  /* 0x000000020c087825 */ /* 0x020fe200078e0208 */
[----:B--2---:R-:W-:-:S04]  /*18f0*/  LEA.HI.X R3, R0, R7, R11, 0x1, P0 ;  /* 0x0000000700037211 */ /* 0x004fc800000f0c0b */
[----:B------:R-:W-:Y:S01]  /*1900*/  @!PT LDS RZ, [RZ] ;  /* 0x00000000fffff984 */ /* 0x000fe20000000800 */
[----:B------:R-:W-:Y:S01]  /*1910*/  @!PT LDS RZ, [RZ] ;  /* 0x00000000fffff984 */ /* 0x000fe20000000800 */
[----:B------:R-:W-:Y:S01]  /*1920*/  @!PT LDS RZ, [RZ] ;  /* 0x00000000fffff984 */ /* 0x000fe20000000800 */
[----:B------:R2:W-:Y:S04]  /*1930*/  LDGSTS.E.BYPASS.LTC128B.128 [R244+0x8100], [R8.64], !P4 ;  /* 0x0810000008f47fae */ /* 0x0005e8000e101d48 */
[----:B------:R2:W-:Y:S02]  /*1940*/  LDGSTS.E.BYPASS.LTC128B.128 [R244+0xc100], [R2.64], !P2 ;  /* 0x0c10000002f47fae */ /* 0x0005e4000d101d48 */
.L_x_933:
[----:B------:R-:W-:Y:S05]  /*1950*/  BSYNC B0 ;  /* 0x0000000000007941 */ /* 0x000fea0003800000 */
.L_x_932:
[----:B------:R-:W-:Y:S05]  /*1960*/  BRA.DIV ~URZ, `(.L_x_934) ;  /* 0x000107e27f007947 */ /* 0x000fea000b800000 */
[----:B---3--:R3:W1:Y:S04]  /*1970*/  SHFL.IDX PT, R7, R5, 0x1, 0x181f ;  /* 0x00381f0005077f89 */ /* 0x00866800000e0000 */
[----:B--2-4-:R3:W2:Y:S02]  /*1980*/  SHFL.IDX PT, R3, R6, 0x1, 0x181f ;  /* 0x00381f0006037f89 */ /* 0x0146a400000e0000 */
.L_x_982:
[----:B------:R-:W-:Y:S01]  /*1990*/  IADD3 R2, R4, 0x10, RZ ;  /* 0x0000001004027810 */ /* 0x000fe20007ffe0ff */
[----:B------:R-:W-:Y:S03]  /*19a0*/  BSSY B0, `(.L_x_935) ;  /* 0x000000f000007945 */ /* 0x000fe60003800000 */
[----:B------:R-:W-:-:S13]  /*19b0*/  ISETP.GE.AND P0, PT, R2, R10, PT ;  /* 0x0000000a0200720c */ /* 0x000fda0003f06270 */
[----:B------:R-:W-:Y:S05]  /*19c0*/  @P0 BRA `(.L_x_936) ;  /* 0x000000c000000947 */ /* 0x000fea0003800000 */
[----:B------:R-:W4:Y:S04]  /*19d0*/  LDL.64 R12, [R1+0x40] ;  /* 0x00004000010c7983 */ /* 0x000f280000100a00 */
[----:B------:R-:W5:Y:S01]  /*19e0*/  LDL R11, [R1+0x5c] ;  /* 0x00005c00010b7983 */ /* 0x000f620000100800 */
[----:B-1----:R-:W-:Y:S01]  /*19f0*/  MOV R9, R7 ;  /* 0x0000000700097202 */ /* 0x002fe20000000f00 */
[----:B--2---:R-:W-:Y:S01]  /*1a00*/  IMAD.MOV.U32 R8, RZ, RZ, R3 ;  /* 0x000000ffff087224 */ /* 0x004fe200078e0003 */
[----:B------:R-:W-:-:S03]  /*1a10*/  LEA R2, P0, R0, R3, 0x1 ;  /* 0x0000000300027211 */ /* 0x000fc600078008ff */
[----:B----4-:R-:W-:Y:S01]  /*1a20*/  IMAD.WIDE R8, R12, 0x2, R8 ;  /* 0x000000020c087825 */ /* 0x010fe200078e0208 */
[----:B-----5:R-:W-:-:S04]  /*1a30*/  LEA.HI.X R3, R0, R7, R11, 0x1, P0 ;  /* 0x0000000700037211 */ /* 0x020fc800000f0c0b */
[----:B------:R-:W-:Y:S01]  /*1a40*/  @!PT LDS RZ, [RZ] ;  /* 0x00000000fffff984 */ /* 0x000fe20000000800 */
[----:B------:R-:W-:Y:S01]  /*1a50*/  @!PT LDS RZ, [RZ] ;  /* 0x00000000fffff984 */ /* 0x000fe20000000800 */
[----:B------:R-:W-:Y:S01]  /*1a60*/  @!PT LDS RZ, [RZ] ;  /* 0x00000000fffff984 */ /* 0x000fe20000000800 */
[----:B------:R1:W-:Y:S04]  /*1a70*/  LDGSTS.E.BYPASS.LTC128B.128 [R244+0x8900], [R8.64], !P4 ;  /* 0x0890000008f47fae */ /* 0x0003e8000e101d48 */
[----:B------:R1:W-:Y:S02]  /*1a80*/  LDGSTS.E.BYPASS.LTC128B.128 [R244+0xc900], [R2.64], !P2 ;  /* 0x0c90000002f47fae */ /* 0x0003e4000d101d48 */
.L_x_936:
[----:B------:R-:W-:Y:S05]  /*1a90*/  BSYNC B0 ;  /* 0x0000000000007941 */ /* 0x000fea0003800000 */
.L_x_935:
[----:B------:R-:W-:Y:S05]  /*1aa0*/  BRA.DIV ~URZ, `(.L_x_937) ;  /* 0x000107727f007947 */ /* 0x000fea000b800000 */
[----:B-1----:R1:W4:Y:S02]  /*1ab0*/  SHFL.IDX PT, R7, R5, 0x2, 0x181f ;  /* 0x00581f0005077f89 */ /* 0x00232400000e0000 */
.L_x_983:
[----:B------:R-:W-:Y:S05]  /*1ac0*/  BRA.DIV ~URZ, `(.L_x_938) ;  /* 0x000107c27f007947 */ /* 0x000fea000b800000 */
[----:B--2---:R2:W1:Y:S02]  /*1ad0*/  SHFL.IDX PT, R3, R6, 0x2, 0x181f ;  /* 0x00581f0006037f89 */ /* 0x00446400000e0000 */
.L_x_984:
[----:B------:R-:W-:Y:S01]  /*1ae0*/  IADD3 R2, R4, 0x20, RZ ;  /* 0x0000002004027810 */ /* 0x000fe20007ffe0ff */
[----:B------:R-:W-:Y:S03]  /*1af0*/  BSSY B0, `(.L_x_939) ;  /* 0x000000f000007945 */ /* 0x000fe60003800000 */
[----:B------:R-:W-:-:S13]  /*1b00*/  ISETP.GE.AND P0, PT, R2, R10, PT ;  /* 0x0000000a0200720c */ /* 0x000fda0003f06270 */
[----:B------:R-:W-:Y:S05]  /*1b10*/  @P0 BRA `(.L_x_940) ;  /* 0x000000c000000947 */ /* 0x000fea0003800000 */
[----:B------:R-:W5:Y:S04]  /*1b20*/  LDL.64 R12, [R1+0x40] ;  /* 0x00004000010c7983 */ /* 0x000f680000100a00 */
[----:B--2---:R-:W2:Y:S01]  /*1b30*/  LDL R11, [R1+0x5c] ;  /* 0x00005c00010b7983 */ /* 0x004ea20000100800 */
[----:B----4-:R-:W-:Y:S01]  /*1b40*/  MOV R9, R7 ;  /* 0x0000000700097202 */ /* 0x010fe20000000f00 */
[----:B-1----:R-:W-:Y:S01]  /*1b50*/  IMAD.MOV.U32 R8, RZ, RZ, R3 ;  /* 0x000000ffff087224 */ /* 0x002fe200078e0003 */
        /* <DEDUP_REMOVED lines=8> */
.L_x_940:
[----:B------:R-:W-:Y:S05]  /*1be0*/  BSYNC B0 ;  /* 0x0000000000007941 */ /* 0x000fea0003800000 */
.L_x_939:
[----:B------:R-:W-:Y:S05]  /*1bf0*/  BRA.DIV ~URZ, `(.L_x_941) ;  /* 0x000107027f007947 */ /* 0x000fea000b800000 */
[----:B----4-:R4:W2:Y:S04]  /*1c00*/  SHFL.IDX PT, R7, R5, 0x3, 0x181f ;  /* 0x00781f0005077f89 */ /* 0x0108a800000e0000 */
[----:B-1----:R4:W1:Y:S02]  /*1c10*/  SHFL.IDX PT, R3, R6, 0x3, 0x181f ;  /* 0x00781f0006037f89 */ /* 0x00286400000e0000 */
.L_x_985:
[----:B------:R-:W-:Y:S01]  /*1c20*/  IADD3 R2, R4, 0x30, RZ ;  /* 0x0000003004027810 */ /* 0x000fe20007ffe0ff */
[----:B------:R-:W-:Y:S03]  /*1c30*/  BSSY B0, `(.L_x_942) ;  /* 0x000000f000007945 */ /* 0x000fe60003800000 */
[----:B------:R-:W-:-:S13]  /*1c40*/  ISETP.GE.AND P0, PT, R2, R10, PT ;  /* 0x0000000a0200720c */ /* 0x000fda0003f06270 */
[----:B------:R-:W-:Y:S05]  /*1c50*/  @P0 BRA `(.L_x_943) ;  /* 0x000000c000000947 */ /* 0x000fea0003800000 */
[----:B------:R-:W5:Y:S04]  /*1c60*/  LDL.64 R12, [R1+0x40] ;  /* 0x00004000010c7983 */ /* 0x000f680000100a00 */
[----:B---3--:R-:W3:Y:S01]  /*1c70*/  LDL R11, [R1+0x5c] ;  /* 0x00005c00010b7983 */ /* 0x008ee20000100800 */
[----:B--2---:R-:W-:Y:S01]  /*1c80*/  MOV R9, R7 ;  /* 0x0000000700097202 */ /* 0x004fe20000000f00 */
[----:B-1----:R-:W-:Y:S01]  /*1c90*/  IMAD.MOV.U32 R8, RZ, RZ, R3 ;  /* 0x000000ffff087224 */ /* 0x002fe200078e0003 */
[----:B------:R-:W-:-:S03]  /*1ca0*/  LEA R2, P0, R0, R3, 0x1 ;  /* 0x0000000300027211 */ /* 0x000fc600078008ff */
[----:B-----5:R-:W-:Y:S01]  /*1cb0*/  IMAD.WIDE R8, R12, 0x2, R8 ;  /* 0x000000020c087825 */ /* 0x020fe200078e0208 */
[----:B---3--:R-:W-:-:S04]  /*1cc0*/  LEA.HI.X R3, R0, R7, R11, 0x1, P0 ;  /* 0x0000000700037211 */ /* 0x008fc800000f0c0b */
[----:B------:R-:W-:Y:S01]  /*1cd0*/  @!PT LDS RZ, [RZ] ;  /* 0x00000000fffff984 */ /* 0x000fe20000000800 */
[----:B------:R-:W-:Y:S01]  /*1ce0*/  @!PT LDS RZ, [RZ] ;  /* 0x00000000fffff984 */ /* 0x000fe20000000800 */
[----:B------:R-:W-:Y:S01]  /*1cf0*/  @!PT LDS RZ, [RZ] ;  /* 0x00000000fffff984 */ /* 0x000fe20000000800 */
[----:B------:R1:W-:Y:S04]  /*1d00*/  LDGSTS.E.BYPASS.LTC128B.128 [R244+0x9900], [R8.64], !P4 ;  /* 0x0990000008f47fae */ /* 0x0003e8000e101d48 */
[----:B------:R1:W-:Y:S02]  /*1d10*/  LDGSTS.E.BYPASS.LTC128B.128 [R244+0xd900], [R2.64], !P2 ;  /* 0x0d90000002f47fae */ /* 0x0003e4000d101d48 */
.L_x_943:
[----:B------:R-:W-:Y:S05]  /*1d20*/  BSYNC B0 ;  /* 0x0000000000007941 */ /* 0x000fea0003800000 */
.L_x_942:
[----:B------:R-:W-:Y:S05]  /*1d30*/  BRA.DIV ~URZ, `(.L_x_944) ;  /* 0x000106927f007947 */ /* 0x000fea000b800000 */
[----:B--2---:R2:W3:Y:S02]  /*1d40*/  SHFL.IDX PT, R7, R5, 0x4, 0x181f ;  /* 0x00981f0005077f89 */ /* 0x0044e400000e0000 */
.L_x_986:
[----:B------:R-:W-:Y:S05]  /*1d50*/  BRA.DIV ~URZ, `(.L_x_945) ;  /* 0x000106e27f007947 */ /* 0x000fea000b800000 */
[----:B-1----:R1:W2:Y:S02]  /*1d60*/  SHFL.IDX PT, R3, R6, 0x4, 0x181f ;  /* 0x00981f0006037f89 */ /* 0x0022a400000e0000 */
.L_x_987:
[----:B------:R-:W-:Y:S01]  /*1d70*/  IADD3 R2, R4, 0x40, RZ ;  /* 0x0000004004027810 */ /* 0x000fe20007ffe0ff */
[----:B------:R-:W-:Y:S03]  /*1d80*/  BSSY B0, `(.L_x_946) ;  /* 0x000000f000007945 */ /* 0x000fe60003800000 */
[----:B------:R-:W-:-:S13]  /*1d90*/  ISETP.GE.AND P0, PT, R2, R10, PT ;  /* 0x0000000a0200720c */ /* 0x000fda0003f06270 */
[----:B------:R-:W-:Y:S05]  /*1da0*/  @P0 BRA `(.L_x_947) ;  /* 0x000000c000000947 */ /* 0x000fea0003800000 */
[----:B------:R-:W5:Y:S04]  /*1db0*/  LDL.64 R12, [R1+0x40] ;  /* 0x00004000010c7983 */ /* 0x000f680000100a00 */
[----:B----4-:R-:W4:Y:S01]  /*1dc0*/  LDL R11, [R1+0x5c] ;  /* 0x00005c00010b7983 */ /* 0x010f220000100800 */
[----:B---3--:R-:W-:Y:S01]  /*1dd0*/  MOV R9, R7 ;  /* 0x0000000700097202 */ /* 0x008fe20000000f00 */
[----:B--2---:R-:W-:Y:S01]  /*1de0*/  IMAD.MOV.U32 R8, RZ, RZ, R3 ;  /* 0x000000ffff087224 */ /* 0x004fe200078e0003 */
[----:B------:R-:W-:-:S03]  /*1df0*/  LEA R2, P0, R0, R3, 0x1 ;  /* 0x0000000300027211 */ /* 0x000fc600078008ff */
[----:B-----5:R-:W-:Y:S01]  /*1e00*/  IMAD.WIDE R8, R12, 0x2, R8 ;  /* 0x000000020c087825 */ /* 0x020fe200078e0208 */
[----:B----4-:R-:W-:-:S04]  /*1e10*/  LEA.HI.X R3, R0, R7, R11, 0x1, P0 ;  /* 0x0000000700037211 */ /* 0x010fc800000f0c0b */
[----:B------:R-:W-:Y:S01]  /*1e20*/  @!PT LDS RZ, [RZ] ;  /* 0x00000000fffff984 */ /* 0x000fe20000000800 */
[----:B------:R-:W-:Y:S01]  /*1e30*/  @!PT LDS RZ, [RZ] ;  /* 0x00000000fffff984 */ /* 0x000fe20000000800 */
[----:B------:R-:W-:Y:S01]  /*1e40*/  @!PT LDS RZ, [RZ] ;  /* 0x00000000fffff984 */ /* 0x000fe20000000800 */
[----:B------:R2:W-:Y:S04]  /*1e50*/  LDGSTS.E.BYPASS.LTC128B.128 [R244+0xa100], [R8.64], !P4 ;  /* 0x0a10000008f47fae */ /* 0x0005e8000e101d48 */
[----:B------:R2:W-:Y:S02]  /*1e60*/  LDGSTS.E.BYPASS.LTC128B.128 [R244+0xe100], [R2.64], !P2 ;  /* 0x0e10000002f47fae */ /* 0x0005e4000d101d48 */
.L_x_947:
[----:B------:R-:W-:Y:S05]  /*1e70*/  BSYNC B0 ;  /* 0x0000000000007941 */ /* 0x000fea0003800000 */
.L_x_946:
[----:B------:R-:W-:Y:S05]  /*1e80*/  BRA.DIV ~URZ, `(.L_x_948) ;  /* 0x000106227f007947 */ /* 0x000fea000b800000 */
[----:B---3--:R3:W1:Y:S04]  /*1e90*/  SHFL.IDX PT, R7, R5, 0x5, 0x181f ;  /* 0x00b81f0005077f89 */ /* 0x00866800000e0000 */
[----:B--2---:R3:W2:Y:S02]  /*1ea0*/  SHFL.IDX PT, R3, R6, 0x5, 0x181f ;  /* 0x00b81f0006037f89 */ /* 0x0046a400000e0000 */
.L_x_988:
[----:B------:R-:W-:Y:S01]  /*1eb0*/  IADD3 R2, R4, 0x50, RZ ;  /* 0x0000005004027810 */ /* 0x000fe20007ffe0ff */
[----:B------:R-:W-:Y:S03]  /*1ec0*/  BSSY B0, `(.L_x_949) ;  /* 0x000000f000007945 */ /* 0x000fe60003800000 */
[----:B------:R-:W-:-:S13]  /*1ed0*/  ISETP.GE.AND P0, PT, R2, R10, PT ;  /* 0x0000000a0200720c */ /* 0x000fda0003f06270 */
[----:B------:R-:W-:Y:S05]  /*1ee0*/  @P0 BRA `(.L_x_950) ;  /* 0x000000c000000947 */ /* 0x000fea0003800000 */
[----:B------:R-:W5:Y:S04]  /*1ef0*/  LDL.64 R12, [R1+0x40] ;  /* 0x00004000010c7983 */ /* 0x000f680000100a00 */
[----:B---3--:R-:W3:Y:S01]  /*1f00*/  LDL R11, [R1+0x5c] ;  /* 0x00005c00010b7983 */ /* 0x008ee20000100800 */
[----:B-1----:R-:W-:Y:S01]  /*1f10*/  MOV R9, R7 ;  /* 0x0000000700097202 */ /* 0x002fe20000000f00 */
[----:B--2---:R-:W-:Y:S01]  /*1f20*/  IMAD.MOV.U32 R8, RZ, RZ, R3 ;  /* 0x000000ffff087224 */ /* 0x004fe200078e0003 */
        /* <DEDUP_REMOVED lines=8> */
.L_x_950:
[----:B------:R-:W-:Y:S05]  /*1fb0*/  BSYNC B0 ;  /* 0x0000000000007941 */ /* 0x000fea0003800000 */
.L_x_949:
[----:B------:R-:W-:Y:S05]  /*1fc0*/  BRA.DIV ~URZ, `(.L_x_951) ;  /* 0x000105b27f007947 */ /* 0x000fea000b800000 */
[----:B-1----:R1:W3:Y:S02]  /*1fd0*/  SHFL.IDX PT, R7, R5, 0x6, 0x181f ;  /* 0x00d81f0005077f89 */ /* 0x0022e400000e0000 */
.L_x_989:
[----:B------:R-:W-:Y:S05]  /*1fe0*/  BRA.DIV ~URZ, `(.L_x_952) ;  /* 0x000106027f007947 */ /* 0x000fea000b800000 */
[----:B--2---:R2:W1:Y:S02]  /*1ff0*/  SHFL.IDX PT, R3, R6, 0x6, 0x181f ;  /* 0x00d81f0006037f89 */ /* 0x00446400000e0000 */
.L_x_990:
[----:B------:R-:W-:Y:S01]  /*2000*/  IADD3 R2, R4, 0x60, RZ ;  /* 0x0000006004027810 */ /* 0x000fe20007ffe0ff */
[----:B------:R-:W-:Y:S03]  /*2010*/  BSSY B0, `(.L_x_953) ;  /* 0x000000f000007945 */ /* 0x000fe60003800000 */
[----:B------:R-:W-:-:S13]  /*2020*/  ISETP.GE.AND P0, PT, R2, R10, PT ;  /* 0x0000000a0200720c */ /* 0x000fda0003f06270 */
[----:B------:R-:W-:Y:S05]  /*2030*/  @P0 BRA `(.L_x_954) ;  /* 0x000000c000000947 */ /* 0x000fea0003800000 */
[----:B------:R-:W5:Y:S04]  /*2040*/  LDL.64 R12, [R1+0x40] ;  /* 0x00004000010c7983 */ /* 0x000f680000100a00 */
[----:B--2---:R-:W2:Y:S01]  /*2050*/  LDL R11, [R1+0x5c] ;  /* 0x00005c00010b7983 */ /* 0x004ea20000100800 */
[----:B---3--:R-:W-:Y:S01]  /*2060*/  MOV R9, R7 ;  /* 0x0000000700097202 */ /* 0x008fe20000000f00 */
        /* <DEDUP_REMOVED lines=9> */
.L_x_954:
[----:B------:R-:W-:Y:S05]  /*2100*/  BSYNC B0 ;  /* 0x0000000000007941 */ /* 0x000fea0003800000 */
.L_x_953:
[----:B------:R-:W-:Y:S05]  /*2110*/  BRA.DIV ~URZ, `(.L_x_955) ;  /* 0x000105427f007947 */ /* 0x000fea000b800000 */
[----:B-1-34-:R-:W1:Y:S04]  /*2120*/  SHFL.IDX PT, R5, R5, 0x7, 0x181f ;  /* 0x00f81f0005057f89 */ /* 0x01ae6800000e0000 */
[----:B--2---:R-:W2:Y:S02]  /*2130*/  SHFL.IDX PT, R6, R6, 0x7, 0x181f ;  /* 0x00f81f0006067f89 */ /* 0x004ea400000e0000 */
.L_x_991:
[----:B------:R-:W3:Y:S04]  /*2140*/  LDL.64 R154, [R1+0x40] ;  /* 0x00004000019a7983 */ /* 0x000ee80000100a00 */
[----:B------:R-:W4:Y:S01]  /*2150*/  LDL R8, [R1+0x5c] ;  /* 0x00005c0001087983 */ /* 0x000f220000100800 */
[----:B------:R-:W-:-:S04]  /*2160*/  IADD3 R4, R4, 0x70, RZ ;  /* 0x0000007004047810 */ /* 0x000fc80007ffe0ff */
[----:B------:R-:W-:Y:S01]  /*2170*/  ISETP.GE.AND P1, PT, R4, R10, PT ;  /* 0x0000000a0400720c */ /* 0x000fe20003f26270 */
[----:B-1----:R-:W-:-:S12]  /*2180*/  IMAD.MOV.U32 R7, RZ, RZ, R5 ;  /* 0x000000ffff077224 */ /* 0x002fd800078e0005 */
[----:B--2---:R-:W-:Y:S01]  /*2190*/  @!P1 LEA R2, P0, R0, R6, 0x1 ;  /* 0x0000000600029211 */ /* 0x004fe200078008ff */
[----:B---3--:R-:W-:-:S03]  /*21a0*/  @!P1 IMAD.WIDE R6, R154, 0x2, R6 ;  /* 0x000000029a069825 */ /* 0x008fc600078e0206 */
[----:B----4-:R-:W-:Y:S02]  /*21b0*/  @!P1 LEA.HI.X R3, R0, R5, R8, 0x1, P0 ;  /* 0x0000000500039211 */ /* 0x010fe400000f0c08 */
[----:B------:R-:W-:Y:S01]  /*21c0*/  @!PT LDS RZ, [RZ] ;  /* 0x00000000fffff984 */ /* 0x000fe20000000800 */
[----:B------:R-:W-:Y:S01]  /*21d0*/  @!PT LDS RZ, [RZ] ;  /* 0x00000000fffff984 */ /* 0x000fe20000000800 */
[----:B------:R-:W-:Y:S01]  /*21e0*/  @!PT LDS RZ, [RZ] ;  /* 0x00000000fffff984 */ /* 0x000fe20000000800 */
[----:B------:R1:W-:Y:S04]  /*21f0*/  @!P1 LDGSTS.E.BYPASS.LTC128B.128 [R244+0xb900], [R6.64], !P4 ;  /* 0x0b90000006f49fae */ /* 0x0003e8000e101d48 */
[----:B------:R1:W-:Y:S04]  /*2200*/  @!P1 LDGSTS.E.BYPASS.LTC128B.128 [R244+0xf900], [R2.64], !P2 ;  /* 0x0f90000002f49fae */ /* 0x0003e8000d101d48 */
[----:B------:R-:W0:Y:S01]  /*2210*/  LDGDEPBAR ;  /* 0x00000000000079af */ /* 0x000e220000000000 */
[----:B------:R-:W-:Y:S02]  /*2220*/  WARPSYNC 0xffffffff ;  /* 0xffffffff00007948 */ /* 0x000fe40003800000 */
[----:B------:R-:W2:Y:S04]  /*2230*/  LDL.64 R156, [R1+0x20] ;  /* 0x00002000019c7983 */ /* 0x000ea80000100a00 */
[----:B------:R-:W3:Y:S04]  /*2240*/  LDL R153, [R1+0x30] ;  /* 0x0000300001997983 */ /* 0x000ee80000100800 */
[----:B------:R-:W4:Y:S04]  /*2250*/  LDL.64 R30, [R1+0x28] ;  /* 0x00002800011e7983 */ /* 0x000f280000100a00 */
[----:B------:R-:W4:Y:S04]  /*2260*/  LDL R18, [R1+0x34] ;  /* 0x0000340001127983 */ /* 0x000f280000100800 */
[----:B------:R-:W1:Y:S01]  /*2270*/  S2R R8, SR_TID.X ;  /* 0x0000000000087919 */ /* 0x000e620000002100 */
[----:B------:R-:W-:Y:S01]  /*2280*/  SHF.R.S32.HI R16, RZ, 0x1f, R60 ;  /* 0x0000001fff107819 */ /* 0x000fe2000001143c */
[----:B------:R-:W-:-:S02]  /*2290*/  IMAD.WIDE.U32 R4, R60, c[0x0][0x1e0], RZ ;  /* 0x000078003c047a25 */ /* 0x000fc400078e00ff */
[----:B------:R-:W4:Y:S02]  /*22a0*/  LDL R209, [R1+0x18] ;  /* 0x0000180001d17983 */ /* 0x000f240000100800 */
[----:B------:R-:W-:Y:S02]  /*22b0*/  IMAD.MOV.U32 R62, RZ, RZ, c[0x0][0x1e0] ;  /* 0x00007800ff3e7624 */ /* 0x000fe400078e00ff */
[----:B------:R-:W-:Y:S01]  /*22c0*/  IMAD.MOV.U32 R63, RZ, RZ, c[0x0][0x1e4] ;  /* 0x00007900ff3f7624 */ /* 0x000fe200078e00ff */
[----:B------:R2:W5:Y:S01]  /*22d0*/  LDL R208, [R1+0xc] ;  /* 0x00000c0001d07983 */ /* 0x0005620000100800 */
[----:B-1----:R-:W-:-:S04]  /*22e0*/  SHF.R.S32.HI R17, RZ, 0x1f, R8 ;  /* 0x0000001fff117819 */ /* 0x002fc80000011408 */
[----:B------:R-:W-:-:S04]  /*22f0*/  LEA.HI R17, R17, R8, RZ, 0x3 ;  /* 0x0000000811117211 */ /* 0x000fc800078f18ff */
[----:B------:R-:W-:-:S04]  /*2300*/  SHF.R.S32.HI R17, RZ, 0x3, R17 ;  /* 0x00000003ff117819 */ /* 0x000fc80000011411 */
[----:B------:R-:W-:-:S05]  /*2310*/  IADD3 R0, -R17, c[0x0][0x1d0], RZ ;  /* 0x0000740011007a10 */ /* 0x000fca0007ffe1ff */
[----:B------:R-:W-:Y:S02]  /*2320*/  IMAD R0, R60, -0x40, R0 ;  /* 0xffffffc03c007824 */ /* 0x000fe400078e0200 */
[----:B------:R-:W-:-:S03]  /*2330*/  IMAD R2, R16, c[0x0][0x1e0], RZ ;  /* 0x0000780010027a24 */ /* 0x000fc600078e02ff */
[----:B------:R-:W-:Y:S01]  /*2340*/  ISETP.GE.AND P1, PT, R0, 0x1, PT ;  /* 0x000000010000780c */ /* 0x000fe20003f26270 */
[----:B------:R-:W-:Y:S01]  /*2350*/  IMAD R3, R60, c[0x0][0x1e4], R2 ;  /* 0x000079003c037a24 */ /* 0x000fe200078e0202 */
[----:B------:R-:W-:-:S03]  /*2360*/  ISETP.GE.AND P4, PT, R0, 0x11, PT ;  /* 0x000000110000780c */ /* 0x000fc60003f86270 */
[----:B------:R-:W-:Y:S01]  /*2370*/  IMAD.IADD R3, R5, 0x1, R3 ;  /* 0x0000000105037824 */ /* 0x000fe200078e0203 */
[----:B------:R-:W-:Y:S07]  /*2380*/  BAR.SYNC.DEFER_BLOCKING 0x0 ;  /* 0x0000000000007b1d */ /* 0x000fee0000010000 */
[----:B------:R-:W-:Y:S02]  /*2390*/  @P1 ISETP.GE.AND P6, PT, R154, c[0x0][0x1d4], PT ;  /* 0x000075009a001a0c */ /* 0x000fe40003fc6270 */
[----:B------:R-:W-:Y:S01]  /*23a0*/  ISETP.GE.AND P2, PT, R0, 0x21, PT ;  /* 0x000000210000780c */ /* 0x000fe20003f46270 */
[----:B------:R-:W-:-:S04]  /*23b0*/  IMAD.WIDE.U32 R10, R62, 0x20, RZ ;  /* 0x000000203e0a7825 */ /* 0x000fc800078e00ff */
[----:B------:R-:W-:Y:S02]  /*23c0*/  IMAD.MOV.U32 R52, RZ, RZ, c[0x0][0x208] ;  /* 0x00008200ff347624 */ /* 0x000fe400078e00ff */
[----:B------:R-:W-:Y:S02]  /*23d0*/  IMAD.MOV.U32 R152, RZ, RZ, -0x40 ;  /* 0xffffffc0ff987424 */ /* 0x000fe400078e00ff */
[----:B------:R-:W-:Y:S02]  /*23e0*/  IMAD.SHL.U32 R53, R52, 0x20, RZ ;  /* 0x0000002034357824 */ /* 0x000fe400078e00ff */
[----:B------:R-:W-:Y:S01]  /*23f0*/  IMAD R61, R60, R152, c[0x0][0x1d0] ;  /* 0x000074003c3d7624 */ /* 0x000fe200078e0298 */
[----:B--2---:R-:W-:-:S04]  /*2400*/  LEA R2, P0, R4, R156, 0x6 ;  /* 0x0000009c04027211 */ /* 0x004fc800078030ff */
[----:B---3--:R-:W-:Y:S02]  /*2410*/  LEA.HI.X R3, R4, R153, R3, 0x6, P0 ;  /* 0x0000009904037211 */ /* 0x008fe400000f3403 */
[----:B------:R-:W-:-:S04]  /*2420*/  @P1 LEA R4, P0, R2, c[0x0][0x1c8], 0x1 ;  /* 0x0000720002041a11 */ /* 0x000fc800078008ff */
[----:B------:R-:W-:Y:S02]  /*2430*/  @P1 LEA.HI.X R5, R2, c[0x0][0x1cc], R3, 0x1, P0 ;  /* 0x0000730002051a11 */ /* 0x000fe400000f0c03 */
[----:B------:R-:W-:-:S03]  /*2440*/  @P4 LEA R6, P0, R62, R2, 0x4 ;  /* 0x000000023e064211 */ /* 0x000fc600078020ff */
[----:B------:R-:W-:Y:S01]  /*2450*/  @!PT LDS RZ, [RZ] ;  /* 0x00000000fffff984 */ /* 0x000fe20000000800 */
[----:B------:R-:W-:Y:S01]  /*2460*/  @!PT LDS RZ, [RZ] ;  /* 0x00000000fffff984 */ /* 0x000fe20000000800 */
[----:B------:R-:W-:Y:S01]  /*2470*/  @!PT LDS RZ, [RZ] ;  /* 0x00000000fffff984 */ /* 0x000fe20000000800 */
[----:B------:R1:W-:Y:S01]  /*2480*/  @P1 LDGSTS.E.BYPASS.LTC128B.128 [R244+0x4100], [R4.64], !P6 ;  /* 0x0410000004f41fae */ /* 0x0003e2000f101d48 */
[----:B------:R-:W-:Y:S02]  /*2490*/  @P4 ISETP.GE.AND P6, PT, R154, c[0x0][0x1d4], PT ;  /* 0x000075009a004a0c */ /* 0x000fe40003fc6270 */
[----:B------:R-:W-:Y:S01]  /*24a0*/  @P4 LEA.HI.X R7, R62, R3, R63, 0x4, P0 ;  /* 0x000000033e074211 */ /* 0x000fe200000f243f */
[----:B------:R1:W-:Y:S01]  /*24b0*/  @P1 LDGSTS.E.BYPASS.LTC128B.128 [R244+0x6100], [R4.64+0x80], !P5 ;  /* 0x0610008004f41fae */ /* 0x0003e2000e901d48 */
[----:B------:R-:W-:-:S04]  /*24c0*/  @P4 LEA R8, P0, R6, c[0x0][0x1c8], 0x1 ;  /* 0x0000720006084a11 */ /* 0x000fc800078008ff */
[----:B------:R-:W-:Y:S02]  /*24d0*/  @P4 LEA.HI.X R9, R6, c[0x0][0x1cc], R7, 0x1, P0 ;  /* 0x0000730006094a11 */ /* 0x000fe400000f0c07 */
[----:B------:R-:W-:Y:S02]  /*24e0*/  ISETP.GE.AND P1, PT, R0, 0x31, PT ;  /* 0x000000310000780c */ /* 0x000fe40003f26270 */
[----:B------:R-:W-:Y:S01]  /*24f0*/  @P2 IADD3 R0, P0, R2, R10, RZ ;  /* 0x0000000a02002210 */ /* 0x000fe20007f1e0ff */
[----:B------:R2:W-:Y:S01]  /*2500*/  @P4 LDGSTS.E.BYPASS.LTC128B.128 [R244+0x4900], [R8.64], !P6 ;  /* 0x0490000008f44fae */ /* 0x0005e2000f101d48 */
[----:B------:R-:W-:-:S03]  /*2510*/  @P2 ISETP.GE.AND P6, PT, R154, c[0x0][0x1d4], PT ;  /* 0x000075009a002a0c */ /* 0x000fc60003fc6270 */
[----:B------:R2:W-:Y:S01]  /*2520*/  @P4 LDGSTS.E.BYPASS.LTC128B.128 [R244+0x6900], [R8.64+0x80], !P5 ;  /* 0x0690008008f44fae */ /* 0x0005e2000e901d48 */
[----:B-1----:R-:W-:-:S05]  /*2530*/  IMAD.SHL.U32 R4, R63, 0x20, RZ ;  /* 0x000000203f047824 */ /* 0x002fca00078e00ff */
[----:B------:R-:W-:Y:S02]  /*2540*/  @P2 IADD3.X R4, R3, R11, R4, P0, !PT ;  /* 0x0000000b03042210 */ /* 0x000fe400007fe404 */
[----:B------:R-:W-:-:S04]  /*2550*/  @P2 LEA R6, P0, R0, c[0x0][0x1c8], 0x1 ;  /* 0x0000720000062a11 */ /* 0x000fc800078008ff */
[----:B------:R-:W-:Y:S01]  /*2560*/  @P2 LEA.HI.X R7, R0, c[0x0][0x1cc], R4, 0x1, P0 ;  /* 0x0000730000072a11 */ /* 0x000fe200000f0c04 */
[----:B------:R-:W-:Y:S02]  /*2570*/  @P1 IMAD R0, R63, 0x30, RZ ;  /* 0x000000303f001824 */ /* 0x000fe400078e02ff */
[----:B------:R-:W-:Y:S02]  /*2580*/  @P1 IMAD.WIDE.U32 R2, R62, 0x30, R2 ;  /* 0x000000303e021825 */ /* 0x000fe400078e0002 */
[----:B------:R1:W-:Y:S01]  /*2590*/  @P2 LDGSTS.E.BYPASS.LTC128B.128 [R244+0x5100], [R6.64], !P6 ;  /* 0x0510000006f42fae */ /* 0x0003e2000f101d48 */
[----:B------:R-:W-:Y:S01]  /*25a0*/  @P1 ISETP.GE.AND P6, PT, R154, c[0x0][0x1d4], PT ;  /* 0x000075009a001a0c */ /* 0x000fe20003fc6270 */
[----:B------:R-:W-:Y:S01]  /*25b0*/  @P1 IMAD.IADD R0, R3, 0x1, R0 ;  /* 0x0000000103001824 */ /* 0x000fe200078e0200 */
[C---:B------:R-:W-:Y:S01]  /*25c0*/  @P1 LEA R4, P0, R2.reuse, c[0x0][0x1c8], 0x1 ;  /* 0x0000720002041a11 */ /* 0x040fe200078008ff */
[----:B------:R1:W-:Y:S03]  /*25d0*/  @P2 LDGSTS.E.BYPASS.LTC128B.128 [R244+0x7100], [R6.64+0x80], !P5 ;  /* 0x0710008006f42fae */ /* 0x0003e6000e901d48 */
[----:B------:R-:W-:-:S07]  /*25e0*/  @P1 LEA.HI.X R5, R2, c[0x0][0x1cc], R0, 0x1, P0 ;  /* 0x0000730002051a11 */ /* 0x000fce00000f0c00 */
[----:B------:R1:W-:Y:S04]  /*25f0*/  @P1 LDGSTS.E.BYPASS.LTC128B.128 [R244+0x5900], [R4.64], !P6 ;  /* 0x0590000004f41fae */ /* 0x0003e8000f101d48 */
[----:B------:R1:W-:Y:S04]  /*2600*/  @P1 LDGSTS.E.BYPASS.LTC128B.128 [R244+0x7900], [R4.64+0x80], !P5 ;  /* 0x0790008004f41fae */ /* 0x0003e8000e901d48 */
[----:B------:R-:W0:Y:S01]  /*2610*/  LDGDEPBAR ;  /* 0x00000000000079af */ /* 0x000e220000000000 */
[----:B------:R-:W-:-:S04]  /*2620*/  DEPBAR.LE SB0, 0x1 ;  /* 0x000080400000791a */ /* 0x000fc80000000000 */
[----:B------:R-:W-:-:S04]  /*2630*/  DEPBAR.LE SB0, 0x0 ;  /* 0x000080000000791a */ /* 0x000fc80000000000 */
[----:B------:R-:W-:Y:S06]  /*2640*/  BAR.SYNC.DEFER_BLOCKING 0x0 ;  /* 0x0000000000007b1d */ /* 0x000fec0000010000 */
[----:B-1----:R-:W-:Y:S04]  /*2650*/  LDSM.16.M88.4 R4, [R231+0x2000] ;  /* 0x00200000e704783b */ /* 0x002fe80000000200 */
[----:B--2---:R-:W1:Y:S04]  /*2660*/  LDSM.16.M88.4 R8, [R224] ;  /* 0x00000000e008783b */ /* 0x004e680000000200 */
[----:B------:R-:W2:Y:S04]  /*2670*/  LDSM.16.M88.4 R20, [R224+0x800] ;  /* 0x00080000e014783b */ /* 0x000ea80000000200 */
[----:B------:R-:W3:Y:S04]  /*2680*/  LDSM.16.M88.4 R24, [R224+0x1000] ;  /* 0x00100000e018783b */ /* 0x000ee80000000200 */
[----:B------:R-:W3:Y:S04]  /*2690*/  LDSM.16.M88.4 R40, [R224+0x1800] ;  /* 0x00180000e028783b */ /* 0x000ee80000000200 */
[----:B------:R-:W3:Y:S01]  /*26a0*/  LDSM.16.M88.4 R12, [R231] ;  /* 0x00000000e70c783b */ /* 0x000ee20000000200 */
[----:B------:R-:W-:-:S02]  /*26b0*/  IMAD R0, R16, c[0x0][0x208], RZ ;  /* 0x0000820010007a24 */ /* 0x000fc400078e02ff */
[C---:B------:R-:W-:Y:S01]  /*26c0*/  IMAD.WIDE.U32 R2, R60.reuse, c[0x0][0x208], RZ ;  /* 0x000082003c027a25 */ /* 0x040fe200078e00ff */
[----:B------:R-:W-:Y:S04]  /*26d0*/  LDSM.16.M88.4 R32, [R243] ;  /* 0x00000000f320783b */ /* 0x000fe80000000200 */
[----:B------:R-:W-:Y:S01]  /*26e0*/  LDSM.16.M88.4 R36, [R235] ;  /* 0x00000000eb24783b */ /* 0x000fe20000000200 */
[C---:B-1----:R-:W-:Y:S08]  /*26f0*/  HMMA.16816.F32 R44, R4.reuse, R8, RZ ;  /* 0x00000008042c723c */ /* 0x042ff000000018ff */
[C---:B--2---:R-:W-:Y:S08]  /*2700*/  HMMA.16816.F32 R48, R4.reuse, R20, RZ ;  /* 0x000000140430723c */ /* 0x044ff000000018ff */
[C---:B---3--:R-:W-:Y:S08]  /*2710*/  HMMA.16816.F32 R68, R4.reuse, R24, RZ ;  /* 0x000000180444723c */ /* 0x048ff000000018ff */
[C---:B------:R-:W-:Y:S08]  /*2720*/  HMMA.16816.F32 R80, R4.reuse, R40, RZ ;  /* 0x000000280450723c */ /* 0x040ff000000018ff */
[C---:B------:R-:W-:Y:S08]  /*2730*/  HMMA.16816.F32 R96, R4.reuse, R10, RZ ;  /* 0x0000000a0460723c */ /* 0x040ff000000018ff */
[C---:B------:R-:W-:Y:S08]  /*2740*/  HMMA.16816.F32 R108, R4.reuse, R22, RZ ;  /* 0x00000016046c723c */ /* 0x040ff000000018ff */
[C---:B------:R-:W-:Y:S08]  /*2750*/  HMMA.16816.F32 R112, R4.reuse, R26, RZ ;  /* 0x0000001a0470723c */ /* 0x040ff000000018ff */
[----:B------:R-:W-:Y:S07]  /*2760*/  HMMA.16816.F32 R104, R4, R42, RZ ;  /* 0x0000002a0468723c */ /* 0x000fee00000018ff */
[----:B------:R-:W-:Y:S01]  /*2770*/  IMAD R4, R60, c[0x0][0x20c], R0 ;  /* 0x000083003c047a24 */ /* 0x000fe200078e0200 */
[----:B----4-:R-:W-:-:S03]  /*2780*/  LEA R0, P0, R2, R30, 0x6 ;  /* 0x0000001e02007211 */ /* 0x010fc600078030ff */
[----:B------:R-:W-:Y:S02]  /*2790*/  IMAD.IADD R3, R3, 0x1, R4 ;  /* 0x0000000103037824 */ /* 0x000fe400078e0204 */
[----:B------:R-:W-:-:S03]  /*27a0*/  IMAD.MOV.U32 R5, RZ, RZ, 0x5 ;  /* 0x00000005ff057424 */ /* 0x000fc600078e00ff */
[----:B------:R-:W-:Y:S02]  /*27b0*/  LEA.HI.X R3, R2, R18, R3, 0x6, P0 ;  /* 0x0000001202037211 */ /* 0x000fe400000f3403 */
[----:B------:R-:W-:Y:S02]  /*27c0*/  LEA R2, P0, R0, c[0x0][0x1f8], 0x1 ;  /* 0x00007e0000027a11 */ /* 0x000fe400078008ff */
[----:B------:R-:W-:Y:S01]  /*27d0*/  LOP3.LUT R4, R28, 0x1, RZ, 0xc0, !PT ;  /* 0x000000011c047812 */ /* 0x000fe200078ec0ff */
[----:B------:R-:W-:Y:S01]  /*27e0*/  HMMA.16816.F32 R88, R12, R20, RZ ;  /* 0x000000140c58723c */ /* 0x000fe200000018ff */
[----:B------:R-:W-:Y:S02]  /*27f0*/  SHF.L.U64.HI R52, R52, R5, c[0x0][0x20c] ;  /* 0x0000830034347619 */ /* 0x000fe40000010205 */
[----:B------:R-:W-:Y:S02]  /*2800*/  LEA.HI.X R3, R0, c[0x0][0x1fc], R3, 0x1, P0 ;  /* 0x00007f0000037a11 */ /* 0x000fe400000f0c03 */
[----:B------:R-:W-:Y:S01]  /*2810*/  IADD3 R18, P4, R53, R2, RZ ;  /* 0x0000000235127210 */ /* 0x000fe20007f9e0ff */
[----:B------:R-:W-:Y:S01]  /*2820*/  IMAD.IADD R0, R61, 0x1, -R17 ;  /* 0x000000013d007824 */ /* 0x000fe200078e0a11 */
[----:B------:R-:W-:-:S02]  /*2830*/  IADD3 R20, P1, P0, R53, 0x80, R2 ;  /* 0x0000008035147810 */ /* 0x000fc4000783e002 */
[----:B------:R-:W-:Y:S01]  /*2840*/  ISETP.NE.U32.AND P2, PT, R4, 0x1, PT ;  /* 0x000000010400780c */ /* 0x000fe20003f45070 */
[--C-:B------:R-:W-:Y:S01]  /*2850*/  IMAD.X R19, R52, 0x1, R3.reuse, P4 ;  /* 0x0000000134137824 */ /* 0x100fe200020e0603 */
[----:B------:R-:W-:Y:S01]  /*2860*/  IADD3 R16, P4, R18, R53, RZ ;  /* 0x0000003512107210 */ /* 0x000fe20007f9e0ff */
[----:B------:R-:W1:Y:S01]  /*2870*/  LDSM.16.M88.4 R4, [R233+0x2000] ;  /* 0x00200000e904783b */ /* 0x000e620000000200 */
[----:B------:R-:W-:Y:S02]  /*2880*/  IADD3.X R21, R52, RZ, R3, P1, P0 ;  /* 0x000000ff34157210 */ /* 0x000fe40000fe0403 */
[----:B------:R-:W-:Y:S02]  /*2890*/  ISETP.LT.OR P0, PT, R0, 0x1, P2 ;  /* 0x000000010000780c */ /* 0x000fe40001701670 */
[----:B------:R-:W-:Y:S01]  /*28a0*/  LOP3.LUT P1, RZ, R28, 0x2, RZ, 0xc0, !PT ;  /* 0x000000021cff7812 */ /* 0x000fe2000782c0ff */
[----:B------:R-:W-:Y:S01]  /*28b0*/  IMAD.X R17, R19, 0x1, R52, P4 ;  /* 0x0000000113117824 */ /* 0x000fe200020e0634 */
[----:B------:R-:W-:Y:S01]  /*28c0*/  HMMA.16816.F32 R100, R12, R8, RZ ;  /* 0x000000080c64723c */ /* 0x000fe200000018ff */
[----:B------:R-:W2:Y:S01]  /*28d0*/  LDSM.16.M88.4 R28, [R242] ;  /* 0x00000000f21c783b */ /* 0x000ea20000000200 */
[----:B------:R-:W-:-:S06]  /*28e0*/  ISETP.LT.OR P4, PT, R0, 0x1, !P1 ;  /* 0x000000010000780c */ /* 0x000fcc0004f81670 */
[C---:B------:R-:W-:Y:S01]  /*28f0*/  HMMA.16816.F32 R92, R12.reuse, R10, RZ ;  /* 0x0000000a0c5c723c */ /* 0x040fe200000018ff */
[----:B------:R-:W3:Y:S07]  /*2900*/  LDSM.16.M88.4 R8, [R233] ;  /* 0x00000000e908783b */ /* 0x000eee0000000200 */
[C---:B------:R-:W-:Y:S08]  /*2910*/  HMMA.16816.F32 R72, R12.reuse, R24, RZ ;  /* 0x000000180c48723c */ /* 0x040ff000000018ff */
[----:B------:R-:W-:Y:S01]  /*2920*/  HMMA.16816.F32 R76, R12, R26, RZ ;  /* 0x0000001a0c4c723c */ /* 0x000fe200000018ff */
[----:B------:R-:W4:Y:S04]  /*2930*/  LDSM.16.M88.4 R24, [R241] ;  /* 0x00000000f118783b */ /* 0x000f280000000200 */
[----:B------:R-:W-:Y:S01]  /*2940*/  @!PT LDS RZ, [RZ] ;  /* 0x00000000fffff984 */ /* 0x000fe20000000800 */
[----:B------:R-:W-:Y:S01]  /*2950*/  @!PT LDS RZ, [RZ] ;  /* 0x00000000fffff984 */ /* 0x000fe20000000800 */
[----:B------:R-:W-:Y:S01]  /*2960*/  @!PT LDS RZ, [RZ] ;  /* 0x00000000fffff984 */ /* 0x000fe20000000800 */
[----:B------:R1:W-:Y:S01]  /*2970*/  LDGSTS.E.BYPASS.LTC128B.128 [R244+0x100], [R2.64], !P0 ;  /* 0x0010000002f47fae */ /* 0x0003e2000c101d48 */
[----:B------:R-:W-:-:S03]  /*2980*/  ISETP.LT.OR P0, PT, R0, 0x11, P2 ;  /* 0x000000110000780c */ /* 0x000fc60001701670 */
[----:B------:R1:W-:Y:S01]  /*2990*/  LDGSTS.E.BYPASS.LTC128B.128 [R244+0x2100], [R2.64+0x80], !P4 ;  /* 0x0210008002f47fae */ /* 0x0003e2000e101d48 */
[----:B------:R-:W-:-:S09]  /*29a0*/  ISETP.LT.OR P4, PT, R0, 0x11, !P1 ;  /* 0x000000110000780c */ /* 0x000fd20004f81670 */
[----:B------:R2:W-:Y:S04]  /*29b0*/  LDGSTS.E.BYPASS.LTC128B.128 [R244+0x900], [R18.64], !P0 ;  /* 0x0090000012f47fae */ /* 0x0005e8000c101d48 */
[----:B------:R2:W-:Y:S01]  /*29c0*/  LDGSTS.E.BYPASS.LTC128B.128 [R244+0x2900], [R20.64], !P4 ;  /* 0x0290000014f47fae */ /* 0x0005e2000e101d48 */
[C---:B------:R-:W-:Y:S02]  /*29d0*/  ISETP.LT.OR P4, PT, R0.reuse, 0x21, P2 ;  /* 0x000000210000780c */ /* 0x040fe40001781670 */
[----:B------:R-:W-:Y:S02]  /*29e0*/  ISETP.LT.OR P2, PT, R0, 0x31, P2 ;  /* 0x000000310000780c */ /* 0x000fe40001741670 */
[----:B-1----:R-:W-:Y:S01]  /*29f0*/  IADD3 R2, P0, R16, R53, RZ ;  /* 0x0000003510027210 */ /* 0x002fe20007f1e0ff */
[----:B------:R-:W-:Y:S08]  /*2a00*/  HMMA.16816.F32 R64, R12, R40, RZ ;  /* 0x000000280c40723c */ /* 0x000ff000000018ff */
[----:B------:R1:W-:Y:S01]  /*2a10*/  LDGSTS.E.BYPASS.LTC128B.128 [R244+0x1100], [R16.64], !P4 ;  /* 0x0110000010f47fae */ /* 0x0003e2000e101d48 */
[----:B------:R-:W-:Y:S01]  /*2a20*/  IMAD.X R3, R17, 0x1, R52, P0 ;  /* 0x0000000111037824 */ /* 0x000fe200000e0634 */
[----:B------:R-:W-:-:S02]  /*2a30*/  ISETP.LT.OR P0, PT, R0, 0x21, !P1 ;  /* 0x000000210000780c */ /* 0x000fc40004f01670 */
[----:B------:R-:W-:Y:S01]  /*2a40*/  ISETP.LT.OR P1, PT, R0, 0x31, !P1 ;  /* 0x000000310000780c */ /* 0x000fe20004f21670 */
[C---:B------:R-:W-:Y:S08]  /*2a50*/  HMMA.16816.F32 R84, R12.reuse, R22, RZ ;  /* 0x000000160c54723c */ /* 0x040ff000000018ff */
[----:B------:R-:W-:Y:S02]  /*2a60*/  HMMA.16816.F32 R56, R12, R42, RZ ;  /* 0x0000002a0c38723c */ /* 0x000fe400000018ff */
[----:B------:R1:W-:Y:S04]  /*2a70*/  LDGSTS.E.BYPASS.LTC128B.128 [R244+0x3100], [R16.64+0x80], !P0 ;  /* 0x0310008010f47fae */ /* 0x0003e8000c101d48 */
[----:B------:R3:W-:Y:S02]  /*2a80*/  LDGSTS.E.BYPASS.LTC128B.128 [R244+0x1900], [R2.64], !P2 ;  /* 0x0190000002f47fae */ /* 0x0007e4000d101d48 */
[C---:B--2---:R-:W-:Y:S02]  /*2a90*/  HMMA.16816.F32 R20, R4.reuse, R32, R48 ;  /* 0x000000200414723c */ /* 0x044fe40000001830 */
[----:B------:R2:W-:Y:S04]  /*2aa0*/  LDGSTS.E.BYPASS.LTC128B.128 [R244+0x3900], [R2.64+0x80], !P1 ;  /* 0x0390008002f47fae */ /* 0x0005e8000c901d48 */
[----:B------:R-:W-:Y:S04]  /*2ab0*/  LDSM.16.M88.4 R52, [R230] ;  /* 0x00000000e634783b */ /* 0x000fe80000000200 */
[----:B------:R-:W-:Y:S01]  /*2ac0*/  LDSM.16.M88.4 R48, [R230+0x800] ;  /* 0x00080000e630783b */ /* 0x000fe20000000200 */
[C---:B------:R-:W-:Y:S03]  /*2ad0*/  HMMA.16816.F32 R136, R4.reuse, R38, R96 ;  /* 0x000000260488723c */ /* 0x040fe60000001860 */
[----:B------:R-:W-:Y:S04]  /*2ae0*/  LDSM.16.M88.4 R40, [R230+0x1800] ;  /* 0x00180000e628783b */ /* 0x000fe80000000200 */
[----:B------:R-:W0:Y:S04]  /*2af0*/  LDGDEPBAR ;  /* 0x00000000000079af */ /* 0x000e280000000000 */
[----:B-1----:R-:W1:Y:S01]  /*2b00*/  LDSM.16.M88.4 R16, [R232+0x2000] ;  /* 0x00200000e810783b */ /* 0x002e620000000200 */
[C---:B------:R-:W-:Y:S08]  /*2b10*/  HMMA.16816.F32 R128, R4.reuse, R34, R108 ;  /* 0x000000220480723c */ /* 0x040ff0000000186c */
[----:B------:R-:W-:Y:S08]  /*2b20*/  HMMA.16816.F32 R124, R4, R30, R112 ;  /* 0x0000001e047c723c */ /* 0x000ff00000001870 */
[C---:B---3--:R-:W-:Y:S08]  /*2b30*/  HMMA.16816.F32 R132, R8.reuse, R32, R88 ;  /* 0x000000200884723c */ /* 0x048ff00000001858 */
[C---:B----4-:R-:W-:Y:S08]  /*2b40*/  HMMA.16816.F32 R144, R8.reuse, R24, R64 ;  /* 0x000000180890723c */ /* 0x050ff00000001840 */
[C---:B------:R-:W-:Y:S08]  /*2b50*/  HMMA.16816.F32 R96, R8.reuse, R36, R100 ;  /* 0x000000240860723c */ /* 0x040ff00000001864 */
[C---:B------:R-:W-:Y:S08]  /*2b60*/  HMMA.16816.F32 R140, R8.reuse, R28, R72 ;  /* 0x0000001c088c723c */ /* 0x040ff00000001848 */
[C---:B------:R-:W-:Y:S08]  /*2b70*/  HMMA.16816.F32 R64, R8.reuse, R38, R92 ;  /* 0x000000260840723c */ /* 0x040ff0000000185c */
[C---:B------:R-:W-:Y:S08]  /*2b80*/  HMMA.16816.F32 R32, R8.reuse, R34, R84 ;  /* 0x000000220820723c */ /* 0x040ff00000001854 */
[C---:B------:R-:W-:Y:S08]  /*2b90*/  HMMA.16816.F32 R116, R8.reuse, R30, R76 ;  /* 0x0000001e0874723c */ /* 0x040ff0000000184c */
[----:B------:R-:W-:Y:S01]  /*2ba0*/  HMMA.16816.F32 R112, R8, R26, R56 ;  /* 0x0000001a0870723c */ /* 0x000fe20000001838 */
[----:B------:R-:W3:Y:S07]  /*2bb0*/  LDSM.16.M88.4 R8, [R232] ;  /* 0x00000000e808783b */ /* 0x000eee0000000200 */
[C---:B------:R-:W-:Y:S01]  /*2bc0*/  HMMA.16816.F32 R12, R4.reuse, R36, R44 ;  /* 0x00000024040c723c */ /* 0x040fe2000000182c */
[----:B------:R-:W4:Y:S04]  /*2bd0*/  LDSM.16.M88.4 R44, [R230+0x1000] ;  /* 0x00100000e62c783b */ /* 0x000f280000000200 */
[----:B------:R-:W-:Y:S03]  /*2be0*/  LDSM.16.M88.4 R36, [R227+0x1800] ;  /* 0x00180000e324783b */ /* 0x000fe60000000200 */
[C---:B------:R-:W-:Y:S01]  /*2bf0*/  HMMA.16816.F32 R68, R4.reuse, R28, R68 ;  /* 0x0000001c0444723c */ /* 0x040fe20000001844 */
[----:B------:R-:W-:Y:S07]  /*2c00*/  LDSM.16.M88.4 R28, [R227] ;  /* 0x00000000e31c783b */ /* 0x000fee0000000200 */
[C---:B------:R-:W-:Y:S08]  /*2c10*/  HMMA.16816.F32 R80, R4.reuse, R24, R80 ;  /* 0x000000180450723c */ /* 0x040ff00000001850 */
[----:B------:R-:W-:Y:S01]  /*2c20*/  HMMA.16816.F32 R120, R4, R26, R104 ;  /* 0x0000001a0478723c */ /* 0x000fe20000001868 */
[----:B------:R-:W2:Y:S04]  /*2c30*/  LDSM.16.M88.4 R4, [R234+0x2000] ;  /* 0x00200000ea04783b */ /* 0x000ea80000000200 */
[----:B------:R-:W2:Y:S03]  /*2c40*/  LDSM.16.M88.4 R24, [R227+0x800] ;  /* 0x00080000e318783b */ /* 0x000ea60000000200 */
[C---:B-1----:R-:W-:Y:S01]  /*2c50*/  HMMA.16816.F32 R108, R16.reuse, R52, R12 ;  /* 0x00000034106c723c */ /* 0x042fe2000000180c */
[----:B------:R-:W1:Y:S07]  /*2c60*/  LDSM.16.M88.4 R12, [R234] ;  /* 0x00000000ea0c783b */ /* 0x000e6e0000000200 */
[----:B------:R-:W-:Y:S01]  /*2c70*/  HMMA.16816.F32 R104, R16, R48, R20 ;  /* 0x000000301068723c */ /* 0x000fe20000001814 */
[----:B------:R-:W1:Y:S07]  /*2c80*/  LDSM.16.M88.4 R20, [R227+0x1000] ;  /* 0x00100000e314783b */ /* 0x000e6e0000000200 */
[----:B---3--:R-:W-:Y:S08]  /*2c90*/  HMMA.16816.F32 R76, R8, R54, R64 ;  /* 0x00000036084c723c */ /* 0x008ff00000001840 */
[C---:B----4-:R-:W-:Y:S08]  /*2ca0*/  HMMA.16816.F32 R100, R16.reuse, R44, R68 ;  /* 0x0000002c1064723c */ /* 0x050ff00000001844 */
        /* <DEDUP_REMOVED lines=9> */
[C---:B------:R-:W-:Y:S01]  /*2d40*/  HMMA.16816.F32 R32, R8.reuse, R46, R116 ;  /* 0x0000002e0820723c */ /* 0x040fe20000001874 */
[----:B------:R-:W-:Y:S07]  /*2d50*/  LDSM.16.M88.4 R44, [R224+0x2000] ;  /* 0x00200000e02c783b */ /* 0x000fee0000000200 */
[C---:B------:R-:W-:Y:S08]  /*2d60*/  HMMA.16816.F32 R48, R8.reuse, R40, R144 ;  /* 0x000000280830723c */ /* 0x040ff00000001890 */
[----:B------:R-:W-:Y:S01]  /*2d70*/  HMMA.16816.F32 R16, R8, R42, R112 ;  /* 0x0000002a0810723c */ /* 0x000fe20000001870 */
[----:B------:R-:W-:Y:S04]  /*2d80*/  LDSM.16.M88.4 R40, [R224+0x2800] ;  /* 0x00280000e028783b */ /* 0x000fe80000000200 */
[----:B------:R-:W3:Y:S03]  /*2d90*/  LDSM.16.M88.4 R8, [R231+0x6000] ;  /* 0x00600000e708783b */ /* 0x000ee60000000200 */
[C---:B--2---:R-:W-:Y:S08]  /*2da0*/  HMMA.16816.F32 R68, R4.reuse, R28, R108 ;  /* 0x0000001c0444723c */ /* 0x044ff0000000186c */
[C---:B------:R-:W-:Y:S08]  /*2db0*/  HMMA.16816.F32 R116, R4.reuse, R30, R92 ;  /* 0x0000001e0474723c */ /* 0x040ff0000000185c */
[C---:B------:R-:W-:Y:S08]  /*2dc0*/  HMMA.16816.F32 R124, R4.reuse, R24, R104 ;  /* 0x00000018047c723c */ /* 0x040ff00000001868 */
[----:B------:R-:W-:Y:S08]  /*2dd0*/  HMMA.16816.F32 R136, R4, R36, R80 ;  /* 0x000000240488723c */ /* 0x000ff00000001850 */
[C---:B-1----:R-:W-:Y:S08]  /*2de0*/  HMMA.16816.F32 R132, R12.reuse, R28, R96 ;  /* 0x0000001c0c84723c */ /* 0x042ff00000001860 */
[C---:B------:R-:W-:Y:S01]  /*2df0*/  HMMA.16816.F32 R128, R12.reuse, R30, R76 ;  /* 0x0000001e0c80723c */ /* 0x040fe2000000184c */
[----:B------:R-:W-:Y:S07]  /*2e00*/  LDSM.16.M88.4 R28, [R240] ;  /* 0x00000000f01c783b */ /* 0x000fee0000000200 */
[C---:B------:R-:W-:Y:S08]  /*2e10*/  HMMA.16816.F32 R120, R12.reuse, R24, R64 ;  /* 0x000000180c78723c */ /* 0x040ff00000001840 */
[C---:B------:R-:W-:Y:S01]  /*2e20*/  HMMA.16816.F32 R112, R12.reuse, R26, R56 ;  /* 0x0000001a0c70723c */ /* 0x040fe20000001838 */
[----:B------:R-:W-:Y:S07]  /*2e30*/  LDSM.16.M88.4 R56, [R237] ;  /* 0x00000000ed38783b */ /* 0x000fee0000000200 */
[C---:B------:R-:W-:Y:S08]  /*2e40*/  HMMA.16816.F32 R108, R12.reuse, R20, R52 ;  /* 0x000000140c6c723c */ /* 0x040ff00000001834 */
[C---:B------:R-:W-:Y:S01]  /*2e50*/  HMMA.16816.F32 R104, R12.reuse, R22, R32 ;  /* 0x000000160c68723c */ /* 0x040fe20000001820 */
[----:B------:R-:W-:Y:S07]  /*2e60*/  LDSM.16.M88.4 R32, [R224+0x3000] ;  /* 0x00300000e020783b */ /* 0x000fee0000000200 */
[C---:B------:R-:W-:Y:S01]  /*2e70*/  HMMA.16816.F32 R92, R12.reuse, R36, R48 ;  /* 0x000000240c5c723c */ /* 0x040fe20000001830 */
[----:B------:R-:W-:Y:S07]  /*2e80*/  LDSM.16.M88.4 R48, [R238] ;  /* 0x00000000ee30783b */ /* 0x000fee0000000200 */
[----:B------:R-:W-:Y:S01]  /*2e90*/  HMMA.16816.F32 R80, R12, R38, R16 ;  /* 0x000000260c50723c */ /* 0x000fe20000001810 */
[----:B------:R-:W1:Y:S04]  /*2ea0*/  LDSM.16.M88.4 R12, [R231+0x4000] ;  /* 0x00400000e70c783b */ /* 0x000e680000000200 */
[----:B------:R-:W2:Y:S03]  /*2eb0*/  LDSM.16.M88.4 R16, [R224+0x3800] ;  /* 0x00380000e010783b */ /* 0x000ea60000000200 */
[C---:B------:R-:W-:Y:S01]  /*2ec0*/  HMMA.16816.F32 R88, R4.reuse, R26, R88 ;  /* 0x0000001a0458723c */ /* 0x040fe20000001858 */
[----:B------:R-:W-:Y:S07]  /*2ed0*/  LDSM.16.M88.4 R24, [R239] ;  /* 0x00000000ef18783b */ /* 0x000fee0000000200 */
[C---:B------:R-:W-:Y:S08]  /*2ee0*/  HMMA.16816.F32 R140, R4.reuse, R20, R100 ;  /* 0x00000014048c723c */ /* 0x040ff00000001864 */
[C---:B------:R-:W-:Y:S01]  /*2ef0*/  HMMA.16816.F32 R100, R4.reuse, R22, R84 ;  /* 0x000000160464723c */ /* 0x040fe20000001854 */
[----:B------:R-:W4:Y:S07]  /*2f00*/  LDSM.16.M88.4 R20, [R233+0x4000] ;  /* 0x00400000e914783b */ /* 0x000f2e0000000200 */
[----:B------:R-:W-:Y:S01]  /*2f10*/  HMMA.16816.F32 R84, R4, R38, R72 ;  /* 0x000000260454723c */ /* 0x000fe20000001848 */
[----:B------:R-:W2:Y:S07]  /*2f20*/  LDSM.16.M88.4 R4, [R233+0x6000] ;  /* 0x00600000e904783b */ /* 0x000eae0000000200 */
[----:B---3--:R-:W-:Y:S08]  /*2f30*/  HMMA.16816.F32 R72, R8, R44, R68 ;  /* 0x0000002c0848723c */ /* 0x008ff00000001844 */
[----:B-1----:R-:W-:Y:S08]  /*2f40*/  HMMA.16816.F32 R36, R12, R40, R120 ;  /* 0x000000280c24723c */ /* 0x002ff00000001878 */
[C---:B------:R-:W-:Y:S08]  /*2f50*/  HMMA.16816.F32 R52, R8.reuse, R42, R88 ;  /* 0x0000002a0834723c */ /* 0x040ff00000001858 */
[C---:B------:R-:W-:Y:S08]  /*2f60*/  HMMA.16816.F32 R68, R8.reuse, R46, R116 ;  /* 0x0000002e0844723c */ /* 0x040ff00000001874 */
[----:B------:R-:W-:Y:S08]  /*2f70*/  HMMA.16816.F32 R64, R8, R40, R124 ;  /* 0x000000280840723c */ /* 0x000ff0000000187c */
[C---:B------:R-:W-:Y:S08]  /*2f80*/  HMMA.16816.F32 R76, R12.reuse, R44, R132 ;  /* 0x0000002c0c4c723c */ /* 0x040ff00000001884 */
[C---:B------:R-:W-:Y:S08]  /*2f90*/  HMMA.16816.F32 R44, R12.reuse, R46, R128 ;  /* 0x0000002e0c2c723c */ /* 0x040ff00000001880 */
[----:B------:R-:W-:Y:S08]  /*2fa0*/  HMMA.16816.F32 R40, R12, R42, R112 ;  /* 0x0000002a0c28723c */ /* 0x000ff00000001870 */
[C---:B--2---:R-:W-:Y:S08]  /*2fb0*/  HMMA.16816.F32 R84, R8.reuse, R18, R84 ;  /* 0x000000120854723c */ /* 0x044ff00000001854 */
[C---:B------:R-:W-:Y:S08]  /*2fc0*/  HMMA.16816.F32 R88, R8.reuse, R32, R140 ;  /* 0x000000200858723c */ /* 0x040ff0000000188c */
[C---:B------:R-:W-:Y:S08]  /*2fd0*/  HMMA.16816.F32 R100, R8.reuse, R34, R100 ;  /* 0x000000220864723c */ /* 0x040ff00000001864 */
[----:B------:R-:W-:Y:S08]  /*2fe0*/  HMMA.16816.F32 R96, R8, R16, R136 ;  /* 0x000000100860723c */ /* 0x000ff00000001888 */
[C---:B------:R-:W-:Y:S08]  /*2ff0*/  HMMA.16816.F32 R8, R12.reuse, R32, R108 ;  /* 0x000000200c08723c */ /* 0x040ff0000000186c */
[C---:B------:R-:W-:Y:S08]  /*3000*/  HMMA.16816.F32 R32, R12.reuse, R34, R104 ;  /* 0x000000220c20723c */ /* 0x040ff00000001868 */
[C---:B------:R-:W-:Y:S08]  /*3010*/  HMMA.16816.F32 R92, R12.reuse, R16, R92 ;  /* 0x000000100c5c723c */ /* 0x040ff0000000185c */
[----:B------:R-:W-:Y:S01]  /*3020*/  HMMA.16816.F32 R80, R12, R18, R80 ;  /* 0x000000120c50723c */ /* 0x000fe20000001850 */
[----:B------:R-:W-:Y:S04]  /*3030*/  LDSM.16.M88.4 R16, [R232+0x6000] ;  /* 0x00600000e810783b */ /* 0x000fe80000000200 */
[----:B------:R-:W-:Y:S03]  /*3040*/  LDSM.16.M88.4 R12, [R232+0x4000] ;  /* 0x00400000e80c783b */ /* 0x000fe60000000200 */
[----:B----4-:R-:W-:Y:S01]  /*3050*/  HMMA.16816.F32 R116, R20, R24, R36 ;  /* 0x000000181474723c */ /* 0x010fe20000001824 */
[----:B------:R-:W1:Y:S07]  /*3060*/  LDSM.16.M88.4 R36, [R230+0x3800] ;  /* 0x00380000e624783b */ /* 0x000e6e0000000200 */
[----:B------:R-:W-:Y:S01]  /*3070*/  HMMA.16816.F32 R140, R4, R26, R52 ;  /* 0x0000001a048c723c */ /* 0x000fe20000001834 */
[----:B------:R-:W2:Y:S07]  /*3080*/  LDSM.16.M88.4 R52, [R230+0x2000] ;  /* 0x00200000e634783b */ /* 0x000eae0000000200 */
[C---:B------:R-:W-:Y:S01]  /*3090*/  HMMA.16816.F32 R120, R20.reuse, R30, R44 ;  /* 0x0000001e1478723c */ /* 0x040fe2000000182c */
[----:B------:R-:W3:Y:S07]  /*30a0*/  LDSM.16.M88.4 R44, [R230+0x2800] ;  /* 0x00280000e62c783b */ /* 0x000eee0000000200 */
[----:B------:R-:W-:Y:S01]  /*30b0*/  HMMA.16816.F32 R112, R20, R26, R40 ;  /* 0x0000001a1470723c */ /* 0x000fe20000001828 */
[----:B------:R-:W4:Y:S07]  /*30c0*/  LDSM.16.M88.4 R40, [R230+0x3000] ;  /* 0x00300000e628783b */ /* 0x000f2e0000000200 */
[C---:B------:R-:W-:Y:S01]  /*30d0*/  HMMA.16816.F32 R144, R4.reuse, R24, R64 ;  /* 0x000000180490723c */ /* 0x040fe20000001840 */
[----:B------:R-:W-:Y:S07]  /*30e0*/  LDSM.16.M88.4 R24, [R227+0x3000] ;  /* 0x00300000e318783b */ /* 0x000fee0000000200 */
[C---:B------:R-:W-:Y:S08]  /*30f0*/  HMMA.16816.F32 R64, R4.reuse, R58, R84 ;  /* 0x0000003a0440723c */ /* 0x040ff00000001854 */
[C---:B------:R-:W-:Y:S08]  /*3100*/  HMMA.16816.F32 R72, R4.reuse, R28, R72 ;  /* 0x0000001c0448723c */ /* 0x040ff00000001848 */
[----:B------:R-:W-:Y:S08]  /*3110*/  HMMA.16816.F32 R148, R4, R30, R68 ;  /* 0x0000001e0494723c */ /* 0x000ff00000001844 */
[----:B------:R-:W-:Y:S01]  /*3120*/  HMMA.16816.F32 R124, R20, R28, R76 ;  /* 0x0000001c147c723c */ /* 0x000fe2000000184c */
[----:B------:R-:W-:Y:S07]  /*3130*/  LDSM.16.M88.4 R28, [R227+0x2800] ;  /* 0x00280000e31c783b */ /* 0x000fee0000000200 */
[C---:B------:R-:W-:Y:S08]  /*3140*/  HMMA.16816.F32 R136, R4.reuse, R48, R88 ;  /* 0x000000300488723c */ /* 0x040ff00000001858 */
[C---:B------:R-:W-:Y:S08]  /*3150*/  HMMA.16816.F32 R132, R4.reuse, R50, R100 ;  /* 0x000000320484723c */ /* 0x040ff00000001864 */
[----:B------:R-:W-:Y:S01]  /*3160*/  HMMA.16816.F32 R128, R4, R56, R96 ;  /* 0x000000380480723c */ /* 0x000fe20000001860 */
[----:B------:R-:W-:Y:S07]  /*3170*/  LDSM.16.M88.4 R4, [R236+0x6000] ;  /* 0x00600000ec04783b */ /* 0x000fee0000000200 */
[C---:B------:R-:W-:Y:S01]  /*3180*/  HMMA.16816.F32 R108, R20.reuse, R48, R8 ;  /* 0x00000030146c723c */ /* 0x040fe20000001808 */
[----:B------:R-:W-:Y:S07]  /*3190*/  LDSM.16.M88.4 R8, [R234+0x4000] ;  /* 0x00400000ea08783b */ /* 0x000fee0000000200 */
[C---:B------:R-:W-:Y:S01]  /*31a0*/  HMMA.16816.F32 R104, R20.reuse, R50, R32 ;  /* 0x000000321468723c */ /* 0x040fe20000001820 */
[----:B------:R-:W-:Y:S07]  /*31b0*/  LDSM.16.M88.4 R32, [R227+0x2000] ;  /* 0x00200000e320783b */ /* 0x000fee0000000200 */
[C---:B------:R-:W-:Y:S08]  /*31c0*/  HMMA.16816.F32 R100, R20.reuse, R56, R92 ;  /* 0x000000381464723c */ /* 0x040ff0000000185c */
[----:B------:R-:W-:Y:S01]  /*31d0*/  HMMA.16816.F32 R68, R20, R58, R80 ;  /* 0x0000003a1444723c */ /* 0x000fe20000001850 */
[----:B------:R-:W3:Y:S01]  /*31e0*/  LDSM.16.M88.4 R20, [R227+0x3800] ;  /* 0x00380000e314783b */ /* 0x000ee20000000200 */
[----:B------:R-:W-:Y:S01]  /*31f0*/  ISETP.GT.AND P0, PT, R60, R209, PT ;  /* 0x000000d13c00720c */ /* 0x000fe20003f04270 */
[----:B------:R-:W-:-:S05]  /*3200*/  DEPBAR.LE SB0, 0x0 ;  /* 0x000080000000791a */ /* 0x000fca0000000000 */
[C---:B-1----:R-:W-:Y:S08]  /*3210*/  HMMA.16816.F32 R64, R16.reuse, R38, R64 ;  /* 0x000000261040723c */ /* 0x042ff00000001840 */
[C---:B--2---:R-:W-:Y:S08]  /*3220*/  HMMA.16816.F32 R96, R16.reuse, R52, R72 ;  /* 0x000000341060723c */ /* 0x044ff00000001848 */
[----:B------:R-:W-:Y:S08]  /*3230*/  HMMA.16816.F32 R92, R16, R54, R148 ;  /* 0x00000036105c723c */ /* 0x000ff00000001894 */
[C---:B------:R-:W-:Y:S08]  /*3240*/  HMMA.16816.F32 R56, R12.reuse, R52, R124 ;  /* 0x000000340c38723c */ /* 0x040ff0000000187c */
[----:B------:R-:W-:Y:S08]  /*3250*/  HMMA.16816.F32 R52, R12, R54, R120 ;  /* 0x000000360c34723c */ /* 0x000ff00000001878 */
[C---:B---3--:R-:W-:Y:S08]  /*3260*/  HMMA.16816.F32 R88, R16.reuse, R44, R144 ;  /* 0x0000002c1058723c */ /* 0x048ff00000001890 */
[C---:B------:R-:W-:Y:S08]  /*3270*/  HMMA.16816.F32 R84, R16.reuse, R46, R140 ;  /* 0x0000002e1054723c */ /* 0x040ff0000000188c */
[C---:B----4-:R-:W-:Y:S08]  /*3280*/  HMMA.16816.F32 R80, R16.reuse, R40, R136 ;  /* 0x000000281050723c */ /* 0x050ff00000001888 */
[C---:B------:R-:W-:Y:S08]  /*3290*/  HMMA.16816.F32 R76, R16.reuse, R42, R132 ;  /* 0x0000002a104c723c */ /* 0x040ff00000001884 */
[----:B------:R-:W-:Y:S08]  /*32a0*/  HMMA.16816.F32 R72, R16, R36, R128 ;  /* 0x000000241048723c */ /* 0x000ff00000001880 */
[C---:B------:R-:W-:Y:S08]  /*32b0*/  HMMA.16816.F32 R48, R12.reuse, R44, R116 ;  /* 0x0000002c0c30723c */ /* 0x040ff00000001874 */
[C---:B------:R-:W-:Y:S08]  /*32c0*/  HMMA.16816.F32 R44, R12.reuse, R46, R112 ;  /* 0x0000002e0c2c723c */ /* 0x040ff00000001870 */
[C---:B------:R-:W-:Y:S08]  /*32d0*/  HMMA.16816.F32 R16, R12.reuse, R40, R108 ;  /* 0x000000280c10723c */ /* 0x040ff0000000186c */
[C---:B------:R-:W-:Y:S08]  /*32e0*/  HMMA.16816.F32 R104, R12.reuse, R42, R104 ;  /* 0x0000002a0c68723c */ /* 0x040ff00000001868 */
[C---:B------:R-:W-:Y:S08]  /*32f0*/  HMMA.16816.F32 R100, R12.reuse, R36, R100 ;  /* 0x000000240c64723c */ /* 0x040ff00000001864 */
[----:B------:R-:W-:Y:S01]  /*3300*/  HMMA.16816.F32 R12, R12, R38, R68 ;  /* 0x000000260c0c723c */ /* 0x000fe20000001844 */
[----:B------:R-:W-:Y:S07]  /*3310*/  BSSY B0, `(.L_x_956) ;  /* 0x0000034000007945 */ /* 0x000fee0003800000 */
[----:B------:R-:W-:Y:S08]  /*3320*/  HMMA.16816.F32 R68, R4, R22, R64 ;  /* 0x000000160444723c */ /* 0x000ff00000001840 */
[C---:B------:R-:W-:Y:S08]  /*3330*/  HMMA.16816.F32 R64, R8.reuse, R32, R56 ;  /* 0x000000200840723c */ /* 0x040ff00000001838 */
[C---:B------:R-:W-:Y:S08]  /*3340*/  HMMA.16816.F32 R56, R8.reuse, R34, R52 ;  /* 0x000000220838723c */ /* 0x040ff00000001834 */
[----:B------:R-:W-:Y:S08]  /*3350*/  HMMA.16816.F32 R52, R8, R28, R48 ;  /* 0x0000001c0834723c */ /* 0x000ff00000001830 */
[C---:B------:R-:W-:Y:S08]  /*3360*/  HMMA.16816.F32 R96, R4.reuse, R32, R96 ;  /* 0x000000200460723c */ /* 0x040ff00000001860 */
[----:B------:R-:W-:Y:S08]  /*3370*/  HMMA.16816.F32 R92, R4, R34, R92 ;  /* 0x00000022045c723c */ /* 0x000ff0000000185c */
[----:B------:R-:W-:Y:S08]  /*3380*/  HMMA.16816.F32 R48, R8, R30, R44 ;  /* 0x0000001e0830723c */ /* 0x000ff0000000182c */
        /* <DEDUP_REMOVED lines=8> */
[----:B------:R-:W-:Y:S01]  /*3410*/  HMMA.16816.F32 R32, R8, R22, R12 ;  /* 0x000000160820723c */ /* 0x000fe2000000180c */
[----:B------:R-:W-:Y:S06]  /*3420*/  BAR.SYNC.DEFER_BLOCKING 0x0 ;  /* 0x0000000000007b1d */ /* 0x000fec0000010000 */
[----:B------:R-:W-:Y:S01]  /*3430*/  @!UPT UIADD3 URZ, URZ, URZ, URZ ;  /* 0x0000003f3f3ff290 */ /* 0x000fe2000fffe03f */
[----:B------:R-:W-:Y:S11]  /*3440*/  @!P0 BRA `(.L_x_957) ;  /* 0x0000020000008947 */ /* 0x000ff60003800000 */
[----:B-----5:R-:W-:Y:S01]  /*3450*/  IADD3 R0, R208, -0x2, RZ ;  /* 0xfffffffed0007810 */ /* 0x020fe20007ffe0ff */
[----:B------:R-:W-:Y:S01]  /*3460*/  IMAD.SHL.U32 R8, R62, 0x20, RZ ;  /* 0x000000203e087824 */ /* 0x000fe200078e00ff */
[----:B------:R-:W-:-:S02]  /*3470*/  ISETP.GE.AND P6, PT, R154, c[0x0][0x1d4], PT ;  /* 0x000075009a007a0c */ /* 0x000fc40003fc6270 */
[----:B------:R-:W-:Y:S01]  /*3480*/  SHF.R.S32.HI R2, RZ, 0x1f, R0 ;  /* 0x0000001fff027819 */ /* 0x000fe20000011400 */
[----:B------:R-:W-:Y:S01]  /*3490*/  IMAD.WIDE.U32 R4, R0, c[0x0][0x1e0], RZ ;  /* 0x0000780000047a25 */ /* 0x000fe200078e00ff */
[----:B------:R-:W-:-:S03]  /*34a0*/  SHF.L.U64.HI R9, R62, 0x5, R63 ;  /* 0x000000053e097819 */ /* 0x000fc6000001023f */
        /* <DEDUP_REMOVED lines=8> */
[-C--:B------:R-:W-:Y:S02]  /*3530*/  IADD3 R4, P1, R6, R8.reuse, RZ ;  /* 0x0000000806047210 */ /* 0x080fe40007f3e0ff */
[----:B------:R-:W-:Y:S01]  /*3540*/  IADD3 R10, P4, P2, R8, 0x80, R2 ;  /* 0x00000080080a7810 */ /* 0x000fe20007a9e002 */
[C-C-:B------:R-:W-:Y:S01]  /*3550*/  IMAD.X R7, R9.reuse, 0x1, R3.reuse, P0 ;  /* 0x0000000109077824 */ /* 0x140fe200000e0603 */
[----:B------:R-:W-:Y:S01]  /*3560*/  IADD3 R8, P0, R4, R8, RZ ;  /* 0x0000000804087210 */ /* 0x000fe20007f1e0ff */
[----:B------:R-:W-:Y:S01]  /*3570*/  @!PT LDS RZ, [RZ] ;  /* 0x00000000fffff984 */ /* 0x000fe20000000800 */
[----:B------:R-:W-:Y:S01]  /*3580*/  @!PT LDS RZ, [RZ] ;  /* 0x00000000fffff984 */ /* 0x000fe20000000800 */
[----:B------:R-:W-:Y:S01]  /*3590*/  @!PT LDS RZ, [RZ] ;  /* 0x00000000fffff984 */ /* 0x000fe20000000800 */
[----:B------:R1:W-:Y:S01]  /*35a0*/  LDGSTS.E.BYPASS.LTC128B.128 [R244+0x4100], [R2.64], !P6 ;  /* 0x0410000002f47fae */ /* 0x0003e2000f101d48 */
[----:B------:R-:W-:Y:S01]  /*35b0*/  IADD3.X R11, R9, RZ, R3, P4, P2 ;  /* 0x000000ff090b7210 */ /* 0x000fe200027e4403 */
        /* <DEDUP_REMOVED lines=9> */
.L_x_957:
[----:B------:R-:W-:Y:S05]  /*3650*/  BSYNC B0 ;  /* 0x0000000000007941 */ /* 0x000fea0003800000 */
.L_x_956:
[----:B------:R-:W2:Y:S04]  /*3660*/  LDL R0, [R1+0x60] ;  /* 0x0000600001007983 */ /* 0x000ea80000100800 */
[----:B------:R-:W2:Y:S04]  /*3670*/  LDL R180, [R1+0x54] ;  /* 0x0000540001b47983 */ /* 0x000ea80000100800 */
[----:B-1----:R-:W3:Y:S04]  /*3680*/  LDL R4, [R1+0x3c] ;  /* 0x00003c0001047983 */ /* 0x002ee80000100800 */
[----:B------:R-:W-:Y:S04]  /*3690*/  STL [R1+0x84], R234 ;  /* 0x000084ea01007387 */ /* 0x000fe80000100800 */
[----:B------:R-:W-:Y:S04]  /*36a0*/  STL [R1+0x80], R233 ;  /* 0x000080e901007387 */ /* 0x000fe80000100800 */
[----:B------:R-:W-:Y:S04]  /*36b0*/  STL [R1+0x7c], R232 ;  /* 0x00007ce801007387 */ /* 0x000fe80000100800 */
[----:B------:R-:W-:Y:S04]  /*36c0*/  STL [R1+0x78], R231 ;  /* 0x000078e701007387 */ /* 0x000fe80000100800 */
[----:B------:R-:W-:Y:S04]  /*36d0*/  STL [R1+0x74], R230 ;  /* 0x000074e601007387 */ /* 0x000fe80000100800 */
[----:B------:R-:W-:Y:S04]  /*36e0*/  STL [R1+0x70], R227 ;  /* 0x000070e301007387 */ /* 0x000fe80000100800 */
[----:B------:R-:W-:Y:S04]  /*36f0*/  STL [R1+0x6c], R224 ;  /* 0x00006ce001007387 */ /* 0x000fe80000100800 */
[----:B------:R-:W-:Y:S04]  /*3700*/  LDSM.16.MT88.4 R104, [R228+0x2000] ;  /* 0x00200000e468783b */ /* 0x000fe80000004200 */
[----:B------:R-:W0:Y:S01]  /*3710*/  LDGDEPBAR ;  /* 0x00000000000079af */ /* 0x000e220000000000 */
[----:B--2---:R-:W-:-:S04]  /*3720*/  IMAD.IADD R0, R0, 0x1, R180 ;  /* 0x0000000100007824 */ /* 0x004fc800078e02b4 */
[----:B------:R-:W-:Y:S01]  /*3730*/  @P3 IMAD.HI.U32 R2, R0, c[0x0][0x2c8], RZ ;  /* 0x0000b20000023a27 */ /* 0x000fe200078e00ff */
[----:B------:R1:W-:Y:S04]  /*3740*/  STL [R1+0x1c], R0 ;  /* 0x00001c0001007387 */ /* 0x0003e80000100800 */
[----:B-1----:R-:W-:-:S05]  /*3750*/  @P3 SHF.R.U32.HI R0, RZ, c[0x0][0x2cc], R2 ;  /* 0x0000b300ff003a19 */ /* 0x002fca0000011602 */
[----:B------:R-:W1:Y:S04]  /*3760*/  SHFL.IDX PT, R2, R0, RZ, 0x1c1f ;  /* 0x001c1fff00027589 */ /* 0x000e6800000e0000 */
[----:B------:R-:W2:Y:S04]  /*3770*/  SHFL.IDX PT, R3, R0, 0x1, 0x1c1f ;  /* 0x003c1f0000037f89 */ /* 0x000ea800000e0000 */
[----:B------:R-:W4:Y:S04]  /*3780*/  SHFL.IDX PT, R7, R0, 0x2, 0x1c1f ;  /* 0x005c1f0000077f89 */ /* 0x000f2800000e0000 */
[----:B------:R1:W2:Y:S02]  /*3790*/  SHFL.IDX PT, R5, R0, 0x3, 0x1c1f ;  /* 0x007c1f0000057f89 */ /* 0x0002a400000e0000 */
[----:B-1----:R-:W-:-:S05]  /*37a0*/  IMAD R0, R60, R152, 0x1 ;  /* 0x000000013c007424 */ /* 0x002fca00078e0298 */
[----:B---3--:R-:W-:-:S04]  /*37b0*/  IADD3 R0, -R4, c[0x0][0x1d0], R0 ;  /* 0x0000740004007a10 */ /* 0x008fc80007ffe100 */
[----:B------:R-:W-:Y:S01]  /*37c0*/  IADD3 R0, R0, -c[0x0][0x168], RZ ;  /* 0x80005a0000007a10 */ /* 0x000fe20007ffe0ff */
[----:B------:R-:W-:Y:S02]  /*37d0*/  IMAD.IADD R4, R61, 0x1, -R4 ;  /* 0x000000013d047824 */ /* 0x000fe400078e0a04 */
[----:B------:R-:W-:Y:S02]  /*37e0*/  LDSM.16.MT88.4 R60, [R225+0x2000] ;  /* 0x00200000e13c783b */ /* 0x000fe40000004200 */
[----:B------:R-:W-:-:S05]  /*37f0*/  IMAD.IADD R2, R0, 0x1, R2 ;  /* 0x0000000100027824 */ /* 0x000fca00078e0202 */
[----:B------:R-:W-:Y:S01]  /*3800*/  IMNMX R2, R4, R2, PT ;  /* 0x0000000204027217 */ /* 0x000fe20003800200 */
[C---:B--2---:R-:W-:Y:S02]  /*3810*/  IMAD.IADD R6, R0.reuse, 0x1, R3 ;  /* 0x0000000100067824 */ /* 0x044fe400078e0203 */
[----:B----4-:R-:W-:Y:S01]  /*3820*/  IMAD.IADD R3, R0, 0x1, R7 ;  /* 0x0000000100037824 */ /* 0x010fe200078e0207 */
[C---:B------:R-:W-:Y:S02]  /*3830*/  ISETP.GT.AND P2, PT, R2.reuse, RZ, PT ;  /* 0x000000ff0200720c */ /* 0x040fe40003f44270 */
[----:B------:R-:W-:Y:S01]  /*3840*/  ISETP.GT.AND P0, PT, R2, 0x1, PT ;  /* 0x000000010200780c */ /* 0x000fe20003f04270 */
[----:B------:R-:W-:Y:S01]  /*3850*/  IMAD.IADD R5, R0, 0x1, R5 ;  /* 0x0000000100057824 */ /* 0x000fe200078e0205 */
[----:B------:R-:W-:Y:S02]  /*3860*/  ISETP.GT.AND P1, PT, R2, 0x8, PT ;  /* 0x000000080200780c */ /* 0x000fe40003f24270 */
[----:B------:R-:W-:-:S02]  /*3870*/  FSEL R7, R64, -INF , P2 ;  /* 0xff80000040077808 */ /* 0x000fc40001000000 */
[----:B------:R-:W-:Y:S02]  /*3880*/  FSEL R8, R65, -INF , P0 ;  /* 0xff80000041087808 */ /* 0x000fe40000000000 */
[C---:B------:R-:W-:Y:S02]  /*3890*/  IMNMX R0, R4.reuse, R6, PT ;  /* 0x0000000604007217 */ /* 0x040fe40003800200 */
[C---:B------:R-:W-:Y:S02]  /*38a0*/  IMNMX R3, R4.reuse, R3, PT ;  /* 0x0000000304037217 */ /* 0x040fe40003800200 */
[----:B------:R-:W-:Y:S02]  /*38b0*/  IMNMX R4, R4, R5, PT ;  /* 0x0000000504047217 */ /* 0x000fe40003800200 */
[----:B------:R-:W-:Y:S02]  /*38c0*/  ISETP.GT.AND P0, PT, R2, 0x9, PT ;  /* 0x000000090200780c */ /* 0x000fe40003f04270 */
[----:B------:R-:W-:-:S02]  /*38d0*/  FSEL R9, R56, -INF , P1 ;  /* 0xff80000038097808 */ /* 0x000fc40000800000 */
[----:B------:R-:W-:Y:S02]  /*38e0*/  FMNMX.FTZ R5, R7, R8, !PT ;  /* 0x0000000807057209 */ /* 0x000fe40007810000 */
[C---:B------:R-:W-:Y:S02]  /*38f0*/  ISETP.GT.AND P1, PT, R2.reuse, 0x10, PT ;  /* 0x000000100200780c */ /* 0x040fe40003f24270 */
[----:B------:R-:W-:Y:S02]  /*3900*/  FSEL R10, R57, -INF , P0 ;  /* 0xff800000390a7808 */ /* 0x000fe40000000000 */
[----:B------:R-:W-:Y:S02]  /*3910*/  FMNMX.FTZ R5, R9, R5, !PT ;  /* 0x0000000509057209 */ /* 0x000fe40007810000 */
[----:B------:R-:W-:Y:S02]  /*3920*/  ISETP.GT.AND P4, PT, R2, 0x11, PT ;  /* 0x000000110200780c */ /* 0x000fe40003f84270 */
[----:B------:R-:W-:-:S02]  /*3930*/  FSEL R11, R52, -INF , P1 ;  /* 0xff800000340b7808 */ /* 0x000fc40000800000 */
[----:B------:R-:W-:Y:S02]  /*3940*/  FMNMX.FTZ R5, R10, R5, !PT ;  /* 0x000000050a057209 */ /* 0x000fe40007810000 */
[----:B------:R-:W-:Y:S02]  /*3950*/  ISETP.GT.AND P2, PT, R0, RZ, PT ;  /* 0x000000ff0000720c */ /* 0x000fe40003f44270 */
[----:B------:R-:W-:Y:S02]  /*3960*/  ISETP.GT.AND P0, PT, R2, 0x18, PT ;  /* 0x000000180200780c */ /* 0x000fe40003f04270 */
[----:B------:R-:W-:Y:S02]  /*3970*/  FSEL R12, R53, -INF , P4 ;  /* 0xff800000350c7808 */ /* 0x000fe40002000000 */
[----:B------:R-:W-:Y:S02]  /*3980*/  FMNMX.FTZ R5, R11, R5, !PT ;  /* 0x000000050b057209 */ /* 0x000fe40007810000 */
[----:B------:R-:W-:-:S02]  /*3990*/  ISETP.GT.AND P1, PT, R0, 0x1, PT ;  /* 0x000000010000780c */ /* 0x000fc40003f24270 */
[----:B------:R-:W-:Y:S02]  /*39a0*/  FSEL R24, R66, -INF , P2 ;  /* 0xff80000042187808 */ /* 0x000fe40001000000 */
[----:B------:R-:W-:Y:S02]  /*39b0*/  ISETP.GT.AND P2, PT, R2, 0x19, PT ;  /* 0x000000190200780c */ /* 0x000fe40003f44270 */
[----:B------:R-:W-:Y:S02]  /*39c0*/  FSEL R13, R48, -INF , P0 ;  /* 0xff800000300d7808 */ /* 0x000fe40000000000 */
[----:B------:R-:W-:Y:S02]  /*39d0*/  FMNMX.FTZ R5, R12, R5, !PT ;  /* 0x000000050c057209 */ /* 0x000fe40007810000 */
[----:B------:R-:W-:Y:S02]  /*39e0*/  FSEL R28, R67, -INF , P1 ;  /* 0xff800000431c7808 */ /* 0x000fe40000800000 */
[----:B------:R-:W-:-:S02]  /*39f0*/  ISETP.GT.AND P1, PT, R2, 0x20, PT ;  /* 0x000000200200780c */ /* 0x000fc40003f24270 */
[----:B------:R-:W-:Y:S02]  /*3a00*/  FSEL R14, R49, -INF , P2 ;  /* 0xff800000310e7808 */ /* 0x000fe40001000000 */
[----:B------:R-:W-:Y:S02]  /*3a10*/  FMNMX.FTZ R5, R13, R5, !PT ;  /* 0x000000050d057209 */ /* 0x000fe40007810000 */
[----:B------:R-:W-:Y:S02]  /*3a20*/  ISETP.GT.AND P0, PT, R2, 0x21, PT ;  /* 0x000000210200780c */ /* 0x000fe40003f04270 */
[----:B------:R-:W-:Y:S02]  /*3a30*/  FSEL R162, R40, -INF , P1 ;  /* 0xff80000028a27808 */ /* 0x000fe40000800000 */
[----:B------:R-:W-:Y:S02]  /*3a40*/  FMNMX.FTZ R5, R14, R5, !PT ;  /* 0x000000050e057209 */ /* 0x000fe40007810000 */
[----:B------:R-:W-:-:S02]  /*3a50*/  ISETP.GT.AND P2, PT, R0, 0x8, PT ;  /* 0x000000080000780c */ /* 0x000fc40003f44270 */
[----:B------:R-:W-:Y:S02]  /*3a60*/  FSEL R161, R41, -INF , P0 ;  /* 0xff80000029a17808 */ /* 0x000fe40000000000 */
[----:B------:R-:W-:Y:S02]  /*3a70*/  ISETP.GT.AND P0, PT, R2, 0x28, PT ;  /* 0x000000280200780c */ /* 0x000fe40003f04270 */
[----:B------:R-:W-:Y:S02]  /*3a80*/  FMNMX.FTZ R5, R162, R5, !PT ;  /* 0x00000005a2057209 */ /* 0x000fe40007810000 */
[----:B------:R-:W-:Y:S02]  /*3a90*/  ISETP.GT.AND P1, PT, R0, 0x9, PT ;  /* 0x000000090000780c */ /* 0x000fe40003f24270 */
[----:B------:R-:W-:Y:S02]  /*3aa0*/  FSEL R27, R58, -INF , P2 ;  /* 0xff8000003a1b7808 */ /* 0x000fe40001000000 */
[----:B------:R-:W-:-:S02]  /*3ab0*/  ISETP.GT.AND P2, PT, R2, 0x29, PT ;  /* 0x000000290200780c */ /* 0x000fc40003f44270 */
[----:B------:R-:W-:Y:S02]  /*3ac0*/  FSEL R160, R44, -INF , P0 ;  /* 0xff8000002ca07808 */ /* 0x000fe40000000000 */
[----:B------:R-:W-:Y:S02]  /*3ad0*/  FMNMX.FTZ R5, R161, R5, !PT ;  /* 0x00000005a1057209 */ /* 0x000fe40007810000 */
[----:B------:R-:W-:Y:S02]  /*3ae0*/  FSEL R26, R59, -INF , P1 ;  /* 0xff8000003b1a7808 */ /* 0x000fe40000800000 */
[----:B------:R-:W-:Y:S02]  /*3af0*/  ISETP.GT.AND P1, PT, R2, 0x30, PT ;  /* 0x000000300200780c */ /* 0x000fe40003f24270 */
[----:B------:R-:W-:Y:S02]  /*3b00*/  FSEL R159, R45, -INF , P2 ;  /* 0xff8000002d9f7808 */ /* 0x000fe40001000000 */
[----:B------:R-:W-:-:S02]  /*3b10*/  FMNMX.FTZ R5, R160, R5, !PT ;  /* 0x00000005a0057209 */ /* 0x000fc40007810000 */
[----:B------:R-:W-:Y:S02]  /*3b20*/  ISETP.GT.AND P0, PT, R2, 0x31, PT ;  /* 0x000000310200780c */ /* 0x000fe40003f04270 */
[----:B------:R-:W-:Y:S02]  /*3b30*/  FSEL R170, R36, -INF , P1 ;  /* 0xff80000024aa7808 */ /* 0x000fe40000800000 */
[----:B------:R-:W-:Y:S02]  /*3b40*/  FMNMX.FTZ R5, R159, R5, !PT ;  /* 0x000000059f057209 */ /* 0x000fe40007810000 */
[C---:B------:R-:W-:Y:S02]  /*3b50*/  ISETP.GT.AND P4, PT, R2.reuse, 0x38, PT ;  /* 0x000000380200780c */ /* 0x040fe40003f84270 */
[----:B------:R-:W-:Y:S02]  /*3b60*/  ISETP.GT.AND P2, PT, R2, 0x39, PT ;  /* 0x000000390200780c */ /* 0x000fe40003f44270 */
[----:B------:R-:W-:-:S02]  /*3b70*/  FSEL R169, R37, -INF , P0 ;  /* 0xff80000025a97808 */ /* 0x000fc40000000000 */
[----:B------:R-:W-:Y:S02]  /*3b80*/  FMNMX.FTZ R2, R170, R5, !PT ;  /* 0x00000005aa027209 */ /* 0x000fe40007810000 */
[----:B------:R-:W-:Y:S02]  /*3b90*/  FSEL R168, R32, -INF , P4 ;  /* 0xff80000020a87808 */ /* 0x000fe40002000000 */
[----:B------:R-:W-:Y:S02]  /*3ba0*/  FMNMX.FTZ R2, R169, R2, !PT ;  /* 0x00000002a9027209 */ /* 0x000fe40007810000 */
[----:B------:R-:W-:Y:S02]  /*3bb0*/  FSEL R167, R33, -INF , P2 ;  /* 0xff80000021a77808 */ /* 0x000fe40001000000 */
[----:B------:R-:W-:Y:S02]  /*3bc0*/  FMNMX.FTZ R2, R168, R2, !PT ;  /* 0x00000002a8027209 */ /* 0x000fe40007810000 */
[----:B------:R-:W-:-:S02]  /*3bd0*/  ISETP.GT.AND P1, PT, R0, 0x10, PT ;  /* 0x000000100000780c */ /* 0x000fc40003f24270 */
[----:B------:R-:W-:Y:S02]  /*3be0*/  ISETP.GT.AND P0, PT, R0, 0x11, PT ;  /* 0x000000110000780c */ /* 0x000fe40003f04270 */
[----:B------:R-:W-:Y:S02]  /*3bf0*/  FMNMX.FTZ R2, R167, R2, !PT ;  /* 0x00000002a7027209 */ /* 0x000fe40007810000 */
[----:B------:R-:W-:Y:S02]  /*3c00*/  FSEL R16, R54, -INF , P1 ;  /* 0xff80000036107808 */ /* 0x000fe40000800000 */
[----:B------:R-:W-:Y:S02]  /*3c10*/  FSEL R18, R55, -INF , P0 ;  /* 0xff80000037127808 */ /* 0x000fe40000000000 */
[C---:B------:R-:W-:Y:S02]  /*3c20*/  ISETP.GT.AND P1, PT, R0.reuse, 0x18, PT ;  /* 0x000000180000780c */ /* 0x040fe40003f24270 */
[----:B------:R-:W-:Y:S01]  /*3c30*/  ISETP.GT.AND P0, PT, R0, 0x19, PT ;  /* 0x000000190000780c */ /* 0x000fe20003f04270 */
[----:B------:R-:W1:Y:S01]  /*3c40*/  SHFL.BFLY PT, R6, R2, 0x2, 0x1f ;  /* 0x0c401f0002067f89 */ /* 0x000e6200000e0000 */
[----:B------:R-:W-:-:S02]  /*3c50*/  FSEL R23, R50, -INF , P1 ;  /* 0xff80000032177808 */ /* 0x000fc40000800000 */
[----:B------:R-:W-:Y:S02]  /*3c60*/  FSEL R29, R51, -INF , P0 ;  /* 0xff800000331d7808 */ /* 0x000fe40000000000 */
[C---:B------:R-:W-:Y:S01]  /*3c70*/  ISETP.GT.AND P4, PT, R0.reuse, 0x20, PT ;  /* 0x000000200000780c */ /* 0x040fe20003f84270 */
[----:B------:R-:W-:Y:S01]  /*3c80*/  LDSM.16.MT88.4 R48, [R225] ;  /* 0x00000000e130783b */ /* 0x000fe20000004200 */
[C---:B------:R-:W-:Y:S02]  /*3c90*/  ISETP.GT.AND P2, PT, R0.reuse, 0x21, PT ;  /* 0x000000210000780c */ /* 0x040fe40003f44270 */
[C---:B------:R-:W-:Y:S02]  /*3ca0*/  ISETP.GT.AND P1, PT, R0.reuse, 0x28, PT ;  /* 0x000000280000780c */ /* 0x040fe40003f24270 */
[----:B------:R-:W-:Y:S02]  /*3cb0*/  ISETP.GT.AND P0, PT, R0, 0x29, PT ;  /* 0x000000290000780c */ /* 0x000fe40003f04270 */
[----:B------:R-:W-:-:S02]  /*3cc0*/  FSEL R155, R42, -INF , P4 ;  /* 0xff8000002a9b7808 */ /* 0x000fc40002000000 */
[----:B------:R-:W-:Y:S02]  /*3cd0*/  FSEL R156, R43, -INF , P2 ;  /* 0xff8000002b9c7808 */ /* 0x000fe40001000000 */
[----:B------:R-:W-:Y:S01]  /*3ce0*/  FSEL R158, R46, -INF , P1 ;  /* 0xff8000002e9e7808 */ /* 0x000fe20000800000 */
[----:B------:R-:W-:Y:S01]  /*3cf0*/  LDSM.16.MT88.4 R40, [R226+0x800] ;  /* 0x00080000e228783b */ /* 0x000fe20000004200 */
[----:B------:R-:W-:Y:S02]  /*3d00*/  FSEL R157, R47, -INF , P0 ;  /* 0xff8000002f9d7808 */ /* 0x000fe40000000000 */
[C---:B------:R-:W-:Y:S01]  /*3d10*/  ISETP.GT.AND P4, PT, R0.reuse, 0x30, PT ;  /* 0x000000300000780c */ /* 0x040fe20003f84270 */
[----:B------:R-:W-:Y:S01]  /*3d20*/  LDSM.16.MT88.4 R44, [R225+0x800] ;  /* 0x00080000e12c783b */ /* 0x000fe20000004200 */
[C---:B------:R-:W-:Y:S02]  /*3d30*/  ISETP.GT.AND P2, PT, R0.reuse, 0x31, PT ;  /* 0x000000310000780c */ /* 0x040fe40003f44270 */
[----:B------:R-:W-:-:S02]  /*3d40*/  ISETP.GT.AND P1, PT, R0, 0x38, PT ;  /* 0x000000380000780c */ /* 0x000fc40003f24270 */
[----:B------:R-:W-:Y:S02]  /*3d50*/  ISETP.GT.AND P0, PT, R0, 0x39, PT ;  /* 0x000000390000780c */ /* 0x000fe40003f04270 */
[----:B------:R-:W-:-:S04]  /*3d60*/  FMNMX.FTZ R0, R24, R28, !PT ;  /* 0x0000001c18007209 */ /* 0x000fc80007810000 */
[----:B------:R-:W-:-:S04]  /*3d70*/  FMNMX.FTZ R0, R27, R0, !PT ;  /* 0x000000001b007209 */ /* 0x000fc80007810000 */
[----:B------:R-:W-:-:S04]  /*3d80*/  FMNMX.FTZ R0, R26, R0, !PT ;  /* 0x000000001a007209 */ /* 0x000fc80007810000 */
[----:B------:R-:W-:Y:S02]  /*3d90*/  FMNMX.FTZ R5, R16, R0, !PT ;  /* 0x0000000010057209 */ /* 0x000fe40007810000 */
[----:B-1----:R-:W-:Y:S02]  /*3da0*/  FMNMX.FTZ R0, R2, R6, !PT ;  /* 0x0000000602007209 */ /* 0x002fe40007810000 */
[----:B------:R-:W-:-:S04]  /*3db0*/  FMNMX.FTZ R2, R18, R5, !PT ;  /* 0x0000000512027209 */ /* 0x000fc80007810000 */
[----:B------:R-:W-:Y:S01]  /*3dc0*/  FMNMX.FTZ R2, R23, R2, !PT ;  /* 0x0000000217027209 */ /* 0x000fe20007810000 */
[----:B------:R-:W1:Y:S03]  /*3dd0*/  SHFL.BFLY PT, R5, R0, 0x1, 0x1f ;  /* 0x0c201f0000057f89 */ /* 0x000e6600000e0000 */
[----:B------:R-:W-:-:S04]  /*3de0*/  FMNMX.FTZ R2, R29, R2, !PT ;  /* 0x000000021d027209 */ /* 0x000fc80007810000 */
[----:B------:R-:W-:-:S04]  /*3df0*/  FMNMX.FTZ R2, R155, R2, !PT ;  /* 0x000000029b027209 */ /* 0x000fc80007810000 */
[----:B------:R-:W-:Y:S02]  /*3e00*/  FMNMX.FTZ R2, R156, R2, !PT ;  /* 0x000000029c027209 */ /* 0x000fe40007810000 */
[----:B------:R-:W-:Y:S02]  /*3e10*/  FSEL R165, R34, -INF , P1 ;  /* 0xff80000022a57808 */ /* 0x000fe40000800000 */
[----:B------:R-:W-:Y:S02]  /*3e20*/  FMNMX.FTZ R2, R158, R2, !PT ;  /* 0x000000029e027209 */ /* 0x000fe40007810000 */
[----:B------:R-:W-:Y:S02]  /*3e30*/  ISETP.GT.AND P1, PT, R4, RZ, PT ;  /* 0x000000ff0400720c */ /* 0x000fe40003f24270 */
[----:B------:R-:W-:Y:S02]  /*3e40*/  FSEL R164, R35, -INF , P0 ;  /* 0xff80000023a47808 */ /* 0x000fe40000000000 */
[----:B------:R-:W-:-:S02]  /*3e50*/  FSEL R163, R38, -INF , P4 ;  /* 0xff80000026a37808 */ /* 0x000fc40002000000 */
[----:B------:R-:W-:Y:S02]  /*3e60*/  ISETP.GT.AND P0, PT, R4, 0x1, PT ;  /* 0x000000010400780c */ /* 0x000fe40003f04270 */
[----:B------:R-:W-:Y:S02]  /*3e70*/  FMNMX.FTZ R2, R157, R2, !PT ;  /* 0x000000029d027209 */ /* 0x000fe40007810000 */
[----:B------:R-:W-:Y:S02]  /*3e80*/  FSEL R32, R98, -INF , P1 ;  /* 0xff80000062207808 */ /* 0x000fe40000800000 */
[----:B------:R-:W-:Y:S02]  /*3e90*/  ISETP.GT.AND P1, PT, R4, 0x8, PT ;  /* 0x000000080400780c */ /* 0x000fe40003f24270 */
[----:B------:R-:W-:Y:S02]  /*3ea0*/  FSEL R166, R39, -INF , P2 ;  /* 0xff80000027a67808 */ /* 0x000fe40001000000 */
[----:B------:R-:W-:-:S02]  /*3eb0*/  FSEL R33, R99, -INF , P0 ;  /* 0xff80000063217808 */ /* 0x000fc40000000000 */
[----:B------:R-:W-:Y:S02]  /*3ec0*/  FMNMX.FTZ R2, R163, R2, !PT ;  /* 0x00000002a3027209 */ /* 0x000fe40007810000 */
[C---:B------:R-:W-:Y:S02]  /*3ed0*/  ISETP.GT.AND P4, PT, R3.reuse, RZ, PT ;  /* 0x000000ff0300720c */ /* 0x040fe40003f84270 */
[C---:B------:R-:W-:Y:S02]  /*3ee0*/  ISETP.GT.AND P2, PT, R3.reuse, 0x1, PT ;  /* 0x000000010300780c */ /* 0x040fe40003f44270 */
[----:B------:R-:W-:Y:S02]  /*3ef0*/  ISETP.GT.AND P0, PT, R3, 0x8, PT ;  /* 0x000000080300780c */ /* 0x000fe40003f04270 */
[----:B------:R-:W-:Y:S02]  /*3f00*/  FSEL R30, R94, -INF , P1 ;  /* 0xff8000005e1e7808 */ /* 0x000fe40000800000 */
[----:B------:R-:W-:-:S02]  /*3f10*/  ISETP.GT.AND P1, PT, R4, 0x10, PT ;  /* 0x000000100400780c */ /* 0x000fc40003f24270 */
[----:B------:R-:W-:Y:S02]  /*3f20*/  FMNMX.FTZ R2, R166, R2, !PT ;  /* 0x00000002a6027209 */ /* 0x000fe40007810000 */
[----:B------:R-:W-:Y:S02]  /*3f30*/  FSEL R22, R96, -INF , P4 ;  /* 0xff80000060167808 */ /* 0x000fe40002000000 */
[----:B------:R-:W-:Y:S02]  /*3f40*/  FSEL R25, R97, -INF , P2 ;  /* 0xff80000061197808 */ /* 0x000fe40001000000 */
[----:B------:R-:W-:Y:S02]  /*3f50*/  FSEL R15, R92, -INF , P0 ;  /* 0xff8000005c0f7808 */ /* 0x000fe40000000000 */
[----:B------:R-:W-:Y:S02]  /*3f60*/  ISETP.GT.AND P0, PT, R4, 0x9, PT ;  /* 0x000000090400780c */ /* 0x000fe40003f04270 */
[----:B-1----:R-:W-:-:S02]  /*3f70*/  FMNMX.FTZ R137, R0, R5, !PT ;  /* 0x0000000500897209 */ /* 0x002fc40007810000 */
[----:B------:R-:W-:Y:S02]  /*3f80*/  FSEL R38, R90, -INF , P1 ;  /* 0xff8000005a267808 */ /* 0x000fe40000800000 */
[----:B------:R-:W-:Y:S02]  /*3f90*/  FMNMX.FTZ R0, R165, R2, !PT ;  /* 0x00000002a5007209 */ /* 0x000fe40007810000 */
[----:B------:R-:W-:Y:S02]  /*3fa0*/  ISETP.GT.AND P2, PT, R3, 0x9, PT ;  /* 0x000000090300780c */ /* 0x000fe40003f44270 */
[----:B------:R-:W-:Y:S02]  /*3fb0*/  ISETP.GT.AND P1, PT, R4, 0x18, PT ;  /* 0x000000180400780c */ /* 0x000fe40003f24270 */
        /* <DEDUP_REMOVED lines=8> */
[----:B------:R-:W-:Y:S01]  /*4040*/  FSEL R17, R88, -INF , P0 ;  /* 0xff80000058117808 */ /* 0x000fe20000000000 */
[----:B------:R-:W1:Y:S01]  /*4050*/  SHFL.BFLY PT, R6, R0, 0x2, 0x1f ;  /* 0x0c401f0000067f89 */ /* 0x000e6200000e0000 */
[----:B------:R-:W-:Y:S02]  /*4060*/  ISETP.GT.AND P0, PT, R4, 0x11, PT ;  /* 0x000000110400780c */ /* 0x000fe40003f04270 */
[----:B------:R-:W-:Y:S02]  /*4070*/  ISETP.GT.AND P2, PT, R3, 0x11, PT ;  /* 0x000000110300780c */ /* 0x000fe40003f44270 */
[----:B------:R-:W-:Y:S02]  /*4080*/  FMNMX.FTZ R2, R19, R2, !PT ;  /* 0x0000000213027209 */ /* 0x000fe40007810000 */
[----:B------:R-:W-:Y:S02]  /*4090*/  FSEL R151, R80, -INF , P1 ;  /* 0xff80000050977808 */ /* 0x000fe40000800000 */
[----:B------:R-:W-:-:S02]  /*40a0*/  ISETP.GT.AND P1, PT, R3, 0x29, PT ;  /* 0x000000290300780c */ /* 0x000fc40003f24270 */
[----:B------:R-:W-:Y:S02]  /*40b0*/  FSEL R39, R91, -INF , P0 ;  /* 0xff8000005b277808 */ /* 0x000fe40000000000 */
[----:B------:R-:W-:Y:S02]  /*40c0*/  FSEL R21, R89, -INF , P2 ;  /* 0xff80000059157808 */ /* 0x000fe40001000000 */
[----:B------:R-:W-:Y:S02]  /*40d0*/  ISETP.GT.AND P0, PT, R3, 0x18, PT ;  /* 0x000000180300780c */ /* 0x000fe40003f04270 */
[----:B------:R-:W-:Y:S01]  /*40e0*/  FMNMX.FTZ R5, R17, R2, !PT ;  /* 0x0000000211057209 */ /* 0x000fe20007810000 */
[----:B------:R-:W-:Y:S01]  /*40f0*/  FMUL.FTZ R2, R137, c[0x0][0x2d0] ;  /* 0x0000b40089027a20 */ /* 0x000fe20000410000 */
[----:B------:R-:W-:Y:S02]  /*4100*/  FSEL R147, R77, -INF , P1 ;  /* 0xff8000004d937808 */ /* 0x000fe40000800000 */
[----:B------:R-:W-:-:S02]  /*4110*/  FSETP.NEU.FTZ.AND P1, PT, R137, -INF , PT ;  /* 0xff8000008900780b */ /* 0x000fc40003f3d000 */
[----:B------:R-:W-:Y:S02]  /*4120*/  ISETP.GT.AND P2, PT, R3, 0x19, PT ;  /* 0x000000190300780c */ /* 0x000fe40003f44270 */
[----:B------:R-:W-:Y:S02]  /*4130*/  FSEL R31, R84, -INF , P0 ;  /* 0xff800000541f7808 */ /* 0x000fe40000000000 */
[----:B------:R-:W-:Y:S02]  /*4140*/  FMNMX.FTZ R5, R21, R5, !PT ;  /* 0x0000000515057209 */ /* 0x000fe40007810000 */
[----:B------:R-:W-:Y:S02]  /*4150*/  ISETP.GT.AND P0, PT, R4, 0x19, PT ;  /* 0x000000190400780c */ /* 0x000fe40003f04270 */
[----:B------:R-:W-:Y:S02]  /*4160*/  FSEL R20, R2, RZ, P1 ;  /* 0x000000ff02147208 */ /* 0x000fe40000800000 */
[----:B------:R-:W-:-:S02]  /*4170*/  FSEL R37, R85, -INF , P2 ;  /* 0xff80000055257808 */ /* 0x000fc40001000000 */
[----:B------:R-:W-:Y:S02]  /*4180*/  FMNMX.FTZ R2, R31, R5, !PT ;  /* 0x000000051f027209 */ /* 0x000fe40007810000 */
[----:B------:R-:W-:Y:S02]  /*4190*/  FSEL R57, R87, -INF , P0 ;  /* 0xff80000057397808 */ /* 0x000fe40000000000 */
[C---:B------:R-:W-:Y:S02]  /*41a0*/  ISETP.GT.AND P0, PT, R3.reuse, 0x21, PT ;  /* 0x000000210300780c */ /* 0x040fe40003f04270 */
[----:B------:R-:W-:Y:S01]  /*41b0*/  ISETP.GT.AND P2, PT, R3, 0x28, PT ;  /* 0x000000280300780c */ /* 0x000fe20003f44270 */
[----:B------:R-:W-:Y:S01]  /*41c0*/  FFMA.FTZ R5, R7, c[0x0][0x2d0], -R20 ;  /* 0x0000b40007057a23 */ /* 0x000fe20000010814 */
[----:B------:R-:W-:Y:S02]  /*41d0*/  FMNMX.FTZ R2, R37, R2, !PT ;  /* 0x0000000225027209 */ /* 0x000fe40007810000 */
[----:B------:R-:W-:-:S02]  /*41e0*/  FSEL R150, R81, -INF , P0 ;  /* 0xff80000051967808 */ /* 0x000fc40000000000 */
[----:B------:R-:W-:Y:S01]  /*41f0*/  FSEL R148, R76, -INF , P2 ;  /* 0xff8000004c947808 */ /* 0x000fe20001000000 */
[----:B------:R2:W-:Y:S01]  /*4200*/  MUFU.EX2 R154, R5 ;  /* 0x00000005009a7308 */ /* 0x0005e20000000800 */
[C---:B------:R-:W-:Y:S02]  /*4210*/  ISETP.GT.AND P0, PT, R3.reuse, 0x30, PT ;  /* 0x000000300300780c */ /* 0x040fe40003f04270 */
[C---:B------:R-:W-:Y:S02]  /*4220*/  ISETP.GT.AND P4, PT, R3.reuse, 0x31, PT ;  /* 0x000000310300780c */ /* 0x040fe40003f84270 */
[C---:B------:R-:W-:Y:S02]  /*4230*/  ISETP.GT.AND P2, PT, R3.reuse, 0x38, PT ;  /* 0x000000380300780c */ /* 0x040fe40003f44270 */
[----:B------:R-:W-:Y:S02]  /*4240*/  ISETP.GT.AND P1, PT, R3, 0x39, PT ;  /* 0x000000390300780c */ /* 0x000fe40003f24270 */
[----:B------:R-:W-:Y:S01]  /*4250*/  FMNMX.FTZ R3, R151, R2, !PT ;  /* 0x0000000297037209 */ /* 0x000fe20007810000 */
[----:B------:R-:W-:Y:S01]  /*4260*/  FFMA.FTZ R2, R8, c[0x0][0x2d0], -R20 ;  /* 0x0000b40008027a23 */ /* 0x000fe20000010814 */
[----:B-1----:R-:W-:-:S02]  /*4270*/  FMNMX.FTZ R0, R0, R6, !PT ;  /* 0x0000000600007209 */ /* 0x002fc40007810000 */
[----:B------:R-:W-:Y:S02]  /*4280*/  FMNMX.FTZ R3, R150, R3, !PT ;  /* 0x0000000396037209 */ /* 0x000fe40007810000 */
[----:B--2---:R-:W-:Y:S01]  /*4290*/  FMNMX.FTZ R5, R32, R33, !PT ;  /* 0x0000002120057209 */ /* 0x004fe20007810000 */
[----:B------:R1:W-:Y:S03]  /*42a0*/  MUFU.EX2 R152, R2 ;  /* 0x0000000200987308 */ /* 0x0003e60000000800 */
[----:B------:R-:W-:Y:S01]  /*42b0*/  FMNMX.FTZ R5, R30, R5, !PT ;  /* 0x000000051e057209 */ /* 0x000fe20007810000 */
[----:B------:R-:W2:Y:S01]  /*42c0*/  SHFL.BFLY PT, R6, R0, 0x1, 0x1f ;  /* 0x0c201f0000067f89 */ /* 0x000ea200000e0000 */
[----:B------:R-:W-:Y:S02]  /*42d0*/  FSEL R153, R72, -INF , P0 ;  /* 0xff80000048997808 */ /* 0x000fe40000000000 */
[----:B------:R-:W-:-:S02]  /*42e0*/  FSEL R146, R73, -INF , P4 ;  /* 0xff80000049927808 */ /* 0x000fc40002000000 */
[----:B-1----:R-:W-:Y:S02]  /*42f0*/  FMNMX.FTZ R2, R148, R3, !PT ;  /* 0x0000000394027209 */ /* 0x002fe40007810000 */
[----:B------:R-:W-:Y:S02]  /*4300*/  FMNMX.FTZ R3, R36, R5, !PT ;  /* 0x0000000524037209 */ /* 0x000fe40007810000 */
[----:B------:R-:W-:Y:S02]  /*4310*/  FMNMX.FTZ R2, R147, R2, !PT ;  /* 0x0000000293027209 */ /* 0x000fe40007810000 */
[----:B------:R-:W-:Y:S02]  /*4320*/  FMNMX.FTZ R3, R38, R3, !PT ;  /* 0x0000000326037209 */ /* 0x000fe40007810000 */
[----:B------:R-:W-:Y:S02]  /*4330*/  FMNMX.FTZ R2, R153, R2, !PT ;  /* 0x0000000299027209 */ /* 0x000fe40007810000 */
[----:B------:R-:W-:-:S02]  /*4340*/  FMNMX.FTZ R3, R39, R3, !PT ;  /* 0x0000000327037209 */ /* 0x000fc40007810000 */
[----:B------:R-:W-:Y:S02]  /*4350*/  FMNMX.FTZ R135, R146, R2, !PT ;  /* 0x0000000292877209 */ /* 0x000fe40007810000 */
[----:B------:R-:W-:Y:S02]  /*4360*/  ISETP.GT.AND P0, PT, R4, 0x20, PT ;  /* 0x000000200400780c */ /* 0x000fe40003f04270 */
[----:B------:R-:W-:Y:S02]  /*4370*/  FSEL R144, R68, -INF , P2 ;  /* 0xff80000044907808 */ /* 0x000fe40001000000 */
[----:B------:R-:W-:Y:S01]  /*4380*/  FMNMX.FTZ R2, R56, R3, !PT ;  /* 0x0000000338027209 */ /* 0x000fe20007810000 */
[----:B------:R-:W-:Y:S01]  /*4390*/  FFMA.FTZ R5, R9, c[0x0][0x2d0], -R20 ;  /* 0x0000b40009057a23 */ /* 0x000fe20000010814 */
[----:B------:R-:W-:Y:S02]  /*43a0*/  FSEL R145, R82, -INF , P0 ;  /* 0xff80000052917808 */ /* 0x000fe40000000000 */
[----:B------:R-:W-:-:S02]  /*43b0*/  FSEL R143, R69, -INF , P1 ;  /* 0xff800000458f7808 */ /* 0x000fc40000800000 */
[----:B------:R-:W-:Y:S02]  /*43c0*/  FMNMX.FTZ R135, R144, R135, !PT ;  /* 0x0000008790877209 */ /* 0x000fe40007810000 */
[----:B------:R-:W-:Y:S01]  /*43d0*/  FMNMX.FTZ R3, R57, R2, !PT ;  /* 0x0000000239037209 */ /* 0x000fe20007810000 */
[--C-:B------:R-:W-:Y:S01]  /*43e0*/  FFMA.FTZ R2, R11, c[0x0][0x2d0], -R20.reuse ;  /* 0x0000b4000b027a23 */ /* 0x100fe20000010814 */
[C---:B------:R-:W-:Y:S01]  /*43f0*/  ISETP.GT.AND P0, PT, R4.reuse, 0x21, PT ;  /* 0x000000210400780c */ /* 0x040fe20003f04270 */
[----:B------:R1:W-:Y:S01]  /*4400*/  MUFU.EX2 R245, R5 ;  /* 0x0000000500f57308 */ /* 0x0003e20000000800 */
[----:B------:R-:W-:Y:S02]  /*4410*/  FMNMX.FTZ R135, R143, R135, !PT ;  /* 0x000000878f877209 */ /* 0x000fe40007810000 */
[----:B------:R-:W-:Y:S02]  /*4420*/  FSEL R149, R83, -INF , P0 ;  /* 0xff80000053957808 */ /* 0x000fe40000000000 */
[----:B------:R-:W-:Y:S01]  /*4430*/  ISETP.GT.AND P0, PT, R4, 0x28, PT ;  /* 0x000000280400780c */ /* 0x000fe20003f04270 */
[----:B------:R-:W-:Y:S02]  /*4440*/  LDSM.16.MT88.4 R80, [R226+0x2000] ;  /* 0x00200000e250783b */ /* 0x000fe40000004200 */
[----:B------:R3:W-:Y:S01]  /*4450*/  MUFU.EX2 R211, R2 ;  /* 0x0000000200d37308 */ /* 0x0007e20000000800 */
[----:B--2---:R-:W-:Y:S01]  /*4460*/  FMNMX.FTZ R136, R0, R6, !PT ;  /* 0x0000000600887209 */ /* 0x004fe20007810000 */
[----:B------:R-:W-:-:S02]  /*4470*/  FFMA.FTZ R0, R12, c[0x0][0x2d0], -R20 ;  /* 0x0000b4000c007a23 */ /* 0x000fc40000010814 */
[----:B-1----:R-:W-:Y:S01]  /*4480*/  FFMA.FTZ R5, R10, c[0x0][0x2d0], -R20 ;  /* 0x0000b4000a057a23 */ /* 0x002fe20000010814 */
[----:B------:R-:W-:-:S03]  /*4490*/  ISETP.GT.AND P1, PT, R4, 0x29, PT ;  /* 0x000000290400780c */ /* 0x000fc60003f24270 */
[----:B------:R1:W-:Y:S01]  /*44a0*/  MUFU.EX2 R210, R5 ;  /* 0x0000000500d27308 */ /* 0x0003e20000000800 */
[----:B---3--:R-:W-:Y:S02]  /*44b0*/  FMNMX.FTZ R2, R145, R3, !PT ;  /* 0x0000000391027209 */ /* 0x008fe40007810000 */
[----:B------:R-:W-:Y:S02]  /*44c0*/  FSEL R141, R78, -INF , P0 ;  /* 0xff8000004e8d7808 */ /* 0x000fe40000000000 */
[----:B------:R-:W-:-:S03]  /*44d0*/  FMNMX.FTZ R2, R149, R2, !PT ;  /* 0x0000000295027209 */ /* 0x000fc60007810000 */
[----:B------:R2:W-:Y:S01]  /*44e0*/  MUFU.EX2 R246, R0 ;  /* 0x0000000000f67308 */ /* 0x0005e20000000800 */
[----:B------:R-:W-:Y:S01]  /*44f0*/  FSEL R142, R79, -INF , P1 ;  /* 0xff8000004f8e7808 */ /* 0x000fe20000800000 */
[----:B-1----:R-:W1:Y:S01]  /*4500*/  SHFL.BFLY PT, R5, R135, 0x2, 0x1f ;  /* 0x0c401f0087057f89 */ /* 0x002e6200000e0000 */
[C---:B------:R-:W-:Y:S02]  /*4510*/  ISETP.GT.AND P1, PT, R4.reuse, 0x30, PT ;  /* 0x000000300400780c */ /* 0x040fe40003f24270 */
[C---:B------:R-:W-:Y:S02]  /*4520*/  ISETP.GT.AND P0, PT, R4.reuse, 0x31, PT ;  /* 0x000000310400780c */ /* 0x040fe40003f04270 */
[----:B------:R-:W-:Y:S01]  /*4530*/  ISETP.GT.AND P2, PT, R4, 0x38, PT ;  /* 0x000000380400780c */ /* 0x000fe20003f44270 */
[----:B------:R-:W-:Y:S01]  /*4540*/  FMUL.FTZ R3, R136, c[0x0][0x2d0] ;  /* 0x0000b40088037a20 */ /* 0x000fe20000410000 */
[----:B--2---:R-:W-:Y:S01]  /*4550*/  FMNMX.FTZ R0, R141, R2, !PT ;  /* 0x000000028d007209 */ /* 0x004fe20007810000 */
[----:B------:R-:W-:Y:S01]  /*4560*/  LDSM.16.MT88.4 R76, [R229+0x2000] ;  /* 0x00200000e54c783b */ /* 0x000fe20000004200 */
[----:B------:R-:W-:-:S02]  /*4570*/  FSEL R140, R74, -INF , P1 ;  /* 0xff8000004a8c7808 */ /* 0x000fc40000800000 */
[----:B------:R-:W-:Y:S02]  /*4580*/  FMNMX.FTZ R0, R142, R0, !PT ;  /* 0x000000008e007209 */ /* 0x000fe40007810000 */
[----:B------:R-:W-:Y:S02]  /*4590*/  FSEL R139, R75, -INF , P0 ;  /* 0xff8000004b8b7808 */ /* 0x000fe40000000000 */
[----:B------:R-:W-:Y:S01]  /*45a0*/  FMNMX.FTZ R0, R140, R0, !PT ;  /* 0x000000008c007209 */ /* 0x000fe20007810000 */
[----:B------:R-:W-:Y:S01]  /*45b0*/  FFMA.FTZ R2, R13, c[0x0][0x2d0], -R20 ;  /* 0x0000b4000d027a23 */ /* 0x000fe20000010814 */
[----:B------:R-:W-:Y:S02]  /*45c0*/  ISETP.GT.AND P1, PT, R4, 0x39, PT ;  /* 0x000000390400780c */ /* 0x000fe40003f24270 */
[----:B------:R-:W-:Y:S02]  /*45d0*/  FSEL R138, R70, -INF , P2 ;  /* 0xff800000468a7808 */ /* 0x000fe40001000000 */
[----:B------:R-:W-:-:S02]  /*45e0*/  FMNMX.FTZ R0, R139, R0, !PT ;  /* 0x000000008b007209 */ /* 0x000fc40007810000 */
[----:B------:R-:W-:Y:S01]  /*45f0*/  FSETP.NEU.FTZ.AND P0, PT, R136, -INF , PT ;  /* 0xff8000008800780b */ /* 0x000fe20003f1d000 */
[----:B------:R2:W-:Y:S01]  /*4600*/  MUFU.EX2 R204, R2 ;  /* 0x0000000200cc7308 */ /* 0x0005e20000000800 */
[----:B------:R-:W-:Y:S02]  /*4610*/  FSEL R133, R71, -INF , P1 ;  /* 0xff80000047857808 */ /* 0x000fe40000800000 */
[----:B------:R-:W-:Y:S01]  /*4620*/  FMNMX.FTZ R134, R138, R0, !PT ;  /* 0x000000008a867209 */ /* 0x000fe20007810000 */
[----:B------:R-:W-:Y:S01]  /*4630*/  LDSM.16.MT88.4 R68, [R229+0x800] ;  /* 0x00080000e544783b */ /* 0x000fe20000004200 */
[----:B------:R-:W-:Y:S02]  /*4640*/  FSEL R3, R3, RZ, P0 ;  /* 0x000000ff03037208 */ /* 0x000fe40000000000 */
[----:B-1----:R-:W-:Y:S02]  /*4650*/  FMNMX.FTZ R135, R135, R5, !PT ;  /* 0x0000000587877209 */ /* 0x002fe40007810000 */
[----:B------:R-:W-:Y:S01]  /*4660*/  FMNMX.FTZ R134, R133, R134, !PT ;  /* 0x0000008685867209 */ /* 0x000fe20007810000 */
[----:B------:R-:W-:-:S02]  /*4670*/  FFMA.FTZ R0, R24, c[0x0][0x2d0], -R3 ;  /* 0x0000b40018007a23 */ /* 0x000fc40000010803 */
[----:B--2---:R-:W-:Y:S02]  /*4680*/  FFMA.FTZ R2, R14, c[0x0][0x2d0], -R20 ;  /* 0x0000b4000e027a23 */ /* 0x004fe40000010814 */
[----:B------:R-:W-:Y:S02]  /*4690*/  SHFL.BFLY PT, R4, R134, 0x2, 0x1f ;  /* 0x0c401f0086047f89 */ /* 0x000fe400000e0000 */
[----:B------:R1:W-:Y:S08]  /*46a0*/  MUFU.EX2 R207, R2 ;  /* 0x0000000200cf7308 */ /* 0x0003f00000000800 */
[----:B------:R2:W-:Y:S01]  /*46b0*/  MUFU.EX2 R132, R0 ;  /* 0x0000000000847308 */ /* 0x0005e20000000800 */
[----:B-1----:R-:W1:Y:S01]  /*46c0*/  SHFL.BFLY PT, R2, R135, 0x1, 0x1f ;  /* 0x0c201f0087027f89 */ /* 0x002e6200000e0000 */
[----:B--2---:R-:W-:-:S06]  /*46d0*/  FFMA.FTZ R0, R28, c[0x0][0x2d0], -R3 ;  /* 0x0000b4001c007a23 */ /* 0x004fcc0000010803 */
[----:B------:R2:W-:Y:S02]  /*46e0*/  MUFU.EX2 R131, R0 ;  /* 0x0000000000837308 */ /* 0x0005e40000000800 */
[----:B--2---:R-:W-:-:S06]  /*46f0*/  FFMA.FTZ R0, R27, c[0x0][0x2d0], -R3 ;  /* 0x0000b4001b007a23 */ /* 0x004fcc0000010803 */
[----:B------:R2:W-:Y:S01]  /*4700*/  MUFU.EX2 R194, R0 ;  /* 0x0000000000c27308 */ /* 0x0005e20000000800 */
[----:B-1----:R-:W-:Y:S02]  /*4710*/  FMNMX.FTZ R135, R135, R2, !PT ;  /* 0x0000000287877209 */ /* 0x002fe40007810000 */
[----:B------:R-:W-:Y:S01]  /*4720*/  FMNMX.FTZ R134, R134, R4, !PT ;  /* 0x0000000486867209 */ /* 0x000fe20007810000 */
[----:B--2---:R-:W-:-:S04]  /*4730*/  FFMA.FTZ R0, R26, c[0x0][0x2d0], -R3 ;  /* 0x0000b4001a007a23 */ /* 0x004fc80000010803 */
[----:B------:R1:W-:Y:S01]  /*4740*/  MUFU.EX2 R195, R0 ;  /* 0x0000000000c37308 */ /* 0x0003e20000000800 */
[C---:B------:R-:W-:Y:S01]  /*4750*/  FMUL.FTZ R2, R135.reuse, c[0x0][0x2d0] ;  /* 0x0000b40087027a20 */ /* 0x040fe20000410000 */
[----:B------:R-:W-:Y:S01]  /*4760*/  FSETP.NEU.FTZ.AND P0, PT, R135, -INF , PT ;  /* 0xff8000008700780b */ /* 0x000fe20003f1d000 */
[----:B------:R-:W2:Y:S01]  /*4770*/  SHFL.BFLY PT, R4, R134, 0x1, 0x1f ;  /* 0x0c201f0086047f89 */ /* 0x000ea200000e0000 */
[----:B-1----:R-:W-:-:S04]  /*4780*/  FFMA.FTZ R0, R16, c[0x0][0x2d0], -R3 ;  /* 0x0000b40010007a23 */ /* 0x002fc80000010803 */
[----:B------:R1:W-:Y:S01]  /*4790*/  MUFU.EX2 R198, R0 ;  /* 0x0000000000c67308 */ /* 0x0003e20000000800 */
[----:B------:R-:W-:Y:S01]  /*47a0*/  FSEL R2, R2, RZ, P0 ;  /* 0x000000ff02027208 */ /* 0x000fe20000000000 */
[----:B-1----:R-:W-:-:S06]  /*47b0*/  FFMA.FTZ R0, R18, c[0x0][0x2d0], -R3 ;  /* 0x0000b40012007a23 */ /* 0x002fcc0000010803 */
[----:B------:R1:W-:Y:S02]  /*47c0*/  MUFU.EX2 R199, R0 ;  /* 0x0000000000c77308 */ /* 0x0003e40000000800 */
[----:B-1----:R-:W-:-:S06]  /*47d0*/  FFMA.FTZ R0, R23, c[0x0][0x2d0], -R3 ;  /* 0x0000b40017007a23 */ /* 0x002fcc0000010803 */
[----:B------:R1:W-:Y:S02]  /*47e0*/  MUFU.EX2 R205, R0 ;  /* 0x0000000000cd7308 */ /* 0x0003e40000000800 */
[----:B-1----:R-:W-:-:S06]  /*47f0*/  FFMA.FTZ R0, R29, c[0x0][0x2d0], -R3 ;  /* 0x0000b4001d007a23 */ /* 0x002fcc0000010803 */
[----:B------:R1:W-:Y:S01]  /*4800*/  MUFU.EX2 R224, R0 ;  /* 0x0000000000e07308 */ /* 0x0003e20000000800 */
[----:B--2---:R-:W-:Y:S01]  /*4810*/  FMNMX.FTZ R134, R134, R4, !PT ;  /* 0x0000000486867209 */ /* 0x004fe20007810000 */
[----:B-1----:R-:W-:-:S06]  /*4820*/  FFMA.FTZ R0, R22, c[0x0][0x2d0], -R2 ;  /* 0x0000b40016007a23 */ /* 0x002fcc0000010802 */
[----:B------:R1:W-:Y:S01]  /*4830*/  MUFU.EX2 R130, R0 ;  /* 0x0000000000827308 */ /* 0x0003e20000000800 */
[--C-:B------:R-:W-:Y:S02]  /*4840*/  FFMA.FTZ R4, R17, c[0x0][0x2d0], -R2.reuse ;  /* 0x0000b40011047a23 */ /* 0x100fe40000010802 */
[----:B-1----:R-:W-:Y:S01]  /*4850*/  FFMA.FTZ R0, R25, c[0x0][0x2d0], -R2 ;  /* 0x0000b40019007a23 */ /* 0x002fe20000010802 */
[----:B------:R-:W-:-:S04]  /*4860*/  FSETP.NEU.FTZ.AND P0, PT, R134, -INF , PT ;  /* 0xff8000008600780b */ /* 0x000fc80003f1d000 */
[----:B------:R-:W-:Y:S01]  /*4870*/  MUFU.EX2 R193, R4 ;  /* 0x0000000400c17308 */ /* 0x000fe20000000800 */
[----:B------:R-:W1:Y:S07]  /*4880*/  LDSM.16.MT88.4 R24, [R229] ;  /* 0x00000000e518783b */ /* 0x000e6e0000004200 */
[----:B------:R2:W3:Y:S02]  /*4890*/  MUFU.EX2 R129, R0 ;  /* 0x0000000000817308 */ /* 0x0004e40000000800 */
[----:B--2---:R-:W-:-:S06]  /*48a0*/  FFMA.FTZ R0, R15, c[0x0][0x2d0], -R2 ;  /* 0x0000b4000f007a23 */ /* 0x004fcc0000010802 */
[----:B------:R2:W-:Y:S01]  /*48b0*/  MUFU.EX2 R186, R0 ;  /* 0x0000000000ba7308 */ /* 0x0005e20000000800 */
[--C-:B------:R-:W-:Y:S02]  /*48c0*/  FFMA.FTZ R4, R21, c[0x0][0x2d0], -R2.reuse ;  /* 0x0000b40015047a23 */ /* 0x100fe40000010802 */
[----:B--2---:R-:W-:-:S05]  /*48d0*/  FFMA.FTZ R0, R19, c[0x0][0x2d0], -R2 ;  /* 0x0000b40013007a23 */ /* 0x004fca0000010802 */
[----:B------:R2:W4:Y:S02]  /*48e0*/  MUFU.EX2 R187, R0 ;  /* 0x0000000000bb7308 */ /* 0x0005240000000800 */
[----:B--2---:R-:W-:-:S06]  /*48f0*/  FMUL.FTZ R0, R134, c[0x0][0x2d0] ;  /* 0x0000b40086007a20 */ /* 0x004fcc0000410000 */
[----:B------:R2:W-:Y:S01]  /*4900*/  MUFU.EX2 R197, R4 ;  /* 0x0000000400c57308 */ /* 0x0005e20000000800 */
[----:B------:R-:W-:-:S05]  /*4910*/  FSEL R0, R0, RZ, P0 ;  /* 0x000000ff00007208 */ /* 0x000fca0000000000 */
[----:B--2---:R-:W-:-:S04]  /*4920*/  FFMA.FTZ R4, R32, c[0x0][0x2d0], -R0 ;  /* 0x0000b40020047a23 */ /* 0x004fc80000010800 */
[----:B------:R2:W-:Y:S02]  /*4930*/  MUFU.EX2 R128, R4 ;  /* 0x0000000400807308 */ /* 0x0005e40000000800 */
[--C-:B--2---:R-:W-:Y:S02]  /*4940*/  FFMA.FTZ R4, R33, c[0x0][0x2d0], -R0.reuse ;  /* 0x0000b40021047a23 */ /* 0x104fe40000010800 */
[----:B------:R-:W2:Y:S04]  /*4950*/  LDSM.16.MT88.4 R32, [R226] ;  /* 0x00000000e220783b */ /* 0x000ea80000004200 */
[----:B------:R1:W1:Y:S02]  /*4960*/  MUFU.EX2 R21, R4 ;  /* 0x0000000400157308 */ /* 0x0002640000000800 */
[----:B-1----:R-:W-:-:S06]  /*4970*/  FFMA.FTZ R4, R30, c[0x0][0x2d0], -R0 ;  /* 0x0000b4001e047a23 */ /* 0x002fcc0000010800 */
[----:B------:R1:W-:Y:S02]  /*4980*/  MUFU.EX2 R184, R4 ;  /* 0x0000000400b87308 */ /* 0x0003e40000000800 */
[----:B-1----:R-:W-:-:S06]  /*4990*/  FFMA.FTZ R4, R36, c[0x0][0x2d0], -R0 ;  /* 0x0000b40024047a23 */ /* 0x002fcc0000010800 */
[----:B------:R1:W1:Y:S02]  /*49a0*/  MUFU.EX2 R185, R4 ;  /* 0x0000000400b97308 */ /* 0x0002640000000800 */
[----:B-1----:R-:W-:-:S06]  /*49b0*/  FFMA.FTZ R4, R31, c[0x0][0x2d0], -R2 ;  /* 0x0000b4001f047a23 */ /* 0x002fcc0000010802 */
[----:B------:R1:W-:Y:S02]  /*49c0*/  MUFU.EX2 R181, R4 ;  /* 0x0000000400b57308 */ /* 0x0003e40000000800 */
[----:B-1----:R-:W-:-:S06]  /*49d0*/  FFMA.FTZ R4, R37, c[0x0][0x2d0], -R2 ;  /* 0x0000b40025047a23 */ /* 0x002fcc0000010802 */
[----:B------:R1:W-:Y:S01]  /*49e0*/  MUFU.EX2 R227, R4 ;  /* 0x0000000400e37308 */ /* 0x0003e20000000800 */
[----:B---3--:R-:W-:Y:S02]  /*49f0*/  F2FP.PACK_AB R12, R129, R130 ;  /* 0x00000082810c723e */ /* 0x008fe400000000ff */
[----:B----4-:R-:W-:Y:S02]  /*4a00*/  F2FP.PACK_AB R14, R187, R186 ;  /* 0x000000babb0e723e */ /* 0x010fe400000000ff */
[----:B------:R-:W-:Y:S01]  /*4a10*/  F2FP.PACK_AB R13, R21, R128 ;  /* 0x00000080150d723e */ /* 0x000fe200000000ff */
[----:B-1----:R-:W-:-:S04]  /*4a20*/  FFMA.FTZ R4, R38, c[0x0][0x2d0], -R0 ;  /* 0x0000b40026047a23 */ /* 0x002fc80000010800 */
[----:B------:R1:W-:Y:S01]  /*4a30*/  MUFU.EX2 R192, R4 ;  /* 0x0000000400c07308 */ /* 0x0003e20000000800 */
[----:B------:R-:W-:Y:S01]  /*4a40*/  F2FP.PACK_AB R15, R185, R184 ;  /* 0x000000b8b90f723e */ /* 0x000fe200000000ff */
[----:B-1----:R-:W-:-:S06]  /*4a50*/  FFMA.FTZ R4, R39, c[0x0][0x2d0], -R0 ;  /* 0x0000b40027047a23 */ /* 0x002fcc0000010800 */
[----:B------:R1:W3:Y:S01]  /*4a60*/  MUFU.EX2 R196, R4 ;  /* 0x0000000400c47308 */ /* 0x0002e20000000800 */
[----:B------:R-:W-:Y:S01]  /*4a70*/  HMMA.16816.F32 R64, R12, R48, RZ ;  /* 0x000000300c40723c */ /* 0x000fe200000018ff */
[----:B-1----:R-:W-:-:S06]  /*4a80*/  FFMA.FTZ R4, R56, c[0x0][0x2d0], -R0 ;  /* 0x0000b40038047a23 */ /* 0x002fcc0000010800 */
[----:B------:R1:W-:Y:S02]  /*4a90*/  MUFU.EX2 R247, R4 ;  /* 0x0000000400f77308 */ /* 0x0003e40000000800 */
[----:B-1----:R-:W-:Y:S01]  /*4aa0*/  FFMA.FTZ R4, R57, c[0x0][0x2d0], -R0 ;  /* 0x0000b40039047a23 */ /* 0x002fe20000010800 */
[----:B------:R-:W-:Y:S01]  /*4ab0*/  F2FP.PACK_AB R16, R152, R154 ;  /* 0x0000009a9810723e */ /* 0x000fe200000000ff */
[----:B------:R-:W-:Y:S01]  /*4ac0*/  HMMA.16816.F32 R84, R12, R24, RZ ;  /* 0x000000180c54723c */ /* 0x000fe200000018ff */
[----:B------:R-:W-:-:S03]  /*4ad0*/  F2FP.PACK_AB R18, R210, R245 ;  /* 0x000000f5d212723e */ /* 0x000fc600000000ff */
[----:B------:R1:W4:Y:S01]  /*4ae0*/  MUFU.EX2 R252, R4 ;  /* 0x0000000400fc7308 */ /* 0x0003220000000800 */
[----:B------:R-:W-:Y:S01]  /*4af0*/  F2FP.PACK_AB R17, R131, R132 ;  /* 0x000000848311723e */ /* 0x000fe200000000ff */
[----:B------:R-:W-:Y:S01]  /*4b00*/  LDSM.16.MT88.4 R56, [R228] ;  /* 0x00000000e438783b */ /* 0x000fe20000004200 */
[----:B------:R-:W-:Y:S02]  /*4b10*/  F2FP.PACK_AB R19, R195, R194 ;  /* 0x000000c2c313723e */ /* 0x000fe400000000ff */
[----:B---3--:R-:W-:Y:S02]  /*4b20*/  F2FP.PACK_AB R5, R196, R192 ;  /* 0x000000c0c405723e */ /* 0x008fe400000000ff */
[----:B------:R-:W-:-:S03]  /*4b30*/  F2FP.PACK_AB R6, R227, R181 ;  /* 0x000000b5e306723e */ /* 0x000fc600000000ff */
[----:B------:R-:W-:Y:S01]  /*4b40*/  HMMA.16816.F32 R28, R16, R24, RZ ;  /* 0x00000018101c723c */ /* 0x000fe200000018ff */
[----:B-1----:R-:W-:Y:S02]  /*4b50*/  F2FP.PACK_AB R4, R197, R193 ;  /* 0x000000c1c504723e */ /* 0x002fe400000000ff */
[----:B----4-:R-:W-:-:S05]  /*4b60*/  F2FP.PACK_AB R7, R252, R247 ;  /* 0x000000f7fc07723e */ /* 0x010fca00000000ff */
[----:B--2---:R-:W-:Y:S08]  /*4b70*/  HMMA.16816.F32 R52, R16, R32, RZ ;  /* 0x000000201034723c */ /* 0x004ff000000018ff */
[----:B------:R-:W-:Y:S01]  /*4b80*/  HMMA.16816.F32 R176, R4, R44, R64 ;  /* 0x0000002c04b0723c */ /* 0x000fe20000001840 */
[----:B------:R-:W1:Y:S01]  /*4b90*/  LDSM.16.MT88.4 R64, [R228+0x2800] ;  /* 0x00280000e440783b */ /* 0x000e620000004200 */
[----:B------:R-:W-:-:S02]  /*4ba0*/  F2FP.PACK_AB R8, R246, R211 ;  /* 0x000000d3f608723e */ /* 0x000fc400000000ff */
[----:B------:R-:W-:Y:S02]  /*4bb0*/  F2FP.PACK_AB R9, R199, R198 ;  /* 0x000000c6c709723e */ /* 0x000fe400000000ff */
[----:B------:R-:W-:Y:S02]  /*4bc0*/  F2FP.PACK_AB R10, R207, R204 ;  /* 0x000000cccf0a723e */ /* 0x000fe400000000ff */
[----:B------:R-:W-:Y:S01]  /*4bd0*/  F2FP.PACK_AB R11, R224, R205 ;  /* 0x000000cde00b723e */ /* 0x000fe200000000ff */
[----:B------:R-:W-:Y:S08]  /*4be0*/  HMMA.16816.F32 R216, R4, R68, R84 ;  /* 0x0000004404d8723c */ /* 0x000ff00000001854 */
[----:B------:R-:W-:Y:S08]  /*4bf0*/  HMMA.16816.F32 R84, R12, R104, RZ ;  /* 0x000000680c54723c */ /* 0x000ff000000018ff */
[C---:B------:R-:W-:Y:S01]  /*4c00*/  HMMA.16816.F32 R248, R8.reuse, R68, R28 ;  /* 0x0000004408f8723c */ /* 0x040fe2000000181c */
[----:B------:R-:W2:Y:S07]  /*4c10*/  LDSM.16.MT88.4 R28, [R225+0x2800] ;  /* 0x00280000e11c783b */ /* 0x000eae0000004200 */
[----:B------:R-:W-:Y:S01]  /*4c20*/  HMMA.16816.F32 R200, R8, R40, R52 ;  /* 0x0000002808c8723c */ /* 0x000fe20000001834 */
[----:B------:R-:W3:Y:S07]  /*4c30*/  LDSM.16.MT88.4 R52, [R226+0x2800] ;  /* 0x00280000e234783b */ /* 0x000eee0000004200 */
[C---:B------:R-:W-:Y:S08]  /*4c40*/  HMMA.16816.F32 R72, R16.reuse, R48, RZ ;  /* 0x000000301048723c */ /* 0x040ff000000018ff */
[C---:B------:R-:W-:Y:S08]  /*4c50*/  HMMA.16816.F32 R116, R16.reuse, R60, RZ ;  /* 0x0000003c1074723c */ /* 0x040ff000000018ff */
[C---:B------:R-:W-:Y:S08]  /*4c60*/  HMMA.16816.F32 R88, R16.reuse, R104, RZ ;  /* 0x000000681058723c */ /* 0x040ff000000018ff */
[----:B------:R-:W-:Y:S08]  /*4c70*/  HMMA.16816.F32 R108, R16, R80, RZ ;  /* 0x00000050106c723c */ /* 0x000ff000000018ff */
[----:B-1----:R-:W-:Y:S08]  /*4c80*/  HMMA.16816.F32 R84, R4, R64, R84 ;  /* 0x000000400454723c */ /* 0x002ff00000001854 */
[----:B------:R-:W-:Y:S08]  /*4c90*/  HMMA.16816.F32 R36, R12, R32, RZ ;  /* 0x000000200c24723c */ /* 0x000ff000000018ff */
[C---:B------:R-:W-:Y:S01]  /*4ca0*/  HMMA.16816.F32 R172, R8.reuse, R44, R72 ;  /* 0x0000002c08ac723c */ /* 0x040fe20000001848 */
[----:B------:R-:W1:Y:S07]  /*4cb0*/  LDSM.16.MT88.4 R72, [R229+0x2800] ;  /* 0x00280000e548783b */ /* 0x000e6e0000004200 */
[----:B--2---:R-:W-:Y:S01]  /*4cc0*/  HMMA.16816.F32 R116, R8, R28, R116 ;  /* 0x0000001c0874723c */ /* 0x004fe20000001874 */
[----:B------:R-:W-:-:S07]  /*4cd0*/  IMAD.MOV.U32 R206, RZ, RZ, R84 ;  /* 0x000000ffffce7224 */ /* 0x000fce00078e0054 */
[----:B------:R-:W-:Y:S08]  /*4ce0*/  HMMA.16816.F32 R112, R12, R60, RZ ;  /* 0x0000003c0c70723c */ /* 0x000ff000000018ff */
[-C--:B------:R-:W-:Y:S08]  /*4cf0*/  HMMA.16816.F32 R96, R16, R76.reuse, RZ ;  /* 0x0000004c1060723c */ /* 0x080ff000000018ff */
[----:B------:R-:W-:Y:S07]  /*4d00*/  HMMA.16816.F32 R92, R12, R76, RZ ;  /* 0x0000004c0c5c723c */ /* 0x000fee00000018ff */
[----:B------:R-:W-:Y:S01]  /*4d10*/  IMAD.MOV.U32 R77, RZ, RZ, R85 ;  /* 0x000000ffff4d7224 */ /* 0x000fe200078e0055 */
[----:B------:R-:W-:Y:S01]  /*4d20*/  HMMA.16816.F32 R88, R8, R64, R88 ;  /* 0x000000400858723c */ /* 0x000fe20000001858 */
[----:B------:R-:W-:-:S06]  /*4d30*/  IMAD.MOV.U32 R76, RZ, RZ, R86 ;  /* 0x000000ffff4c7224 */ /* 0x000fcc00078e0056 */
[----:B------:R-:W-:Y:S01]  /*4d40*/  IMAD.MOV.U32 R64, RZ, RZ, R87 ;  /* 0x000000ffff407224 */ /* 0x000fe200078e0057 */
[----:B---3--:R-:W-:Y:S08]  /*4d50*/  HMMA.16816.F32 R108, R8, R52, R108 ;  /* 0x00000034086c723c */ /* 0x008ff0000000186c */
[C---:B------:R-:W-:Y:S08]  /*4d60*/  HMMA.16816.F32 R84, R12.reuse, R62, RZ ;  /* 0x0000003e0c54723c */ /* 0x040ff000000018ff */
[----:B------:R-:W-:Y:S08]  /*4d70*/  HMMA.16816.F32 R100, R12, R80, RZ ;  /* 0x000000500c64723c */ /* 0x000ff000000018ff */
[----:B------:R-:W-:Y:S01]  /*4d80*/  HMMA.16816.F32 R188, R4, R40, R36 ;  /* 0x0000002804bc723c */ /* 0x000fe20000001824 */
[----:B------:R-:W2:Y:S01]  /*4d90*/  LDSM.16.MT88.4 R36, [R228+0x800] ;  /* 0x00080000e424783b */ /* 0x000ea20000004200 */
[----:B------:R-:W-:-:S02]  /*4da0*/  IMAD.MOV.U32 R61, RZ, RZ, R119 ;  /* 0x000000ffff3d7224 */ /* 0x000fc400078e0077 */
[----:B------:R-:W-:Y:S02]  /*4db0*/  IMAD.MOV.U32 R60, RZ, RZ, R118 ;  /* 0x000000ffff3c7224 */ /* 0x000fe400078e0076 */
[----:B------:R-:W-:Y:S02]  /*4dc0*/  IMAD.MOV.U32 R80, RZ, RZ, R116 ;  /* 0x000000ffff507224 */ /* 0x000fe400078e0074 */
[----:B------:R-:W-:Y:S02]  /*4dd0*/  IMAD.MOV.U32 R81, RZ, RZ, R117 ;  /* 0x000000ffff517224 */ /* 0x000fe400078e0075 */
[----:B------:R-:W-:Y:S01]  /*4de0*/  HMMA.16816.F32 R116, R4, R28, R112 ;  /* 0x0000001c0474723c */ /* 0x000fe20000001870 */
[----:B------:R-:W-:Y:S02]  /*4df0*/  IMAD.MOV.U32 R23, RZ, RZ, R111 ;  /* 0x000000ffff177224 */ /* 0x000fe400078e006f */
[----:B------:R-:W-:-:S04]  /*4e00*/  IMAD.MOV.U32 R22, RZ, RZ, R110 ;  /* 0x000000ffff167224 */ /* 0x000fc800078e006e */
[----:B------:R-:W-:Y:S01]  /*4e10*/  IMAD.MOV.U32 R29, RZ, RZ, R109 ;  /* 0x000000ffff1d7224 */ /* 0x000fe200078e006d */
[----:B------:R-:W-:Y:S01]  /*4e20*/  HMMA.16816.F32 R124, R16, R56, RZ ;  /* 0x00000038107c723c */ /* 0x000fe200000018ff */
[----:B------:R-:W-:-:S07]  /*4e30*/  IMAD.MOV.U32 R28, RZ, RZ, R108 ;  /* 0x000000ffff1c7224 */ /* 0x000fce00078e006c */
[----:B------:R-:W-:Y:S08]  /*4e40*/  HMMA.16816.F32 R120, R12, R56, RZ ;  /* 0x000000380c78723c */ /* 0x000ff000000018ff */
[C---:B------:R-:W-:Y:S08]  /*4e50*/  HMMA.16816.F32 R108, R4.reuse, R30, R84 ;  /* 0x0000001e046c723c */ /* 0x040ff00000001854 */
[----:B------:R-:W-:Y:S08]  /*4e60*/  HMMA.16816.F32 R100, R4, R52, R100 ;  /* 0x000000340464723c */ /* 0x000ff00000001864 */
[-C--:B-1----:R-:W-:Y:S08]  /*4e70*/  HMMA.16816.F32 R96, R8, R72.reuse, R96 ;  /* 0x000000480860723c */ /* 0x082ff00000001860 */
[----:B------:R-:W-:Y:S08]  /*4e80*/  HMMA.16816.F32 R92, R4, R72, R92 ;  /* 0x00000048045c723c */ /* 0x000ff0000000185c */
[----:B------:R-:W-:Y:S01]  /*4e90*/  HMMA.16816.F32 R84, R12, R82, RZ ;  /* 0x000000520c54723c */ /* 0x000fe200000018ff */
[----:B------:R-:W-:-:S02]  /*4ea0*/  IMAD.MOV.U32 R57, RZ, RZ, R102 ;  /* 0x000000ffff397224 */ /* 0x000fc400078e0066 */
[----:B------:R-:W-:Y:S02]  /*4eb0*/  IMAD.MOV.U32 R56, RZ, RZ, R103 ;  /* 0x000000ffff387224 */ /* 0x000fe400078e0067 */
[----:B------:R-:W-:Y:S02]  /*4ec0*/  IMAD.MOV.U32 R233, RZ, RZ, R88 ;  /* 0x000000ffffe97224 */ /* 0x000fe400078e0058 */
[----:B------:R-:W-:Y:S01]  /*4ed0*/  IMAD.MOV.U32 R232, RZ, RZ, R89 ;  /* 0x000000ffffe87224 */ /* 0x000fe200078e0059 */
[----:B--2---:R-:W-:Y:S01]  /*4ee0*/  HMMA.16816.F32 R220, R8, R36, R124 ;  /* 0x0000002408dc723c */ /* 0x004fe2000000187c */
[----:B------:R-:W-:Y:S02]  /*4ef0*/  IMAD.MOV.U32 R25, RZ, RZ, R98 ;  /* 0x000000ffff197224 */ /* 0x000fe400078e0062 */
[----:B------:R-:W-:Y:S02]  /*4f00*/  IMAD.MOV.U32 R171, RZ, RZ, R99 ;  /* 0x000000ffffab7224 */ /* 0x000fe400078e0063 */
[----:B------:R-:W-:-:S02]  /*4f10*/  IMAD.MOV.U32 R41, RZ, RZ, R97 ;  /* 0x000000ffff297224 */ /* 0x000fc400078e0061 */
[----:B------:R-:W-:Y:S01]  /*4f20*/  IMAD.MOV.U32 R40, RZ, RZ, R96 ;  /* 0x000000ffff287224 */ /* 0x000fe200078e0060 */
[C---:B------:R-:W-:Y:S01]  /*4f30*/  HMMA.16816.F32 R212, R4.reuse, R36, R120 ;  /* 0x0000002404d4723c */ /* 0x040fe20000001878 */
[----:B------:R-:W-:Y:S02]  /*4f40*/  IMAD.MOV.U32 R24, RZ, RZ, R94 ;  /* 0x000000ffff187224 */ /* 0x000fe400078e005e */
[----:B------:R-:W-:Y:S02]  /*4f50*/  IMAD.MOV.U32 R104, RZ, RZ, R92 ;  /* 0x000000ffff687224 */ /* 0x000fe400078e005c */
[----:B------:R-:W-:Y:S02]  /*4f60*/  IMAD.MOV.U32 R105, RZ, RZ, R93 ;  /* 0x000000ffff697224 */ /* 0x000fe400078e005d */
[----:B------:R-:W-:Y:S01]  /*4f70*/  IMAD.MOV.U32 R37, RZ, RZ, R100 ;  /* 0x000000ffff257224 */ /* 0x000fe200078e0064 */
[----:B------:R-:W-:Y:S01]  /*4f80*/  HMMA.16816.F32 R112, R4, R54, R84 ;  /* 0x000000360470723c */ /* 0x000fe20000001854 */
[----:B------:R-:W-:-:S02]  /*4f90*/  IMAD.MOV.U32 R36, RZ, RZ, R101 ;  /* 0x000000ffff247224 */ /* 0x000fc400078e0065 */
[----:B------:R-:W-:Y:S02]  /*4fa0*/  IMAD.MOV.U32 R234, RZ, RZ, R95 ;  /* 0x000000ffffea7224 */ /* 0x000fe400078e005f */
[----:B------:R-:W-:Y:S02]  /*4fb0*/  IMAD.MOV.U32 R231, RZ, RZ, R90 ;  /* 0x000000ffffe77224 */ /* 0x000fe400078e005a */
[----:B------:R-:W-:Y:S01]  /*4fc0*/  IMAD.MOV.U32 R230, RZ, RZ, R91 ;  /* 0x000000ffffe67224 */ /* 0x000fe200078e005b */
[C---:B------:R-:W-:Y:S08]  /*4fd0*/  HMMA.16816.F32 R100, R12.reuse, R50, RZ ;  /* 0x000000320c64723c */ /* 0x040ff000000018ff */
[C---:B------:R-:W-:Y:S08]  /*4fe0*/  HMMA.16816.F32 R96, R12.reuse, R34, RZ ;  /* 0x000000220c60723c */ /* 0x040ff000000018ff */
[C---:B------:R-:W-:Y:S08]  /*4ff0*/  HMMA.16816.F32 R92, R12.reuse, R26, RZ ;  /* 0x0000001a0c5c723c */ /* 0x040ff000000018ff */
[C---:B------:R-:W-:Y:S08]  /*5000*/  HMMA.16816.F32 R88, R12.reuse, R58, RZ ;  /* 0x0000003a0c58723c */ /* 0x040ff000000018ff */
[C---:B------:R-:W-:Y:S08]  /*5010*/  HMMA.16816.F32 R84, R12.reuse, R78, RZ ;  /* 0x0000004e0c54723c */ /* 0x040ff000000018ff */
[----:B------:R-:W-:Y:S01]  /*5020*/  HMMA.16816.F32 R12, R12, R106, RZ ;  /* 0x0000006a0c0c723c */ /* 0x000fe200000018ff */
[----:B------:R-:W-:-:S02]  /*5030*/  IMAD.MOV.U32 R73, RZ, RZ, R181 ;  /* 0x000000ffff497224 */ /* 0x000fc400078e00b5 */
[----:B------:R-:W-:-:S05]  /*5040*/  IMAD.MOV.U32 R65, RZ, RZ, R180 ;  /* 0x000000ffff417224 */ /* 0x000fca00078e00b4 */
[C---:B------:R-:W-:Y:S08]  /*5050*/  HMMA.16816.F32 R100, R4.reuse, R46, R100 ;  /* 0x0000002e0464723c */ /* 0x040ff00000001864 */
[C---:B------:R-:W-:Y:S08]  /*5060*/  HMMA.16816.F32 R96, R4.reuse, R42, R96 ;  /* 0x0000002a0460723c */ /* 0x040ff00000001860 */
[C---:B------:R-:W-:Y:S08]  /*5070*/  HMMA.16816.F32 R92, R4.reuse, R70, R92 ;  /* 0x00000046045c723c */ /* 0x040ff0000000185c */
[C---:B------:R-:W-:Y:S08]  /*5080*/  HMMA.16816.F32 R180, R4.reuse, R38, R88 ;  /* 0x0000002604b4723c */ /* 0x040ff00000001858 */
[C---:B------:R-:W-:Y:S08]  /*5090*/  HMMA.16816.F32 R120, R4.reuse, R74, R84 ;  /* 0x0000004a0478723c */ /* 0x040ff00000001854 */
[----:B------:R-:W-:Y:S08]  /*50a0*/  HMMA.16816.F32 R124, R4, R66, R12 ;  /* 0x00000042047c723c */ /* 0x000ff0000000180c */
[C---:B------:R-:W-:Y:S08]  /*50b0*/  HMMA.16816.F32 R48, R16.reuse, R50, RZ ;  /* 0x000000321030723c */ /* 0x040ff000000018ff */
[----:B------:R-:W-:Y:S11]  /*50c0*/  HMMA.16816.F32 R4, R16, R58, RZ ;  /* 0x0000003a1004723c */ /* 0x000ff600000018ff */
[----:B------:R-:W-:Y:S05]  /*50d0*/  @!UPT UIADD3 URZ, URZ, URZ, URZ ;  /* 0x0000003f3f3ff290 */ /* 0x000fea000fffe03f */
[C---:B------:R-:W-:Y:S08]  /*50e0*/  HMMA.16816.F32 R88, R8.reuse, R46, R48 ;  /* 0x0000002e0858723c */ /* 0x040ff00000001830 */
[----:B------:R-:W-:Y:S08]  /*50f0*/  HMMA.16816.F32 R48, R8, R38, R4 ;  /* 0x000000260830723c */ /* 0x000ff00000001804 */
[----:B------:R-:W-:Y:S11]  /*5100*/  HMMA.16816.F32 R4, R16, R62, RZ ;  /* 0x0000003e1004723c */ /* 0x000ff600000018ff */
[----:B------:R-:W-:Y:S11]  /*5110*/  @!UPT UIADD3 URZ, URZ, URZ, URZ ;  /* 0x0000003f3f3ff290 */ /* 0x000ff6000fffe03f */
[----:B------:R-:W-:Y:S02]  /*5120*/  @!UPT UIADD3 URZ, URZ, URZ, URZ ;  /* 0x0000003f3f3ff290 */ /* 0x000fe4000fffe03f */
[----:B------:R-:W-:Y:S08]  /*5130*/  HMMA.16816.F32 R44, R8, R30, R4 ;  /* 0x0000001e082c723c */ /* 0x000ff00000001804 */
[----:B------:R-:W-:Y:S01]  /*5140*/  HMMA.16816.F32 R4, R16, R82, RZ ;  /* 0x000000521004723c */ /* 0x000fe200000018ff */
[----:B------:R-:W-:Y:S02]  /*5150*/  IMAD.MOV.U32 R72, RZ, RZ, R25 ;  /* 0x000000ffff487224 */ /* 0x000fe400078e0019 */
[----:B------:R-:W-:-:S05]  /*5160*/  IMAD.MOV.U32 R15, RZ, RZ, R24 ;  /* 0x000000ffff0f7224 */ /* 0x000fca00078e0018 */
[C---:B------:R-:W-:Y:S08]  /*5170*/  HMMA.16816.F32 R32, R16.reuse, R34, RZ ;  /* 0x000000221020723c */ /* 0x040ff000000018ff */
[----:B------:R-:W-:Y:S08]  /*5180*/  HMMA.16816.F32 R24, R16, R26, RZ ;  /* 0x0000001a1018723c */ /* 0x000ff000000018ff */
[----:B------:R-:W-:Y:S08]  /*5190*/  HMMA.16816.F32 R52, R8, R54, R4 ;  /* 0x000000360834723c */ /* 0x000ff00000001804 */
[C---:B------:R-:W-:Y:S08]  /*51a0*/  HMMA.16816.F32 R4, R16.reuse, R78, RZ ;  /* 0x0000004e1004723c */ /* 0x040ff000000018ff */
[----:B------:R-:W-:Y:S01]  /*51b0*/  HMMA.16816.F32 R16, R16, R106, RZ ;  /* 0x0000006a1010723c */ /* 0x000fe200000018ff */
[----:B------:R-:W-:-:S07]  /*51c0*/  IMAD.MOV.U32 R79, RZ, RZ, R64 ;  /* 0x000000ffff4f7224 */ /* 0x000fce00078e0040 */
[----:B------:R-:W-:Y:S01]  /*51d0*/  HMMA.16816.F32 R84, R8, R42, R32 ;  /* 0x0000002a0854723c */ /* 0x000fe20000001820 */
[----:B------:R-:W-:-:S06]  /*51e0*/  IMAD.MOV.U32 R106, RZ, RZ, R65 ;  /* 0x000000ffff6a7224 */ /* 0x000fcc00078e0041 */
[----:B------:R-:W-:Y:S02]  /*51f0*/  IMAD.MOV.U32 R43, RZ, RZ, R72 ;  /* 0x000000ffff2b7224 */ /* 0x000fe400078e0048 */
[----:B------:R-:W-:Y:S02]  /*5200*/  IMAD.MOV.U32 R42, RZ, RZ, R73 ;  /* 0x000000ffff2a7224 */ /* 0x000fe400078e0049 */
[C---:B------:R-:W-:Y:S07]  /*5210*/  HMMA.16816.F32 R72, R8.reuse, R74, R4 ;  /* 0x0000004a0848723c */ /* 0x040fee0000001804 */
[----:B------:R-:W-:Y:S01]  /*5220*/  FFMA.FTZ R4, R162, c[0x0][0x2d0], -R20 ;  /* 0x0000b400a2047a23 */ /* 0x000fe20000010814 */
[----:B------:R-:W-:Y:S01]  /*5230*/  HMMA.16816.F32 R68, R8, R70, R24 ;  /* 0x000000460844723c */ /* 0x000fe20000001818 */
[----:B------:R-:W-:-:S07]  /*5240*/  IMAD.MOV.U32 R5, RZ, RZ, R207 ;  /* 0x000000ffff057224 */ /* 0x000fce00078e00cf */
[----:B------:R-:W-:Y:S07]  /*5250*/  HMMA.16816.F32 R64, R8, R66, R16 ;  /* 0x000000420840723c */ /* 0x000fee0000001810 */
[----:B------:R-:W-:Y:S02]  /*5260*/  IMAD.MOV.U32 R11, RZ, RZ, R77 ;  /* 0x000000ffff0b7224 */ /* 0x000fe400078e004d */
[----:B------:R-:W-:Y:S02]  /*5270*/  IMAD.MOV.U32 R77, RZ, RZ, R205 ;  /* 0x000000ffff4d7224 */ /* 0x000fe400078e00cd */
[----:B------:R1:W-:Y:S01]  /*5280*/  MUFU.EX2 R205, R4 ;  /* 0x0000000400cd7308 */ /* 0x0003e20000000800 */
[----:B-----5:R-:W-:-:S02]  /*5290*/  IMAD.MOV.U32 R6, RZ, RZ, R208 ;  /* 0x000000ffff067224 */ /* 0x020fc400078e00d0 */
[----:B------:R-:W-:Y:S02]  /*52a0*/  IMAD.MOV.U32 R7, RZ, RZ, R209 ;  /* 0x000000ffff077224 */ /* 0x000fe400078e00d1 */
[----:B-1----:R-:W-:-:S04]  /*52b0*/  FFMA.FTZ R4, R161, c[0x0][0x2d0], -R20 ;  /* 0x0000b400a1047a23 */ /* 0x002fc80000010814 */
[----:B------:R1:W-:Y:S01]  /*52c0*/  MUFU.EX2 R207, R4 ;  /* 0x0000000400cf7308 */ /* 0x0003e20000000800 */
[----:B------:R-:W-:Y:S02]  /*52d0*/  IMAD.MOV.U32 R83, RZ, RZ, R61 ;  /* 0x000000ffff537224 */ /* 0x000fe400078e003d */
[----:B-1----:R-:W-:-:S05]  /*52e0*/  FFMA.FTZ R4, R160, c[0x0][0x2d0], -R20 ;  /* 0x0000b400a0047a23 */ /* 0x002fca0000010814 */
[----:B------:R1:W-:Y:S02]  /*52f0*/  MUFU.EX2 R208, R4 ;  /* 0x0000000400d07308 */ /* 0x0003e40000000800 */
[----:B-1----:R-:W-:-:S06]  /*5300*/  FFMA.FTZ R4, R159, c[0x0][0x2d0], -R20 ;  /* 0x0000b4009f047a23 */ /* 0x002fcc0000010814 */
[----:B------:R1:W-:Y:S01]  /*5310*/  MUFU.EX2 R209, R4 ;  /* 0x0000000400d17308 */ /* 0x0003e20000000800 */
[----:B------:R-:W-:Y:S02]  /*5320*/  IMAD.MOV.U32 R78, RZ, RZ, R76 ;  /* 0x000000ffff4e7224 */ /* 0x000fe400078e004c */
[----:B------:R-:W-:Y:S02]  /*5330*/  IMAD.MOV.U32 R76, RZ, RZ, R204 ;  /* 0x000000ffff4c7224 */ /* 0x000fe400078e00cc */
[----:B-1----:R-:W-:-:S04]  /*5340*/  FFMA.FTZ R4, R155, c[0x0][0x2d0], -R3 ;  /* 0x0000b4009b047a23 */ /* 0x002fc80000010803 */
[----:B------:R1:W-:Y:S01]  /*5350*/  MUFU.EX2 R61, R4 ;  /* 0x00000004003d7308 */ /* 0x0003e20000000800 */
[----:B------:R-:W-:Y:S02]  /*5360*/  IMAD.MOV.U32 R10, RZ, RZ, R206 ;  /* 0x000000ffff0a7224 */ /* 0x000fe400078e00ce */
[----:B-1----:R-:W-:-:S05]  /*5370*/  FFMA.FTZ R4, R156, c[0x0][0x2d0], -R3 ;  /* 0x0000b4009c047a23 */ /* 0x002fca0000010803 */
[----:B------:R1:W-:Y:S02]  /*5380*/  MUFU.EX2 R63, R4 ;  /* 0x00000004003f7308 */ /* 0x0003e40000000800 */
[----:B-1----:R-:W-:-:S06]  /*5390*/  FFMA.FTZ R4, R158, c[0x0][0x2d0], -R3 ;  /* 0x0000b4009e047a23 */ /* 0x002fcc0000010803 */
[----:B------:R1:W-:Y:S02]  /*53a0*/  MUFU.EX2 R204, R4 ;  /* 0x0000000400cc7308 */ /* 0x0003e40000000800 */
[----:B-1----:R-:W-:-:S06]  /*53b0*/  FFMA.FTZ R4, R157, c[0x0][0x2d0], -R3 ;  /* 0x0000b4009d047a23 */ /* 0x002fcc0000010803 */
[----:B------:R1:W-:Y:S01]  /*53c0*/  MUFU.EX2 R206, R4 ;  /* 0x0000000400ce7308 */ /* 0x0003e20000000800 */
[----:B------:R-:W-:Y:S02]  /*53d0*/  IMAD.MOV.U32 R107, RZ, RZ, R15 ;  /* 0x000000ffff6b7224 */ /* 0x000fe400078e000f */
[----:B------:R-:W2:Y:S01]  /*53e0*/  LDSM.16.MT88.4 R12, [R225+0x1000] ;  /* 0x00100000e10c783b */ /* 0x000ea20000004200 */
[----:B-1----:R-:W-:-:S04]  /*53f0*/  FFMA.FTZ R4, R151, c[0x0][0x2d0], -R2 ;  /* 0x0000b40097047a23 */ /* 0x002fc80000010802 */
[----:B------:R1:W-:Y:S01]  /*5400*/  MUFU.EX2 R58, R4 ;  /* 0x00000004003a7308 */ /* 0x0003e20000000800 */
[----:B------:R-:W-:Y:S02]  /*5410*/  IMAD.MOV.U32 R82, RZ, RZ, R60 ;  /* 0x000000ffff527224 */ /* 0x000fe400078e003c */
[----:B-1----:R-:W-:-:S05]  /*5420*/  FFMA.FTZ R4, R150, c[0x0][0x2d0], -R2 ;  /* 0x0000b40096047a23 */ /* 0x002fca0000010802 */
[----:B------:R1:W3:Y:S01]  /*5430*/  MUFU.EX2 R59, R4 ;  /* 0x00000004003b7308 */ /* 0x0002e20000000800 */
[----:B------:R-:W-:Y:S02]  /*5440*/  IMAD.MOV.U32 R19, RZ, RZ, R56 ;  /* 0x000000ffff137224 */ /* 0x000fe400078e0038 */
[----:B------:R-:W-:Y:S02]  /*5450*/  IMAD.MOV.U32 R38, RZ, RZ, R29 ;  /* 0x000000ffff267224 */ /* 0x000fe400078e001d */
[----:B-1----:R-:W-:-:S04]  /*5460*/  FFMA.FTZ R4, R148, c[0x0][0x2d0], -R2 ;  /* 0x0000b40094047a23 */ /* 0x002fc80000010802 */
[----:B------:R1:W-:Y:S01]  /*5470*/  MUFU.EX2 R60, R4 ;  /* 0x00000004003c7308 */ /* 0x0003e20000000800 */
[----:B------:R-:W-:Y:S02]  /*5480*/  IMAD.MOV.U32 R9, RZ, RZ, R28 ;  /* 0x000000ffff097224 */ /* 0x000fe400078e001c */
[----:B------:R-:W-:Y:S02]  /*5490*/  IMAD.MOV.U32 R162, RZ, RZ, R23 ;  /* 0x000000ffffa27224 */ /* 0x000fe400078e0017 */
[----:B------:R-:W-:Y:S02]  /*54a0*/  IMAD.MOV.U32 R8, RZ, RZ, R22 ;  /* 0x000000ffff087224 */ /* 0x000fe400078e0016 */
[----:B------:R-:W-:Y:S02]  /*54b0*/  FFMA.FTZ R29, R163, c[0x0][0x2d0], -R3 ;  /* 0x0000b400a31d7a23 */ /* 0x000fe40000010803 */
[----:B-1----:R-:W-:-:S04]  /*54c0*/  FFMA.FTZ R4, R147, c[0x0][0x2d0], -R2 ;  /* 0x0000b40093047a23 */ /* 0x002fc80000010802 */
[----:B------:R1:W-:Y:S01]  /*54d0*/  MUFU.EX2 R62, R4 ;  /* 0x00000004003e7308 */ /* 0x0003e20000000800 */
[--C-:B------:R-:W-:Y:S02]  /*54e0*/  FFMA.FTZ R28, R166, c[0x0][0x2d0], -R3.reuse ;  /* 0x0000b400a61c7a23 */ /* 0x100fe40000010803 */
[--C-:B------:R-:W-:Y:S02]  /*54f0*/  FFMA.FTZ R27, R165, c[0x0][0x2d0], -R3.reuse ;  /* 0x0000b400a51b7a23 */ /* 0x100fe40000010803 */
[----:B------:R-:W-:Y:S02]  /*5500*/  FFMA.FTZ R26, R164, c[0x0][0x2d0], -R3 ;  /* 0x0000b400a41a7a23 */ /* 0x000fe40000010803 */
[--C-:B------:R-:W-:Y:S02]  /*5510*/  FFMA.FTZ R25, R153, c[0x0][0x2d0], -R2.reuse ;  /* 0x0000b40099197a23 */ /* 0x100fe40000010802 */
[--C-:B------:R-:W-:Y:S02]  /*5520*/  FFMA.FTZ R24, R146, c[0x0][0x2d0], -R2.reuse ;  /* 0x0000b40092187a23 */ /* 0x100fe40000010802 */
[----:B------:R-:W-:-:S02]  /*5530*/  FFMA.FTZ R23, R144, c[0x0][0x2d0], -R2 ;  /* 0x0000b40090177a23 */ /* 0x000fc40000010802 */
[----:B-1----:R-:W-:Y:S02]  /*5540*/  FFMA.FTZ R4, R145, c[0x0][0x2d0], -R0 ;  /* 0x0000b40091047a23 */ /* 0x002fe40000010800 */
[----:B------:R-:W-:Y:S02]  /*5550*/  FFMA.FTZ R22, R143, c[0x0][0x2d0], -R2 ;  /* 0x0000b4008f167a23 */ /* 0x000fe40000010802 */
[----:B------:R1:W-:Y:S01]  /*5560*/  MUFU.EX2 R56, R4 ;  /* 0x0000000400387308 */ /* 0x0003e20000000800 */
[--C-:B------:R-:W-:Y:S02]  /*5570*/  FFMA.FTZ R3, R141, c[0x0][0x2d0], -R0.reuse ;  /* 0x0000b4008d037a23 */ /* 0x100fe40000010800 */
[----:B------:R-:W-:Y:S02]  /*5580*/  FFMA.FTZ R2, R142, c[0x0][0x2d0], -R0 ;  /* 0x0000b4008e027a23 */ /* 0x000fe40000010800 */
[--C-:B------:R-:W-:Y:S02]  /*5590*/  FFMA.FTZ R34, R170, c[0x0][0x2d0], -R20.reuse ;  /* 0x0000b400aa227a23 */ /* 0x100fe40000010814 */
[----:B------:R-:W-:-:S02]  /*55a0*/  FFMA.FTZ R33, R169, c[0x0][0x2d0], -R20 ;  /* 0x0000b400a9217a23 */ /* 0x000fc40000010814 */
[--C-:B------:R-:W-:Y:S02]  /*55b0*/  FFMA.FTZ R32, R168, c[0x0][0x2d0], -R20.reuse ;  /* 0x0000b400a8207a23 */ /* 0x100fe40000010814 */
[----:B------:R-:W-:Y:S02]  /*55c0*/  FFMA.FTZ R31, R167, c[0x0][0x2d0], -R20 ;  /* 0x0000b400a71f7a23 */ /* 0x000fe40000010814 */
[----:B------:R-:W-:Y:S02]  /*55d0*/  FADD.FTZ R20, R132, R131 ;  /* 0x0000008384147221 */ /* 0x000fe40000010000 */
[----:B-1----:R-:W-:Y:S01]  /*55e0*/  FFMA.FTZ R4, R149, c[0x0][0x2d0], -R0 ;  /* 0x0000b40095047a23 */ /* 0x002fe20000010800 */
[----:B------:R-:W-:Y:S01]  /*55f0*/  MUFU.EX2 R39, R3 ;  /* 0x0000000300277308 */ /* 0x000fe20000000800 */
[----:B------:R-:W-:Y:S02]  /*5600*/  IMAD.MOV.U32 R18, RZ, RZ, R57 ;  /* 0x000000ffff127224 */ /* 0x000fe400078e0039 */
[----:B------:R-:W-:-:S05]  /*5610*/  IMAD.MOV.U32 R132, RZ, RZ, R38 ;  /* 0x000000ffff847224 */ /* 0x000fca00078e0026 */
[----:B------:R3:W1:Y:S08]  /*5620*/  MUFU.EX2 R57, R4 ;  /* 0x0000000400397308 */ /* 0x0006700000000800 */
[----:B------:R-:W4:Y:S01]  /*5630*/  MUFU.EX2 R38, R2 ;  /* 0x0000000200267308 */ /* 0x000f220000000800 */
[----:B------:R-:W-:Y:S02]  /*5640*/  IMAD.MOV.U32 R17, RZ, RZ, R36 ;  /* 0x000000ffff117224 */ /* 0x000fe400078e0024 */
[----:B------:R-:W-:-:S02]  /*5650*/  FFMA.FTZ R35, R139, c[0x0][0x2d0], -R0 ;  /* 0x0000b4008b237a23 */ /* 0x000fc40000010800 */
[----:B------:R-:W-:Y:S02]  /*5660*/  FFMA.FTZ R36, R138, c[0x0][0x2d0], -R0 ;  /* 0x0000b4008a247a23 */ /* 0x000fe40000010800 */
[----:B------:R-:W-:Y:S01]  /*5670*/  IMAD.MOV.U32 R16, RZ, RZ, R37 ;  /* 0x000000ffff107224 */ /* 0x000fe200078e0025 */
[----:B---3--:R-:W-:Y:S01]  /*5680*/  F2FP.PACK_AB R4, R59, R58 ;  /* 0x0000003a3b04723e */ /* 0x008fe200000000ff */
[----:B------:R-:W-:Y:S01]  /*5690*/  IMAD.MOV.U32 R131, RZ, RZ, R5 ;  /* 0x000000ffff837224 */ /* 0x000fe200078e0005 */
[----:B-1----:R-:W-:Y:S01]  /*56a0*/  F2FP.PACK_AB R5, R57, R56 ;  /* 0x000000383905723e */ /* 0x002fe200000000ff */
[----:B------:R-:W-:Y:S01]  /*56b0*/  IMAD.MOV.U32 R138, RZ, RZ, R6 ;  /* 0x000000ffff8a7224 */ /* 0x000fe200078e0006 */
[----:B------:R-:W-:Y:S01]  /*56c0*/  F2FP.PACK_AB R6, R62, R60 ;  /* 0x0000003c3e06723e */ /* 0x000fe200000000ff */
[----:B------:R-:W-:Y:S02]  /*56d0*/  IMAD.MOV.U32 R139, RZ, RZ, R7 ;  /* 0x000000ffff8b7224 */ /* 0x000fe400078e0007 */
[----:B------:R-:W-:Y:S01]  /*56e0*/  FFMA.FTZ R37, R133, c[0x0][0x2d0], -R0 ;  /* 0x0000b40085257a23 */ /* 0x000fe20000010800 */
[----:B----4-:R-:W-:Y:S01]  /*56f0*/  F2FP.PACK_AB R7, R38, R39 ;  /* 0x000000272607723e */ /* 0x010fe200000000ff */
[----:B------:R-:W-:Y:S01]  /*5700*/  IMAD.MOV.U32 R133, RZ, RZ, R8 ;  /* 0x000000ffff857224 */ /* 0x000fe200078e0008 */
[----:B------:R-:W-:Y:S01]  /*5710*/  F2FP.PACK_AB R8, R207, R205 ;  /* 0x000000cdcf08723e */ /* 0x000fe200000000ff */
[----:B------:R-:W-:Y:S01]  /*5720*/  IMAD.MOV.U32 R2, RZ, RZ, R9 ;  /* 0x000000ffff027224 */ /* 0x000fe200078e0009 */
[----:B------:R-:W-:Y:S01]  /*5730*/  F2FP.PACK_AB R9, R63, R61 ;  /* 0x0000003d3f09723e */ /* 0x000fe200000000ff */
[----:B------:R-:W-:Y:S01]  /*5740*/  IMAD.MOV.U32 R160, RZ, RZ, R10 ;  /* 0x000000ffffa07224 */ /* 0x000fe200078e000a */
[----:B------:R-:W-:Y:S01]  /*5750*/  F2FP.PACK_AB R10, R209, R208 ;  /* 0x000000d0d10a723e */ /* 0x000fe200000000ff */
[----:B------:R-:W-:Y:S01]  /*5760*/  IMAD.MOV.U32 R161, RZ, RZ, R11 ;  /* 0x000000ffffa17224 */ /* 0x000fe200078e000b */
[----:B------:R-:W-:Y:S01]  /*5770*/  F2FP.PACK_AB R11, R206, R204 ;  /* 0x000000ccce0b723e */ /* 0x000fe200000000ff */
[----:B------:R-:W-:Y:S01]  /*5780*/  FFMA.FTZ R30, R140, c[0x0][0x2d0], -R0 ;  /* 0x0000b4008c1e7a23 */ /* 0x000fe20000010800 */
[----:B--2---:R-:W-:Y:S01]  /*5790*/  HMMA.16816.F32 R144, R4, R12, R176 ;  /* 0x0000000c0490723c */ /* 0x004fe200000018b0 */
[----:B------:R-:W-:-:S02]  /*57a0*/  FADD.FTZ R0, R130, R129 ;  /* 0x0000008182007221 */ /* 0x000fc40000010000 */
[----:B------:R-:W-:Y:S02]  /*57b0*/  FADD.FTZ R21, R128, R21 ;  /* 0x0000001580157221 */ /* 0x000fe40000010000 */
[----:B------:R-:W-:Y:S02]  /*57c0*/  IMAD.MOV.U32 R163, RZ, RZ, R42 ;  /* 0x000000ffffa37224 */ /* 0x000fe400078e002a */
[----:B------:R-:W-:Y:S01]  /*57d0*/  IMAD.MOV.U32 R130, RZ, RZ, R43 ;  /* 0x000000ffff827224 */ /* 0x000fe200078e002b */
[----:B------:R-:W-:Y:S01]  /*57e0*/  HMMA.16816.F32 R140, R8, R12, R172 ;  /* 0x0000000c088c723c */ /* 0x000fe200000018ac */
[----:B------:R-:W-:Y:S02]  /*57f0*/  IMAD.MOV.U32 R128, RZ, RZ, R41 ;  /* 0x000000ffff807224 */ /* 0x000fe400078e0029 */
[----:B------:R-:W-:-:S05]  /*5800*/  IMAD.MOV.U32 R179, RZ, RZ, R40 ;  /* 0x000000ffffb37224 */ /* 0x000fca00078e0028 */
[-C--:B------:R-:W-:Y:S08]  /*5810*/  HMMA.16816.F32 R148, R4, R14.reuse, R100 ;  /* 0x0000000e0494723c */ /* 0x080ff00000001864 */
[----:B------:R-:W-:Y:S01]  /*5820*/  HMMA.16816.F32 R40, R8, R14, R88 ;  /* 0x0000000e0828723c */ /* 0x000fe20000001858 */
[----:B------:R-:W1:Y:S01]  /*5830*/  LDSM.16.MT88.4 R12, [R226+0x1000] ;  /* 0x00100000e20c783b */ /* 0x000e620000004200 */
[----:B------:R-:W-:-:S06]  /*5840*/  FADD.FTZ R3, R154, R152 ;  /* 0x000000989a037221 */ /* 0x000fcc0000010000 */
[-C--:B-1----:R-:W-:Y:S08]  /*5850*/  HMMA.16816.F32 R172, R8, R12.reuse, R200 ;  /* 0x0000000c08ac723c */ /* 0x082ff000000018c8 */
[C---:B------:R-:W-:Y:S08]  /*5860*/  HMMA.16816.F32 R152, R4.reuse, R12, R188 ;  /* 0x0000000c0498723c */ /* 0x040ff000000018bc */
[-C--:B------:R-:W-:Y:S08]  /*5870*/  HMMA.16816.F32 R156, R4, R14.reuse, R96 ;  /* 0x0000000e049c723c */ /* 0x080ff00000001860 */
[----:B------:R-:W-:Y:S01]  /*5880*/  HMMA.16816.F32 R84, R8, R14, R84 ;  /* 0x0000000e0854723c */ /* 0x000fe20000001854 */
[----:B------:R-:W1:Y:S01]  /*5890*/  LDSM.16.MT88.4 R12, [R229+0x1000] ;  /* 0x00100000e50c783b */ /* 0x000e620000004200 */
[----:B------:R-:W-:-:S06]  /*58a0*/  IMAD.MOV.U32 R129, RZ, RZ, R171 ;  /* 0x000000ffff817224 */ /* 0x000fcc00078e00ab */
        /* <DEDUP_REMOVED lines=11> */
[----:B------:R-:W-:-:S02]  /*5960*/  IMAD.MOV.U32 R212, RZ, RZ, R160 ;  /* 0x000000ffffd47224 */ /* 0x000fc400078e00a0 */
[----:B------:R-:W-:Y:S02]  /*5970*/  IMAD.MOV.U32 R213, RZ, RZ, R161 ;  /* 0x000000ffffd57224 */ /* 0x000fe400078e00a1 */
[----:B------:R-:W-:Y:S02]  /*5980*/  IMAD.MOV.U32 R214, RZ, RZ, R78 ;  /* 0x000000ffffd67224 */ /* 0x000fe400078e004e */
[----:B------:R-:W-:Y:S02]  /*5990*/  IMAD.MOV.U32 R215, RZ, RZ, R79 ;  /* 0x000000ffffd77224 */ /* 0x000fe400078e004f */
[----:B------:R-:W-:Y:S02]  /*59a0*/  IMAD.MOV.U32 R161, RZ, RZ, R76 ;  /* 0x000000ffffa17224 */ /* 0x000fe400078e004c */
[----:B------:R-:W-:Y:S01]  /*59b0*/  IMAD.MOV.U32 R160, RZ, RZ, R77 ;  /* 0x000000ffffa07224 */ /* 0x000fe200078e004d */
        /* <DEDUP_REMOVED lines=10> */
[----:B------:R-:W-:Y:S02]  /*5a60*/  IMAD.MOV.U32 R98, RZ, RZ, R221 ;  /* 0x000000ffff627224 */ /* 0x000fe400078e00dd */
[----:B------:R-:W-:-:S02]  /*5a70*/  IMAD.MOV.U32 R97, RZ, RZ, R222 ;  /* 0x000000ffff617224 */ /* 0x000fc400078e00de */
[----:B------:R-:W-:Y:S02]  /*5a80*/  IMAD.MOV.U32 R96, RZ, RZ, R223 ;  /* 0x000000ffff607224 */ /* 0x000fe400078e00df */
[----:B------:R-:W-:Y:S02]  /*5a90*/  IMAD.MOV.U32 R83, RZ, RZ, R92 ;  /* 0x000000ffff537224 */ /* 0x000fe400078e005c */
[----:B------:R-:W-:Y:S02]  /*5aa0*/  IMAD.MOV.U32 R82, RZ, RZ, R93 ;  /* 0x000000ffff527224 */ /* 0x000fe400078e005d */
[----:B------:R-:W-:Y:S02]  /*5ab0*/  IMAD.MOV.U32 R81, RZ, RZ, R94 ;  /* 0x000000ffff517224 */ /* 0x000fe400078e005e */
[----:B------:R-:W-:Y:S01]  /*5ac0*/  IMAD.MOV.U32 R80, RZ, RZ, R95 ;  /* 0x000000ffff507224 */ /* 0x000fe200078e005f */
[-C--:B-1----:R-:W-:Y:S08]  /*5ad0*/  HMMA.16816.F32 R220, R8, R12.reuse, R88 ;  /* 0x0000000c08dc723c */ /* 0x082ff00000001858 */
[C---:B------:R-:W-:Y:S01]  /*5ae0*/  HMMA.16816.F32 R88, R4.reuse, R12, R16 ;  /* 0x0000000c0458723c */ /* 0x040fe20000001810 */
[----:B------:R-:W1:Y:S07]  /*5af0*/  LDSM.16.MT88.4 R16, [R229+0x3000] ;  /* 0x00300000e510783b */ /* 0x000e6e0000004200 */
[-C--:B------:R-:W-:Y:S08]  /*5b00*/  HMMA.16816.F32 R92, R4, R14.reuse, R112 ;  /* 0x0000000e045c723c */ /* 0x080ff00000001870 */
[----:B------:R-:W-:Y:S01]  /*5b10*/  HMMA.16816.F32 R116, R8, R14, R52 ;  /* 0x0000000e0874723c */ /* 0x000fe20000001834 */
[----:B------:R-:W2:Y:S01]  /*5b20*/  LDSM.16.MT88.4 R12, [R228+0x3000] ;  /* 0x00300000e40c783b */ /* 0x000ea20000004200 */
[----:B------:R-:W-:-:S02]  /*5b30*/  IMAD.MOV.U32 R162, RZ, RZ, R106 ;  /* 0x000000ffffa27224 */ /* 0x000fc400078e006a */
[----:B------:R-:W-:Y:S01]  /*5b40*/  IMAD.MOV.U32 R106, RZ, RZ, R107 ;  /* 0x000000ffff6a7224 */ /* 0x000fe200078e006b */
[----:B------:R-:W-:Y:S01]  /*5b50*/  MUFU.EX2 R32, R32 ;  /* 0x0000002000207308 */ /* 0x000fe20000000800 */
[----:B------:R-:W-:Y:S01]  /*5b60*/  IMAD.MOV.U32 R107, RZ, RZ, R234 ;  /* 0x000000ffff6b7224 */ /* 0x000fe200078e00ea */
[----:B------:R-:W-:Y:S01]  /*5b70*/  LDSM.16.MT88.4 R112, [R229+0x3800] ;  /* 0x00380000e570783b */ /* 0x000fe20000004200 */
[----:B------:R-:W-:Y:S02]  /*5b80*/  FADD.FTZ R3, R245, R3 ;  /* 0x00000003f5037221 */ /* 0x000fe40000010000 */
[----:B------:R-:W-:Y:S01]  /*5b90*/  FADD.FTZ R2, R194, R20 ;  /* 0x00000014c2027221 */ /* 0x000fe20000010000 */
[----:B------:R3:W5:Y:S01]  /*5ba0*/  LDL.LU R234, [R1+0x84] ;  /* 0x0000840001ea7983 */ /* 0x0007620000300800 */
[----:B------:R-:W-:Y:S01]  /*5bb0*/  FADD.FTZ R0, R186, R0 ;  /* 0x00000000ba007221 */ /* 0x000fe20000010000 */
[C---:B-1----:R-:W-:Y:S08]  /*5bc0*/  HMMA.16816.F32 R108, R4.reuse, R18, R120 ;  /* 0x00000012046c723c */ /* 0x042ff00000001878 */
[C---:B------:R-:W-:Y:S08]  /*5bd0*/  HMMA.16816.F32 R104, R4.reuse, R16, R104 ;  /* 0x000000100468723c */ /* 0x040ff00000001868 */
[C---:B--2---:R-:W-:Y:S08]  /*5be0*/  HMMA.16816.F32 R120, R4.reuse, R12, R212 ;  /* 0x0000000c0478723c */ /* 0x044ff000000018d4 */
[----:B------:R-:W-:Y:S07]  /*5bf0*/  HMMA.16816.F32 R44, R4, R14, R124 ;  /* 0x0000000e042c723c */ /* 0x000fee000000187c */
[----:B------:R-:W-:-:S02]  /*5c00*/  FADD.FTZ R7, R184, R21 ;  /* 0x00000015b8077221 */ /* 0x000fc40000010000 */
[----:B------:R-:W-:Y:S02]  /*5c10*/  FADD.FTZ R6, R210, R3 ;  /* 0x00000003d2067221 */ /* 0x000fe40000010000 */
[----:B------:R-:W-:Y:S02]  /*5c20*/  FADD.FTZ R5, R195, R2 ;  /* 0x00000002c3057221 */ /* 0x000fe40000010000 */
[----:B------:R-:W-:Y:S02]  /*5c30*/  FADD.FTZ R4, R187, R0 ;  /* 0x00000000bb047221 */ /* 0x000fe40000010000 */
[----:B------:R-:W-:Y:S02]  /*5c40*/  FADD.FTZ R3, R185, R7 ;  /* 0x00000007b9037221 */ /* 0x000fe40000010000 */
[----:B------:R-:W-:Y:S01]  /*5c50*/  FADD.FTZ R0, R198, R5 ;  /* 0x00000005c6007221 */ /* 0x000fe20000010000 */
[----:B------:R-:W-:Y:S01]  /*5c60*/  HMMA.16816.F32 R52, R8, R18, R72 ;  /* 0x000000120834723c */ /* 0x000fe20000001848 */
[----:B------:R-:W-:Y:S01]  /*5c70*/  FADD.FTZ R4, R193, R4 ;  /* 0x00000004c1047221 */ /* 0x000fe20000010000 */
[----:B------:R-:W1:Y:S01]  /*5c80*/  LDSM.16.MT88.4 R184, [R226+0x1800] ;  /* 0x00180000e2b8783b */ /* 0x000e620000004200 */
[----:B------:R-:W-:Y:S01]  /*5c90*/  FADD.FTZ R3, R192, R3 ;  /* 0x00000003c0037221 */ /* 0x000fe20000010000 */
[----:B------:R2:W-:Y:S01]  /*5ca0*/  MUFU.EX2 R19, R22 ;  /* 0x0000001600137308 */ /* 0x0005e20000000800 */
[----:B------:R-:W-:Y:S01]  /*5cb0*/  FADD.FTZ R21, R197, R4 ;  /* 0x00000004c5157221 */ /* 0x000fe20000010000 */
[----:B------:R-:W-:Y:S01]  /*5cc0*/  LDSM.16.MT88.4 R192, [R229+0x1800] ;  /* 0x00180000e5c0783b */ /* 0x000fe20000004200 */
[----:B------:R-:W-:-:S02]  /*5cd0*/  FADD.FTZ R20, R196, R3 ;  /* 0x00000003c4147221 */ /* 0x000fc40000010000 */
[----:B------:R-:W-:Y:S02]  /*5ce0*/  IMAD.MOV.U32 R196, RZ, RZ, R99 ;  /* 0x000000ffffc47224 */ /* 0x000fe400078e0063 */
[----:B------:R-:W-:Y:S02]  /*5cf0*/  IMAD.MOV.U32 R197, RZ, RZ, R98 ;  /* 0x000000ffffc57224 */ /* 0x000fe400078e0062 */
[----:B------:R-:W-:Y:S02]  /*5d00*/  IMAD.MOV.U32 R198, RZ, RZ, R97 ;  /* 0x000000ffffc67224 */ /* 0x000fe400078e0061 */
[----:B------:R-:W-:Y:S02]  /*5d10*/  FADD.FTZ R2, R211, R6 ;  /* 0x00000006d3027221 */ /* 0x000fe40000010000 */
[----:B------:R-:W-:Y:S01]  /*5d20*/  LDSM.16.MT88.4 R4, [R228+0x3800] ;  /* 0x00380000e404783b */ /* 0x000fe20000004200 */
[----:B--2---:R-:W-:Y:S02]  /*5d30*/  FADD.FTZ R22, R199, R0 ;  /* 0x00000000c7167221 */ /* 0x004fe40000010000 */
[----:B------:R-:W-:-:S02]  /*5d40*/  IMAD.MOV.U32 R199, RZ, RZ, R96 ;  /* 0x000000ffffc77224 */ /* 0x000fc400078e0060 */
[----:B------:R-:W2:Y:S01]  /*5d50*/  LDSM.16.MT88.4 R96, [R226+0x3800] ;  /* 0x00380000e260783b */ /* 0x000ea20000004200 */
[----:B------:R-:W-:Y:S02]  /*5d60*/  IMAD.MOV.U32 R101, RZ, RZ, R128 ;  /* 0x000000ffff657224 */ /* 0x000fe400078e0080 */
[----:B------:R-:W-:Y:S02]  /*5d70*/  IMAD.MOV.U32 R102, RZ, RZ, R130 ;  /* 0x000000ffff667224 */ /* 0x000fe400078e0082 */
[----:B------:R-:W-:Y:S02]  /*5d80*/  IMAD.MOV.U32 R103, RZ, RZ, R129 ;  /* 0x000000ffff677224 */ /* 0x000fe400078e0081 */
[----:B------:R-:W-:Y:S02]  /*5d90*/  IMAD.MOV.U32 R200, RZ, RZ, R233 ;  /* 0x000000ffffc87224 */ /* 0x000fe400078e00e9 */
[----:B------:R-:W-:Y:S02]  /*5da0*/  IMAD.MOV.U32 R201, RZ, RZ, R232 ;  /* 0x000000ffffc97224 */ /* 0x000fe400078e00e8 */
[----:B------:R-:W-:-:S02]  /*5db0*/  IMAD.MOV.U32 R202, RZ, RZ, R231 ;  /* 0x000000ffffca7224 */ /* 0x000fc400078e00e7 */
[----:B------:R-:W-:Y:S01]  /*5dc0*/  IMAD.MOV.U32 R203, RZ, RZ, R230 ;  /* 0x000000ffffcb7224 */ /* 0x000fe200078e00e6 */
[C---:B------:R-:W-:Y:S01]  /*5dd0*/  HMMA.16816.F32 R100, R8.reuse, R16, R100 ;  /* 0x000000100864723c */ /* 0x040fe20000001864 */
[----:B------:R4:W-:Y:S08]  /*5de0*/  MUFU.EX2 R16, R34 ;  /* 0x0000002200107308 */ /* 0x0009f00000000800 */
[----:B------:R-:W1:Y:S01]  /*5df0*/  MUFU.EX2 R31, R31 ;  /* 0x0000001f001f7308 */ /* 0x000e620000000800 */
[C---:B------:R-:W-:Y:S07]  /*5e00*/  HMMA.16816.F32 R212, R8.reuse, R12, R200 ;  /* 0x0000000c08d4723c */ /* 0x040fee00000018c8 */
[----:B------:R-:W-:Y:S01]  /*5e10*/  MUFU.EX2 R27, R27 ;  /* 0x0000001b001b7308 */ /* 0x000fe20000000800 */
[----:B------:R-:W-:Y:S07]  /*5e20*/  HMMA.16816.F32 R64, R8, R14, R64 ;  /* 0x0000000e0840723c */ /* 0x000fee0000001840 */
[----:B------:R-:W-:Y:S01]  /*5e30*/  MUFU.EX2 R26, R26 ;  /* 0x0000001a001a7308 */ /* 0x000fe20000000800 */
[----:B------:R-:W-:Y:S01]  /*5e40*/  IMAD.MOV.U32 R132, RZ, RZ, R224 ;  /* 0x000000ffff847224 */ /* 0x000fe200078e00e0 */
[----:B------:R3:W5:Y:S06]  /*5e50*/  LDL.LU R233, [R1+0x80] ;  /* 0x0000800001e97983 */ /* 0x00076c0000300800 */
[----:B------:R2:W2:Y:S08]  /*5e60*/  MUFU.EX2 R18, R33 ;  /* 0x0000002100127308 */ /* 0x0004b00000000800 */
[----:B------:R3:W-:Y:S01]  /*5e70*/  MUFU.EX2 R17, R23 ;  /* 0x0000001700117308 */ /* 0x0007e20000000800 */
[----:B----4-:R-:W-:Y:S01]  /*5e80*/  IMAD.MOV.U32 R34, RZ, RZ, R131 ;  /* 0x000000ffff227224 */ /* 0x010fe200078e0083 */
[----:B-1----:R-:W-:Y:S01]  /*5e90*/  F2FP.PACK_AB R130, R31, R32 ;  /* 0x000000201f82723e */ /* 0x002fe200000000ff */
[----:B------:R-:W-:Y:S01]  /*5ea0*/  IMAD.MOV.U32 R133, RZ, RZ, R227 ;  /* 0x000000ffff857224 */ /* 0x000fe200078e00e3 */
[----:B------:R-:W-:Y:S04]  /*5eb0*/  LDSM.16.MT88.4 R200, [R228+0x1800] ;  /* 0x00180000e4c8783b */ /* 0x000fe80000004200 */
[----:B------:R1:W-:Y:S01]  /*5ec0*/  MUFU.EX2 R14, R29 ;  /* 0x0000001d000e7308 */ /* 0x0003e20000000800 */
[----:B--2---:R-:W-:Y:S01]  /*5ed0*/  IMAD.MOV.U32 R33, RZ, RZ, R163 ;  /* 0x000000ffff217224 */ /* 0x004fe200078e00a3 */
[----:B------:R2:W5:Y:S06]  /*5ee0*/  LDL.LU R232, [R1+0x7c] ;  /* 0x00007c0001e87983 */ /* 0x00056c0000300800 */
[----:B------:R4:W2:Y:S01]  /*5ef0*/  MUFU.EX2 R15, R28 ;  /* 0x0000001c000f7308 */ /* 0x0008a20000000800 */
[----:B---3--:R-:W-:-:S07]  /*5f00*/  FADD.FTZ R23, R246, R2 ;  /* 0x00000002f6177221 */ /* 0x008fce0000010000 */
[----:B------:R3:W-:Y:S01]  /*5f10*/  MUFU.EX2 R12, R25 ;  /* 0x00000019000c7308 */ /* 0x0007e20000000800 */
[----:B-1----:R-:W-:-:S07]  /*5f20*/  IMAD.MOV.U32 R29, RZ, RZ, R160 ;  /* 0x000000ffff1d7224 */ /* 0x002fce00078e00a0 */
[----:B------:R-:W1:Y:S01]  /*5f30*/  MUFU.EX2 R13, R24 ;  /* 0x00000018000d7308 */ /* 0x000e620000000800 */
[----:B----4-:R-:W-:-:S07]  /*5f40*/  IMAD.MOV.U32 R28, RZ, RZ, R161 ;  /* 0x000000ffff1c7224 */ /* 0x010fce00078e00a1 */
[----:B------:R-:W-:Y:S01]  /*5f50*/  MUFU.EX2 R9, R30 ;  /* 0x0000001e00097308 */ /* 0x000fe20000000800 */
[----:B---3--:R-:W-:-:S07]  /*5f60*/  IMAD.MOV.U32 R25, RZ, RZ, R162 ;  /* 0x000000ffff197224 */ /* 0x008fce00078e00a2 */
[----:B------:R-:W3:Y:S01]  /*5f70*/  MUFU.EX2 R11, R35 ;  /* 0x00000023000b7308 */ /* 0x000ee20000000800 */
[----:B------:R-:W4:Y:S01]  /*5f80*/  LDSM.16.MT88.4 R160, [R225+0x1800] ;  /* 0x00180000e1a0783b */ /* 0x000f220000004200 */
[----:B------:R-:W-:-:S06]  /*5f90*/  @P3 IMAD.HI.U32 R2, R25, c[0x0][0x2c8], RZ ;  /* 0x0000b20019023a27 */ /* 0x000fcc00078e00ff */
[----:B------:R-:W-:Y:S08]  /*5fa0*/  MUFU.EX2 R8, R36 ;  /* 0x0000002400087308 */ /* 0x000ff00000000800 */
[----:B------:R-:W3:Y:S01]  /*5fb0*/  MUFU.EX2 R10, R37 ;  /* 0x00000025000a7308 */ /* 0x000ee20000000800 */
[----:B------:R-:W-:Y:S01]  /*5fc0*/  IMAD.MOV.U32 R0, RZ, RZ, R25 ;  /* 0x000000ffff007224 */ /* 0x000fe200078e0019 */
[----:B------:R-:W-:Y:S01]  /*5fd0*/  @P3 SHF.R.U32.HI R0, RZ, c[0x0][0x2cc], R2 ;  /* 0x0000b300ff003a19 */ /* 0x000fe20000011602 */
[----:B------:R-:W-:Y:S01]  /*5fe0*/  IMAD.MOV.U32 R2, RZ, RZ, c[0x0][0x168] ;  /* 0x00005a00ff027624 */ /* 0x000fe200078e00ff */
[----:B------:R-:W-:Y:S01]  /*5ff0*/  F2FP.PACK_AB R128, R18, R16 ;  /* 0x000000101280723e */ /* 0x000fe200000000ff */
[----:B------:R4:W5:Y:S01]  /*6000*/  LDL.LU R231, [R1+0x78] ;  /* 0x0000780001e77983 */ /* 0x0009620000300800 */
[----:B--2---:R-:W-:-:S02]  /*6010*/  F2FP.PACK_AB R129, R15, R14 ;  /* 0x0000000e0f81723e */ /* 0x004fc400000000ff */
[----:B------:R-:W-:Y:S02]  /*6020*/  F2FP.PACK_AB R131, R26, R27 ;  /* 0x0000001b1a83723e */ /* 0x000fe400000000ff */
[----:B------:R-:W-:Y:S01]  /*6030*/  F2FP.PACK_AB R126, R19, R17 ;  /* 0x00000011137e723e */ /* 0x000fe200000000ff */
[----:B------:R-:W-:Y:S01]  /*6040*/  FADD.FTZ R3, R29, R22 ;  /* 0x000000161d037221 */ /* 0x000fe20000010000 */
[----:B-1----:R-:W-:Y:S01]  /*6050*/  F2FP.PACK_AB R124, R13, R12 ;  /* 0x0000000c0d7c723e */ /* 0x002fe200000000ff */
[----:B------:R1:W5:Y:S01]  /*6060*/  LDL.LU R230, [R1+0x74] ;  /* 0x0000740001e67983 */ /* 0x0003620000300800 */
[----:B---3--:R-:W-:Y:S02]  /*6070*/  F2FP.PACK_AB R125, R11, R9 ;  /* 0x000000090b7d723e */ /* 0x008fe400000000ff */
[----:B------:R-:W-:Y:S02]  /*6080*/  F2FP.PACK_AB R127, R10, R8 ;  /* 0x000000080a7f723e */ /* 0x000fe400000000ff */
[----:B------:R-:W-:Y:S01]  /*6090*/  IADD3 R0, R0, c[0x0][0x1d0], -R2 ;  /* 0x0000740000007a10 */ /* 0x000fe20007ffe802 */
[----:B------:R-:W-:Y:S01]  /*60a0*/  HMMA.16816.F32 R172, R128, R184, R172 ;  /* 0x000000b880ac723c */ /* 0x000fe200000018ac */
[----:B------:R-:W-:Y:S01]  /*60b0*/  FADD.FTZ R3, R132, R3 ;  /* 0x0000000384037221 */ /* 0x000fe20000010000 */
[----:B------:R1:W5:Y:S01]  /*60c0*/  LDL.LU R227, [R1+0x70] ;  /* 0x0000700001e37983 */ /* 0x0003620000300800 */
[----:B------:R-:W-:-:S05]  /*60d0*/  SHF.R.S32.HI R2, RZ, 0x1f, R0 ;  /* 0x0000001fff027819 */ /* 0x000fca0000011400 */
[C---:B------:R-:W-:Y:S01]  /*60e0*/  HMMA.16816.F32 R152, R124.reuse, R184, R152 ;  /* 0x000000b87c98723c */ /* 0x040fe20000001898 */
[----:B------:R-:W-:Y:S01]  /*60f0*/  LEA.HI R24, R2, R0, RZ, 0x6 ;  /* 0x0000000002187211 */ /* 0x000fe200078f30ff */
[----:B------:R-:W-:Y:S01]  /*6100*/  FADD.FTZ R0, R28, R23 ;  /* 0x000000171c007221 */ /* 0x000fe20000010000 */
[----:B------:R1:W5:Y:S05]  /*6110*/  LDL.LU R224, [R1+0x6c] ;  /* 0x00006c0001e07983 */ /* 0x00036a0000300800 */
[----:B------:R-:W-:Y:S01]  /*6120*/  HMMA.16816.F32 R156, R124, R186, R156 ;  /* 0x000000ba7c9c723c */ /* 0x000fe2000000189c */
[----:B------:R-:W-:-:S07]  /*6130*/  FADD.FTZ R0, R34, R0 ;  /* 0x0000000022007221 */ /* 0x000fce0000010000 */
[----:B------:R-:W-:Y:S08]  /*6140*/  HMMA.16816.F32 R184, R128, R186, R84 ;  /* 0x000000ba80b8723c */ /* 0x000ff00000001854 */
[C---:B------:R-:W-:Y:S08]  /*6150*/  HMMA.16816.F32 R88, R124.reuse, R96, R88 ;  /* 0x000000607c58723c */ /* 0x040ff00000001858 */
[----:B------:R-:W-:Y:S08]  /*6160*/  HMMA.16816.F32 R92, R124, R98, R92 ;  /* 0x000000627c5c723c */ /* 0x000ff0000000185c */
[C---:B------:R-:W-:Y:S08]  /*6170*/  HMMA.16816.F32 R84, R128.reuse, R96, R220 ;  /* 0x000000608054723c */ /* 0x040ff000000018dc */
[----:B------:R-:W-:Y:S01]  /*6180*/  HMMA.16816.F32 R96, R128, R98, R116 ;  /* 0x000000628060723c */ /* 0x000fe20000001874 */
[----:B------:R-:W-:-:S07]  /*6190*/  FADD.FTZ R0, R205, R0 ;  /* 0x00000000cd007221 */ /* 0x000fce0000010000 */
[-C--:B------:R-:W-:Y:S08]  /*61a0*/  HMMA.16816.F32 R120, R124, R4.reuse, R120 ;  /* 0x000000047c78723c */ /* 0x080ff00000001878 */
        /* <DEDUP_REMOVED lines=13> */
[----:B------:R-:W-:Y:S01]  /*6280*/  FADD.FTZ R3, R204, R3 ;  /* 0x00000003cc037221 */ /* 0x000fe20000010000 */
[----:B----4-:R-:W-:Y:S01]  /*6290*/  HMMA.16816.F32 R140, R128, R160, R140 ;  /* 0x000000a0808c723c */ /* 0x010fe2000000188c */
[----:B------:R-:W-:-:S02]  /*62a0*/  FADD.FTZ R4, R60, R4 ;  /* 0x000000043c047221 */ /* 0x000fc40000010000 */
[----:B------:R-:W-:Y:S02]  /*62b0*/  FADD.FTZ R5, R39, R5 ;  /* 0x0000000527057221 */ /* 0x000fe40000010000 */
[----:B------:R-:W-:-:S03]  /*62c0*/  FADD.FTZ R2, R209, R0 ;  /* 0x00000000d1027221 */ /* 0x000fc60000010000 */
[----:B------:R-:W-:Y:S01]  /*62d0*/  HMMA.16816.F32 R144, R124, R160, R144 ;  /* 0x000000a07c90723c */ /* 0x000fe20000001890 */
[----:B------:R-:W-:Y:S02]  /*62e0*/  FADD.FTZ R0, R206, R3 ;  /* 0x00000003ce007221 */ /* 0x000fe40000010000 */
[----:B------:R-:W-:-:S05]  /*62f0*/  FADD.FTZ R4, R62, R4 ;  /* 0x000000043e047221 */ /* 0x000fca0000010000 */
[----:B------:R-:W-:Y:S01]  /*6300*/  HMMA.16816.F32 R148, R124, R162, R148 ;  /* 0x000000a27c94723c */ /* 0x000fe20000001894 */
[----:B------:R-:W-:Y:S02]  /*6310*/  FADD.FTZ R5, R38, R5 ;  /* 0x0000000526057221 */ /* 0x000fe40000010000 */
[----:B------:R-:W-:-:S05]  /*6320*/  FADD.FTZ R3, R16, R2 ;  /* 0x0000000210037221 */ /* 0x000fca0000010000 */
[----:B------:R-:W-:Y:S01]  /*6330*/  HMMA.16816.F32 R160, R128, R162, R40 ;  /* 0x000000a280a0723c */ /* 0x000fe20000001828 */
[----:B------:R-:W-:-:S06]  /*6340*/  FADD.FTZ R2, R14, R0 ;  /* 0x000000000e027221 */ /* 0x000fcc0000010000 */
[----:B------:R-:W-:Y:S02]  /*6350*/  IMAD.MOV.U32 R40, RZ, RZ, R83 ;  /* 0x000000ffff287224 */ /* 0x000fe400078e0053 */
[----:B------:R-:W-:Y:S02]  /*6360*/  IMAD.MOV.U32 R41, RZ, RZ, R82 ;  /* 0x000000ffff297224 */ /* 0x000fe400078e0052 */
[----:B------:R-:W-:Y:S02]  /*6370*/  IMAD.MOV.U32 R42, RZ, RZ, R81 ;  /* 0x000000ffff2a7224 */ /* 0x000fe400078e0051 */
[----:B------:R-:W-:Y:S02]  /*6380*/  IMAD.MOV.U32 R43, RZ, RZ, R80 ;  /* 0x000000ffff2b7224 */ /* 0x000fe400078e0050 */
[----:B------:R-:W2:Y:S01]  /*6390*/  LDSM.16.MT88.4 R80, [R225+0x3800] ;  /* 0x00380000e150783b */ /* 0x000ea20000004200 */
[----:B------:R-:W-:Y:S02]  /*63a0*/  FADD.FTZ R0, R12, R4 ;  /* 0x000000040c007221 */ /* 0x000fe40000010000 */
[----:B------:R-:W-:Y:S01]  /*63b0*/  FADD.FTZ R4, R9, R5 ;  /* 0x0000000509047221 */ /* 0x000fe20000010000 */
[----:B------:R-:W-:Y:S01]  /*63c0*/  SHF.R.S32.HI R5, RZ, 0x6, R24 ;  /* 0x00000006ff057819 */ /* 0x000fe20000011418 */
[----:B------:R-:W-:-:S02]  /*63d0*/  FADD.FTZ R3, R18, R3 ;  /* 0x0000000312037221 */ /* 0x000fc40000010000 */
[----:B------:R-:W-:Y:S01]  /*63e0*/  FADD.FTZ R2, R15, R2 ;  /* 0x000000020f027221 */ /* 0x000fe20000010000 */
[----:B------:R-:W-:Y:S01]  /*63f0*/  IMNMX R5, R139, R5, !PT ;  /* 0x000000058b057217 */ /* 0x000fe20007800200 */
[----:B------:R-:W-:Y:S01]  /*6400*/  FADD.FTZ R0, R13, R0 ;  /* 0x000000000d007221 */ /* 0x000fe20000010000 */
[----:B------:R-:W-:Y:S01]  /*6410*/  IADD3 R222, R138, -0x2, RZ ;  /* 0xfffffffe8ade7810 */ /* 0x000fe20007ffe0ff */
[----:B------:R-:W-:Y:S02]  /*6420*/  FADD.FTZ R4, R11, R4 ;  /* 0x000000040b047221 */ /* 0x000fe40000010000 */
[----:B------:R-:W-:Y:S02]  /*6430*/  FADD.FTZ R3, R32, R3 ;  /* 0x0000000320037221 */ /* 0x000fe40000010000 */
[----:B------:R-:W-:Y:S01]  /*6440*/  FADD.FTZ R2, R27, R2 ;  /* 0x000000021b027221 */ /* 0x000fe20000010000 */
[----:B------:R3:W-:Y:S01]  /*6450*/  STL [R1+0x38], R5 ;  /* 0x0000380501007387 */ /* 0x0007e20000100800 */
[----:B------:R-:W-:Y:S01]  /*6460*/  FADD.FTZ R0, R17, R0 ;  /* 0x0000000011007221 */ /* 0x000fe20000010000 */
[----:B------:R-:W-:Y:S01]  /*6470*/  ISETP.GE.AND P0, PT, R222, R5, PT ;  /* 0x00000005de00720c */ /* 0x000fe20003f06270 */
[----:B------:R-:W-:-:S02]  /*6480*/  FADD.FTZ R4, R8, R4 ;  /* 0x0000000408047221 */ /* 0x000fc40000010000 */
[----:B---3--:R-:W-:Y:S02]  /*6490*/  FADD.FTZ R5, R31, R3 ;  /* 0x000000031f057221 */ /* 0x008fe40000010000 */
[----:B------:R-:W-:Y:S02]  /*64a0*/  FADD.FTZ R3, R26, R2 ;  /* 0x000000021a037221 */ /* 0x000fe40000010000 */
[----:B------:R-:W-:Y:S02]  /*64b0*/  FADD.FTZ R2, R19, R0 ;  /* 0x0000000013027221 */ /* 0x000fe40000010000 */
[----:B------:R-:W-:Y:S01]  /*64c0*/  FADD.FTZ R0, R10, R4 ;  /* 0x000000040a007221 */ /* 0x000fe20000010000 */
[----:B------:R1:W-:Y:S04]  /*64d0*/  STL [R1+0x8], R5 ;  /* 0x0000080501007387 */ /* 0x0003e80000100800 */
[----:B------:R1:W-:Y:S04]  /*64e0*/  STL [R1+0x4], R3 ;  /* 0x0000040301007387 */ /* 0x0003e80000100800 */
[----:B------:R1:W-:Y:S04]  /*64f0*/  STL [R1+0x14], R0 ;  /* 0x0000140001007387 */ /* 0x0003e80000100800 */
[----:B------:R1:W-:Y:S01]  /*6500*/  STL [R1+0x10], R2 ;  /* 0x0000100201007387 */ /* 0x0003e20000100800 */
[-C--:B------:R-:W-:Y:S08]  /*6510*/  HMMA.16816.F32 R188, R128, R192.reuse, R188 ;  /* 0x000000c080bc723c */ /* 0x080ff000000018bc */
[C---:B------:R-:W-:Y:S08]  /*6520*/  HMMA.16816.F32 R164, R124.reuse, R192, R164 ;  /* 0x000000c07ca4723c */ /* 0x040ff000000018a4 */
[-C--:B------:R-:W-:Y:S08]  /*6530*/  HMMA.16816.F32 R168, R124, R194.reuse, R168 ;  /* 0x000000c27ca8723c */ /* 0x080ff000000018a8 */
[----:B------:R-:W-:Y:S08]  /*6540*/  HMMA.16816.F32 R192, R128, R194, R68 ;  /* 0x000000c280c0723c */ /* 0x000ff00000001844 */
[C---:B------:R-:W-:Y:S08]  /*6550*/  HMMA.16816.F32 R176, R124.reuse, R200, R176 ;  /* 0x000000c87cb0723c */ /* 0x040ff000000018b0 */
[C---:B------:R-:W-:Y:S08]  /*6560*/  HMMA.16816.F32 R180, R124.reuse, R202, R180 ;  /* 0x000000ca7cb4723c */ /* 0x040ff000000018b4 */
[C---:B--2---:R-:W-:Y:S08]  /*6570*/  HMMA.16816.F32 R72, R124.reuse, R80, R48 ;  /* 0x000000507c48723c */ /* 0x044ff00000001830 */
        /* <DEDUP_REMOVED lines=9> */
[-C--:B------:R-:W-:Y:S08]  /*6610*/  HMMA.16816.F32 R124, R124, R6.reuse, R44 ;  /* 0x000000067c7c723c */ /* 0x080ff0000000182c */
[----:B------:R-:W-:Y:S01]  /*6620*/  HMMA.16816.F32 R128, R128, R6, R64 ;  /* 0x000000068080723c */ /* 0x000fe20000001840 */
[----:B------:R-:W-:Y:S01]  /*6630*/  @!UPT UIADD3 URZ, URZ, URZ, URZ ;  /* 0x0000003f3f3ff290 */ /* 0x000fe2000fffe03f */
[----:B------:R-:W-:Y:S11]  /*6640*/  @!P0 BRA `(.L_x_958) ;  /* 0x00004c7000008947 */ /* 0x000ff60003800000 */
[----:B-1----:R1:W-:Y:S01]  /*6650*/  STL [R1], R222 ;  /* 0x000000de01007387 */ /* 0x0023e20000100800 */
[----:B------:R-:W-:Y:S01]  /*6660*/  IMAD.MOV.U32 R133, RZ, RZ, R136 ;  /* 0x000000ffff857224 */ /* 0x000fe200078e0088 */
[----:B------:R-:W-:Y:S01]  /*6670*/  MOV R139, R134 ;  /* 0x00000086008b7202 */ /* 0x000fe20000000f00 */
[----:B------:R-:W-:Y:S01]  /*6680*/  IMAD.MOV.U32 R132, RZ, RZ, R137 ;  /* 0x000000ffff847224 */ /* 0x000fe200078e0089 */
[----:B------:R-:W-:-:S07]  /*6690*/  MOV R138, R135 ;  /* 0x00000087008a7202 */ /* 0x000fce0000000f00 */
.L_x_959:
[----:B------:R-:W-:Y:S04]  /*66a0*/  DEPBAR.LE SB0, 0x0 ;  /* 0x000080000000791a */ /* 0x000fe80000000000 */
[----:B------:R-:W-:Y:S01]  /*66b0*/  WARPSYNC 0xffffffff ;  /* 0xffffffff00007948 */ /* 0x000fe20003800000 */
[----:B------:R-:W-:Y:S08]  /*66c0*/  BAR.SYNC.DEFER_BLOCKING 0x0 ;  /* 0x0000000000007b1d */ /* 0x000ff00000010000 */
[----:B-----5:R-:W-:Y:S08]  /*66d0*/  LDSM.16.M88.4 R64, [R231] ;  /* 0x00000000e740783b */ /* 0x020ff00000000200 */
[----:B------:R-:W2:Y:S08]  /*66e0*/  LDSM.16.M88.4 R16, [R224] ;  /* 0x00000000e010783b */ /* 0x000eb00000000200 */
[----:B------:R-:W3:Y:S08]  /*66f0*/  LDSM.16.M88.4 R60, [R231+0x2000] ;  /* 0x00200000e73c783b */ /* 0x000ef00000000200 */
[----:B------:R-:W3:Y:S08]  /*6700*/  LDSM.16.M88.4 R32, [R224+0x800] ;  /* 0x00080000e020783b */ /* 0x000ef00000000200 */
[----:B------:R-:W4:Y:S06]  /*6710*/  LDL.64 R136, [R1+0x28] ;  /* 0x0000280001887983 */ /* 0x000f2c0000100a00 */
[----:B------:R-:W1:Y:S08]  /*6720*/  LDSM.16.M88.4 R48, [R224+0x1000] ;  /* 0x00100000e030783b */ /* 0x000e700000000200 */
[----:B------:R-:W4:Y:S01]  /*6730*/  LDL R217, [R1+0x18] ;  /* 0x0000180001d97983 */ /* 0x000f220000100800 */
[-C--:B--2---:R-:W-:Y:S03]  /*6740*/  HMMA.16816.F32 R4, R64, R16.reuse, RZ ;  /* 0x000000104004723c */ /* 0x084fe600000018ff */
[----:B------:R-:W2:Y:S04]  /*6750*/  LDL R218, [R1+0x34] ;  /* 0x0000340001da7983 */ /* 0x000ea80000100800 */
[----:B------:R-:W4:Y:S01]  /*6760*/  LDL.LU R216, [R1] ;  /* 0x0000000001d87983 */ /* 0x000f220000300800 */
[C---:B---3--:R-:W-:Y:S03]  /*6770*/  HMMA.16816.F32 R8, R60.reuse, R16, RZ ;  /* 0x000000103c08723c */ /* 0x048fe600000018ff */
[----:B------:R-:W3:Y:S05]  /*6780*/  LDSM.16.M88.4 R204, [R224+0x1800] ;  /* 0x00180000e0cc783b */ /* 0x000eea0000000200 */
[-C--:B------:R-:W-:Y:S03]  /*6790*/  HMMA.16816.F32 R12, R60, R18.reuse, RZ ;  /* 0x000000123c0c723c */ /* 0x080fe600000018ff */
[----:B------:R-:W-:Y:S05]  /*67a0*/  LDSM.16.M88.4 R208, [R233] ;  /* 0x00000000e9d0783b */ /* 0x000fea0000000200 */
[C---:B------:R-:W-:Y:S03]  /*67b0*/  HMMA.16816.F32 R16, R64.reuse, R18, RZ ;  /* 0x000000124010723c */ /* 0x040fe600000018ff */
[----:B------:R-:W-:Y:S05]  /*67c0*/  LDSM.16.M88.4 R212, [R233+0x2000] ;  /* 0x00200000e9d4783b */ /* 0x000fea0000000200 */
[-C--:B------:R-:W-:Y:S03]  /*67d0*/  HMMA.16816.F32 R20, R64, R32.reuse, RZ ;  /* 0x000000204014723c */ /* 0x080fe600000018ff */
[----:B------:R1:W-:Y:S04]  /*67e0*/  STL [R1+0x8c], R130 ;  /* 0x00008c8201007387 */ /* 0x0003e80000100800 */
[----:B------:R3:W-:Y:S01]  /*67f0*/  STL [R1+0x88], R131 ;  /* 0x0000888301007387 */ /* 0x0007e20000100800 */
[C---:B------:R-:W-:Y:S03]  /*6800*/  HMMA.16816.F32 R24, R60.reuse, R32, RZ ;  /* 0x000000203c18723c */ /* 0x040fe600000018ff */
[----:B------:R-:W-:Y:S04]  /*6810*/  STL [R1+0x6c], R235 ;  /* 0x00006ceb01007387 */ /* 0x000fe80000100800 */
[----:B------:R-:W-:Y:S01]  /*6820*/  STL [R1+0x70], R243 ;  /* 0x000070f301007387 */ /* 0x000fe20000100800 */
[-C--:B------:R-:W-:Y:S03]  /*6830*/  HMMA.16816.F32 R28, R60, R34.reuse, RZ ;  /* 0x000000223c1c723c */ /* 0x080fe600000018ff */
[----:B------:R-:W-:Y:S04]  /*6840*/  STL [R1+0x74], R242 ;  /* 0x000074f201007387 */ /* 0x000fe80000100800 */
[----:B------:R-:W-:Y:S01]  /*6850*/  STL [R1+0x78], R241 ;  /* 0x000078f101007387 */ /* 0x000fe20000100800 */
[C---:B------:R-:W-:Y:S03]  /*6860*/  HMMA.16816.F32 R32, R64.reuse, R34, RZ ;  /* 0x000000224020723c */ /* 0x040fe600000018ff */
[----:B-1----:R-:W2:Y:S04]  /*6870*/  LDL R130, [R1+0x3c] ;  /* 0x00003c0001827983 */ /* 0x002ea80000100800 */
[----:B---3--:R-:W3:Y:S01]  /*6880*/  LDL R131, [R1+0x1c] ;  /* 0x00001c0001837983 */ /* 0x008ee20000100800 */
[-C--:B------:R-:W-:Y:S03]  /*6890*/  HMMA.16816.F32 R36, R64, R48.reuse, RZ ;  /* 0x000000304024723c */ /* 0x080fe600000018ff */
[----:B------:R-:W-:Y:S04]  /*68a0*/  STL [R1+0x7c], R231 ;  /* 0x00007ce701007387 */ /* 0x000fe80000100800 */
[----:B------:R-:W-:Y:S01]  /*68b0*/  STL [R1+0x80], R224 ;  /* 0x000080e001007387 */ /* 0x000fe20000100800 */
[C---:B------:R-:W-:Y:S03]  /*68c0*/  HMMA.16816.F32 R40, R60.reuse, R48, RZ ;  /* 0x000000303c28723c */ /* 0x040fe600000018ff */
[----:B------:R-:W-:Y:S05]  /*68d0*/  STL [R1+0x84], R240 ;  /* 0x000084f001007387 */ /* 0x000fea0000100800 */
[-C--:B------:R-:W-:Y:S08]  /*68e0*/  HMMA.16816.F32 R44, R60, R50.reuse, RZ ;  /* 0x000000323c2c723c */ /* 0x080ff000000018ff */
[C---:B------:R-:W-:Y:S08]  /*68f0*/  HMMA.16816.F32 R48, R64.reuse, R50, RZ ;  /* 0x000000324030723c */ /* 0x040ff000000018ff */
[-C--:B------:R-:W-:Y:S08]  /*6900*/  HMMA.16816.F32 R52, R64, R204.reuse, RZ ;  /* 0x000000cc4034723c */ /* 0x080ff000000018ff */
[C---:B------:R-:W-:Y:S08]  /*6910*/  HMMA.16816.F32 R56, R60.reuse, R204, RZ ;  /* 0x000000cc3c38723c */ /* 0x040ff000000018ff */
[-C--:B------:R-:W-:Y:S08]  /*6920*/  HMMA.16816.F32 R60, R60, R206.reuse, RZ ;  /* 0x000000ce3c3c723c */ /* 0x080ff000000018ff */
[----:B------:R-:W-:Y:S01]  /*6930*/  HMMA.16816.F32 R64, R64, R206, RZ ;  /* 0x000000ce4040723c */ /* 0x000fe200000018ff */
[----:B------:R-:W1:Y:S07]  /*6940*/  LDSM.16.M88.4 R204, [R235] ;  /* 0x00000000ebcc783b */ /* 0x000e6e0000000200 */
[-C--:B-1----:R-:W-:Y:S08]  /*6950*/  HMMA.16816.F32 R4, R208, R204.reuse, R4 ;  /* 0x000000ccd004723c */ /* 0x082ff00000001804 */
[C---:B------:R-:W-:Y:S08]  /*6960*/  HMMA.16816.F32 R8, R212.reuse, R204, R8 ;  /* 0x000000ccd408723c */ /* 0x040ff00000001808 */
[-C--:B------:R-:W-:Y:S08]  /*6970*/  HMMA.16816.F32 R12, R212, R206.reuse, R12 ;  /* 0x000000ced40c723c */ /* 0x080ff0000000180c */
[C---:B------:R-:W-:Y:S01]  /*6980*/  HMMA.16816.F32 R16, R208.reuse, R206, R16 ;  /* 0x000000ced010723c */ /* 0x040fe20000001810 */
[----:B------:R-:W1:Y:S07]  /*6990*/  LDSM.16.M88.4 R204, [R243] ;  /* 0x00000000f3cc783b */ /* 0x000e6e0000000200 */
[-C--:B-1----:R-:W-:Y:S08]  /*69a0*/  HMMA.16816.F32 R20, R208, R204.reuse, R20 ;  /* 0x000000ccd014723c */ /* 0x082ff00000001814 */
[C---:B------:R-:W-:Y:S08]  /*69b0*/  HMMA.16816.F32 R24, R212.reuse, R204, R24 ;  /* 0x000000ccd418723c */ /* 0x040ff00000001818 */
[-C--:B------:R-:W-:Y:S08]  /*69c0*/  HMMA.16816.F32 R28, R212, R206.reuse, R28 ;  /* 0x000000ced41c723c */ /* 0x080ff0000000181c */
[C---:B------:R-:W-:Y:S01]  /*69d0*/  HMMA.16816.F32 R32, R208.reuse, R206, R32 ;  /* 0x000000ced020723c */ /* 0x040fe20000001820 */
[----:B------:R-:W1:Y:S07]  /*69e0*/  LDSM.16.M88.4 R204, [R242] ;  /* 0x00000000f2cc783b */ /* 0x000e6e0000000200 */
[-C--:B-1----:R-:W-:Y:S08]  /*69f0*/  HMMA.16816.F32 R36, R208, R204.reuse, R36 ;  /* 0x000000ccd024723c */ /* 0x082ff00000001824 */
[C---:B------:R-:W-:Y:S04]  /*6a00*/  HMMA.16816.F32 R40, R212.reuse, R204, R40 ;  /* 0x000000ccd428723c */ /* 0x040fe80000001828 */
[----:B----4-:R-:W-:Y:S04]  /*6a10*/  ISETP.GT.AND P4, PT, R217, R216, PT ;  /* 0x000000d8d900720c */ /* 0x010fe80003f84270 */
[-C--:B------:R-:W-:Y:S08]  /*6a20*/  HMMA.16816.F32 R44, R212, R206.reuse, R44 ;  /* 0x000000ced42c723c */ /* 0x080ff0000000182c */
[C---:B------:R-:W-:Y:S01]  /*6a30*/  HMMA.16816.F32 R48, R208.reuse, R206, R48 ;  /* 0x000000ced030723c */ /* 0x040fe20000001830 */
[----:B------:R-:W1:Y:S03]  /*6a40*/  LDSM.16.M88.4 R204, [R241] ;  /* 0x00000000f1cc783b */ /* 0x000e660000000200 */
[----:B------:R-:W-:Y:S01]  /*6a50*/  @!P4 SHF.R.S32.HI R0, RZ, 0x1f, R216 ;  /* 0x0000001fff00c819 */ /* 0x000fe200000114d8 */
[----:B------:R-:W-:Y:S01]  /*6a60*/  @!P4 IMAD.WIDE.U32 R2, R216, c[0x0][0x208], RZ ;  /* 0x00008200d802ca25 */ /* 0x000fe200078e00ff */
[----:B------:R-:W-:Y:S03]  /*6a70*/  @!P4 MOV R135, 0x5 ;  /* 0x000000050087c802 */ /* 0x000fe60000000f00 */
[----:B------:R-:W-:Y:S04]  /*6a80*/  @!P4 IMAD R0, R0, c[0x0][0x208], RZ ;  /* 0x000082000000ca24 */ /* 0x000fe800078e02ff */
[----:B------:R-:W-:Y:S04]  /*6a90*/  @!P4 IMAD R0, R216, c[0x0][0x20c], R0 ;  /* 0x00008300d800ca24 */ /* 0x000fe800078e0200 */
[----:B------:R-:W-:Y:S01]  /*6aa0*/  @!P4 IMAD.IADD R0, R3, 0x1, R0 ;  /* 0x000000010300c824 */ /* 0x000fe200078e0200 */
[C---:B------:R-:W-:Y:S04]  /*6ab0*/  @!P4 SHF.L.U32 R3, R2.reuse, 0x6, RZ ;  /* 0x000000060203c819 */ /* 0x040fe800000006ff */
[----:B------:R-:W-:Y:S01]  /*6ac0*/  @!P4 SHF.L.U64.HI R134, R2, 0x6, R0 ;  /* 0x000000060286c819 */ /* 0x000fe20000010200 */
[----:B------:R-:W-:Y:S01]  /*6ad0*/  @!P4 IMAD.MOV.U32 R0, RZ, RZ, c[0x0][0x208] ;  /* 0x00008200ff00c624 */ /* 0x000fe200078e00ff */
[C---:B------:R-:W-:Y:S02]  /*6ae0*/  @!P4 IADD3 R2, P2, R3.reuse, R136, RZ ;  /* 0x000000880302c210 */ /* 0x040fe40007f5e0ff */
[----:B------:R-:W-:Y:S02]  /*6af0*/  @!P4 IADD3 R3, P1, P0, R3, 0x40, R136 ;  /* 0x000000400303c810 */ /* 0x000fe4000783e088 */
[----:B--2---:R-:W-:Y:S02]  /*6b00*/  @!P4 IADD3.X R137, R134, R218, RZ, P2, !PT ;  /* 0x000000da8689c210 */ /* 0x004fe400017fe4ff */
[C---:B------:R-:W-:Y:S04]  /*6b10*/  @!P4 LEA R136, P2, R2.reuse, c[0x0][0x1f8], 0x1 ;  /* 0x00007e000288ca11 */ /* 0x040fe800078408ff */
[----:B------:R-:W-:Y:S05]  /*6b20*/  @!P4 LEA.HI.X R137, R2, c[0x0][0x1fc], R137, 0x1, P2 ;  /* 0x00007f000289ca11 */ /* 0x000fea00010f0c89 */
[----:B------:R-:W-:Y:S01]  /*6b30*/  @!PT LDS RZ, [RZ] ;  /* 0x00000000fffff984 */ /* 0x000fe20000000800 */
[----:B------:R-:W-:Y:S01]  /*6b40*/  @!PT LDS RZ, [RZ] ;  /* 0x00000000fffff984 */ /* 0x000fe20000000800 */
[----:B------:R-:W-:Y:S01]  /*6b50*/  @!PT LDS RZ, [RZ] ;  /* 0x00000000fffff984 */ /* 0x000fe20000000800 */
[----:B------:R2:W-:Y:S01]  /*6b60*/  @!P4 LDGSTS.E.BYPASS.LTC128B.128 [R244+0x100], [R136.64], !P6 ;  /* 0x0010000088f4cfae */ /* 0x0005e2000f101d48 */
[-C--:B-1----:R-:W-:Y:S08]  /*6b70*/  HMMA.16816.F32 R52, R208, R204.reuse, R52 ;  /* 0x000000ccd034723c */ /* 0x082ff00000001834 */
[C---:B------:R-:W-:Y:S08]  /*6b80*/  HMMA.16816.F32 R56, R212.reuse, R204, R56 ;  /* 0x000000ccd438723c */ /* 0x040ff00000001838 */
[-C--:B------:R-:W-:Y:S08]  /*6b90*/  HMMA.16816.F32 R60, R212, R206.reuse, R60 ;  /* 0x000000ced43c723c */ /* 0x080ff0000000183c */
[----:B------:R-:W-:Y:S07]  /*6ba0*/  HMMA.16816.F32 R64, R208, R206, R64 ;  /* 0x000000ced040723c */ /* 0x000fee0000001840 */
[C---:B------:R-:W-:Y:S01]  /*6bb0*/  @!P4 IMAD.SHL.U32 R206, R0.reuse, 0x20, RZ ;  /* 0x0000002000cec824 */ /* 0x040fe200078e00ff */
[----:B------:R-:W-:Y:S04]  /*6bc0*/  @!P4 SHF.L.U64.HI R0, R0, R135, c[0x0][0x20c] ;  /* 0x000083000000c619 */ /* 0x000fe80000010287 */
[----:B------:R-:W-:Y:S02]  /*6bd0*/  @!P4 IADD3.X R135, R134, RZ, R218, P1, P0 ;  /* 0x000000ff8687c210 */ /* 0x000fe40000fe04da */
[C---:B------:R-:W-:Y:S02]  /*6be0*/  @!P4 LEA R204, P1, R3.reuse, c[0x0][0x1f8], 0x1 ;  /* 0x00007e0003ccca11 */ /* 0x040fe400078208ff */
[-C--:B------:R-:W-:Y:S02]  /*6bf0*/  @!P4 IADD3 R134, P0, R136, R206.reuse, RZ ;  /* 0x000000ce8886c210 */ /* 0x080fe40007f1e0ff */
[----:B------:R-:W-:Y:S02]  /*6c00*/  @!P4 LEA.HI.X R205, R3, c[0x0][0x1fc], R135, 0x1, P1 ;  /* 0x00007f0003cdca11 */ /* 0x000fe400008f0c87 */
[-C--:B------:R-:W-:Y:S01]  /*6c10*/  @!P4 IADD3 R2, P1, R134, R206.reuse, RZ ;  /* 0x000000ce8602c210 */ /* 0x080fe20007f3e0ff */
[--C-:B------:R-:W-:Y:S02]  /*6c20*/  @!P4 IMAD.X R135, R137, 0x1, R0.reuse, P0 ;  /* 0x000000018987c824 */ /* 0x100fe400000e0600 */
[----:B------:R1:W-:Y:S01]  /*6c30*/  @!P4 LDGSTS.E.BYPASS.LTC128B.128 [R244+0x2100], [R204.64], !P5 ;  /* 0x02100000ccf4cfae */ /* 0x0003e2000e901d48 */
[----:B--2---:R-:W-:Y:S02]  /*6c40*/  @!P4 IADD3 R136, P0, R2, R206, RZ ;  /* 0x000000ce0288c210 */ /* 0x004fe40007f1e0ff */
[----:B------:R-:W-:Y:S05]  /*6c50*/  @!P4 IADD3.X R3, R135, R0, RZ, P1, !PT ;  /* 0x000000008703c210 */ /* 0x000fea0000ffe4ff */
[----:B------:R2:W-:Y:S01]  /*6c60*/  @!P4 LDGSTS.E.BYPASS.LTC128B.128 [R244+0x900], [R134.64], !P6 ;  /* 0x0090000086f4cfae */ /* 0x0005e2000f101d48 */
[----:B------:R-:W-:Y:S01]  /*6c70*/  @!P4 IMAD.X R137, R3, 0x1, R0, P0 ;  /* 0x000000010389c824 */ /* 0x000fe200000e0600 */
[----:B---3--:R-:W-:Y:S06]  /*6c80*/  MOV R0, R131 ;  /* 0x0000008300007202 */ /* 0x008fec0000000f00 */
[----:B------:R2:W-:Y:S08]  /*6c90*/  @!P4 LDGSTS.E.BYPASS.LTC128B.128 [R244+0x2900], [R134.64+0x80], !P5 ;  /* 0x0290008086f4cfae */ /* 0x0005f0000e901d48 */
[----:B------:R3:W-:Y:S08]  /*6ca0*/  @!P4 LDGSTS.E.BYPASS.LTC128B.128 [R244+0x1100], [R2.64], !P6 ;  /* 0x0110000002f4cfae */ /* 0x0007f0000f101d48 */
[----:B------:R3:W-:Y:S08]  /*6cb0*/  @!P4 LDGSTS.E.BYPASS.LTC128B.128 [R244+0x3100], [R2.64+0x80], !P5 ;  /* 0x0310008002f4cfae */ /* 0x0007f0000e901d48 */
[----:B------:R4:W-:Y:S08]  /*6cc0*/  @!P4 LDGSTS.E.BYPASS.LTC128B.128 [R244+0x1900], [R136.64], !P6 ;  /* 0x0190000088f4cfae */ /* 0x0009f0000f101d48 */
[----:B------:R4:W-:Y:S08]  /*6cd0*/  @!P4 LDGSTS.E.BYPASS.LTC128B.128 [R244+0x3900], [R136.64+0x80], !P5 ;  /* 0x0390008088f4cfae */ /* 0x0009f0000e901d48 */
[----:B-1----:R-:W-:Y:S01]  /*6ce0*/  LDSM.16.M88.4 R204, [R232] ;  /* 0x00000000e8cc783b */ /* 0x002fe20000000200 */
[----:B---3--:R-:W-:Y:S07]  /*6cf0*/  @P3 IMAD.HI.U32 R2, R131, c[0x0][0x2c8], RZ ;  /* 0x0000b20083023a27 */ /* 0x008fee00078e00ff */
[----:B------:R-:W1:Y:S01]  /*6d00*/  LDSM.16.M88.4 R208, [R230] ;  /* 0x00000000e6d0783b */ /* 0x000e620000000200 */
[----:B------:R-:W-:Y:S07]  /*6d10*/  @P3 SHF.R.U32.HI R0, RZ, c[0x0][0x2cc], R2 ;  /* 0x0000b300ff003a19 */ /* 0x000fee0000011602 */
[----:B------:R-:W3:Y:S08]  /*6d20*/  LDSM.16.M88.4 R212, [R232+0x2000] ;  /* 0x00200000e8d4783b */ /* 0x000ef00000000200 */
[----:B------:R-:W0:Y:S08]  /*6d30*/  LDGDEPBAR ;  /* 0x00000000000079af */ /* 0x000e300000000000 */
[----:B--2---:R-:W2:Y:S08]  /*6d40*/  SHFL.IDX PT, R134, R0, RZ, 0x1c1f ;  /* 0x001c1fff00867589 */ /* 0x004eb000000e0000 */
[----:B------:R-:W-:Y:S01]  /*6d50*/  SHFL.IDX PT, R2, R0, 0x2, 0x1c1f ;  /* 0x005c1f0000027f89 */ /* 0x000fe200000e0000 */
[-C--:B-1----:R-:W-:Y:S07]  /*6d60*/  HMMA.16816.F32 R4, R204, R208.reuse, R4 ;  /* 0x000000d0cc04723c */ /* 0x082fee0000001804 */
[----:B------:R-:W1:Y:S01]  /*6d70*/  SHFL.IDX PT, R3, R0, 0x1, 0x1c1f ;  /* 0x003c1f0000037f89 */ /* 0x000e6200000e0000 */
[C---:B---3--:R-:W-:Y:S07]  /*6d80*/  HMMA.16816.F32 R8, R212.reuse, R208, R8 ;  /* 0x000000d0d408723c */ /* 0x048fee0000001808 */
[----:B------:R3:W1:Y:S01]  /*6d90*/  SHFL.IDX PT, R135, R0, 0x3, 0x1c1f ;  /* 0x007c1f0000877f89 */ /* 0x00066200000e0000 */
[-C--:B------:R-:W-:Y:S08]  /*6da0*/  HMMA.16816.F32 R12, R212, R210.reuse, R12 ;  /* 0x000000d2d40c723c */ /* 0x080ff0000000180c */
[C---:B------:R-:W-:Y:S01]  /*6db0*/  HMMA.16816.F32 R16, R204.reuse, R210, R16 ;  /* 0x000000d2cc10723c */ /* 0x040fe20000001810 */
[----:B------:R-:W4:Y:S03]  /*6dc0*/  LDSM.16.M88.4 R208, [R230+0x800] ;  /* 0x00080000e6d0783b */ /* 0x000f260000000200 */
[----:B---3--:R-:W-:Y:S04]  /*6dd0*/  IMAD.MOV.U32 R0, RZ, RZ, -0x40 ;  /* 0xffffffc0ff007424 */ /* 0x008fe800078e00ff */
[----:B------:R-:W-:Y:S05]  /*6de0*/  IMAD R0, R216, R0, 0x1 ;  /* 0x00000001d8007424 */ /* 0x000fea00078e0200 */
[----:B------:R-:W-:Y:S02]  /*6df0*/  IADD3 R0, R0, c[0x0][0x1d0], -R130 ;  /* 0x0000740000007a10 */ /* 0x000fe40007ffe882 */
[----:B------:R-:W3:Y:S02]  /*6e00*/  LDL R130, [R1+0x30] ;  /* 0x0000300001827983 */ /* 0x000ee40000100800 */
[----:B------:R-:W-:Y:S04]  /*6e10*/  IADD3 R0, R0, -c[0x0][0x168], RZ ;  /* 0x80005a0000007a10 */ /* 0x000fe80007ffe0ff */
[C---:B--2---:R-:W-:Y:S01]  /*6e20*/  IADD3 R134, R0.reuse, R134, RZ ;  /* 0x0000008600867210 */ /* 0x044fe20007ffe0ff */
[C---:B-1----:R-:W-:Y:S01]  /*6e30*/  IMAD.IADD R3, R0.reuse, 0x1, R3 ;  /* 0x0000000100037824 */ /* 0x042fe200078e0203 */
[C---:B------:R-:W-:Y:S01]  /*6e40*/  IADD3 R2, R0.reuse, R2, RZ ;  /* 0x0000000200027210 */ /* 0x040fe20007ffe0ff */
[----:B------:R-:W-:Y:S01]  /*6e50*/  IMAD.IADD R0, R0, 0x1, R135 ;  /* 0x0000000100007824 */ /* 0x000fe200078e0287 */
[C---:B------:R-:W-:Y:S02]  /*6e60*/  ISETP.GT.AND P4, PT, R134.reuse, RZ, PT ;  /* 0x000000ff8600720c */ /* 0x040fe40003f84270 */
[C---:B------:R-:W-:Y:S02]  /*6e70*/  ISETP.GT.AND P1, PT, R3.reuse, RZ, PT ;  /* 0x000000ff0300720c */ /* 0x040fe40003f24270 */
[----:B------:R-:W-:Y:S02]  /*6e80*/  ISETP.GT.AND P0, PT, R3, 0x1, PT ;  /* 0x000000010300780c */ /* 0x000fe40003f04270 */
[----:B------:R-:W-:Y:S01]  /*6e90*/  ISETP.GT.AND P2, PT, R134, 0x1, PT ;  /* 0x000000018600780c */ /* 0x000fe20003f44270 */
[-C--:B----4-:R-:W-:Y:S08]  /*6ea0*/  HMMA.16816.F32 R20, R204, R208.reuse, R20 ;  /* 0x000000d0cc14723c */ /* 0x090ff00000001814 */
[C---:B------:R-:W-:Y:S08]  /*6eb0*/  HMMA.16816.F32 R24, R212.reuse, R208, R24 ;  /* 0x000000d0d418723c */ /* 0x040ff00000001818 */
[-C--:B------:R-:W-:Y:S08]  /*6ec0*/  HMMA.16816.F32 R28, R212, R210.reuse, R28 ;  /* 0x000000d2d41c723c */ /* 0x080ff0000000181c */
[C---:B------:R-:W-:Y:S01]  /*6ed0*/  HMMA.16816.F32 R32, R204.reuse, R210, R32 ;  /* 0x000000d2cc20723c */ /* 0x040fe20000001820 */
[----:B------:R-:W1:Y:S07]  /*6ee0*/  LDSM.16.M88.4 R208, [R230+0x1000] ;  /* 0x00100000e6d0783b */ /* 0x000e6e0000000200 */
[-C--:B-1----:R-:W-:Y:S08]  /*6ef0*/  HMMA.16816.F32 R36, R204, R208.reuse, R36 ;  /* 0x000000d0cc24723c */ /* 0x082ff00000001824 */
[C---:B------:R-:W-:Y:S08]  /*6f00*/  HMMA.16816.F32 R40, R212.reuse, R208, R40 ;  /* 0x000000d0d428723c */ /* 0x040ff00000001828 */
[-C--:B------:R-:W-:Y:S08]  /*6f10*/  HMMA.16816.F32 R44, R212, R210.reuse, R44 ;  /* 0x000000d2d42c723c */ /* 0x080ff0000000182c */
[C---:B------:R-:W-:Y:S01]  /*6f20*/  HMMA.16816.F32 R48, R204.reuse, R210, R48 ;  /* 0x000000d2cc30723c */ /* 0x040fe20000001830 */
[----:B------:R-:W1:Y:S07]  /*6f30*/  LDSM.16.M88.4 R208, [R230+0x1800] ;  /* 0x00180000e6d0783b */ /* 0x000e6e0000000200 */
[-C--:B-1----:R-:W-:Y:S08]  /*6f40*/  HMMA.16816.F32 R52, R204, R208.reuse, R52 ;  /* 0x000000d0cc34723c */ /* 0x082ff00000001834 */
[C---:B------:R-:W-:Y:S08]  /*6f50*/  HMMA.16816.F32 R56, R212.reuse, R208, R56 ;  /* 0x000000d0d438723c */ /* 0x040ff00000001838 */
[-C--:B------:R-:W-:Y:S01]  /*6f60*/  HMMA.16816.F32 R60, R212, R210.reuse, R60 ;  /* 0x000000d2d43c723c */ /* 0x080fe2000000183c */
[----:B------:R-:W-:Y:S07]  /*6f70*/  LDSM.16.M88.4 R212, [R234+0x2000] ;  /* 0x00200000ead4783b */ /* 0x000fee0000000200 */
[----:B------:R-:W-:Y:S01]  /*6f80*/  HMMA.16816.F32 R64, R204, R210, R64 ;  /* 0x000000d2cc40723c */ /* 0x000fe20000001840 */
[----:B------:R-:W-:Y:S08]  /*6f90*/  LDSM.16.M88.4 R204, [R234] ;  /* 0x00000000eacc783b */ /* 0x000ff00000000200 */
[----:B------:R-:W1:Y:S02]  /*6fa0*/  LDSM.16.M88.4 R208, [R227] ;  /* 0x00000000e3d0783b */ /* 0x000e640000000200 */
[-C--:B-1----:R-:W-:Y:S08]  /*6fb0*/  HMMA.16816.F32 R4, R204, R208.reuse, R4 ;  /* 0x000000d0cc04723c */ /* 0x082ff00000001804 */
        /* <DEDUP_REMOVED lines=19> */
[----:B------:R-:W-:Y:S08]  /*70f0*/  LDSM.16.M88.4 R204, [R231+0x4000] ;  /* 0x00400000e7cc783b */ /* 0x000ff00000000200 */
[----:B------:R-:W1:Y:S02]  /*7100*/  LDSM.16.M88.4 R208, [R224+0x2000] ;  /* 0x00200000e0d0783b */ /* 0x000e640000000200 */
        /* <DEDUP_REMOVED lines=21> */
[----:B------:R-:W1:Y:S02]  /*7260*/  LDSM.16.M88.4 R208, [R240] ;  /* 0x00000000f0d0783b */ /* 0x000e640000000200 */
        /* <DEDUP_REMOVED lines=58> */
[----:B------:R-:W1:Y:S01]  /*7610*/  LDSM.16.M88.4 R208, [R227+0x3800] ;  /* 0x00380000e3d0783b */ /* 0x000e620000000200 */
[----:B------:R-:W-:Y:S07]  /*7620*/  DEPBAR.LE SB0, 0x0 ;  /* 0x000080000000791a */ /* 0x000fee0000000000 */
[----:B------:R-:W-:Y:S01]  /*7630*/  BAR.SYNC.DEFER_BLOCKING 0x0 ;  /* 0x0000000000007b1d */ /* 0x000fe20000010000 */
[-C--:B-1----:R-:W-:Y:S08]  /*7640*/  HMMA.16816.F32 R52, R204, R208.reuse, R52 ;  /* 0x000000d0cc34723c */ /* 0x082ff00000001834 */
[C---:B------:R-:W-:Y:S08]  /*7650*/  HMMA.16816.F32 R56, R212.reuse, R208, R56 ;  /* 0x000000d0d438723c */ /* 0x040ff00000001838 */
[-C--:B------:R-:W-:Y:S01]  /*7660*/  HMMA.16816.F32 R60, R212, R210.reuse, R60 ;  /* 0x000000d2d43c723c */ /* 0x080fe2000000183c */
[----:B------:R-:W2:Y:S06]  /*7670*/  LDL.64 R212, [R1+0x20] ;  /* 0x0000200001d47983 */ /* 0x000eac0000100a00 */
[----:B------:R-:W-:Y:S01]  /*7680*/  IADD3 R214, R216, -0x1, RZ ;  /* 0xffffffffd8d67810 */ /* 0x000fe20007ffe0ff */
[----:B------:R-:W-:Y:S07]  /*7690*/  HMMA.16816.F32 R64, R204, R210, R64 ;  /* 0x000000d2cc40723c */ /* 0x000fee0000001840 */
[----:B------:R-:W-:Y:S02]  /*76a0*/  FSEL R207, R6, -INF , P1 ;  /* 0xff80000006cf7808 */ /* 0x000fe40000800000 */
[----:B------:R-:W-:Y:S02]  /*76b0*/  FSEL R206, R7, -INF , P0 ;  /* 0xff80000007ce7808 */ /* 0x000fe40000000000 */
[C---:B------:R-:W-:Y:S02]  /*76c0*/  ISETP.GT.AND P1, PT, R0.reuse, RZ, PT ;  /* 0x000000ff0000720c */ /* 0x040fe40003f24270 */
[----:B------:R-:W-:Y:S02]  /*76d0*/  ISETP.GT.AND P0, PT, R0, 0x1, PT ;  /* 0x000000010000780c */ /* 0x000fe40003f04270 */
[----:B------:R-:W-:Y:S02]  /*76e0*/  FSEL R204, R4, -INF , P4 ;  /* 0xff80000004cc7808 */ /* 0x000fe40002000000 */
[----:B------:R-:W-:Y:S02]  /*76f0*/  FSEL R211, R10, -INF , P1 ;  /* 0xff8000000ad37808 */ /* 0x000fe40000800000 */
[----:B------:R-:W-:Y:S02]  /*7700*/  FSEL R205, R5, -INF , P2 ;  /* 0xff80000005cd7808 */ /* 0x000fe40001000000 */
[----:B------:R-:W-:Y:S02]  /*7710*/  FSEL R210, R11, -INF , P0 ;  /* 0xff8000000bd27808 */ /* 0x000fe40000000000 */
[----:B------:R-:W-:Y:S02]  /*7720*/  ISETP.GT.AND P1, PT, R0, 0x8, PT ;  /* 0x000000080000780c */ /* 0x000fe40003f24270 */
[----:B------:R-:W-:Y:S02]  /*7730*/  ISETP.GT.AND P4, PT, R2, RZ, PT ;  /* 0x000000ff0200720c */ /* 0x000fe40003f84270 */
[----:B------:R-:W-:Y:S02]  /*7740*/  ISETP.GT.AND P0, PT, R0, 0x9, PT ;  /* 0x000000090000780c */ /* 0x000fe40003f04270 */
[----:B------:R-:W-:Y:S02]  /*7750*/  ISETP.GT.AND P2, PT, R2, 0x1, PT ;  /* 0x000000010200780c */ /* 0x000fe40003f44270 */
[----:B------:R-:W-:Y:S02]  /*7760*/  FSEL R14, R14, -INF , P1 ;  /* 0xff8000000e0e7808 */ /* 0x000fe40000800000 */
[----:B------:R-:W-:Y:S02]  /*7770*/  FSEL R209, R8, -INF , P4 ;  /* 0xff80000008d17808 */ /* 0x000fe40002000000 */
[C---:B------:R-:W-:Y:S02]  /*7780*/  ISETP.GT.AND P4, PT, R2.reuse, 0x8, PT ;  /* 0x000000080200780c */ /* 0x040fe40003f84270 */
[----:B------:R-:W-:Y:S02]  /*7790*/  FSEL R208, R9, -INF , P2 ;  /* 0xff80000009d07808 */ /* 0x000fe40001000000 */
[----:B------:R-:W-:Y:S02]  /*77a0*/  ISETP.GT.AND P2, PT, R2, 0x9, PT ;  /* 0x000000090200780c */ /* 0x000fe40003f44270 */
[----:B------:R-:W-:Y:S02]  /*77b0*/  FSEL R15, R15, -INF , P0 ;  /* 0xff8000000f0f7808 */ /* 0x000fe40000000000 */
[C---:B------:R-:W-:Y:S02]  /*77c0*/  ISETP.GT.AND P1, PT, R3.reuse, 0x8, PT ;  /* 0x000000080300780c */ /* 0x040fe40003f24270 */
[----:B------:R-:W-:Y:S02]  /*77d0*/  ISETP.GT.AND P0, PT, R3, 0x9, PT ;  /* 0x000000090300780c */ /* 0x000fe40003f04270 */
[----:B------:R-:W-:Y:S02]  /*77e0*/  FSEL R12, R12, -INF , P4 ;  /* 0xff8000000c0c7808 */ /* 0x000fe40002000000 */
[----:B------:R-:W-:Y:S02]  /*77f0*/  FSEL R13, R13, -INF , P2 ;  /* 0xff8000000d0d7808 */ /* 0x000fe40001000000 */
[----:B------:R-:W-:Y:S02]  /*7800*/  FSEL R19, R19, -INF , P0 ;  /* 0xff80000013137808 */ /* 0x000fe40000000000 */
[C---:B------:R-:W-:Y:S02]  /*7810*/  ISETP.GT.AND P0, PT, R3.reuse, 0x11, PT ;  /* 0x000000110300780c */ /* 0x040fe40003f04270 */
[C---:B------:R-:W-:Y:S02]  /*7820*/  ISETP.GT.AND P4, PT, R134.reuse, 0x8, PT ;  /* 0x000000088600780c */ /* 0x040fe40003f84270 */
[----:B------:R-:W-:Y:S02]  /*7830*/  ISETP.GT.AND P2, PT, R134, 0x9, PT ;  /* 0x000000098600780c */ /* 0x000fe40003f44270 */
[----:B------:R-:W-:Y:S02]  /*7840*/  FSEL R18, R18, -INF , P1 ;  /* 0xff80000012127808 */ /* 0x000fe40000800000 */
[----:B------:R-:W-:Y:S02]  /*7850*/  ISETP.GT.AND P1, PT, R3, 0x10, PT ;  /* 0x000000100300780c */ /* 0x000fe40003f24270 */
[----:B------:R-:W-:Y:S02]  /*7860*/  FSEL R23, R23, -INF , P0 ;  /* 0xff80000017177808 */ /* 0x000fe40000000000 */
[----:B------:R-:W-:Y:S02]  /*7870*/  FSEL R22, R22, -INF , P1 ;  /* 0xff80000016167808 */ /* 0x000fe40000800000 */
[----:B------:R-:W-:Y:S02]  /*7880*/  FSEL R16, R16, -INF , P4 ;  /* 0xff80000010107808 */ /* 0x000fe40002000000 */
[C---:B------:R-:W-:Y:S02]  /*7890*/  ISETP.GT.AND P4, PT, R134.reuse, 0x10, PT ;  /* 0x000000108600780c */ /* 0x040fe40003f84270 */
[----:B------:R-:W-:Y:S02]  /*78a0*/  FSEL R17, R17, -INF , P2 ;  /* 0xff80000011117808 */ /* 0x000fe40001000000 */
[----:B------:R-:W-:Y:S02]  /*78b0*/  ISETP.GT.AND P2, PT, R134, 0x11, PT ;  /* 0x000000118600780c */ /* 0x000fe40003f44270 */
[C---:B------:R-:W-:Y:S02]  /*78c0*/  ISETP.GT.AND P1, PT, R0.reuse, 0x10, PT ;  /* 0x000000100000780c */ /* 0x040fe40003f24270 */
[----:B------:R-:W-:Y:S02]  /*78d0*/  ISETP.GT.AND P0, PT, R0, 0x11, PT ;  /* 0x000000110000780c */ /* 0x000fe40003f04270 */
[----:B------:R-:W-:Y:S02]  /*78e0*/  FSEL R20, R20, -INF , P4 ;  /* 0xff80000014147808 */ /* 0x000fe40002000000 */
[----:B------:R-:W-:Y:S02]  /*78f0*/  FSEL R21, R21, -INF , P2 ;  /* 0xff80000015157808 */ /* 0x000fe40001000000 */
[----:B------:R-:W-:Y:S02]  /*7900*/  FSEL R26, R26, -INF , P1 ;  /* 0xff8000001a1a7808 */ /* 0x000fe40000800000 */
[----:B------:R-:W-:Y:S02]  /*7910*/  FSEL R27, R27, -INF , P0 ;  /* 0xff8000001b1b7808 */ /* 0x000fe40000000000 */
[C---:B------:R-:W-:Y:S02]  /*7920*/  ISETP.GT.AND P4, PT, R2.reuse, 0x10, PT ;  /* 0x000000100200780c */ /* 0x040fe40003f84270 */
[----:B------:R-:W-:Y:S02]  /*7930*/  ISETP.GT.AND P2, PT, R2, 0x11, PT ;  /* 0x000000110200780c */ /* 0x000fe40003f44270 */
[C---:B------:R-:W-:Y:S02]  /*7940*/  ISETP.GT.AND P1, PT, R0.reuse, 0x18, PT ;  /* 0x000000180000780c */ /* 0x040fe40003f24270 */
[----:B------:R-:W-:Y:S02]  /*7950*/  ISETP.GT.AND P0, PT, R0, 0x19, PT ;  /* 0x000000190000780c */ /* 0x000fe40003f04270 */
[----:B------:R-:W-:Y:S02]  /*7960*/  FSEL R24, R24, -INF , P4 ;  /* 0xff80000018187808 */ /* 0x000fe40002000000 */
[----:B------:R-:W-:Y:S02]  /*7970*/  FSEL R25, R25, -INF , P2 ;  /* 0xff80000019197808 */ /* 0x000fe40001000000 */
        /* <DEDUP_REMOVED lines=40> */
[----:B------:R-:W-:Y:S02]  /*7c00*/  ISETP.GT.AND P2, PT, R134, 0x29, PT ;  /* 0x000000298600780c */ /* 0x000fe40003f44270 */
[----:B------:R-:W-:Y:S02]  /*7c10*/  FSEL R50, R50, -INF , P1 ;  /* 0xff80000032327808 */ /* 0x000fe40000800000 */
[----:B------:R-:W-:Y:S02]  /*7c20*/  FSEL R51, R51, -INF , P0 ;  /* 0xff80000033337808 */ /* 0x000fe40000000000 */
[C---:B------:R-:W-:Y:S02]  /*7c30*/  ISETP.GT.AND P1, PT, R3.reuse, 0x30, PT ;  /* 0x000000300300780c */ /* 0x040fe40003f24270 */
[----:B------:R-:W-:Y:S02]  /*7c40*/  ISETP.GT.AND P0, PT, R3, 0x31, PT ;  /* 0x000000310300780c */ /* 0x000fe40003f04270 */
[----:B------:R-:W-:Y:S02]  /*7c50*/  ISETP.GT.AND P4, PT, R134, 0x28, PT ;  /* 0x000000288600780c */ /* 0x000fe40003f84270 */
[----:B------:R-:W-:Y:S02]  /*7c60*/  FSEL R49, R49, -INF , P2 ;  /* 0xff80000031317808 */ /* 0x000fe40001000000 */
[----:B------:R-:W-:Y:S02]  /*7c70*/  FSEL R54, R54, -INF , P1 ;  /* 0xff80000036367808 */ /* 0x000fe40000800000 */
[----:B------:R-:W-:Y:S02]  /*7c80*/  FSEL R55, R55, -INF , P0 ;  /* 0xff80000037377808 */ /* 0x000fe40000000000 */
[----:B------:R-:W-:Y:S02]  /*7c90*/  ISETP.GT.AND P0, PT, R0, 0x31, PT ;  /* 0x000000310000780c */ /* 0x000fe40003f04270 */
[----:B------:R-:W-:Y:S02]  /*7ca0*/  FSEL R48, R48, -INF , P4 ;  /* 0xff80000030307808 */ /* 0x000fe40002000000 */
[C---:B------:R-:W-:Y:S02]  /*7cb0*/  ISETP.GT.AND P2, PT, R134.reuse, 0x31, PT ;  /* 0x000000318600780c */ /* 0x040fe40003f44270 */
[----:B------:R-:W-:Y:S02]  /*7cc0*/  ISETP.GT.AND P4, PT, R134, 0x30, PT ;  /* 0x000000308600780c */ /* 0x000fe40003f84270 */
[----:B------:R-:W-:Y:S02]  /*7cd0*/  ISETP.GT.AND P1, PT, R2, 0x31, PT ;  /* 0x000000310200780c */ /* 0x000fe40003f24270 */
[----:B------:R-:W-:Y:S02]  /*7ce0*/  FMNMX.FTZ R137, R204, R132, !PT ;  /* 0x00000084cc897209 */ /* 0x000fe40007810000 */
[----:B------:R-:W-:Y:S02]  /*7cf0*/  FSEL R53, R53, -INF , P2 ;  /* 0xff80000035357808 */ /* 0x000fe40001000000 */
[----:B------:R-:W-:Y:S02]  /*7d00*/  FSEL R59, R59, -INF , P0 ;  /* 0xff8000003b3b7808 */ /* 0x000fe40000000000 */
[----:B------:R-:W-:Y:S02]  /*7d10*/  ISETP.GT.AND P0, PT, R3, 0x39, PT ;  /* 0x000000390300780c */ /* 0x000fe40003f04270 */
[----:B------:R-:W-:Y:S02]  /*7d20*/  FSEL R52, R52, -INF , P4 ;  /* 0xff80000034347808 */ /* 0x000fe40002000000 */
[----:B------:R-:W-:Y:S02]  /*7d30*/  FSEL R57, R57, -INF , P1 ;  /* 0xff80000039397808 */ /* 0x000fe40000800000 */
[----:B------:R-:W-:Y:S02]  /*7d40*/  ISETP.GT.AND P1, PT, R3, 0x38, PT ;  /* 0x000000380300780c */ /* 0x000fe40003f24270 */
[----:B------:R-:W-:Y:S02]  /*7d50*/  FMNMX.FTZ R3, R207, R133, !PT ;  /* 0x00000085cf037209 */ /* 0x000fe40007810000 */
[----:B------:R-:W-:Y:S02]  /*7d60*/  ISETP.GT.AND P4, PT, R2, 0x30, PT ;  /* 0x000000300200780c */ /* 0x000fe40003f84270 */
[----:B------:R-:W-:Y:S02]  /*7d70*/  ISETP.GT.AND P2, PT, R0, 0x30, PT ;  /* 0x000000300000780c */ /* 0x000fe40003f44270 */
[----:B------:R-:W-:Y:S02]  /*7d80*/  FMNMX.FTZ R137, R205, R137, !PT ;  /* 0x00000089cd897209 */ /* 0x000fe40007810000 */
[----:B------:R-:W-:Y:S02]  /*7d90*/  FMNMX.FTZ R3, R206, R3, !PT ;  /* 0x00000003ce037209 */ /* 0x000fe40007810000 */
[----:B------:R-:W-:Y:S02]  /*7da0*/  FSEL R56, R56, -INF , P4 ;  /* 0xff80000038387808 */ /* 0x000fe40002000000 */
[----:B------:R-:W-:Y:S02]  /*7db0*/  FSEL R58, R58, -INF , P2 ;  /* 0xff8000003a3a7808 */ /* 0x000fe40001000000 */
[C---:B------:R-:W-:Y:S02]  /*7dc0*/  ISETP.GT.AND P4, PT, R134.reuse, 0x38, PT ;  /* 0x000000388600780c */ /* 0x040fe40003f84270 */
[----:B------:R-:W-:Y:S02]  /*7dd0*/  ISETP.GT.AND P2, PT, R134, 0x39, PT ;  /* 0x000000398600780c */ /* 0x000fe40003f44270 */
[----:B------:R-:W-:Y:S02]  /*7de0*/  FMNMX.FTZ R137, R16, R137, !PT ;  /* 0x0000008910897209 */ /* 0x000fe40007810000 */
        /* <DEDUP_REMOVED lines=50> */
[----:B------:R-:W-:Y:S02]  /*8110*/  FSEL R66, R66, -INF , P1 ;  /* 0xff80000042427808 */ /* 0x000fe40000800000 */
[----:B------:R-:W-:Y:S02]  /*8120*/  FMNMX.FTZ R137, R64, R137, !PT ;  /* 0x0000008940897209 */ /* 0x000fe40007810000 */
[----:B------:R-:W-:Y:S02]  /*8130*/  FMNMX.FTZ R3, R45, R3, !PT ;  /* 0x000000032d037209 */ /* 0x000fe40007810000 */
[----:B------:R-:W-:Y:S02]  /*8140*/  FSEL R67, R67, -INF , P0 ;  /* 0xff80000043437808 */ /* 0x000fe40000000000 */
[C---:B------:R-:W-:Y:S02]  /*8150*/  ISETP.GT.AND P0, PT, R0.reuse, 0x39, PT ;  /* 0x000000390000780c */ /* 0x040fe40003f04270 */
[----:B------:R-:W-:Y:S02]  /*8160*/  ISETP.GT.AND P1, PT, R0, 0x38, PT ;  /* 0x000000380000780c */ /* 0x000fe40003f24270 */
[----:B------:R-:W-:Y:S02]  /*8170*/  FMNMX.FTZ R0, R58, R2, !PT ;  /* 0x000000023a007209 */ /* 0x000fe40007810000 */
[----:B------:R-:W-:Y:S02]  /*8180*/  FMNMX.FTZ R137, R65, R137, !PT ;  /* 0x0000008941897209 */ /* 0x000fe40007810000 */
[----:B------:R-:W-:Y:S02]  /*8190*/  FMNMX.FTZ R136, R66, R136, !PT ;  /* 0x0000008842887209 */ /* 0x000fe40007810000 */
[----:B------:R-:W-:Y:S01]  /*81a0*/  FMNMX.FTZ R3, R56, R3, !PT ;  /* 0x0000000338037209 */ /* 0x000fe20007810000 */
[----:B------:R-:W1:Y:S01]  /*81b0*/  SHFL.BFLY PT, R5, R137, 0x2, 0x1f ;  /* 0x0c401f0089057f89 */ /* 0x000e6200000e0000 */
[----:B------:R-:W-:Y:S02]  /*81c0*/  FSEL R62, R62, -INF , P1 ;  /* 0xff8000003e3e7808 */ /* 0x000fe40000800000 */
[----:B------:R-:W-:Y:S02]  /*81d0*/  FMNMX.FTZ R0, R59, R0, !PT ;  /* 0x000000003b007209 */ /* 0x000fe40007810000 */
[----:B------:R-:W-:Y:S02]  /*81e0*/  FSEL R60, R60, -INF , P4 ;  /* 0xff8000003c3c7808 */ /* 0x000fe40002000000 */
[----:B------:R-:W-:Y:S02]  /*81f0*/  FMNMX.FTZ R136, R67, R136, !PT ;  /* 0x0000008843887209 */ /* 0x000fe40007810000 */
[----:B------:R-:W-:Y:S02]  /*8200*/  FMNMX.FTZ R3, R57, R3, !PT ;  /* 0x0000000339037209 */ /* 0x000fe40007810000 */
[----:B------:R-:W-:Y:S01]  /*8210*/  FSEL R6, R63, -INF , P0 ;  /* 0xff8000003f067808 */ /* 0x000fe20000000000 */
[----:B------:R-:W4:Y:S01]  /*8220*/  SHFL.BFLY PT, R4, R136, 0x2, 0x1f ;  /* 0x0c401f0088047f89 */ /* 0x000f2200000e0000 */
[----:B------:R-:W-:Y:S02]  /*8230*/  FMNMX.FTZ R0, R62, R0, !PT ;  /* 0x000000003e007209 */ /* 0x000fe40007810000 */
[----:B------:R-:W-:Y:S02]  /*8240*/  FSEL R61, R61, -INF , P2 ;  /* 0xff8000003d3d7808 */ /* 0x000fe40001000000 */
[----:B------:R-:W-:Y:S02]  /*8250*/  FMNMX.FTZ R3, R60, R3, !PT ;  /* 0x000000033c037209 */ /* 0x000fe40007810000 */
[----:B------:R-:W-:Y:S02]  /*8260*/  FMNMX.FTZ R0, R6, R0, !PT ;  /* 0x0000000006007209 */ /* 0x000fe40007810000 */
[----:B------:R-:W-:Y:S02]  /*8270*/  FMNMX.FTZ R3, R61, R3, !PT ;  /* 0x000000033d037209 */ /* 0x000fe40007810000 */
[----:B------:R-:W-:Y:S01]  /*8280*/  ISETP.GT.AND P4, PT, R216, R217, PT ;  /* 0x000000d9d800720c */ /* 0x000fe20003f84270 */
[----:B------:R-:W2:Y:S01]  /*8290*/  SHFL.BFLY PT, R2, R0, 0x2, 0x1f ;  /* 0x0c401f0000027f89 */ /* 0x000ea200000e0000 */
[----:B-1----:R-:W-:Y:S07]  /*82a0*/  FMNMX.FTZ R137, R137, R5, !PT ;  /* 0x0000000589897209 */ /* 0x002fee0007810000 */
[----:B------:R-:W1:Y:S01]  /*82b0*/  SHFL.BFLY PT, R135, R3, 0x2, 0x1f ;  /* 0x0c401f0003877f89 */ /* 0x000e6200000e0000 */
[----:B----4-:R-:W-:Y:S03]  /*82c0*/  FMNMX.FTZ R136, R136, R4, !PT ;  /* 0x0000000488887209 */ /* 0x010fe60007810000 */
[----:B------:R-:W-:Y:S04]  /*82d0*/  @P4 IMAD.WIDE.U32 R8, R214, c[0x0][0x1e0], RZ ;  /* 0x00007800d6084a25 */ /* 0x000fe800078e00ff */
[----:B------:R-:W4:Y:S01]  /*82e0*/  SHFL.BFLY PT, R5, R137, 0x1, 0x1f ;  /* 0x0c201f0089057f89 */ /* 0x000f2200000e0000 */
[----:B--2---:R-:W-:Y:S07]  /*82f0*/  FMNMX.FTZ R0, R0, R2, !PT ;  /* 0x0000000200007209 */ /* 0x004fee0007810000 */
[----:B------:R-:W2:Y:S01]  /*8300*/  SHFL.BFLY PT, R4, R136, 0x1, 0x1f ;  /* 0x0c201f0088047f89 */ /* 0x000ea200000e0000 */
[----:B------:R-:W-:Y:S05]  /*8310*/  @P4 SHF.R.S32.HI R2, RZ, 0x1f, R214 ;  /* 0x0000001fff024819 */ /* 0x000fea00000114d6 */
[----:B------:R-:W-:Y:S01]  /*8320*/  @P4 IMAD R2, R2, c[0x0][0x1e0], RZ ;  /* 0x0000780002024a24 */ /* 0x000fe200078e02ff */
[----:B-1----:R-:W-:Y:S02]  /*8330*/  FMNMX.FTZ R135, R3, R135, !PT ;  /* 0x0000008703877209 */ /* 0x002fe40007810000 */
[----:B------:R-:W1:Y:S01]  /*8340*/  SHFL.BFLY PT, R3, R0, 0x1, 0x1f ;  /* 0x0c201f0000037f89 */ /* 0x000e6200000e0000 */
[----:B------:R-:W-:Y:S05]  /*8350*/  @P4 IMAD R2, R214, c[0x0][0x1e4], R2 ;  /* 0x00007900d6024a24 */ /* 0x000fea00078e0202 */
[----:B------:R-:W-:Y:S02]  /*8360*/  @P4 IADD3 R2, R9, R2, RZ ;  /* 0x0000000209024210 */ /* 0x000fe40007ffe0ff */
[----:B----4-:R-:W-:Y:S01]  /*8370*/  FMNMX.FTZ R137, R137, R5, !PT ;  /* 0x0000000589897209 */ /* 0x010fe20007810000 */
[----:B------:R-:W4:Y:S03]  /*8380*/  SHFL.BFLY PT, R7, R135, 0x1, 0x1f ;  /* 0x0c201f0087077f89 */ /* 0x000f2600000e0000 */
[C---:B------:R-:W-:Y:S02]  /*8390*/  FSETP.NEU.FTZ.AND P2, PT, R137.reuse, -INF , PT ;  /* 0xff8000008900780b */ /* 0x040fe40003f5d000 */
[----:B--2---:R-:W-:Y:S02]  /*83a0*/  FMNMX.FTZ R136, R136, R4, !PT ;  /* 0x0000000488887209 */ /* 0x004fe40007810000 */
[C---:B------:R-:W-:Y:S01]  /*83b0*/  @P4 SHF.L.U64.HI R4, R8.reuse, 0x6, R2 ;  /* 0x0000000608044819 */ /* 0x040fe20000010202 */
[----:B------:R-:W-:Y:S01]  /*83c0*/  @P4 IMAD.SHL.U32 R8, R8, 0x40, RZ ;  /* 0x0000004008084824 */ /* 0x000fe200078e00ff */
[----:B------:R-:W-:Y:S02]  /*83d0*/  FSEL R2, R137, RZ, P2 ;  /* 0x000000ff89027208 */ /* 0x000fe40001000000 */
[----:B-1----:R-:W-:Y:S03]  /*83e0*/  FMNMX.FTZ R134, R0, R3, !PT ;  /* 0x0000000300867209 */ /* 0x002fe60007810000 */
[----:B------:R-:W-:Y:S01]  /*83f0*/  FADD.FTZ R5, -R2, R132 ;  /* 0x0000008402057221 */ /* 0x000fe20000010100 */
[----:B------:R-:W-:Y:S04]  /*8400*/  @P4 IADD3 R0, P1, R8, R212, RZ ;  /* 0x000000d408004210 */ /* 0x000fe80007f3e0ff */
[----:B------:R-:W-:Y:S02]  /*8410*/  @P4 LEA R10, P0, R0, c[0x0][0x1c8], 0x1 ;  /* 0x00007200000a4a11 */ /* 0x000fe400078008ff */
[----:B---3--:R-:W-:Y:S02]  /*8420*/  @P4 IADD3.X R2, R4, R130, RZ, P1, !PT ;  /* 0x0000008204024210 */ /* 0x008fe40000ffe4ff */
[----:B----4-:R-:W-:Y:S02]  /*8430*/  FMNMX.FTZ R135, R135, R7, !PT ;  /* 0x0000000787877209 */ /* 0x010fe40007810000 */
[----:B------:R-:W-:Y:S02]  /*8440*/  @P4 LEA.HI.X R11, R0, c[0x0][0x1cc], R2, 0x1, P0 ;  /* 0x00007300000b4a11 */ /* 0x000fe400000f0c02 */
[----:B------:R-:W-:Y:S03]  /*8450*/  @P4 IADD3 R0, P1, P0, R8, 0x40, R212 ;  /* 0x0000004008004810 */ /* 0x000fe6000783e0d4 */
[----:B------:R1:W-:Y:S01]  /*8460*/  @P4 LDGSTS.E.BYPASS.LTC128B.128 [R244+0x4100], [R10.64], !P6 ;  /* 0x041000000af44fae */ /* 0x0003e2000f101d48 */
[----:B------:R-:W-:Y:S02]  /*8470*/  @P4 IADD3.X R4, R4, RZ, R130, P1, P0 ;  /* 0x000000ff04044210 */ /* 0x000fe40000fe0482 */
[----:B------:R-:W-:Y:S02]  /*8480*/  @P4 LEA R8, P0, R0, c[0x0][0x1c8], 0x1 ;  /* 0x0000720000084a11 */ /* 0x000fe400078008ff */
[----:B------:R-:W-:Y:S02]  /*8490*/  FSETP.NEU.FTZ.AND P1, PT, R136, -INF , PT ;  /* 0xff8000008800780b */ /* 0x000fe40003f3d000 */
[----:B------:R-:W-:Y:S02]  /*84a0*/  @P4 LEA.HI.X R9, R0, c[0x0][0x1cc], R4, 0x1, P0 ;  /* 0x0000730000094a11 */ /* 0x000fe400000f0c04 */
[C---:B------:R-:W-:Y:S02]  /*84b0*/  FSETP.NEU.FTZ.AND P0, PT, R135.reuse, -INF , PT ;  /* 0xff8000008700780b */ /* 0x040fe40003f1d000 */
[----:B------:R-:W-:Y:S01]  /*84c0*/  FSEL R2, R136, RZ, P1 ;  /* 0x000000ff88027208 */ /* 0x000fe20000800000 */
[----:B------:R2:W-:Y:S01]  /*84d0*/  @P4 LDGSTS.E.BYPASS.LTC128B.128 [R244+0x6100], [R8.64], !P5 ;  /* 0x0610000008f44fae */ /* 0x0005e2000e901d48 */
[----:B------:R-:W-:Y:S03]  /*84e0*/  FSEL R0, R135, RZ, P0 ;  /* 0x000000ff87007208 */ /* 0x000fe60000000000 */
[----:B------:R-:W-:Y:S02]  /*84f0*/  FADD.FTZ R4, -R2, R133 ;  /* 0x0000008502047221 */ /* 0x000fe40000010100 */
[----:B------:R-:W-:Y:S02]  /*8500*/  @P4 IMAD.MOV.U32 R2, RZ, RZ, c[0x0][0x1e0] ;  /* 0x00007800ff024624 */ /* 0x000fe400078e00ff */
[----:B------:R-:W-:Y:S01]  /*8510*/  FADD.FTZ R3, -R0, R138 ;  /* 0x0000008a00037221 */ /* 0x000fe20000010100 */
[----:B------:R-:W-:Y:S04]  /*8520*/  @P4 MOV R0, 0x5 ;  /* 0x0000000500004802 */ /* 0x000fe80000000f00 */
[C---:B------:R-:W-:Y:S01]  /*8530*/  @P4 SHF.L.U64.HI R0, R2.reuse, R0, c[0x0][0x1e4] ;  /* 0x0000790002004619 */ /* 0x040fe20000010200 */
[----:B------:R-:W-:Y:S02]  /*8540*/  @P4 IMAD.SHL.U32 R2, R2, 0x20, RZ ;  /* 0x0000002002024824 */ /* 0x000fe400078e00ff */
[----:B--2---:R-:W-:Y:S05]  /*8550*/  FMUL.FTZ R8, R137, c[0x0][0x2d0] ;  /* 0x0000b40089087a20 */ /* 0x004fea0000410000 */
[----:B------:R-:W-:Y:S02]  /*8560*/  FSEL R8, R8, RZ, P2 ;  /* 0x000000ff08087208 */ /* 0x000fe40001000000 */
[----:B-1----:R-:W-:Y:S03]  /*8570*/  @P4 IADD3 R10, P2, R10, R2, RZ ;  /* 0x000000020a0a4210 */ /* 0x002fe60007f5e0ff */
[--C-:B------:R-:W-:Y:S01]  /*8580*/  FFMA.FTZ R7, R204, c[0x0][0x2d0], -R8.reuse ;  /* 0x0000b400cc077a23 */ /* 0x100fe20000010808 */
[----:B------:R-:W-:Y:S01]  /*8590*/  @P4 IADD3.X R11, R0, R11, RZ, P2, !PT ;  /* 0x0000000b000b4210 */ /* 0x000fe200017fe4ff */
[--C-:B------:R-:W-:Y:S02]  /*85a0*/  FFMA.FTZ R9, R17, c[0x0][0x2d0], -R8.reuse ;  /* 0x0000b40011097a23 */ /* 0x100fe40000010808 */
[----:B------:R1:W-:Y:S01]  /*85b0*/  MUFU.EX2 R213, R7 ;  /* 0x0000000700d57308 */ /* 0x0003e20000000800 */
[--C-:B------:R-:W-:Y:S01]  /*85c0*/  FFMA.FTZ R224, R36, c[0x0][0x2d0], -R8.reuse ;  /* 0x0000b40024e07a23 */ /* 0x100fe20000010808 */
[----:B------:R2:W-:Y:S01]  /*85d0*/  @P4 LDGSTS.E.BYPASS.LTC128B.128 [R244+0x4900], [R10.64], !P6 ;  /* 0x049000000af44fae */ /* 0x0005e2000f101d48 */
[----:B------:R-:W-:Y:S01]  /*85e0*/  MOV R36, R214 ;  /* 0x000000d600247202 */ /* 0x000fe20000000f00 */
[--C-:B------:R-:W-:Y:S02]  /*85f0*/  FFMA.FTZ R63, R20, c[0x0][0x2d0], -R8.reuse ;  /* 0x0000b400143f7a23 */ /* 0x100fe40000010808 */
[--C-:B------:R-:W-:Y:S02]  /*8600*/  FFMA.FTZ R130, R21, c[0x0][0x2d0], -R8.reuse ;  /* 0x0000b40015827a23 */ /* 0x100fe40000010808 */
[--C-:B------:R-:W-:Y:S02]  /*8610*/  FFMA.FTZ R131, R32, c[0x0][0x2d0], -R8.reuse ;  /* 0x0000b40020837a23 */ /* 0x100fe40000010808 */
[----:B------:R-:W-:Y:S01]  /*8620*/  MUFU.EX2 R248, R9 ;  /* 0x0000000900f87308 */ /* 0x000fe20000000800 */
[----:B------:R2:W-:Y:S01]  /*8630*/  @P4 LDGSTS.E.BYPASS.LTC128B.128 [R244+0x6900], [R10.64+0x80], !P5 ;  /* 0x069000800af44fae */ /* 0x0005e2000e901d48 */
[--C-:B------:R-:W-:Y:S02]  /*8640*/  FFMA.FTZ R53, R53, c[0x0][0x2d0], -R8.reuse ;  /* 0x0000b40035357a23 */ /* 0x100fe40000010808 */
[--C-:B------:R-:W-:Y:S02]  /*8650*/  FFMA.FTZ R240, R64, c[0x0][0x2d0], -R8.reuse ;  /* 0x0000b40040f07a23 */ /* 0x100fe40000010808 */
[--C-:B------:R-:W-:Y:S02]  /*8660*/  FFMA.FTZ R252, R33, c[0x0][0x2d0], -R8.reuse ;  /* 0x0000b40021fc7a23 */ /* 0x100fe40000010808 */
[--C-:B------:R-:W-:Y:S02]  /*8670*/  FFMA.FTZ R48, R48, c[0x0][0x2d0], -R8.reuse ;  /* 0x0000b40030307a23 */ /* 0x100fe40000010808 */
[----:B------:R-:W-:Y:S02]  /*8680*/  FFMA.FTZ R65, R65, c[0x0][0x2d0], -R8 ;  /* 0x0000b40041417a23 */ /* 0x000fe40000010808 */
[----:B------:R-:W-:Y:S02]  /*8690*/  IMAD.MOV.U32 R33, RZ, RZ, R216 ;  /* 0x000000ffff217224 */ /* 0x000fe400078e00d8 */
[----:B-1----:R-:W-:Y:S04]  /*86a0*/  FFMA.FTZ R7, R205, c[0x0][0x2d0], -R8 ;  /* 0x0000b400cd077a23 */ /* 0x002fe80000010808 */
[----:B------:R1:W3:Y:S01]  /*86b0*/  MUFU.EX2 R220, R7 ;  /* 0x0000000700dc7308 */ /* 0x0002e20000000800 */
[-C--:B--2---:R-:W-:Y:S05]  /*86c0*/  @P4 IADD3 R10, P2, R10, R2.reuse, RZ ;  /* 0x000000020a0a4210 */ /* 0x084fea0007f5e0ff */
[----:B------:R-:W-:Y:S05]  /*86d0*/  @P4 IMAD.X R11, R11, 0x1, R0, P2 ;  /* 0x000000010b0b4824 */ /* 0x000fea00010e0600 */
[----:B------:R2:W-:Y:S01]  /*86e0*/  @P4 LDGSTS.E.BYPASS.LTC128B.128 [R244+0x5100], [R10.64], !P6 ;  /* 0x051000000af44fae */ /* 0x0005e2000f101d48 */
[--C-:B-1----:R-:W-:Y:S01]  /*86f0*/  FFMA.FTZ R7, R16, c[0x0][0x2d0], -R8.reuse ;  /* 0x0000b40010077a23 */ /* 0x102fe20000010808 */
[----:B---3--:R-:W-:Y:S03]  /*8700*/  F2FP.PACK_AB R204, R220, R213 ;  /* 0x000000d5dccc723e */ /* 0x008fe600000000ff */
[----:B------:R1:W3:Y:S03]  /*8710*/  MUFU.EX2 R222, R7 ;  /* 0x0000000700de7308 */ /* 0x0002e60000000800 */
[----:B------:R2:W-:Y:S01]  /*8720*/  @P4 LDGSTS.E.BYPASS.LTC128B.128 [R244+0x7100], [R10.64+0x80], !P5 ;  /* 0x071000800af44fae */ /* 0x0005e2000e901d48 */
[----:B-1----:R-:W-:Y:S05]  /*8730*/  FMUL.FTZ R7, R136, c[0x0][0x2d0] ;  /* 0x0000b40088077a20 */ /* 0x002fea0000410000 */
[----:B------:R-:W-:Y:S02]  /*8740*/  FSEL R7, R7, RZ, P1 ;  /* 0x000000ff07077208 */ /* 0x000fe40000800000 */
[----:B--2---:R-:W-:Y:S03]  /*8750*/  @P4 IADD3 R10, P1, R10, R2, RZ ;  /* 0x000000020a0a4210 */ /* 0x004fe60007f3e0ff */
[--C-:B------:R-:W-:Y:S01]  /*8760*/  FFMA.FTZ R9, R207, c[0x0][0x2d0], -R7.reuse ;  /* 0x0000b400cf097a23 */ /* 0x100fe20000010807 */
[----:B------:R-:W-:Y:S01]  /*8770*/  @P4 IADD3.X R11, R11, R0, RZ, P1, !PT ;  /* 0x000000000b0b4210 */ /* 0x000fe20000ffe4ff */
[--C-:B------:R-:W-:Y:S01]  /*8780*/  FFMA.FTZ R2, R19, c[0x0][0x2d0], -R7.reuse ;  /* 0x0000b40013027a23 */ /* 0x100fe20000010807 */
[----:B------:R-:W-:Y:S01]  /*8790*/  FSETP.NEU.FTZ.AND P1, PT, R134, -INF , PT ;  /* 0xff8000008600780b */ /* 0x000fe20003f3d000 */
[----:B------:R1:W-:Y:S01]  /*87a0*/  MUFU.EX2 R212, R9 ;  /* 0x0000000900d47308 */ /* 0x0003e20000000800 */
[--C-:B------:R-:W-:Y:S01]  /*87b0*/  FFMA.FTZ R250, R22, c[0x0][0x2d0], -R7.reuse ;  /* 0x0000b40016fa7a23 */ /* 0x100fe20000010807 */
[----:B------:R2:W-:Y:S01]  /*87c0*/  @P4 LDGSTS.E.BYPASS.LTC128B.128 [R244+0x5900], [R10.64], !P6 ;  /* 0x059000000af44fae */ /* 0x0005e2000f101d48 */
[----:B------:R-:W-:Y:S01]  /*87d0*/  FSEL R0, R134, RZ, P1 ;  /* 0x000000ff86007208 */ /* 0x000fe20000800000 */
[--C-:B------:R-:W-:Y:S02]  /*87e0*/  FFMA.FTZ R249, R23, c[0x0][0x2d0], -R7.reuse ;  /* 0x0000b40017f97a23 */ /* 0x100fe40000010807 */
[--C-:B------:R-:W-:Y:S02]  /*87f0*/  FFMA.FTZ R32, R38, c[0x0][0x2d0], -R7.reuse ;  /* 0x0000b40026207a23 */ /* 0x100fe40000010807 */
[--C-:B------:R-:W-:Y:S02]  /*8800*/  FFMA.FTZ R19, R39, c[0x0][0x2d0], -R7.reuse ;  /* 0x0000b40027137a23 */ /* 0x100fe40000010807 */
[----:B------:R4:W-:Y:S01]  /*8810*/  MUFU.EX2 R221, R2 ;  /* 0x0000000200dd7308 */ /* 0x0009e20000000800 */
[----:B------:R2:W-:Y:S01]  /*8820*/  @P4 LDGSTS.E.BYPASS.LTC128B.128 [R244+0x7900], [R10.64+0x80], !P5 ;  /* 0x079000800af44fae */ /* 0x0005e2000e901d48 */
[--C-:B------:R-:W-:Y:S02]  /*8830*/  FFMA.FTZ R54, R54, c[0x0][0x2d0], -R7.reuse ;  /* 0x0000b40036367a23 */ /* 0x100fe40000010807 */
[--C-:B------:R-:W-:Y:S02]  /*8840*/  FFMA.FTZ R55, R55, c[0x0][0x2d0], -R7.reuse ;  /* 0x0000b40037377a23 */ /* 0x100fe40000010807 */
[--C-:B------:R-:W-:Y:S02]  /*8850*/  FFMA.FTZ R251, R34, c[0x0][0x2d0], -R7.reuse ;  /* 0x0000b40022fb7a23 */ /* 0x100fe40000010807 */
[--C-:B------:R-:W-:Y:S01]  /*8860*/  FFMA.FTZ R50, R50, c[0x0][0x2d0], -R7.reuse ;  /* 0x0000b40032327a23 */ /* 0x100fe20000010807 */
[----:B------:R-:W2:Y:S01]  /*8870*/  LDSM.16.MT88.4 R20, [R225] ;  /* 0x00000000e114783b */ /* 0x000ea20000004200 */
[--C-:B------:R-:W-:Y:S02]  /*8880*/  FFMA.FTZ R51, R51, c[0x0][0x2d0], -R7.reuse ;  /* 0x0000b40033337a23 */ /* 0x100fe40000010807 */
[--C-:B------:R-:W-:Y:S02]  /*8890*/  FFMA.FTZ R66, R66, c[0x0][0x2d0], -R7.reuse ;  /* 0x0000b40042427a23 */ /* 0x100fe40000010807 */
[--C-:B-1----:R-:W-:Y:S01]  /*88a0*/  FFMA.FTZ R9, R206, c[0x0][0x2d0], -R7.reuse ;  /* 0x0000b400ce097a23 */ /* 0x102fe20000010807 */
[----:B---3--:R-:W-:Y:S01]  /*88b0*/  F2FP.PACK_AB R206, R248, R222 ;  /* 0x000000def8ce723e */ /* 0x008fe200000000ff */
[----:B------:R-:W-:Y:S01]  /*88c0*/  FFMA.FTZ R67, R67, c[0x0][0x2d0], -R7 ;  /* 0x0000b40043437a23 */ /* 0x000fe20000010807 */
[----:B------:R-:W0:Y:S01]  /*88d0*/  LDGDEPBAR ;  /* 0x00000000000079af */ /* 0x000e220000000000 */
[----:B------:R1:W3:Y:S01]  /*88e0*/  MUFU.EX2 R218, R9 ;  /* 0x0000000900da7308 */ /* 0x0002e20000000800 */
[----:B----4-:R-:W-:Y:S02]  /*88f0*/  FADD.FTZ R2, -R0, R139 ;  /* 0x0000008b00027221 */ /* 0x010fe40000010100 */
[----:B-1----:R-:W-:Y:S01]  /*8900*/  FFMA.FTZ R9, R18, c[0x0][0x2d0], -R7 ;  /* 0x0000b40012097a23 */ /* 0x002fe20000010807 */
[----:B---3--:R-:W-:Y:S01]  /*8910*/  F2FP.PACK_AB R205, R218, R212 ;  /* 0x000000d4dacd723e */ /* 0x008fe200000000ff */
[--C-:B------:R-:W-:Y:S05]  /*8920*/  FFMA.FTZ R18, R52, c[0x0][0x2d0], -R8.reuse ;  /* 0x0000b40034127a23 */ /* 0x100fea0000010808 */
[----:B------:R1:W3:Y:S02]  /*8930*/  MUFU.EX2 R219, R9 ;  /* 0x0000000900db7308 */ /* 0x0002e40000000800 */
[----:B-1----:R-:W-:Y:S01]  /*8940*/  FMUL.FTZ R9, R135, c[0x0][0x2d0] ;  /* 0x0000b40087097a20 */ /* 0x002fe20000410000 */
[----:B---3--:R-:W-:Y:S04]  /*8950*/  F2FP.PACK_AB R207, R221, R219 ;  /* 0x000000dbddcf723e */ /* 0x008fe800000000ff */
[----:B------:R-:W-:Y:S05]  /*8960*/  FSEL R9, R9, RZ, P0 ;  /* 0x000000ff09097208 */ /* 0x000fea0000000000 */
[--C-:B------:R-:W-:Y:S02]  /*8970*/  FFMA.FTZ R0, R208, c[0x0][0x2d0], -R9.reuse ;  /* 0x0000b400d0007a23 */ /* 0x100fe40000010809 */
[--C-:B--2---:R-:W-:Y:S02]  /*8980*/  FFMA.FTZ R10, R209, c[0x0][0x2d0], -R9.reuse ;  /* 0x0000b400d10a7a23 */ /* 0x104fe40000010809 */
        /* <DEDUP_REMOVED lines=9> */
[--C-:B------:R-:W-:Y:S02]  /*8a20*/  FFMA.FTZ R45, R45, c[0x0][0x2d0], -R9.reuse ;  /* 0x0000b4002d2d7a23 */ /* 0x100fe40000010809 */
[--C-:B------:R-:W-:Y:S02]  /*8a30*/  FFMA.FTZ R56, R56, c[0x0][0x2d0], -R9.reuse ;  /* 0x0000b40038387a23 */ /* 0x100fe40000010809 */
[--C-:B------:R-:W-:Y:S02]  /*8a40*/  FFMA.FTZ R57, R57, c[0x0][0x2d0], -R9.reuse ;  /* 0x0000b40039397a23 */ /* 0x100fe40000010809 */
[--C-:B------:R-:W-:Y:S02]  /*8a50*/  FFMA.FTZ R60, R60, c[0x0][0x2d0], -R9.reuse ;  /* 0x0000b4003c3c7a23 */ /* 0x100fe40000010809 */
[--C-:B------:R-:W-:Y:S02]  /*8a60*/  FFMA.FTZ R61, R61, c[0x0][0x2d0], -R9.reuse ;  /* 0x0000b4003d3d7a23 */ /* 0x100fe40000010809 */
[----:B-1----:R-:W-:Y:S04]  /*8a70*/  FFMA.FTZ R0, R12, c[0x0][0x2d0], -R9 ;  /* 0x0000b4000c007a23 */ /* 0x002fe80000010809 */
[----:B------:R1:W-:Y:S01]  /*8a80*/  MUFU.EX2 R214, R0 ;  /* 0x0000000000d67308 */ /* 0x0003e20000000800 */
[--C-:B--2---:R-:W-:Y:S02]  /*8a90*/  FFMA.FTZ R10, R37, c[0x0][0x2d0], -R8.reuse ;  /* 0x0000b400250a7a23 */ /* 0x104fe40000010808 */
[----:B------:R-:W-:Y:S02]  /*8aa0*/  FFMA.FTZ R37, R49, c[0x0][0x2d0], -R8 ;  /* 0x0000b40031257a23 */ /* 0x000fe40000010808 */
[----:B------:R-:W-:Y:S02]  /*8ab0*/  FMUL.FTZ R8, R134, c[0x0][0x2d0] ;  /* 0x0000b40086087a20 */ /* 0x000fe40000410000 */
[----:B------:R-:W-:Y:S02]  /*8ac0*/  FFMA.FTZ R49, R35, c[0x0][0x2d0], -R7 ;  /* 0x0000b40023317a23 */ /* 0x000fe40000010807 */
[----:B------:R-:W-:Y:S01]  /*8ad0*/  IMAD.MOV.U32 R52, RZ, RZ, R10 ;  /* 0x000000ffff347224 */ /* 0x000fe200078e000a */
[----:B------:R-:W-:Y:S05]  /*8ae0*/  FSEL R7, R8, RZ, P1 ;  /* 0x000000ff08077208 */ /* 0x000fea0000800000 */
[--C-:B------:R-:W-:Y:S02]  /*8af0*/  FFMA.FTZ R8, R210, c[0x0][0x2d0], -R7.reuse ;  /* 0x0000b400d2087a23 */ /* 0x100fe40000010807 */
[----:B------:R-:W-:Y:S02]  /*8b00*/  FFMA.FTZ R217, R26, c[0x0][0x2d0], -R7 ;  /* 0x0000b4001ad97a23 */ /* 0x000fe40000010807 */
[----:B------:R-:W-:Y:S01]  /*8b10*/  MUFU.EX2 R208, R8 ;  /* 0x0000000800d07308 */ /* 0x000fe20000000800 */
[----:B-1----:R-:W-:Y:S02]  /*8b20*/  FFMA.FTZ R0, R13, c[0x0][0x2d0], -R9 ;  /* 0x0000b4000d007a23 */ /* 0x002fe40000010809 */
        /* <DEDUP_REMOVED lines=14> */
[----:B-1----:R-:W-:Y:S02]  /*8c10*/  FMUL.FTZ R0, R5, c[0x0][0x2d0] ;  /* 0x0000b40005007a20 */ /* 0x002fe40000410000 */
[--C-:B------:R-:W-:Y:S02]  /*8c20*/  FFMA.FTZ R5, R14, c[0x0][0x2d0], -R7.reuse ;  /* 0x0000b4000e057a23 */ /* 0x100fe40000010807 */
[----:B------:R1:W2:Y:S10]  /*8c30*/  MUFU.EX2 R133, R0 ;  /* 0x0000000000857308 */ /* 0x0002b40000000800 */
[----:B------:R3:W-:Y:S01]  /*8c40*/  MUFU.EX2 R209, R5 ;  /* 0x0000000500d17308 */ /* 0x0007e20000000800 */
[----:B-1----:R-:W-:Y:S02]  /*8c50*/  FMUL.FTZ R0, R4, c[0x0][0x2d0] ;  /* 0x0000b40004007a20 */ /* 0x002fe40000410000 */
[----:B------:R-:W-:Y:S07]  /*8c60*/  FFMA.FTZ R4, R15, c[0x0][0x2d0], -R7 ;  /* 0x0000b4000f047a23 */ /* 0x000fee0000010807 */
[----:B------:R1:W4:Y:S01]  /*8c70*/  MUFU.EX2 R132, R0 ;  /* 0x0000000000847308 */ /* 0x0003220000000800 */
[C---:B--2---:R-:W-:Y:S02]  /*8c80*/  FMUL.FTZ R16, R133.reuse, R160 ;  /* 0x000000a085107220 */ /* 0x044fe40000410000 */
[----:B------:R-:W-:Y:S02]  /*8c90*/  IMAD.MOV.U32 R160, RZ, RZ, R18 ;  /* 0x000000ffffa07224 */ /* 0x000fe400078e0012 */
[C---:B------:R-:W-:Y:S01]  /*8ca0*/  FMUL.FTZ R17, R133.reuse, R161 ;  /* 0x000000a185117220 */ /* 0x040fe20000410000 */
[----:B------:R-:W-:Y:S01]  /*8cb0*/  MOV R161, R53 ;  /* 0x0000003500a17202 */ /* 0x000fe20000000f00 */
[C---:B---3--:R-:W-:Y:S01]  /*8cc0*/  FMUL.FTZ R5, R133.reuse, R141 ;  /* 0x0000008d85057220 */ /* 0x048fe20000410000 */
[----:B------:R-:W-:Y:S01]  /*8cd0*/  F2FP.PACK_AB R141, R208, R139 ;  /* 0x0000008bd08d723e */ /* 0x000fe200000000ff */
[C---:B------:R-:W-:Y:S01]  /*8ce0*/  FMUL.FTZ R64, R133.reuse, R200 ;  /* 0x000000c885407220 */ /* 0x040fe20000410000 */
[----:B------:R2:W3:Y:S01]  /*8cf0*/  MUFU.EX2 R243, R4 ;  /* 0x0000000400f37308 */ /* 0x0004e20000000800 */
[C---:B------:R-:W-:Y:S02]  /*8d00*/  FMUL.FTZ R68, R133.reuse, R68 ;  /* 0x0000004485447220 */ /* 0x040fe40000410000 */
[C---:B------:R-:W-:Y:S02]  /*8d10*/  FMUL.FTZ R69, R133.reuse, R69 ;  /* 0x0000004585457220 */ /* 0x040fe40000410000 */
[C---:B------:R-:W-:Y:S02]  /*8d20*/  FMUL.FTZ R80, R133.reuse, R80 ;  /* 0x0000005085507220 */ /* 0x040fe40000410000 */
[C---:B------:R-:W-:Y:S02]  /*8d30*/  FMUL.FTZ R81, R133.reuse, R81 ;  /* 0x0000005185517220 */ /* 0x040fe40000410000 */
[C---:B------:R-:W-:Y:S02]  /*8d40*/  FMUL.FTZ R84, R133.reuse, R84 ;  /* 0x0000005485547220 */ /* 0x040fe40000410000 */
[C---:B------:R-:W-:Y:S02]  /*8d50*/  FMUL.FTZ R85, R133.reuse, R85 ;  /* 0x0000005585557220 */ /* 0x040fe40000410000 */
[----:B------:R-:W-:Y:S02]  /*8d60*/  FMUL.FTZ R96, R133, R96 ;  /* 0x0000006085607220 */ /* 0x000fe40000410000 */
[----:B-1----:R-:W-:Y:S02]  /*8d70*/  FMUL.FTZ R0, R3, c[0x0][0x2d0] ;  /* 0x0000b40003007a20 */ /* 0x002fe40000410000 */
[C---:B----4-:R-:W-:Y:S01]  /*8d80*/  FMUL.FTZ R6, R132.reuse, R142 ;  /* 0x0000008e84067220 */ /* 0x050fe20000410000 */
[----:B------:R-:W-:Y:S01]  /*8d90*/  F2FP.PACK_AB R142, R241, R214 ;  /* 0x000000d6f18e723e */ /* 0x000fe200000000ff */
[----:B------:R1:W4:Y:S01]  /*8da0*/  MUFU.EX2 R3, R0 ;  /* 0x0000000000037308 */ /* 0x0003220000000800 */
[C---:B------:R-:W-:Y:S02]  /*8db0*/  FMUL.FTZ R7, R132.reuse, R143 ;  /* 0x0000008f84077220 */ /* 0x040fe40000410000 */
[C---:B------:R-:W-:Y:S01]  /*8dc0*/  FMUL.FTZ R18, R132.reuse, R162 ;  /* 0x000000a284127220 */ /* 0x040fe20000410000 */
[----:B------:R-:W-:Y:S01]  /*8dd0*/  MOV R162, R19 ;  /* 0x0000001300a27202 */ /* 0x000fe20000000f00 */
[----:B--2---:R-:W-:Y:S01]  /*8de0*/  FMUL.FTZ R4, R133, R140 ;  /* 0x0000008c85047220 */ /* 0x004fe20000410000 */
[----:B------:R-:W-:Y:S01]  /*8df0*/  F2FP.PACK_AB R140, R215, R138 ;  /* 0x0000008ad78c723e */ /* 0x000fe200000000ff */
[C---:B------:R-:W-:Y:S01]  /*8e00*/  FMUL.FTZ R19, R132.reuse, R163 ;  /* 0x000000a384137220 */ /* 0x040fe20000410000 */
[----:B---3--:R-:W-:Y:S01]  /*8e10*/  F2FP.PACK_AB R143, R243, R209 ;  /* 0x000000d1f38f723e */ /* 0x008fe200000000ff */
[C---:B------:R-:W-:Y:S01]  /*8e20*/  FMUL.FTZ R34, R132.reuse, R186 ;  /* 0x000000ba84227220 */ /* 0x040fe20000410000 */
[----:B------:R-:W-:Y:S01]  /*8e30*/  MOV R163, R65 ;  /* 0x0000004100a37202 */ /* 0x000fe20000000f00 */
[C---:B------:R-:W-:Y:S01]  /*8e40*/  FMUL.FTZ R35, R132.reuse, R187 ;  /* 0x000000bb84237220 */ /* 0x040fe20000410000 */
[-C--:B------:R-:W-:Y:S03]  /*8e50*/  HMMA.16816.F32 R4, R204, R20.reuse, R4 ;  /* 0x00000014cc04723c */ /* 0x080fe60000001804 */
[----:B------:R-:W-:Y:S01]  /*8e60*/  IMAD.MOV.U32 R187, RZ, RZ, R44 ;  /* 0x000000ffffbb7224 */ /* 0x000fe200078e002c */
[----:B------:R-:W-:Y:S01]  /*8e70*/  MOV R186, R45 ;  /* 0x0000002d00ba7202 */ /* 0x000fe20000000f00 */
[----:B------:R-:W-:Y:S02]  /*8e80*/  FMUL.FTZ R65, R133, R201 ;  /* 0x000000c985417220 */ /* 0x000fe40000410000 */
[C---:B------:R-:W-:Y:S02]  /*8e90*/  FMUL.FTZ R70, R132.reuse, R70 ;  /* 0x0000004684467220 */ /* 0x040fe40000410000 */
[----:B------:R-:W-:Y:S01]  /*8ea0*/  FMUL.FTZ R71, R132, R71 ;  /* 0x0000004784477220 */ /* 0x000fe20000410000 */
[----:B------:R-:W-:Y:S02]  /*8eb0*/  MUFU.EX2 R186, R186 ;  /* 0x000000ba00ba7308 */ /* 0x000fe40000000800 */
[----:B-1----:R-:W-:Y:S02]  /*8ec0*/  FMUL.FTZ R0, R2, c[0x0][0x2d0] ;  /* 0x0000b40002007a20 */ /* 0x002fe40000410000 */
[C---:B----4-:R-:W-:Y:S02]  /*8ed0*/  FMUL.FTZ R8, R3.reuse, R144 ;  /* 0x0000009003087220 */ /* 0x050fe40000410000 */
[C---:B------:R-:W-:Y:S02]  /*8ee0*/  FMUL.FTZ R9, R3.reuse, R145 ;  /* 0x0000009103097220 */ /* 0x040fe40000410000 */
[C---:B------:R-:W-:Y:S02]  /*8ef0*/  FMUL.FTZ R12, R3.reuse, R148 ;  /* 0x00000094030c7220 */ /* 0x040fe40000410000 */
[----:B------:R-:W1:Y:S01]  /*8f00*/  MUFU.EX2 R0, R0 ;  /* 0x0000000000007308 */ /* 0x000e620000000800 */
[C---:B------:R-:W-:Y:S01]  /*8f10*/  FMUL.FTZ R13, R3.reuse, R149 ;  /* 0x00000095030d7220 */ /* 0x040fe20000410000 */
[----:B------:R-:W-:Y:S01]  /*8f20*/  MOV R149, R60 ;  /* 0x0000003c00957202 */ /* 0x000fe20000000f00 */
[C---:B------:R-:W-:Y:S02]  /*8f30*/  FMUL.FTZ R25, R3.reuse, R153 ;  /* 0x0000009903197220 */ /* 0x040fe40000410000 */
[----:B------:R-:W-:Y:S02]  /*8f40*/  IMAD.MOV.U32 R153, RZ, RZ, R55 ;  /* 0x000000ffff997224 */ /* 0x000fe400078e0037 */
[C---:B------:R-:W-:Y:S01]  /*8f50*/  FMUL.FTZ R24, R3.reuse, R152 ;  /* 0x0000009803187220 */ /* 0x040fe20000410000 */
[----:B------:R-:W-:Y:S01]  /*8f60*/  MOV R152, R50 ;  /* 0x0000003200987202 */ /* 0x000fe20000000f00 */
[C---:B------:R-:W-:Y:S02]  /*8f70*/  FMUL.FTZ R28, R3.reuse, R156 ;  /* 0x0000009c031c7220 */ /* 0x040fe40000410000 */
[----:B------:R-:W-:Y:S01]  /*8f80*/  FMUL.FTZ R29, R3, R157 ;  /* 0x0000009d031d7220 */ /* 0x000fe20000410000 */
[----:B------:R-:W-:Y:S01]  /*8f90*/  MOV R157, R51 ;  /* 0x00000033009d7202 */ /* 0x000fe20000000f00 */
[----:B------:R-:W-:Y:S02]  /*8fa0*/  IMAD.MOV.U32 R156, RZ, RZ, R32 ;  /* 0x000000ffff9c7224 */ /* 0x000fe400078e0020 */
[----:B------:R-:W-:Y:S01]  /*8fb0*/  FMUL.FTZ R32, R133, R184 ;  /* 0x000000b885207220 */ /* 0x000fe20000410000 */
[----:B------:R-:W-:Y:S01]  /*8fc0*/  MOV R184, R47 ;  /* 0x0000002f00b87202 */ /* 0x000fe20000000f00 */
[C---:B------:R-:W-:Y:S02]  /*8fd0*/  FMUL.FTZ R44, R3.reuse, R168 ;  /* 0x000000a8032c7220 */ /* 0x040fe40000410000 */
[C---:B------:R-:W-:Y:S02]  /*8fe0*/  FMUL.FTZ R45, R3.reuse, R169 ;  /* 0x000000a9032d7220 */ /* 0x040fe40000410000 */
[C---:B------:R-:W-:Y:S01]  /*8ff0*/  FMUL.FTZ R50, R132.reuse, R194 ;  /* 0x000000c284327220 */ /* 0x040fe20000410000 */
[----:B------:R2:W-:Y:S01]  /*9000*/  MUFU.EX2 R169, R250 ;  /* 0x000000fa00a97308 */ /* 0x0005e20000000800 */
[----:B------:R-:W-:Y:S02]  /*9010*/  FMUL.FTZ R51, R132, R195 ;  /* 0x000000c384337220 */ /* 0x000fe40000410000 */
[C---:B-1----:R-:W-:Y:S02]  /*9020*/  FMUL.FTZ R10, R0.reuse, R146 ;  /* 0x00000092000a7220 */ /* 0x042fe40000410000 */
[C---:B------:R-:W-:Y:S02]  /*9030*/  FMUL.FTZ R11, R0.reuse, R147 ;  /* 0x00000093000b7220 */ /* 0x040fe40000410000 */
[----:B------:R-:W-:Y:S01]  /*9040*/  LDSM.16.MT88.4 R144, [R228] ;  /* 0x00000000e490783b */ /* 0x000fe20000004200 */
[C---:B------:R-:W-:Y:S02]  /*9050*/  FMUL.FTZ R60, R3.reuse, R180 ;  /* 0x000000b4033c7220 */ /* 0x040fe40000410000 */
[C---:B------:R-:W-:Y:S01]  /*9060*/  FMUL.FTZ R72, R3.reuse, R72 ;  /* 0x0000004803487220 */ /* 0x040fe20000410000 */
[----:B------:R-:W-:Y:S01]  /*9070*/  MUFU.EX2 R184, R184 ;  /* 0x000000b800b87308 */ /* 0x000fe20000000800 */
[C---:B------:R-:W-:Y:S04]  /*9080*/  HMMA.16816.F32 R8, R140.reuse, R20, R8 ;  /* 0x000000148c08723c */ /* 0x040fe80000001808 */
[C---:B------:R-:W-:Y:S02]  /*9090*/  FMUL.FTZ R14, R0.reuse, R150 ;  /* 0x00000096000e7220 */ /* 0x040fe40000410000 */
[----:B------:R-:W-:Y:S01]  /*90a0*/  FMUL.FTZ R15, R0, R151 ;  /* 0x00000097000f7220 */ /* 0x000fe20000410000 */
[----:B------:R-:W-:Y:S01]  /*90b0*/  MOV R151, R56 ;  /* 0x0000003800977202 */ /* 0x000fe20000000f00 */
[C---:B------:R-:W-:Y:S02]  /*90c0*/  FMUL.FTZ R56, R3.reuse, R176 ;  /* 0x000000b003387220 */ /* 0x040fe40000410000 */
[----:B------:R-:W-:Y:S02]  /*90d0*/  MUFU.EX2 R176, R252 ;  /* 0x000000fc00b07308 */ /* 0x000fe40000000800 */
[C---:B------:R-:W-:Y:S01]  /*90e0*/  FMUL.FTZ R73, R3.reuse, R73 ;  /* 0x0000004903497220 */ /* 0x040fe20000410000 */
[-C--:B------:R-:W-:Y:S03]  /*90f0*/  HMMA.16816.F32 R12, R140, R22.reuse, R12 ;  /* 0x000000168c0c723c */ /* 0x080fe6000000180c */
[C---:B------:R-:W-:Y:S01]  /*9100*/  FMUL.FTZ R76, R3.reuse, R76 ;  /* 0x0000004c034c7220 */ /* 0x040fe20000410000 */
[----:B--2---:R-:W-:Y:S01]  /*9110*/  MOV R250, R160 ;  /* 0x000000a000fa7202 */ /* 0x004fe20000000f00 */
[----:B------:R-:W-:Y:S02]  /*9120*/  FMUL.FTZ R77, R3, R77 ;  /* 0x0000004d034d7220 */ /* 0x000fe40000410000 */
[C---:B------:R-:W-:Y:S01]  /*9130*/  FMUL.FTZ R82, R132.reuse, R82 ;  /* 0x0000005284527220 */ /* 0x040fe20000410000 */
[C---:B------:R-:W-:Y:S02]  /*9140*/  HMMA.16816.F32 R16, R204.reuse, R22, R16 ;  /* 0x00000016cc10723c */ /* 0x040fe40000001810 */
[----:B------:R-:W-:Y:S02]  /*9150*/  MUFU.EX2 R250, R250 ;  /* 0x000000fa00fa7308 */ /* 0x000fe40000000800 */
[C---:B------:R-:W-:Y:S02]  /*9160*/  FMUL.FTZ R21, R133.reuse, R173 ;  /* 0x000000ad85157220 */ /* 0x040fe40000410000 */
[----:B------:R-:W-:Y:S01]  /*9170*/  IMAD.MOV.U32 R173, RZ, RZ, R52 ;  /* 0x000000ffffad7224 */ /* 0x000fe200078e0034 */
[----:B------:R-:W-:Y:S01]  /*9180*/  MOV R52, R33 ;  /* 0x0000002100347202 */ /* 0x000fe20000000f00 */
[C---:B------:R-:W-:Y:S01]  /*9190*/  FMUL.FTZ R22, R132.reuse, R174 ;  /* 0x000000ae84167220 */ /* 0x040fe20000410000 */
[----:B------:R-:W-:Y:S03]  /*91a0*/  MOV R174, R48 ;  /* 0x0000003000ae7202 */ /* 0x000fe60000000f00 */
[C---:B------:R-:W-:Y:S02]  /*91b0*/  FMUL.FTZ R23, R132.reuse, R175 ;  /* 0x000000af84177220 */ /* 0x040fe40000410000 */
[----:B------:R-:W-:Y:S02]  /*91c0*/  IMAD.MOV.U32 R175, RZ, RZ, R37 ;  /* 0x000000ffffaf7224 */ /* 0x000fe400078e0025 */
[----:B------:R-:W-:Y:S02]  /*91d0*/  IMAD.MOV.U32 R48, RZ, RZ, R36 ;  /* 0x000000ffff307224 */ /* 0x000fe400078e0024 */
[----:B------:R-:W1:Y:S01]  /*91e0*/  LDSM.16.MT88.4 R36, [R226] ;  /* 0x00000000e224783b */ /* 0x000e620000004200 */
[C---:B------:R-:W-:Y:S02]  /*91f0*/  FMUL.FTZ R20, R133.reuse, R172 ;  /* 0x000000ac85147220 */ /* 0x040fe40000410000 */
[----:B------:R-:W-:Y:S01]  /*9200*/  IMAD.MOV.U32 R172, RZ, RZ, R54 ;  /* 0x000000ffffac7224 */ /* 0x000fe200078e0036 */
[----:B------:R-:W-:Y:S01]  /*9210*/  MOV R2, R48 ;  /* 0x0000003000027202 */ /* 0x000fe20000000f00 */
[----:B------:R-:W-:Y:S01]  /*9220*/  FMUL.FTZ R33, R133, R185 ;  /* 0x000000b985217220 */ /* 0x000fe20000410000 */
[----:B------:R-:W-:Y:S01]  /*9230*/  MOV R185, R52 ;  /* 0x0000003400b97202 */ /* 0x000fe20000000f00 */
[C---:B------:R-:W-:Y:S01]  /*9240*/  FMUL.FTZ R83, R132.reuse, R83 ;  /* 0x0000005384537220 */ /* 0x040fe20000410000 */
[----:B------:R-:W2:Y:S01]  /*9250*/  LDSM.16.MT88.4 R52, [R229] ;  /* 0x00000000e534783b */ /* 0x000ea20000004200 */
[C---:B------:R-:W-:Y:S02]  /*9260*/  FMUL.FTZ R86, R132.reuse, R86 ;  /* 0x0000005684567220 */ /* 0x040fe40000410000 */
        /* <DEDUP_REMOVED lines=14> */
[----:B------:R-:W-:Y:S01]  /*9350*/  FMUL.FTZ R115, R132, R115 ;  /* 0x0000007384737220 */ /* 0x000fe20000410000 */
[-C--:B-1----:R-:W-:Y:S03]  /*9360*/  HMMA.16816.F32 R20, R204, R36.reuse, R20 ;  /* 0x00000024cc14723c */ /* 0x082fe60000001814 */
[C---:B------:R-:W-:Y:S01]  /*9370*/  FMUL.FTZ R26, R0.reuse, R154 ;  /* 0x0000009a001a7220 */ /* 0x040fe20000410000 */
[----:B------:R-:W-:Y:S01]  /*9380*/  MOV R154, R66 ;  /* 0x00000042009a7202 */ /* 0x000fe20000000f00 */
[----:B------:R-:W-:Y:S02]  /*9390*/  FMUL.FTZ R27, R0, R155 ;  /* 0x0000009b001b7220 */ /* 0x000fe40000410000 */
[----:B------:R-:W-:Y:S02]  /*93a0*/  IMAD.MOV.U32 R155, RZ, RZ, R67 ;  /* 0x000000ffff9b7224 */ /* 0x000fe400078e0043 */
[----:B------:R-:W-:Y:S03]  /*93b0*/  FMUL.FTZ R66, R132, R202 ;  /* 0x000000ca84427220 */ /* 0x000fe60000410000 */
[C---:B------:R-:W-:Y:S04]  /*93c0*/  HMMA.16816.F32 R24, R140.reuse, R36, R24 ;  /* 0x000000248c18723c */ /* 0x040fe80000001818 */
[C---:B------:R-:W-:Y:S02]  /*93d0*/  FMUL.FTZ R30, R0.reuse, R158 ;  /* 0x0000009e001e7220 */ /* 0x040fe40000410000 */
[----:B------:R-:W-:Y:S01]  /*93e0*/  FMUL.FTZ R31, R0, R159 ;  /* 0x0000009f001f7220 */ /* 0x000fe20000410000 */
[----:B------:R-:W-:Y:S01]  /*93f0*/  MOV R159, R41 ;  /* 0x00000029009f7202 */ /* 0x000fe20000000f00 */
[C---:B------:R-:W-:Y:S01]  /*9400*/  FMUL.FTZ R41, R3.reuse, R165 ;  /* 0x000000a503297220 */ /* 0x040fe20000410000 */
[----:B------:R-:W-:Y:S03]  /*9410*/  MOV R165, R63 ;  /* 0x0000003f00a57202 */ /* 0x000fe60000000f00 */
[C---:B------:R-:W-:Y:S01]  /*9420*/  FMUL.FTZ R67, R132.reuse, R203 ;  /* 0x000000cb84437220 */ /* 0x040fe20000410000 */
[-C--:B------:R-:W-:Y:S01]  /*9430*/  HMMA.16816.F32 R28, R140, R38.reuse, R28 ;  /* 0x000000268c1c723c */ /* 0x080fe2000000181c */
[----:B------:R-:W-:Y:S02]  /*9440*/  MUFU.EX2 R168, R165 ;  /* 0x000000a500a87308 */ /* 0x000fe40000000800 */
[C---:B------:R-:W-:Y:S02]  /*9450*/  FMUL.FTZ R118, R132.reuse, R118 ;  /* 0x0000007684767220 */ /* 0x040fe40000410000 */
[C---:B------:R-:W-:Y:S02]  /*9460*/  FMUL.FTZ R119, R132.reuse, R119 ;  /* 0x0000007784777220 */ /* 0x040fe40000410000 */
[----:B------:R-:W-:Y:S01]  /*9470*/  FMUL.FTZ R120, R3, R120 ;  /* 0x0000007803787220 */ /* 0x000fe20000410000 */
[C---:B------:R-:W-:Y:S04]  /*9480*/  HMMA.16816.F32 R32, R204.reuse, R38, R32 ;  /* 0x00000026cc20723c */ /* 0x040fe80000001820 */
[C---:B------:R-:W-:Y:S02]  /*9490*/  FMUL.FTZ R36, R133.reuse, R188 ;  /* 0x000000bc85247220 */ /* 0x040fe40000410000 */
[----:B------:R-:W-:Y:S02]  /*94a0*/  FMUL.FTZ R37, R133, R189 ;  /* 0x000000bd85257220 */ /* 0x000fe40000410000 */
[C---:B------:R-:W-:Y:S01]  /*94b0*/  FMUL.FTZ R38, R132.reuse, R190 ;  /* 0x000000be84267220 */ /* 0x040fe20000410000 */
[----:B------:R-:W-:Y:S03]  /*94c0*/  MOV R190, R43 ;  /* 0x0000002b00be7202 */ /* 0x000fe60000000f00 */
[----:B------:R-:W-:Y:S02]  /*94d0*/  FMUL.FTZ R39, R132, R191 ;  /* 0x000000bf84277220 */ /* 0x000fe40000410000 */
[C---:B------:R-:W-:Y:S02]  /*94e0*/  FMUL.FTZ R121, R3.reuse, R121 ;  /* 0x0000007903797220 */ /* 0x040fe40000410000 */
[C---:B------:R-:W-:Y:S02]  /*94f0*/  FMUL.FTZ R124, R3.reuse, R124 ;  /* 0x0000007c037c7220 */ /* 0x040fe40000410000 */
[C---:B------:R-:W-:Y:S01]  /*9500*/  FMUL.FTZ R125, R3.reuse, R125 ;  /* 0x0000007d037d7220 */ /* 0x040fe20000410000 */
[-C--:B--2---:R-:W-:Y:S03]  /*9510*/  HMMA.16816.F32 R36, R204, R52.reuse, R36 ;  /* 0x00000034cc24723c */ /* 0x084fe60000001824 */
[----:B------:R-:W-:Y:S02]  /*9520*/  IMAD.MOV.U32 R158, RZ, RZ, R40 ;  /* 0x000000ffff9e7224 */ /* 0x000fe400078e0028 */
[----:B------:R-:W-:Y:S02]  /*9530*/  FMUL.FTZ R40, R3, R164 ;  /* 0x000000a403287220 */ /* 0x000fe40000410000 */
[C---:B------:R-:W-:Y:S02]  /*9540*/  FMUL.FTZ R43, R0.reuse, R167 ;  /* 0x000000a7002b7220 */ /* 0x040fe40000410000 */
[----:B------:R-:W-:Y:S03]  /*9550*/  IMAD.MOV.U32 R189, RZ, RZ, R42 ;  /* 0x000000ffffbd7224 */ /* 0x000fe600078e002a */
[C---:B------:R-:W-:Y:S02]  /*9560*/  FMUL.FTZ R42, R0.reuse, R166 ;  /* 0x000000a6002a7220 */ /* 0x040fe40000410000 */
[C---:B------:R-:W-:Y:S02]  /*9570*/  FMUL.FTZ R47, R0.reuse, R171 ;  /* 0x000000ab002f7220 */ /* 0x040fe40000410000 */
[----:B------:R1:W-:Y:S01]  /*9580*/  MUFU.EX2 R171, R130 ;  /* 0x0000008200ab7308 */ /* 0x0003e20000000800 */
[C---:B------:R-:W-:Y:S02]  /*9590*/  FMUL.FTZ R48, R133.reuse, R192 ;  /* 0x000000c085307220 */ /* 0x040fe40000410000 */
[C---:B------:R-:W-:Y:S04]  /*95a0*/  HMMA.16816.F32 R40, R140.reuse, R52, R40 ;  /* 0x000000348c28723c */ /* 0x040fe80000001828 */
[----:B------:R-:W-:Y:S02]  /*95b0*/  IMAD.MOV.U32 R188, RZ, RZ, R46 ;  /* 0x000000ffffbc7224 */ /* 0x000fe400078e002e */
[C---:B------:R-:W-:Y:S02]  /*95c0*/  FMUL.FTZ R46, R0.reuse, R170 ;  /* 0x000000aa002e7220 */ /* 0x040fe40000410000 */
[C---:B------:R-:W-:Y:S01]  /*95d0*/  FMUL.FTZ R52, R133.reuse, R196 ;  /* 0x000000c485347220 */ /* 0x040fe20000410000 */
[----:B------:R-:W-:Y:S03]  /*95e0*/  MUFU.EX2 R170, R251 ;  /* 0x000000fb00aa7308 */ /* 0x000fe60000000800 */
[C---:B------:R-:W-:Y:S01]  /*95f0*/  FMUL.FTZ R53, R133.reuse, R197 ;  /* 0x000000c585357220 */ /* 0x040fe20000410000 */
[-C--:B------:R-:W-:Y:S03]  /*9600*/  HMMA.16816.F32 R44, R140, R54.reuse, R44 ;  /* 0x000000368c2c723c */ /* 0x080fe6000000182c */
[----:B------:R-:W-:Y:S02]  /*9610*/  IMAD.MOV.U32 R164, RZ, RZ, R49 ;  /* 0x000000ffffa47224 */ /* 0x000fe400078e0031 */
[----:B------:R-:W-:Y:S01]  /*9620*/  FMUL.FTZ R49, R133, R193 ;  /* 0x000000c185317220 */ /* 0x000fe20000410000 */
[----:B------:R-:W-:Y:S01]  /*9630*/  MUFU.EX2 R188, R188 ;  /* 0x000000bc00bc7308 */ /* 0x000fe20000000800 */
[----:B------:R-:W-:Y:S01]  /*9640*/  IMAD.MOV.U32 R150, RZ, RZ, R57 ;  /* 0x000000ffff967224 */ /* 0x000fe200078e0039 */
[----:B-1----:R-:W3:Y:S01]  /*9650*/  LDL.LU R130, [R1+0x8c] ;  /* 0x00008c0001827983 */ /* 0x002ee20000300800 */
[C---:B------:R-:W-:Y:S03]  /*9660*/  FMUL.FTZ R57, R3.reuse, R177 ;  /* 0x000000b103397220 */ /* 0x040fe60000410000 */
[C---:B------:R-:W-:Y:S04]  /*9670*/  HMMA.16816.F32 R48, R204.reuse, R54, R48 ;  /* 0x00000036cc30723c */ /* 0x040fe80000001830 */
[----:B------:R-:W-:Y:S02]  /*9680*/  FMUL.FTZ R59, R0, R179 ;  /* 0x000000b3003b7220 */ /* 0x000fe40000410000 */
[----:B------:R-:W-:Y:S02]  /*9690*/  IMAD.MOV.U32 R191, RZ, RZ, R58 ;  /* 0x000000ffffbf7224 */ /* 0x000fe400078e003a */
[C---:B------:R-:W-:Y:S04]  /*96a0*/  FMUL.FTZ R54, R132.reuse, R198 ;  /* 0x000000c684367220 */ /* 0x040fe80000410000 */
[----:B------:R-:W-:Y:S02]  /*96b0*/  FMUL.FTZ R55, R132, R199 ;  /* 0x000000c784377220 */ /* 0x000fe40000410000 */
[C---:B------:R-:W-:Y:S02]  /*96c0*/  FMUL.FTZ R58, R0.reuse, R178 ;  /* 0x000000b2003a7220 */ /* 0x040fe40000410000 */
[----:B------:R-:W-:Y:S02]  /*96d0*/  IMAD.MOV.U32 R148, RZ, RZ, R61 ;  /* 0x000000ffff947224 */ /* 0x000fe400078e003d */
[----:B------:R-:W-:Y:S01]  /*96e0*/  FMUL.FTZ R61, R3, R181 ;  /* 0x000000b5033d7220 */ /* 0x000fe20000410000 */
[-C--:B------:R-:W-:Y:S03]  /*96f0*/  HMMA.16816.F32 R52, R204, R144.reuse, R52 ;  /* 0x00000090cc34723c */ /* 0x080fe60000001834 */
[C---:B------:R-:W-:Y:S02]  /*9700*/  FMUL.FTZ R62, R0.reuse, R182 ;  /* 0x000000b6003e7220 */ /* 0x040fe40000410000 */
[C---:B------:R-:W-:Y:S02]  /*9710*/  FMUL.FTZ R63, R0.reuse, R183 ;  /* 0x000000b7003f7220 */ /* 0x040fe40000410000 */
[----:B------:R-:W-:Y:S01]  /*9720*/  IMAD.MOV.U32 R183, RZ, RZ, R161 ;  /* 0x000000ffffb77224 */ /* 0x000fe200078e00a1 */
[C---:B------:R-:W-:Y:S04]  /*9730*/  HMMA.16816.F32 R56, R140.reuse, R144, R56 ;  /* 0x000000908c38723c */ /* 0x040fe80000001838 */
[C---:B------:R-:W-:Y:S01]  /*9740*/  FMUL.FTZ R74, R0.reuse, R74 ;  /* 0x0000004a004a7220 */ /* 0x040fe20000410000 */
[----:B------:R-:W-:Y:S01]  /*9750*/  MUFU.EX2 R183, R183 ;  /* 0x000000b700b77308 */ /* 0x000fe20000000800 */
        /* <DEDUP_REMOVED lines=8> */
[C---:B------:R-:W-:Y:S04]  /*97e0*/  FMUL.FTZ R94, R0.reuse, R94 ;  /* 0x0000005e005e7220 */ /* 0x040fe80000410000 */
        /* <DEDUP_REMOVED lines=14> */
[C---:B------:R-:W-:Y:S01]  /*98d0*/  FMUL.FTZ R126, R0.reuse, R126 ;  /* 0x0000007e007e7220 */ /* 0x040fe20000410000 */
[-C--:B-1----:R-:W-:Y:S03]  /*98e0*/  HMMA.16816.F32 R68, R204, R144.reuse, R68 ;  /* 0x00000090cc44723c */ /* 0x082fe60000001844 */
[----:B------:R-:W-:Y:S02]  /*98f0*/  FMUL.FTZ R127, R0, R127 ;  /* 0x0000007f007f7220 */ /* 0x000fe40000410000 */
[C---:B------:R-:W-:Y:S02]  /*9900*/  FMUL.FTZ R128, R133.reuse, R128 ;  /* 0x0000008085807220 */ /* 0x040fe40000410000 */
[----:B------:R-:W-:Y:S01]  /*9910*/  FMUL.FTZ R129, R133, R129 ;  /* 0x0000008185817220 */ /* 0x000fe20000410000 */
[C---:B------:R-:W-:Y:S04]  /*9920*/  HMMA.16816.F32 R72, R140.reuse, R144, R72 ;  /* 0x000000908c48723c */ /* 0x040fe80000001848 */
[----:B------:R-:W-:Y:S01]  /*9930*/  IMAD.MOV.U32 R165, RZ, RZ, R164 ;  /* 0x000000ffffa57224 */ /* 0x000fe200078e00a4 */
[----:B------:R-:W-:Y:S01]  /*9940*/  MOV R164, R191 ;  /* 0x000000bf00a47202 */ /* 0x000fe20000000f00 */
[----:B------:R-:W-:Y:S01]  /*9950*/  IMAD.MOV.U32 R191, RZ, RZ, R190 ;  /* 0x000000ffffbf7224 */ /* 0x000fe200078e00be */
[----:B------:R-:W-:Y:S01]  /*9960*/  MOV R190, R189 ;  /* 0x000000bd00be7202 */ /* 0x000fe20000000f00 */
[-C--:B------:R-:W-:Y:S04]  /*9970*/  HMMA.16816.F32 R76, R140, R146.reuse, R76 ;  /* 0x000000928c4c723c */ /* 0x080fe8000000184c */
[----:B------:R-:W-:Y:S01]  /*9980*/  MOV R167, R165 ;  /* 0x000000a500a77202 */ /* 0x000fe20000000f00 */
[----:B------:R-:W-:Y:S01]  /*9990*/  IMAD.MOV.U32 R189, RZ, RZ, R187 ;  /* 0x000000ffffbd7224 */ /* 0x000fe200078e00bb */
[----:B------:R-:W-:Y:S01]  /*99a0*/  MOV R165, R191 ;  /* 0x000000bf00a57202 */ /* 0x000fe20000000f00 */
[----:B------:R-:W-:Y:S01]  /*99b0*/  IMAD.MOV.U32 R166, RZ, RZ, R164 ;  /* 0x000000ffffa67224 */ /* 0x000fe200078e00a4 */
[C---:B------:R-:W-:Y:S01]  /*99c0*/  HMMA.16816.F32 R80, R204.reuse, R146, R80 ;  /* 0x00000092cc50723c */ /* 0x040fe20000001850 */
[----:B------:R-:W1:Y:S01]  /*99d0*/  LDSM.16.MT88.4 R144, [R226+0x2000] ;  /* 0x00200000e290783b */ /* 0x000e620000004200 */
[----:B------:R-:W-:Y:S02]  /*99e0*/  MUFU.EX2 R177, R167 ;  /* 0x000000a700b17308 */ /* 0x000fe40000000800 */
[----:B------:R-:W-:Y:S01]  /*99f0*/  MOV R197, R165 ;  /* 0x000000a500c57202 */ /* 0x000fe20000000f00 */
[----:B------:R-:W-:Y:S01]  /*9a00*/  IMAD.MOV.U32 R198, RZ, RZ, R166 ;  /* 0x000000ffffc67224 */ /* 0x000fe200078e00a6 */
[----:B------:R-:W-:Y:S01]  /*9a10*/  MOV R191, R189 ;  /* 0x000000bd00bf7202 */ /* 0x000fe20000000f00 */
[----:B------:R-:W-:Y:S01]  /*9a20*/  IMAD.MOV.U32 R164, RZ, RZ, R190 ;  /* 0x000000ffffa47224 */ /* 0x000fe200078e00be */
[----:B------:R-:W-:Y:S01]  /*9a30*/  MOV R187, R159 ;  /* 0x0000009f00bb7202 */ /* 0x000fe20000000f00 */
[----:B------:R-:W-:Y:S03]  /*9a40*/  IMAD.MOV.U32 R159, RZ, RZ, R158 ;  /* 0x000000ffff9f7224 */ /* 0x000fe600078e009e */
[----:B------:R-:W-:Y:S01]  /*9a50*/  MUFU.EX2 R165, R217 ;  /* 0x000000d900a57308 */ /* 0x000fe20000000800 */
        /* <DEDUP_REMOVED lines=8> */
[----:B------:R-:W-:Y:S01]  /*9ae0*/  MOV R178, R199 ;  /* 0x000000c700b27202 */ /* 0x000fe20000000f00 */
[----:B------:R-:W-:Y:S01]  /*9af0*/  MUFU.EX2 R189, R223 ;  /* 0x000000df00bd7308 */ /* 0x000fe20000000800 */
[----:B------:R-:W-:Y:S01]  /*9b00*/  IMAD.MOV.U32 R187, RZ, RZ, R158 ;  /* 0x000000ffffbb7224 */ /* 0x000fe200078e009e */
[----:B------:R-:W-:Y:S01]  /*9b10*/  MOV R197, R195 ;  /* 0x000000c300c57202 */ /* 0x000fe20000000f00 */
[----:B------:R-:W-:Y:S02]  /*9b20*/  IMAD.MOV.U32 R195, RZ, RZ, R194 ;  /* 0x000000ffffc37224 */ /* 0x000fe400078e00c2 */
[----:B------:R-:W-:Y:S02]  /*9b30*/  IMAD.MOV.U32 R192, RZ, RZ, R187 ;  /* 0x000000ffffc07224 */ /* 0x000fe400078e00bb */
[----:B------:R-:W-:Y:S01]  /*9b40*/  IMAD.MOV.U32 R179, RZ, RZ, R197 ;  /* 0x000000ffffb37224 */ /* 0x000fe200078e00c5 */
[----:B------:R-:W-:Y:S01]  /*9b50*/  MOV R181, R195 ;  /* 0x000000c300b57202 */ /* 0x000fe20000000f00 */
[----:B------:R-:W-:Y:S01]  /*9b60*/  IMAD.MOV.U32 R197, RZ, RZ, R148 ;  /* 0x000000ffffc57224 */ /* 0x000fe200078e0094 */
[----:B------:R-:W3:Y:S01]  /*9b70*/  MUFU.EX2 R167, R216 ;  /* 0x000000d800a77308 */ /* 0x000ee20000000800 */
[----:B------:R-:W-:Y:S01]  /*9b80*/  IMAD.MOV.U32 R157, RZ, RZ, R156 ;  /* 0x000000ffff9d7224 */ /* 0x000fe200078e009c */
[----:B------:R-:W-:Y:S01]  /*9b90*/  MOV R156, R152 ;  /* 0x00000098009c7202 */ /* 0x000fe20000000f00 */
[----:B------:R-:W-:Y:S03]  /*9ba0*/  IMAD.MOV.U32 R152, RZ, RZ, R175 ;  /* 0x000000ffff987224 */ /* 0x000fe600078e00af */
[----:B------:R-:W-:Y:S01]  /*9bb0*/  MOV R159, R157 ;  /* 0x0000009d009f7202 */ /* 0x000fe20000000f00 */
[----:B------:R-:W-:Y:S01]  /*9bc0*/  IMAD.MOV.U32 R158, RZ, RZ, R156 ;  /* 0x000000ffff9e7224 */ /* 0x000fe200078e009c */
[----:B------:R-:W-:Y:S01]  /*9bd0*/  MOV R157, R152 ;  /* 0x00000098009d7202 */ /* 0x000fe20000000f00 */
[-C--:B-1----:R-:W-:Y:S01]  /*9be0*/  HMMA.16816.F32 R84, R204, R144.reuse, R84 ;  /* 0x00000090cc54723c */ /* 0x082fe20000001854 */
[----:B------:R1:W-:Y:S02]  /*9bf0*/  MUFU.EX2 R175, R131 ;  /* 0x0000008300af7308 */ /* 0x0003e40000000800 */
[----:B------:R-:W-:Y:S01]  /*9c00*/  MOV R152, R173 ;  /* 0x000000ad00987202 */ /* 0x000fe20000000f00 */
[----:B------:R-:W-:Y:S01]  /*9c10*/  IMAD.MOV.U32 R156, RZ, RZ, R174 ;  /* 0x000000ffff9c7224 */ /* 0x000fe200078e00ae */
[----:B------:R-:W-:Y:S01]  /*9c20*/  MOV R191, R159 ;  /* 0x0000009f00bf7202 */ /* 0x000fe20000000f00 */
[----:B------:R-:W-:Y:S01]  /*9c30*/  IMAD.MOV.U32 R174, RZ, RZ, R162 ;  /* 0x000000ffffae7224 */ /* 0x000fe200078e00a2 */
[----:B------:R-:W-:Y:S01]  /*9c40*/  MOV R162, R240 ;  /* 0x000000f000a27202 */ /* 0x000fe20000000f00 */
[C---:B------:R-:W-:Y:S03]  /*9c50*/  HMMA.16816.F32 R88, R140.reuse, R144, R88 ;  /* 0x000000908c58723c */ /* 0x040fe60000001858 */
[----:B------:R4:W-:Y:S01]  /*9c60*/  MUFU.EX2 R200, R178 ;  /* 0x000000b200c87308 */ /* 0x0009e20000000800 */
[----:B------:R-:W-:Y:S01]  /*9c70*/  IMAD.MOV.U32 R187, RZ, RZ, R158 ;  /* 0x000000ffffbb7224 */ /* 0x000fe200078e009e */
[----:B------:R-:W-:Y:S01]  /*9c80*/  MOV R159, R157 ;  /* 0x0000009d009f7202 */ /* 0x000fe20000000f00 */
[----:B------:R-:W-:Y:S01]  /*9c90*/  IMAD.MOV.U32 R158, RZ, RZ, R156 ;  /* 0x000000ffff9e7224 */ /* 0x000fe200078e009c */
[----:B------:R-:W-:Y:S01]  /*9ca0*/  MOV R157, R152 ;  /* 0x00000098009d7202 */ /* 0x000fe20000000f00 */
[-C--:B------:R-:W-:Y:S04]  /*9cb0*/  HMMA.16816.F32 R92, R140, R146.reuse, R92 ;  /* 0x000000928c5c723c */ /* 0x080fe8000000185c */
[----:B------:R-:W-:Y:S01]  /*9cc0*/  MOV R152, R172 ;  /* 0x000000ac00987202 */ /* 0x000fe20000000f00 */
[----:B------:R-:W-:Y:S01]  /*9cd0*/  MUFU.EX2 R192, R192 ;  /* 0x000000c000c07308 */ /* 0x000fe20000000800 */
[----:B------:R-:W-:Y:S01]  /*9ce0*/  IMAD.MOV.U32 R156, RZ, RZ, R174 ;  /* 0x000000ffff9c7224 */ /* 0x000fe200078e00ae */
[----:B------:R-:W-:Y:S01]  /*9cf0*/  MOV R194, R191 ;  /* 0x000000bf00c27202 */ /* 0x000fe20000000f00 */
[C---:B------:R-:W-:Y:S01]  /*9d00*/  HMMA.16816.F32 R96, R204.reuse, R146, R96 ;  /* 0x00000092cc60723c */ /* 0x040fe20000001860 */
[----:B------:R-:W3:Y:S03]  /*9d10*/  LDSM.16.MT88.4 R144, [R229+0x2000] ;  /* 0x00200000e590783b */ /* 0x000ee60000004200 */
[----:B------:R-:W-:Y:S01]  /*9d20*/  IMAD.MOV.U32 R191, RZ, RZ, R187 ;  /* 0x000000ffffbf7224 */ /* 0x000fe200078e00bb */
[----:B------:R-:W-:Y:S01]  /*9d30*/  MOV R187, R159 ;  /* 0x0000009f00bb7202 */ /* 0x000fe20000000f00 */
[----:B------:R-:W-:Y:S01]  /*9d40*/  IMAD.MOV.U32 R159, RZ, RZ, R158 ;  /* 0x000000ffff9f7224 */ /* 0x000fe200078e009e */
[----:B------:R3:W-:Y:S01]  /*9d50*/  MUFU.EX2 R201, R179 ;  /* 0x000000b300c97308 */ /* 0x0007e20000000800 */
[----:B------:R-:W-:Y:S01]  /*9d60*/  MOV R158, R157 ;  /* 0x0000009d009e7202 */ /* 0x000fe20000000f00 */
[----:B-1----:R-:W2:Y:S03]  /*9d70*/  LDL.LU R131, [R1+0x88] ;  /* 0x0000880001837983 */ /* 0x002ea60000300800 */
[----:B----4-:R-:W-:Y:S01]  /*9d80*/  MOV R178, R154 ;  /* 0x0000009a00b27202 */ /* 0x010fe20000000f00 */
[----:B------:R1:W5:Y:S01]  /*9d90*/  LDL.LU R240, [R1+0x84] ;  /* 0x0000840001f07983 */ /* 0x0003620000300800 */
[----:B------:R-:W-:Y:S01]  /*9da0*/  IMAD.MOV.U32 R157, RZ, RZ, R156 ;  /* 0x000000ffff9d7224 */ /* 0x000fe200078e009c */
[----:B------:R-:W-:Y:S01]  /*9db0*/  MOV R156, R151 ;  /* 0x00000097009c7202 */ /* 0x000fe20000000f00 */
[----:B------:R-:W-:Y:S01]  /*9dc0*/  IMAD.MOV.U32 R151, RZ, RZ, R2 ;  /* 0x000000ffff977224 */ /* 0x000fe200078e0002 */
[----:B------:R-:W-:Y:S01]  /*9dd0*/  MUFU.EX2 R187, R187 ;  /* 0x000000bb00bb7308 */ /* 0x000fe20000000800 */
[----:B------:R-:W-:Y:S01]  /*9de0*/  IMAD.MOV.U32 R195, RZ, RZ, R159 ;  /* 0x000000ffffc37224 */ /* 0x000fe200078e009f */
[----:B------:R-:W-:Y:S01]  /*9df0*/  MOV R159, R149 ;  /* 0x00000095009f7202 */ /* 0x000fe20000000f00 */
[----:B------:R-:W-:Y:S01]  /*9e00*/  IMAD.MOV.U32 R182, RZ, RZ, R157 ;  /* 0x000000ffffb67224 */ /* 0x000fe200078e009d */
[----:B------:R-:W-:Y:S01]  /*9e10*/  MOV R157, R151 ;  /* 0x00000097009d7202 */ /* 0x000fe20000000f00 */
[----:B------:R-:W-:Y:S01]  /*9e20*/  IMAD.MOV.U32 R180, RZ, RZ, R194 ;  /* 0x000000ffffb47224 */ /* 0x000fe200078e00c2 */
[----:B---3--:R-:W-:Y:S02]  /*9e30*/  F2FP.PACK_AB R149, R167, R165 ;  /* 0x000000a5a795723e */ /* 0x008fe400000000ff */
[----:B------:R-:W-:Y:S01]  /*9e40*/  MOV R252, R156 ;  /* 0x0000009c00fc7202 */ /* 0x000fe20000000f00 */
[----:B------:R-:W-:Y:S01]  /*9e50*/  IMAD.MOV.U32 R202, RZ, RZ, R157 ;  /* 0x000000ffffca7224 */ /* 0x000fe200078e009d */
[----:B------:R3:W-:Y:S01]  /*9e60*/  MUFU.EX2 R203, R182 ;  /* 0x000000b600cb7308 */ /* 0x0007e20000000800 */
[----:B------:R-:W-:Y:S01]  /*9e70*/  MOV R199, R158 ;  /* 0x0000009e00c77202 */ /* 0x000fe20000000f00 */
[----:B------:R-:W-:Y:S01]  /*9e80*/  IMAD.MOV.U32 R158, RZ, RZ, R150 ;  /* 0x000000ffff9e7224 */ /* 0x000fe200078e0096 */
[----:B------:R-:W-:Y:S02]  /*9e90*/  MOV R194, R191 ;  /* 0x000000bf00c27202 */ /* 0x000fe40000000f00 */
[----:B------:R-:W-:Y:S02]  /*9ea0*/  MOV R191, R224 ;  /* 0x000000e000bf7202 */ /* 0x000fe40000000f00 */
[----:B------:R-:W-:Y:S03]  /*9eb0*/  MOV R179, R162 ;  /* 0x000000a200b37202 */ /* 0x000fe60000000f00 */
[----:B------:R-:W-:Y:S01]  /*9ec0*/  MUFU.EX2 R195, R195 ;  /* 0x000000c300c37308 */ /* 0x000fe20000000800 */
[-C--:B------:R-:W-:Y:S09]  /*9ed0*/  HMMA.16816.F32 R100, R204, R144.reuse, R100 ;  /* 0x00000090cc64723c */ /* 0x080ff20000001864 */
[----:B------:R-:W-:Y:S01]  /*9ee0*/  MUFU.EX2 R194, R194 ;  /* 0x000000c200c27308 */ /* 0x000fe20000000800 */
[C---:B------:R-:W-:Y:S04]  /*9ef0*/  HMMA.16816.F32 R104, R140.reuse, R144, R104 ;  /* 0x000000908c68723c */ /* 0x040fe80000001868 */
[----:B---3--:R-:W-:Y:S04]  /*9f00*/  IMAD.MOV.U32 R182, RZ, RZ, R153 ;  /* 0x000000ffffb67224 */ /* 0x008fe800078e0099 */
[-C--:B------:R-:W-:Y:S01]  /*9f10*/  HMMA.16816.F32 R108, R140, R146.reuse, R108 ;  /* 0x000000928c6c723c */ /* 0x080fe2000000186c */
[----:B------:R-:W-:Y:S07]  /*9f20*/  MUFU.EX2 R193, R193 ;  /* 0x000000c100c17308 */ /* 0x000fee0000000800 */
[C---:B------:R-:W-:Y:S01]  /*9f30*/  HMMA.16816.F32 R112, R204.reuse, R146, R112 ;  /* 0x00000092cc70723c */ /* 0x040fe20000001870 */
[----:B------:R-:W3:Y:S02]  /*9f40*/  LDSM.16.MT88.4 R144, [R228+0x2000] ;  /* 0x00200000e490783b */ /* 0x000ee40000004200 */
[----:B------:R4:W-:Y:S10]  /*9f50*/  MUFU.EX2 R173, R249 ;  /* 0x000000f900ad7308 */ /* 0x0009f40000000800 */
[----:B------:R-:W-:Y:S10]  /*9f60*/  MUFU.EX2 R164, R247 ;  /* 0x000000f700a47308 */ /* 0x000ff40000000800 */
[----:B------:R-:W1:Y:S01]  /*9f70*/  MUFU.EX2 R166, R246 ;  /* 0x000000f600a67308 */ /* 0x000e620000000800 */
[----:B----4-:R-:W-:Y:S09]  /*9f80*/  MOV R249, R158 ;  /* 0x0000009e00f97202 */ /* 0x010ff20000000f00 */
[----:B------:R-:W4:Y:S01]  /*9f90*/  MUFU.EX2 R172, R245 ;  /* 0x000000f500ac7308 */ /* 0x000f220000000800 */
[-C--:B---3--:R-:W-:Y:S09]  /*9fa0*/  HMMA.16816.F32 R116, R204, R144.reuse, R116 ;  /* 0x00000090cc74723c */ /* 0x088ff20000001874 */
[----:B------:R-:W-:Y:S03]  /*9fb0*/  MUFU.EX2 R245, R231 ;  /* 0x000000e700f57308 */ /* 0x000fe60000000800 */
[----:B-1----:R-:W-:Y:S01]  /*9fc0*/  F2FP.PACK_AB R148, R166, R164 ;  /* 0x000000a4a694723e */ /* 0x002fe200000000ff */
[C---:B------:R-:W-:Y:S06]  /*9fd0*/  HMMA.16816.F32 R120, R140.reuse, R144, R120 ;  /* 0x000000908c78723c */ /* 0x040fec0000001878 */
[----:B------:R-:W-:Y:S02]  /*9fe0*/  MUFU.EX2 R174, R211 ;  /* 0x000000d300ae7308 */ /* 0x000fe40000000800 */
[-C--:B------:R-:W-:Y:S01]  /*9ff0*/  HMMA.16816.F32 R124, R140, R146.reuse, R124 ;  /* 0x000000928c7c723c */ /* 0x080fe2000000187c */
[----:B------:R-:W3:Y:S03]  /*a000*/  LDL.LU R140, [R1+0x8] ;  /* 0x00000800018c7983 */ /* 0x000ee60000300800 */
[----:B------:R-:W-:Y:S01]  /*a010*/  FMUL.FTZ R130, R132, R130 ;  /* 0x0000008284827220 */ /* 0x000fe20000410000 */
[----:B------:R-:W3:Y:S03]  /*a020*/  LDL.LU R2, [R1+0x4] ;  /* 0x0000040001027983 */ /* 0x000ee60000300800 */
[----:B------:R-:W1:Y:S01]  /*a030*/  MUFU.EX2 R190, R210 ;  /* 0x000000d200be7308 */ /* 0x000e620000000800 */
[----:B------:R-:W-:Y:S03]  /*a040*/  F2FP.PACK_AB R142, R176, R175 ;  /* 0x000000afb08e723e */ /* 0x000fe600000000ff */
[----:B------:R-:W-:Y:S02]  /*a050*/  F2FP.PACK_AB R141, R173, R169 ;  /* 0x000000a9ad8d723e */ /* 0x000fe400000000ff */
[----:B------:R-:W-:Y:S02]  /*a060*/  F2FP.PACK_AB R143, R177, R170 ;  /* 0x000000aab18f723e */ /* 0x000fe400000000ff */
[----:B----4-:R-:W-:Y:S02]  /*a070*/  F2FP.PACK_AB R150, R189, R172 ;  /* 0x000000acbd96723e */ /* 0x010fe400000000ff */
[----:B------:R-:W-:Y:S10]  /*a080*/  MUFU.EX2 R180, R180 ;  /* 0x000000b400b47308 */ /* 0x000ff40000000800 */
[----:B------:R-:W-:Y:S01]  /*a090*/  MUFU.EX2 R181, R181 ;  /* 0x000000b500b57308 */ /* 0x000fe20000000800 */
[----:B-1----:R-:W-:Y:S09]  /*a0a0*/  F2FP.PACK_AB R151, R190, R174 ;  /* 0x000000aebe97723e */ /* 0x002ff200000000ff */
[----:B------:R-:W-:Y:S10]  /*a0b0*/  MUFU.EX2 R196, R196 ;  /* 0x000000c400c47308 */ /* 0x000ff40000000800 */
[----:B------:R-:W-:Y:S10]  /*a0c0*/  MUFU.EX2 R191, R191 ;  /* 0x000000bf00bf7308 */ /* 0x000ff40000000800 */
[----:B------:R-:W-:Y:S10]  /*a0d0*/  MUFU.EX2 R199, R199 ;  /* 0x000000c700c77308 */ /* 0x000ff40000000800 */
[----:B------:R-:W-:Y:S10]  /*a0e0*/  MUFU.EX2 R179, R179 ;  /* 0x000000b300b37308 */ /* 0x000ff40000000800 */
[----:B------:R-:W-:Y:S10]  /*a0f0*/  MUFU.EX2 R182, R182 ;  /* 0x000000b600b67308 */ /* 0x000ff40000000800 */
[----:B------:R-:W-:Y:S10]  /*a100*/  MUFU.EX2 R178, R178 ;  /* 0x000000b200b27308 */ /* 0x000ff40000000800 */
[----:B------:R-:W-:Y:S10]  /*a110*/  MUFU.EX2 R252, R252 ;  /* 0x000000fc00fc7308 */ /* 0x000ff40000000800 */
[----:B------:R-:W-:Y:S01]  /*a120*/  MUFU.EX2 R249, R249 ;  /* 0x000000f900f97308 */ /* 0x000fe20000000800 */
[----:B--2---:R-:W-:Y:S07]  /*a130*/  FMUL.FTZ R131, R132, R131 ;  /* 0x0000008384837220 */ /* 0x004fee0000410000 */
[----:B------:R-:W-:Y:S01]  /*a140*/  HMMA.16816.F32 R128, R204, R146, R128 ;  /* 0x00000092cc80723c */ /* 0x000fe20000001880 */
[----:B------:R-:W1:Y:S06]  /*a150*/  LDSM.16.MT88.4 R144, [R225+0x800] ;  /* 0x00080000e190783b */ /* 0x000e6c0000004200 */
[----:B------:R-:W-:Y:S01]  /*a160*/  MOV R204, R152 ;  /* 0x0000009800cc7202 */ /* 0x000fe20000000f00 */
[----:B------:R-:W-:Y:S01]  /*a170*/  IMAD.MOV.U32 R205, RZ, RZ, R159 ;  /* 0x000000ffffcd7224 */ /* 0x000fe200078e009f */
[----:B------:R-:W-:Y:S01]  /*a180*/  MOV R206, R197 ;  /* 0x000000c500ce7202 */ /* 0x000fe20000000f00 */
[----:B------:R-:W-:Y:S01]  /*a190*/  LDSM.16.MT88.4 R156, [R229+0x1000] ;  /* 0x00100000e59c783b */ /* 0x000fe20000004200 */
[----:B------:R2:W-:Y:S01]  /*a1a0*/  MUFU.EX2 R251, R204 ;  /* 0x000000cc00fb7308 */ /* 0x0005e20000000800 */
[----:B------:R-:W-:Y:S02]  /*a1b0*/  IMAD.MOV.U32 R197, RZ, RZ, R163 ;  /* 0x000000ffffc57224 */ /* 0x000fe400078e00a3 */
[----:B------:R-:W-:Y:S02]  /*a1c0*/  IMAD.MOV.U32 R207, RZ, RZ, R198 ;  /* 0x000000ffffcf7224 */ /* 0x000fe400078e00c6 */
[----:B------:R-:W-:Y:S02]  /*a1d0*/  IMAD.MOV.U32 R198, RZ, RZ, R155 ;  /* 0x000000ffffc67224 */ /* 0x000fe400078e009b */
[----:B------:R-:W-:Y:S03]  /*a1e0*/  LDSM.16.MT88.4 R152, [R226+0x1000] ;  /* 0x00100000e298783b */ /* 0x000fe60000004200 */
[----:B------:R-:W-:Y:S05]  /*a1f0*/  MUFU.EX2 R247, R206 ;  /* 0x000000ce00f77308 */ /* 0x000fea0000000800 */
[----:B------:R-:W-:Y:S05]  /*a200*/  LDSM.16.MT88.4 R160, [R228+0x1000] ;  /* 0x00100000e4a0783b */ /* 0x000fea0000004200 */
[----:B------:R-:W4:Y:S01]  /*a210*/  MUFU.EX2 R197, R197 ;  /* 0x000000c500c57308 */ /* 0x000f220000000800 */
[----:B--2---:R-:W-:Y:S09]  /*a220*/  F2FP.PACK_AB R204, R183, R250 ;  /* 0x000000fab7cc723e */ /* 0x004ff200000000ff */
[----:B------:R-:W2:Y:S10]  /*a230*/  MUFU.EX2 R198, R198 ;  /* 0x000000c600c67308 */ /* 0x000eb40000000800 */
[----:B------:R2:W1:Y:S01]  /*a240*/  MUFU.EX2 R246, R207 ;  /* 0x000000cf00f67308 */ /* 0x0004620000000800 */
[----:B----4-:R-:W-:Y:S02]  /*a250*/  F2FP.PACK_AB R206, R197, R179 ;  /* 0x000000b3c5ce723e */ /* 0x010fe400000000ff */
[----:B--2---:R-:W-:Y:S01]  /*a260*/  F2FP.PACK_AB R207, R198, R178 ;  /* 0x000000b2c6cf723e */ /* 0x004fe200000000ff */
[----:B---3--:R-:W-:Y:S01]  /*a270*/  FFMA.FTZ R133, R133, R140, R213 ;  /* 0x0000008c85857223 */ /* 0x008fe200000100d5 */
[----:B------:R-:W-:Y:S01]  /*a280*/  F2FP.PACK_AB R140, R171, R168 ;  /* 0x000000a8ab8c723e */ /* 0x000fe200000000ff */
[----:B------:R-:W-:Y:S02]  /*a290*/  FFMA.FTZ R2, R132, R2, R212 ;  /* 0x0000000284027223 */ /* 0x000fe400000100d4 */
[----:B------:R-:W2:Y:S04]  /*a2a0*/  LDL.LU R132, [R1+0x10] ;  /* 0x0000100001847983 */ /* 0x000ea80000300800 */
[-C--:B-1----:R-:W-:Y:S01]  /*a2b0*/  HMMA.16816.F32 R4, R140, R144.reuse, R4 ;  /* 0x000000908c04723c */ /* 0x082fe20000001804 */
[----:B------:R1:W5:Y:S04]  /*a2c0*/  LDL.LU R224, [R1+0x80] ;  /* 0x0000800001e07983 */ /* 0x0003680000300800 */
[----:B------:R-:W-:Y:S03]  /*a2d0*/  FADD.FTZ R2, R218, R2 ;  /* 0x00000002da027221 */ /* 0x000fe60000010000 */
[C---:B------:R-:W-:Y:S04]  /*a2e0*/  HMMA.16816.F32 R8, R148.reuse, R144, R8 ;  /* 0x000000909408723c */ /* 0x040fe80000001808 */
[----:B------:R-:W-:Y:S02]  /*a2f0*/  FADD.FTZ R2, R219, R2 ;  /* 0x00000002db027221 */ /* 0x000fe40000010000 */
[----:B------:R-:W-:Y:S02]  /*a300*/  LDSM.16.MT88.4 R216, [R226+0x3800] ;  /* 0x00380000e2d8783b */ /* 0x000fe40000004200 */
[-C--:B------:R-:W-:Y:S08]  /*a310*/  HMMA.16816.F32 R12, R148, R146.reuse, R12 ;  /* 0x00000092940c723c */ /* 0x080ff0000000180c */
[C---:B------:R-:W-:Y:S01]  /*a320*/  HMMA.16816.F32 R16, R140.reuse, R146, R16 ;  /* 0x000000928c10723c */ /* 0x040fe20000001810 */
[----:B------:R-:W3:Y:S07]  /*a330*/  LDSM.16.MT88.4 R144, [R226+0x800] ;  /* 0x00080000e290783b */ /* 0x000eee0000004200 */
[-C--:B---3--:R-:W-:Y:S08]  /*a340*/  HMMA.16816.F32 R20, R140, R144.reuse, R20 ;  /* 0x000000908c14723c */ /* 0x088ff00000001814 */
[C---:B------:R-:W-:Y:S08]  /*a350*/  HMMA.16816.F32 R24, R148.reuse, R144, R24 ;  /* 0x000000909418723c */ /* 0x040ff00000001818 */
        /* <DEDUP_REMOVED lines=17> */
[----:B------:R-:W3:Y:S03]  /*a470*/  LDSM.16.MT88.4 R144, [R226+0x2800] ;  /* 0x00280000e290783b */ /* 0x000ee60000004200 */
[----:B--2---:R-:W-:Y:S05]  /*a480*/  FFMA.FTZ R138, R3, R132, R138 ;  /* 0x00000084038a7223 */ /* 0x004fea000001008a */
[----:B------:R-:W2:Y:S04]  /*a490*/  LDL.LU R3, [R1+0x14] ;  /* 0x0000140001037983 */ /* 0x000ea80000300800 */
[----:B------:R1:W5:Y:S01]  /*a4a0*/  LDL.LU R231, [R1+0x7c] ;  /* 0x00007c0001e77983 */ /* 0x0003620000300800 */
        /* <DEDUP_REMOVED lines=11> */
[C---:B------:R-:W-:Y:S07]  /*a560*/  HMMA.16816.F32 R120, R148.reuse, R144, R120 ;  /* 0x000000909478723c */ /* 0x040fee0000001878 */
[----:B------:R-:W-:Y:S01]  /*a570*/  F2FP.PACK_AB R144, R201, R181 ;  /* 0x000000b5c990723e */ /* 0x000fe200000000ff */
[-C--:B------:R-:W-:Y:S01]  /*a580*/  HMMA.16816.F32 R124, R148, R146.reuse, R124 ;  /* 0x00000092947c723c */ /* 0x080fe2000000187c */
[----:B------:R-:W3:Y:S03]  /*a590*/  LDSM.16.MT88.4 R148, [R225+0x1000] ;  /* 0x00100000e194783b */ /* 0x000ee60000004200 */
[----:B------:R-:W-:Y:S04]  /*a5a0*/  F2FP.PACK_AB R145, R200, R196 ;  /* 0x000000c4c891723e */ /* 0x000fe800000000ff */
[----:B------:R-:W-:Y:S07]  /*a5b0*/  HMMA.16816.F32 R128, R140, R146, R128 ;  /* 0x000000928c80723c */ /* 0x000fee0000001880 */
[----:B------:R-:W-:Y:S02]  /*a5c0*/  F2FP.PACK_AB R142, R187, R195 ;  /* 0x000000c3bb8e723e */ /* 0x000fe400000000ff */
[----:B------:R-:W-:Y:S03]  /*a5d0*/  F2FP.PACK_AB R141, R203, R180 ;  /* 0x000000b4cb8d723e */ /* 0x000fe600000000ff */
[----:B------:R-:W-:Y:S02]  /*a5e0*/  F2FP.PACK_AB R143, R192, R194 ;  /* 0x000000c2c08f723e */ /* 0x000fe400000000ff */
[----:B------:R-:W-:Y:S02]  /*a5f0*/  F2FP.PACK_AB R140, R199, R191 ;  /* 0x000000bfc78c723e */ /* 0x000fe400000000ff */
[----:B------:R-:W-:Y:S02]  /*a600*/  F2FP.PACK_AB R146, R186, R193 ;  /* 0x000000c1ba92723e */ /* 0x000fe400000000ff */
[----:B------:R-:W-:Y:S03]  /*a610*/  F2FP.PACK_AB R147, R184, R188 ;  /* 0x000000bcb893723e */ /* 0x000fe600000000ff */
[-C--:B---3--:R-:W-:Y:S08]  /*a620*/  HMMA.16816.F32 R4, R140, R148.reuse, R4 ;  /* 0x000000948c04723c */ /* 0x088ff00000001804 */
[C---:B------:R-:W-:Y:S08]  /*a630*/  HMMA.16816.F32 R8, R144.reuse, R148, R8 ;  /* 0x000000949008723c */ /* 0x040ff00000001808 */
[-C--:B------:R-:W-:Y:S08]  /*a640*/  HMMA.16816.F32 R12, R144, R150.reuse, R12 ;  /* 0x00000096900c723c */ /* 0x080ff0000000180c */
[C---:B------:R-:W-:Y:S01]  /*a650*/  HMMA.16816.F32 R16, R140.reuse, R150, R16 ;  /* 0x000000968c10723c */ /* 0x040fe20000001810 */
[----:B------:R-:W3:Y:S07]  /*a660*/  LDSM.16.MT88.4 R148, [R225+0x3000] ;  /* 0x00300000e194783b */ /* 0x000eee0000004200 */
[-C--:B------:R-:W-:Y:S08]  /*a670*/  HMMA.16816.F32 R20, R140, R152.reuse, R20 ;  /* 0x000000988c14723c */ /* 0x080ff00000001814 */
[C---:B------:R-:W-:Y:S08]  /*a680*/  HMMA.16816.F32 R24, R144.reuse, R152, R24 ;  /* 0x000000989018723c */ /* 0x040ff00000001818 */
[-C--:B------:R-:W-:Y:S08]  /*a690*/  HMMA.16816.F32 R28, R144, R154.reuse, R28 ;  /* 0x0000009a901c723c */ /* 0x080ff0000000181c */
[C---:B------:R-:W-:Y:S01]  /*a6a0*/  HMMA.16816.F32 R32, R140.reuse, R154, R32 ;  /* 0x0000009a8c20723c */ /* 0x040fe20000001820 */
[----:B------:R-:W4:Y:S07]  /*a6b0*/  LDSM.16.MT88.4 R152, [R226+0x3000] ;  /* 0x00300000e298783b */ /* 0x000f2e0000004200 */
[-C--:B------:R-:W-:Y:S08]  /*a6c0*/  HMMA.16816.F32 R36, R140, R156.reuse, R36 ;  /* 0x0000009c8c24723c */ /* 0x080ff00000001824 */
[C---:B------:R-:W-:Y:S08]  /*a6d0*/  HMMA.16816.F32 R40, R144.reuse, R156, R40 ;  /* 0x0000009c9028723c */ /* 0x040ff00000001828 */
[-C--:B------:R-:W-:Y:S08]  /*a6e0*/  HMMA.16816.F32 R44, R144, R158.reuse, R44 ;  /* 0x0000009e902c723c */ /* 0x080ff0000000182c */
[C---:B------:R-:W-:Y:S01]  /*a6f0*/  HMMA.16816.F32 R48, R140.reuse, R158, R48 ;  /* 0x0000009e8c30723c */ /* 0x040fe20000001830 */
[----:B------:R-:W1:Y:S03]  /*a700*/  LDSM.16.MT88.4 R156, [R229+0x3000] ;  /* 0x00300000e59c783b */ /* 0x000e660000004200 */
[----:B--2---:R-:W-:Y:S02]  /*a710*/  FFMA.FTZ R132, R0, R3, R139 ;  /* 0x0000000300847223 */ /* 0x004fe4000001008b */
[----:B------:R-:W-:Y:S01]  /*a720*/  MUFU.EX2 R139, R242 ;  /* 0x000000f2008b7308 */ /* 0x000fe20000000800 */
[----:B------:R-:W-:Y:S01]  /*a730*/  FADD.FTZ R3, R220, R133 ;  /* 0x00000085dc037221 */ /* 0x000fe20000010000 */
[-C--:B------:R-:W-:Y:S04]  /*a740*/  HMMA.16816.F32 R52, R140, R160.reuse, R52 ;  /* 0x000000a08c34723c */ /* 0x080fe80000001834 */
[----:B------:R-:W-:Y:S02]  /*a750*/  FADD.FTZ R3, R222, R3 ;  /* 0x00000003de037221 */ /* 0x000fe40000010000 */
[----:B------:R-:W-:Y:S02]  /*a760*/  FADD.FTZ R0, R215, R138 ;  /* 0x0000008ad7007221 */ /* 0x000fe40000010000 */
[C---:B------:R-:W-:Y:S01]  /*a770*/  HMMA.16816.F32 R56, R144.reuse, R160, R56 ;  /* 0x000000a09038723c */ /* 0x040fe20000001838 */
[----:B------:R-:W2:Y:S03]  /*a780*/  MUFU.EX2 R138, R235 ;  /* 0x000000eb008a7308 */ /* 0x000ea60000000800 */
[----:B------:R-:W-:Y:S02]  /*a790*/  FADD.FTZ R133, R214, R0 ;  /* 0x00000000d6857221 */ /* 0x000fe40000010000 */
[----:B------:R-:W-:Y:S01]  /*a7a0*/  LDSM.16.MT88.4 R212, [R225+0x3800] ;  /* 0x00380000e1d4783b */ /* 0x000fe20000004200 */
[----:B------:R-:W-:Y:S01]  /*a7b0*/  FADD.FTZ R132, R208, R132 ;  /* 0x00000084d0847221 */ /* 0x000fe20000010000 */
[-C--:B------:R-:W-:Y:S04]  /*a7c0*/  HMMA.16816.F32 R60, R144, R162.reuse, R60 ;  /* 0x000000a2903c723c */ /* 0x080fe8000000183c */
[----:B------:R-:W-:Y:S01]  /*a7d0*/  FADD.FTZ R0, R209, R132 ;  /* 0x00000084d1007221 */ /* 0x000fe20000010000 */
[----:B------:R-:W-:Y:S01]  /*a7e0*/  F2FP.PACK_AB R208, R249, R252 ;  /* 0x000000fcf9d0723e */ /* 0x000fe200000000ff */
[----:B------:R-:W-:Y:S01]  /*a7f0*/  FADD.FTZ R132, R221, R2 ;  /* 0x00000002dd847221 */ /* 0x000fe20000010000 */
[----:B------:R-:W-:Y:S01]  /*a800*/  F2FP.PACK_AB R209, R245, R246 ;  /* 0x000000f6f5d1723e */ /* 0x000fe200000000ff */
[C---:B------:R-:W-:Y:S01]  /*a810*/  HMMA.16816.F32 R64, R140.reuse, R162, R64 ;  /* 0x000000a28c40723c */ /* 0x040fe20000001840 */
[----:B------:R-:W1:Y:S03]  /*a820*/  LDSM.16.MT88.4 R160, [R228+0x3000] ;  /* 0x00300000e4a0783b */ /* 0x000e660000004200 */
[----:B------:R-:W-:Y:S02]  /*a830*/  FADD.FTZ R2, R241, R133 ;  /* 0x00000085f1027221 */ /* 0x000fe40000010000 */
[----:B------:R-:W-:Y:S02]  /*a840*/  FADD.FTZ R0, R243, R0 ;  /* 0x00000000f3007221 */ /* 0x000fe40000010000 */
[-C--:B---3--:R-:W-:Y:S01]  /*a850*/  HMMA.16816.F32 R68, R140, R148.reuse, R68 ;  /* 0x000000948c44723c */ /* 0x088fe20000001844 */
[----:B------:R-:W-:Y:S03]  /*a860*/  LDSM.16.MT88.4 R220, [R229+0x3800] ;  /* 0x00380000e5dc783b */ /* 0x000fe60000004200 */
[----:B------:R-:W-:Y:S01]  /*a870*/  FADD.FTZ R132, R169, R132 ;  /* 0x00000084a9847221 */ /* 0x000fe20000010000 */
[----:B------:R-:W-:Y:S01]  /*a880*/  MOV R169, R194 ;  /* 0x000000c200a97202 */ /* 0x000fe20000000f00 */
[----:B------:R-:W-:Y:S01]  /*a890*/  FADD.FTZ R3, R248, R3 ;  /* 0x00000003f8037221 */ /* 0x000fe20000010000 */
[----:B--2---:R-:W-:Y:S01]  /*a8a0*/  F2FP.PACK_AB R211, R138, R139 ;  /* 0x0000008b8ad3723e */ /* 0x004fe200000000ff */
[C---:B------:R-:W-:Y:S01]  /*a8b0*/  HMMA.16816.F32 R72, R144.reuse, R148, R72 ;  /* 0x000000949048723c */ /* 0x040fe20000001848 */
[----:B------:R2:W5:Y:S01]  /*a8c0*/  LDL.LU R241, [R1+0x78] ;  /* 0x0000780001f17983 */ /* 0x0005620000300800 */
[----:B------:R3:W1:Y:S02]  /*a8d0*/  MUFU.EX2 R248, R205 ;  /* 0x000000cd00f87308 */ /* 0x0006640000000800 */
[----:B------:R-:W-:Y:S01]  /*a8e0*/  FADD.FTZ R3, R168, R3 ;  /* 0x00000003a8037221 */ /* 0x000fe20000010000 */
[----:B------:R2:W5:Y:S01]  /*a8f0*/  LDL.LU R242, [R1+0x74] ;  /* 0x0000740001f27983 */ /* 0x0005620000300800 */
[----:B------:R-:W-:Y:S02]  /*a900*/  IMAD.MOV.U32 R168, RZ, RZ, R195 ;  /* 0x000000ffffa87224 */ /* 0x000fe400078e00c3 */
[-C--:B------:R-:W-:Y:S01]  /*a910*/  HMMA.16816.F32 R76, R144, R150.reuse, R76 ;  /* 0x00000096904c723c */ /* 0x080fe2000000184c */
[----:B------:R2:W5:Y:S03]  /*a920*/  LDL.LU R243, [R1+0x70] ;  /* 0x0000700001f37983 */ /* 0x0005660000300800 */
[----:B------:R-:W-:Y:S01]  /*a930*/  FADD.FTZ R3, R171, R3 ;  /* 0x00000003ab037221 */ /* 0x000fe20000010000 */
[----:B------:R2:W5:Y:S01]  /*a940*/  LDL.LU R235, [R1+0x6c] ;  /* 0x00006c0001eb7983 */ /* 0x0005620000300800 */
[----:B------:R-:W-:Y:S02]  /*a950*/  IMAD.MOV.U32 R171, RZ, RZ, R193 ;  /* 0x000000ffffab7224 */ /* 0x000fe400078e00c1 */
[C---:B------:R-:W-:Y:S04]  /*a960*/  HMMA.16816.F32 R80, R140.reuse, R150, R80 ;  /* 0x000000968c50723c */ /* 0x040fe80000001850 */
[----:B------:R-:W-:Y:S01]  /*a970*/  FADD.FTZ R133, R173, R132 ;  /* 0x00000084ad857221 */ /* 0x000fe20000010000 */
[----:B------:R-:W-:Y:S01]  /*a980*/  MOV R173, R186 ;  /* 0x000000ba00ad7202 */ /* 0x000fe20000000f00 */
[----:B------:R-:W-:Y:S02]  /*a990*/  FADD.FTZ R2, R164, R2 ;  /* 0x00000002a4027221 */ /* 0x000fe40000010000 */
[-C--:B----4-:R-:W-:Y:S04]  /*a9a0*/  HMMA.16816.F32 R84, R140, R152.reuse, R84 ;  /* 0x000000988c54723c */ /* 0x090fe80000001854 */
[----:B---3--:R-:W-:Y:S01]  /*a9b0*/  F2FP.PACK_AB R205, R182, R251 ;  /* 0x000000fbb6cd723e */ /* 0x008fe200000000ff */
[----:B------:R-:W-:Y:S01]  /*a9c0*/  FADD.FTZ R133, R170, R133 ;  /* 0x00000085aa857221 */ /* 0x000fe20000010000 */
[----:B-1----:R-:W-:Y:S01]  /*a9d0*/  F2FP.PACK_AB R210, R247, R248 ;  /* 0x000000f8f7d2723e */ /* 0x002fe200000000ff */
[----:B------:R-:W-:Y:S01]  /*a9e0*/  IMAD.MOV.U32 R170, RZ, RZ, R192 ;  /* 0x000000ffffaa7224 */ /* 0x000fe200078e00c0 */
[C---:B------:R-:W-:Y:S01]  /*a9f0*/  HMMA.16816.F32 R88, R144.reuse, R152, R88 ;  /* 0x000000989058723c */ /* 0x040fe20000001858 */
[----:B------:R-:W-:Y:S03]  /*aa00*/  LDSM.16.MT88.4 R192, [R229+0x1800] ;  /* 0x00180000e5c0783b */ /* 0x000fe60000004200 */
[----:B------:R-:W-:Y:S02]  /*aa10*/  FADD.FTZ R0, R165, R0 ;  /* 0x00000000a5007221 */ /* 0x000fe40000010000 */
[----:B------:R-:W-:Y:S01]  /*aa20*/  FADD.FTZ R132, R166, R2 ;  /* 0x00000002a6847221 */ /* 0x000fe20000010000 */
[----:B------:R-:W-:Y:S01]  /*aa30*/  MOV R166, R188 ;  /* 0x000000bc00a67202 */ /* 0x000fe20000000f00 */
[-C--:B------:R-:W-:Y:S04]  /*aa40*/  HMMA.16816.F32 R92, R144, R154.reuse, R92 ;  /* 0x0000009a905c723c */ /* 0x080fe8000000185c */
[----:B------:R-:W-:Y:S02]  /*aa50*/  IMAD.MOV.U32 R188, RZ, RZ, R185 ;  /* 0x000000ffffbc7224 */ /* 0x000fe400078e00b9 */
[----:B------:R-:W-:Y:S02]  /*aa60*/  FADD.FTZ R2, R167, R0 ;  /* 0x00000000a7027221 */ /* 0x000fe40000010000 */
[C---:B------:R-:W-:Y:S01]  /*aa70*/  HMMA.16816.F32 R96, R140.reuse, R154, R96 ;  /* 0x0000009a8c60723c */ /* 0x040fe20000001860 */
[----:B------:R-:W1:Y:S03]  /*aa80*/  LDSM.16.MT88.4 R152, [R225+0x1800] ;  /* 0x00180000e198783b */ /* 0x000e660000004200 */
[----:B------:R-:W-:Y:S02]  /*aa90*/  IMAD.MOV.U32 R167, RZ, RZ, R187 ;  /* 0x000000ffffa77224 */ /* 0x000fe400078e00bb */
[----:B------:R-:W-:Y:S01]  /*aaa0*/  FADD.FTZ R0, R175, R3 ;  /* 0x00000003af007221 */ /* 0x000fe20000010000 */
[----:B------:R-:W-:Y:S01]  /*aab0*/  MOV R175, R184 ;  /* 0x000000b800af7202 */ /* 0x000fe20000000f00 */
[-C--:B------:R-:W-:Y:S01]  /*aac0*/  HMMA.16816.F32 R100, R140, R156.reuse, R100 ;  /* 0x0000009c8c64723c */ /* 0x080fe20000001864 */
[----:B------:R-:W3:Y:S03]  /*aad0*/  LDSM.16.MT88.4 R184, [R226+0x1800] ;  /* 0x00180000e2b8783b */ /* 0x000ee60000004200 */
[----:B------:R-:W-:Y:S02]  /*aae0*/  FADD.FTZ R165, R172, R132 ;  /* 0x00000084aca57221 */ /* 0x000fe40000010000 */
[----:B------:R-:W-:Y:S01]  /*aaf0*/  FADD.FTZ R164, R174, R2 ;  /* 0x00000002aea47221 */ /* 0x000fe20000010000 */
[----:B------:R-:W-:Y:S01]  /*ab00*/  MOV R2, R189 ;  /* 0x000000bd00027202 */ /* 0x000fe20000000f00 */
[C---:B------:R-:W-:Y:S04]  /*ab10*/  HMMA.16816.F32 R104, R144.reuse, R156, R104 ;  /* 0x0000009c9068723c */ /* 0x040fe80000001868 */
[----:B------:R-:W-:Y:S02]  /*ab20*/  FADD.FTZ R3, R177, R133 ;  /* 0x00000085b1037221 */ /* 0x000fe40000010000 */
[----:B------:R-:W-:Y:S01]  /*ab30*/  FADD.FTZ R132, R176, R0 ;  /* 0x00000000b0847221 */ /* 0x000fe20000010000 */
[----:B------:R-:W-:Y:S01]  /*ab40*/  MOV R156, R202 ;  /* 0x000000ca009c7202 */ /* 0x000fe20000000f00 */
[-C--:B------:R-:W-:Y:S04]  /*ab50*/  HMMA.16816.F32 R108, R144, R158.reuse, R108 ;  /* 0x0000009e906c723c */ /* 0x080fe8000000186c */
[----:B------:R-:W-:Y:S01]  /*ab60*/  IMAD.MOV.U32 R157, RZ, RZ, R203 ;  /* 0x000000ffff9d7224 */ /* 0x000fe200078e00cb */
[----:B------:R-:W-:Y:S01]  /*ab70*/  MOV R133, R156 ;  /* 0x0000009c00857202 */ /* 0x000fe20000000f00 */
[----:B------:R-:W-:Y:S02]  /*ab80*/  IMAD.MOV.U32 R0, RZ, RZ, R190 ;  /* 0x000000ffff007224 */ /* 0x000fe400078e00be */
[C---:B------:R-:W-:Y:S07]  /*ab90*/  HMMA.16816.F32 R112, R140.reuse, R158, R112 ;  /* 0x0000009e8c70723c */ /* 0x040fee0000001870 */
[----:B------:R-:W-:Y:S01]  /*aba0*/  IMAD.MOV.U32 R159, RZ, RZ, R201 ;  /* 0x000000ffff9f7224 */ /* 0x000fe200078e00c9 */
[-C--:B------:R-:W-:Y:S04]  /*abb0*/  HMMA.16816.F32 R116, R140, R160.reuse, R116 ;  /* 0x000000a08c74723c */ /* 0x080fe80000001874 */
[----:B------:R-:W-:Y:S02]  /*abc0*/  MOV R158, R200 ;  /* 0x000000c8009e7202 */ /* 0x000fe40000000f00 */
[----:B------:R-:W4:Y:S02]  /*abd0*/  LDSM.16.MT88.4 R200, [R228+0x1800] ;  /* 0x00180000e4c8783b */ /* 0x000f240000004200 */
[C---:B------:R-:W-:Y:S08]  /*abe0*/  HMMA.16816.F32 R120, R144.reuse, R160, R120 ;  /* 0x000000a09078723c */ /* 0x040ff00000001878 */
[-C--:B------:R-:W-:Y:S08]  /*abf0*/  HMMA.16816.F32 R124, R144, R162.reuse, R124 ;  /* 0x000000a2907c723c */ /* 0x080ff0000000187c */
[----:B------:R-:W-:Y:S08]  /*ac00*/  HMMA.16816.F32 R128, R140, R162, R128 ;  /* 0x000000a28c80723c */ /* 0x000ff00000001880 */
[-C--:B-1----:R-:W-:Y:S01]  /*ac10*/  HMMA.16816.F32 R140, R204, R152.reuse, R4 ;  /* 0x00000098cc8c723c */ /* 0x082fe20000001804 */
[----:B------:R-:W1:Y:S07]  /*ac20*/  LDSM.16.MT88.4 R4, [R228+0x3800] ;  /* 0x00380000e404783b */ /* 0x000e6e0000004200 */
[C---:B------:R-:W-:Y:S07]  /*ac30*/  HMMA.16816.F32 R144, R208.reuse, R152, R8 ;  /* 0x00000098d090723c */ /* 0x040fee0000001808 */
[----:B------:R-:W-:Y:S01]  /*ac40*/  IMAD.MOV.U32 R9, RZ, RZ, R159 ;  /* 0x000000ffff097224 */ /* 0x000fe200078e009f */
[-C--:B------:R-:W-:Y:S04]  /*ac50*/  HMMA.16816.F32 R148, R208, R154.reuse, R12 ;  /* 0x0000009ad094723c */ /* 0x080fe8000000180c */
[----:B------:R-:W-:Y:S01]  /*ac60*/  IMAD.MOV.U32 R10, RZ, RZ, R157 ;  /* 0x000000ffff0a7224 */ /* 0x000fe200078e009d */
[----:B------:R-:W-:Y:S02]  /*ac70*/  MOV R11, R199 ;  /* 0x000000c7000b7202 */ /* 0x000fe40000000f00 */
[----:B------:R-:W-:Y:S01]  /*ac80*/  IMAD.MOV.U32 R15, RZ, RZ, R198 ;  /* 0x000000ffff0f7224 */ /* 0x000fe200078e00c6 */
[C---:B------:R-:W-:Y:S04]  /*ac90*/  HMMA.16816.F32 R160, R204.reuse, R154, R16 ;  /* 0x0000009acca0723c */ /* 0x040fe80000001810 */
[----:B------:R-:W-:Y:S01]  /*aca0*/  MOV R8, R191 ;  /* 0x000000bf00087202 */ /* 0x000fe20000000f00 */
[----:B------:R-:W-:Y:S01]  /*acb0*/  IMAD.MOV.U32 R12, RZ, RZ, R179 ;  /* 0x000000ffff0c7224 */ /* 0x000fe200078e00b3 */
[----:B------:R-:W-:Y:S01]  /*acc0*/  MOV R14, R197 ;  /* 0x000000c5000e7202 */ /* 0x000fe20000000f00 */
[----:B------:R-:W-:Y:S01]  /*acd0*/  IMAD.MOV.U32 R16, RZ, RZ, R173 ;  /* 0x000000ffff107224 */ /* 0x000fe200078e00ad */
[----:B------:R-:W-:Y:S01]  /*ace0*/  MOV R17, R175 ;  /* 0x000000af00117202 */ /* 0x000fe20000000f00 */
[----:B------:R-:W-:Y:S01]  /*acf0*/  IMAD.MOV.U32 R18, RZ, RZ, R183 ;  /* 0x000000ffff127224 */ /* 0x000fe200078e00b7 */
[-C--:B---3--:R-:W-:Y:S03]  /*ad00*/  HMMA.16816.F32 R172, R204, R184.reuse, R20 ;  /* 0x000000b8ccac723c */ /* 0x088fe60000001814 */
[----:B------:R-:W-:Y:S01]  /*ad10*/  MOV R13, R178 ;  /* 0x000000b2000d7202 */ /* 0x000fe20000000f00 */
[----:B------:R-:W-:Y:S01]  /*ad20*/  FADD.FTZ R8, R8, R132 ;  /* 0x0000008408087221 */ /* 0x000fe20000010000 */
[----:B------:R-:W-:Y:S02]  /*ad30*/  MOV R19, R182 ;  /* 0x000000b600137202 */ /* 0x000fe40000000f00 */
[----:B------:R-:W-:Y:S01]  /*ad40*/  MOV R23, R170 ;  /* 0x000000aa00177202 */ /* 0x000fe20000000f00 */
[C---:B------:R-:W-:Y:S04]  /*ad50*/  HMMA.16816.F32 R152, R208.reuse, R184, R24 ;  /* 0x000000b8d098723c */ /* 0x040fe80000001818 */
[----:B------:R-:W-:Y:S01]  /*ad60*/  IMAD.MOV.U32 R22, RZ, RZ, R167 ;  /* 0x000000ffff167224 */ /* 0x000fe200078e00a7 */
[----:B------:R-:W-:Y:S01]  /*ad70*/  MOV R21, R166 ;  /* 0x000000a600157202 */ /* 0x000fe20000000f00 */
[----:B------:R-:W-:Y:S01]  /*ad80*/  IMAD.MOV.U32 R20, RZ, RZ, R171 ;  /* 0x000000ffff147224 */ /* 0x000fe200078e00ab */
[----:B------:R-:W-:Y:S01]  /*ad90*/  MOV R25, R158 ;  /* 0x0000009e00197202 */ /* 0x000fe20000000f00 */
[----:B------:R-:W-:Y:S01]  /*ada0*/  IMAD.MOV.U32 R26, RZ, RZ, R168 ;  /* 0x000000ffff1a7224 */ /* 0x000fe200078e00a8 */
[-C--:B------:R-:W-:Y:S03]  /*adb0*/  HMMA.16816.F32 R156, R208, R186.reuse, R28 ;  /* 0x000000bad09c723c */ /* 0x080fe6000000181c */
[----:B------:R-:W-:Y:S01]  /*adc0*/  MOV R27, R169 ;  /* 0x000000a9001b7202 */ /* 0x000fe20000000f00 */
[----:B------:R-:W-:Y:S01]  /*add0*/  FADD.FTZ R11, R11, R8 ;  /* 0x000000080b0b7221 */ /* 0x000fe20000010000 */
[----:B------:R-:W-:Y:S01]  /*ade0*/  MOV R132, R137 ;  /* 0x0000008900847202 */ /* 0x000fe20000000f00 */
[----:B------:R-:W-:Y:S01]  /*adf0*/  IMAD.MOV.U32 R24, RZ, RZ, R196 ;  /* 0x000000ffff187224 */ /* 0x000fe200078e00c4 */
[----:B------:R-:W-:Y:S01]  /*ae00*/  MOV R30, R180 ;  /* 0x000000b4001e7202 */ /* 0x000fe20000000f00 */
[C---:B------:R-:W-:Y:S01]  /*ae10*/  HMMA.16816.F32 R184, R204.reuse, R186, R32 ;  /* 0x000000baccb8723c */ /* 0x040fe20000001820 */
[----:B------:R-:W3:Y:S03]  /*ae20*/  LDL R34, [R1+0x38] ;  /* 0x0000380001227983 */ /* 0x000ee60000100800 */
[----:B------:R-:W-:Y:S01]  /*ae30*/  IMAD.MOV.U32 R28, RZ, RZ, R165 ;  /* 0x000000ffff1c7224 */ /* 0x000fe200078e00a5 */
[----:B------:R-:W-:Y:S01]  /*ae40*/  MOV R29, R164 ;  /* 0x000000a4001d7202 */ /* 0x000fe20000000f00 */
[----:B------:R-:W-:Y:S02]  /*ae50*/  FADD.FTZ R3, R30, R3 ;  /* 0x000000031e037221 */ /* 0x000fe40000010000 */
[----:B------:R-:W-:Y:S02]  /*ae60*/  IMAD.MOV.U32 R35, RZ, RZ, R188 ;  /* 0x000000ffff237224 */ /* 0x000fe400078e00bc */
[-C--:B------:R-:W-:Y:S03]  /*ae70*/  HMMA.16816.F32 R188, R204, R192.reuse, R36 ;  /* 0x000000c0ccbc723c */ /* 0x080fe60000001824 */
[----:B------:R-:W-:Y:S02]  /*ae80*/  FADD.FTZ R10, R10, R3 ;  /* 0x000000030a0a7221 */ /* 0x000fe40000010000 */
[----:B------:R-:W-:Y:S02]  /*ae90*/  FADD.FTZ R3, R26, R11 ;  /* 0x0000000b1a037221 */ /* 0x000fe40000010000 */
[----:B------:R-:W-:Y:S01]  /*aea0*/  IMAD.MOV.U32 R31, RZ, RZ, R181 ;  /* 0x000000ffff1f7224 */ /* 0x000fe200078e00b5 */
        /* <DEDUP_REMOVED lines=9> */
[-C--:B----4-:R-:W-:Y:S04]  /*af40*/  HMMA.16816.F32 R196, R204, R200.reuse, R52 ;  /* 0x000000c8ccc4723c */ /* 0x090fe80000001834 */
        /* <DEDUP_REMOVED lines=21> */
[C---:B------:R-:W-:Y:S07]  /*b0a0*/  HMMA.16816.F32 R112, R204.reuse, R222, R112 ;  /* 0x000000decc70723c */ /* 0x040fee0000001870 */
[----:B------:R-:W-:Y:S01]  /*b0b0*/  MOV R222, R133 ;  /* 0x0000008500de7202 */ /* 0x000fe20000000f00 */
[-C--:B-1----:R-:W-:Y:S08]  /*b0c0*/  HMMA.16816.F32 R116, R204, R4.reuse, R116 ;  /* 0x00000004cc74723c */ /* 0x082ff00000001874 */
[C---:B------:R-:W-:Y:S07]  /*b0d0*/  HMMA.16816.F32 R120, R208.reuse, R4, R120 ;  /* 0x00000004d078723c */ /* 0x040fee0000001878 */
[----:B------:R-:W-:Y:S01]  /*b0e0*/  FADD.FTZ R4, R23, R2 ;  /* 0x0000000217047221 */ /* 0x000fe20000010000 */
[-C--:B------:R-:W-:Y:S04]  /*b0f0*/  HMMA.16816.F32 R124, R208, R6.reuse, R124 ;  /* 0x00000006d07c723c */ /* 0x080fe8000000187c */
        /* <DEDUP_REMOVED lines=13> */
[----:B------:R2:W-:Y:S01]  /*b1d0*/  STL [R1+0x8], R5 ;  /* 0x0000080501007387 */ /* 0x0005e20000100800 */
[----:B------:R-:W-:Y:S01]  /*b1e0*/  FADD.FTZ R0, R139, R3 ;  /* 0x000000038b007221 */ /* 0x000fe20000010000 */
[----:B------:R-:W-:Y:S01]  /*b1f0*/  MOV R139, R134 ;  /* 0x00000086008b7202 */ /* 0x000fe20000000f00 */
[----:B------:R-:W-:Y:S01]  /*b200*/  FADD.FTZ R3, R247, R2 ;  /* 0x00000002f7037221 */ /* 0x000fe20000010000 */
[----:B------:R2:W-:Y:S01]  /*b210*/  STL [R1+0x4], R4 ;  /* 0x0000040401007387 */ /* 0x0005e20000100800 */
[----:B------:R-:W-:Y:S02]  /*b220*/  FADD.FTZ R2, R138, R0 ;  /* 0x000000008a027221 */ /* 0x000fe40000010000 */
[----:B------:R-:W-:Y:S01]  /*b230*/  IMAD.MOV.U32 R0, RZ, RZ, R133 ;  /* 0x000000ffff007224 */ /* 0x000fe200078e0085 */
[----:B------:R2:W-:Y:S01]  /*b240*/  STL [R1+0x10], R3 ;  /* 0x0000100301007387 */ /* 0x0005e20000100800 */
[----:B------:R-:W-:Y:S02]  /*b250*/  IMAD.MOV.U32 R133, RZ, RZ, R136 ;  /* 0x000000ffff857224 */ /* 0x000fe400078e0088 */
[----:B------:R-:W-:Y:S01]  /*b260*/  IMAD.MOV.U32 R138, RZ, RZ, R135 ;  /* 0x000000ffff8a7224 */ /* 0x000fe200078e0087 */
[----:B------:R2:W-:Y:S04]  /*b270*/  STL [R1+0x14], R2 ;  /* 0x0000140201007387 */ /* 0x0005e80000100800 */
[----:B------:R2:W-:Y:S01]  /*b280*/  STL [R1], R0 ;  /* 0x0000000001007387 */ /* 0x0005e20000100800 */
[----:B---3--:R-:W-:Y:S11]  /*b290*/  ISETP.GT.AND P0, PT, R35, R34, PT ;  /* 0x000000222300720c */ /* 0x008ff60003f04270 */
[----:B------:R-:W-:Y:S02]  /*b2a0*/  @!UPT UIADD3 URZ, URZ, URZ, URZ ;  /* 0x0000003f3f3ff290 */ /* 0x000fe4000fffe03f */
[----:B--2---:R-:W-:-:S05]  /*b2b0*/  @P0 BRA `(.L_x_959) ;  /* 0xffffb3e000000947 */ /* 0x004fca000383ffff */
.L_x_958:
[----:B-1----:R-:W2:Y:S02]  /*b2c0*/  LDL R0, [R1+0x18] ;  /* 0x0000180001007983 */ /* 0x002ea40000100800 */
[----:B--2---:R-:W-:-:S13]  /*b2d0*/  ISETP.GE.AND P0, PT, R222, R0, PT ;  /* 0x00000000de00720c */ /* 0x004fda0003f06270 */
[----:B------:R-:W-:Y:S05]  /*b2e0*/  @!P0 BRA `(.L_x_960) ;  /* 0x000041a000008947 */ /* 0x000fea0003800000 */
[----:B------:R-:W-:Y:S01]  /*b2f0*/  IMAD.MOV.U32 R132, RZ, RZ, R136 ;  /* 0x000000ffff847224 */ /* 0x000fe200078e0088 */
[----:B------:R-:W-:Y:S01]  /*b300*/  MOV R139, R134 ;  /* 0x00000086008b7202 */ /* 0x000fe20000000f00 */
[----:B------:R-:W-:Y:S01]  /*b310*/  IMAD.MOV.U32 R3, RZ, RZ, R137 ;  /* 0x000000ffff037224 */ /* 0x000fe200078e0089 */
[----:B------:R-:W-:Y:S02]  /*b320*/  MOV R138, R135 ;  /* 0x00000087008a7202 */ /* 0x000fe40000000f00 */
.L_x_961:
[----:B------:R-:W-:Y:S04]  /*b330*/  DEPBAR.LE SB0, 0x0 ;  /* 0x000080000000791a */ /* 0x000fe80000000000 */
[----:B------:R-:W-:Y:S01]  /*b340*/  WARPSYNC 0xffffffff ;  /* 0xffffffff00007948 */ /* 0x000fe20003800000 */
[----:B------:R-:W-:Y:S01]  /*b350*/  BAR.SYNC.DEFER_BLOCKING 0x0 ;  /* 0x0000000000007b1d */ /* 0x000fe20000010000 */
[----:B--2---:R-:W-:Y:S01]  /*b360*/  SHF.R.S32.HI R0, RZ, 0x1f, R222 ;  /* 0x0000001fff007819 */ /* 0x004fe200000114de */
[----:B------:R-:W-:Y:S01]  /*b370*/  IMAD.WIDE.U32 R134, R222, c[0x0][0x208], RZ ;  /* 0x00008200de867a25 */ /* 0x000fe200078e00ff */
[----:B------:R-:W-:Y:S02]  /*b380*/  MOV R137, c[0x0][0x208] ;  /* 0x0000820000897a02 */ /* 0x000fe40000000f00 */
[----:B------:R-:W-:Y:S01]  /*b390*/  MOV R219, 0x5 ;  /* 0x0000000500db7802 */ /* 0x000fe20000000f00 */
[----:B------:R-:W-:Y:S04]  /*b3a0*/  IMAD R0, R0, c[0x0][0x208], RZ ;  /* 0x0000820000007a24 */ /* 0x000fe800078e02ff */
[----:B------:R-:W-:Y:S05]  /*b3b0*/  IMAD R0, R222, c[0x0][0x20c], R0 ;  /* 0x00008300de007a24 */ /* 0x000fea00078e0200 */
[----:B------:R-:W-:Y:S02]  /*b3c0*/  IADD3 R133, R135, R0, RZ ;  /* 0x0000000087857210 */ /* 0x000fe40007ffe0ff */
[C---:B------:R-:W-:Y:S02]  /*b3d0*/  SHF.L.U32 R0, R134.reuse, 0x6, RZ ;  /* 0x0000000686007819 */ /* 0x040fe400000006ff */
[----:B------:R-:W-:Y:S02]  /*b3e0*/  SHF.L.U64.HI R133, R134, 0x6, R133 ;  /* 0x0000000686857819 */ /* 0x000fe40000010285 */
[----:B------:R-:W-:Y:S01]  /*b3f0*/  SHF.L.U32 R135, R137, 0x5, RZ ;  /* 0x0000000589877819 */ /* 0x000fe200000006ff */
[----:B-----5:R-:W-:Y:S08]  /*b400*/  LDSM.16.M88.4 R64, [R231] ;  /* 0x00000000e740783b */ /* 0x020ff00000000200 */
[----:B------:R-:W1:Y:S08]  /*b410*/  LDSM.16.M88.4 R16, [R224] ;  /* 0x00000000e010783b */ /* 0x000e700000000200 */
[----:B------:R-:W2:Y:S08]  /*b420*/  LDSM.16.M88.4 R60, [R231+0x2000] ;  /* 0x00200000e73c783b */ /* 0x000eb00000000200 */
[----:B------:R-:W3:Y:S08]  /*b430*/  LDSM.16.M88.4 R32, [R224+0x800] ;  /* 0x00080000e020783b */ /* 0x000ef00000000200 */
[----:B------:R-:W4:Y:S04]  /*b440*/  LDL R136, [R1+0x34] ;  /* 0x0000340001887983 */ /* 0x000f280000100800 */
[----:B------:R-:W3:Y:S08]  /*b450*/  LDSM.16.M88.4 R48, [R224+0x1000] ;  /* 0x00100000e030783b */ /* 0x000ef00000000200 */
[----:B------:R-:W3:Y:S01]  /*b460*/  LDSM.16.M88.4 R204, [R224+0x1800] ;  /* 0x00180000e0cc783b */ /* 0x000ee20000000200 */
[-C--:B-1----:R-:W-:Y:S07]  /*b470*/  HMMA.16816.F32 R4, R64, R16.reuse, RZ ;  /* 0x000000104004723c */ /* 0x082fee00000018ff */
[----:B------:R-:W4:Y:S01]  /*b480*/  LDL.64 R216, [R1+0x28] ;  /* 0x0000280001d87983 */ /* 0x000f220000100a00 */
[C---:B--2---:R-:W-:Y:S05]  /*b490*/  HMMA.16816.F32 R8, R60.reuse, R16, RZ ;  /* 0x000000103c08723c */ /* 0x044fea00000018ff */
[----:B------:R-:W-:Y:S03]  /*b4a0*/  LDSM.16.M88.4 R208, [R233] ;  /* 0x00000000e9d0783b */ /* 0x000fe60000000200 */
[-C--:B------:R-:W-:Y:S05]  /*b4b0*/  HMMA.16816.F32 R12, R60, R18.reuse, RZ ;  /* 0x000000123c0c723c */ /* 0x080fea00000018ff */
[----:B------:R-:W1:Y:S03]  /*b4c0*/  LDSM.16.M88.4 R212, [R235] ;  /* 0x00000000ebd4783b */ /* 0x000e660000000200 */
[C---:B------:R-:W-:Y:S05]  /*b4d0*/  HMMA.16816.F32 R16, R64.reuse, R18, RZ ;  /* 0x000000124010723c */ /* 0x040fea00000018ff */
[----:B------:R2:W-:Y:S04]  /*b4e0*/  STL [R1+0x74], R129 ;  /* 0x0000748101007387 */ /* 0x0005e80000100800 */
[----:B------:R-:W-:Y:S01]  /*b4f0*/  STL [R1+0x70], R130 ;  /* 0x0000708201007387 */ /* 0x000fe20000100800 */
[-C--:B---3--:R-:W-:Y:S03]  /*b500*/  HMMA.16816.F32 R20, R64, R32.reuse, RZ ;  /* 0x000000204014723c */ /* 0x088fe600000018ff */
[----:B------:R3:W-:Y:S05]  /*b510*/  STL [R1+0x6c], R131 ;  /* 0x00006c8301007387 */ /* 0x0007ea0000100800 */
[C---:B------:R-:W-:Y:S08]  /*b520*/  HMMA.16816.F32 R24, R60.reuse, R32, RZ ;  /* 0x000000203c18723c */ /* 0x040ff000000018ff */
[-C--:B------:R-:W-:Y:S01]  /*b530*/  HMMA.16816.F32 R28, R60, R34.reuse, RZ ;  /* 0x000000223c1c723c */ /* 0x080fe200000018ff */
[----:B--2---:R-:W2:Y:S07]  /*b540*/  LDL R129, [R1+0x18] ;  /* 0x0000180001817983 */ /* 0x004eae0000100800 */
[C---:B------:R-:W-:Y:S01]  /*b550*/  HMMA.16816.F32 R32, R64.reuse, R34, RZ ;  /* 0x000000224020723c */ /* 0x040fe200000018ff */
[----:B---3--:R-:W3:Y:S07]  /*b560*/  LDL.64 R130, [R1+0x20] ;  /* 0x0000200001827983 */ /* 0x008eee0000100a00 */
        /* <DEDUP_REMOVED lines=8> */
[----:B------:R-:W1:Y:S07]  /*b5f0*/  LDSM.16.M88.4 R204, [R233+0x2000] ;  /* 0x00200000e9cc783b */ /* 0x000e6e0000000200 */
        /* <DEDUP_REMOVED lines=12> */
[-C--:B------:R-:W-:Y:S04]  /*b6c0*/  HMMA.16816.F32 R44, R204, R214.reuse, R44 ;  /* 0x000000d6cc2c723c */ /* 0x080fe8000000182c */
[C---:B----4-:R-:W-:Y:S04]  /*b6d0*/  IADD3 R2, P1, R0.reuse, R216, RZ ;  /* 0x000000d800027210 */ /* 0x050fe80007f3e0ff */
[C---:B------:R-:W-:Y:S01]  /*b6e0*/  HMMA.16816.F32 R48, R208.reuse, R214, R48 ;  /* 0x000000d6d030723c */ /* 0x040fe20000001830 */
[----:B------:R-:W1:Y:S03]  /*b6f0*/  LDSM.16.M88.4 R212, [R241] ;  /* 0x00000000f1d4783b */ /* 0x000e660000000200 */
[C---:B------:R-:W-:Y:S02]  /*b700*/  IADD3.X R134, R133.reuse, R136, RZ, P1, !PT ;  /* 0x0000008885867210 */ /* 0x040fe40000ffe4ff */
[----:B------:R-:W-:Y:S06]  /*b710*/  IADD3 R0, P2, P1, R0, 0x40, R216 ;  /* 0x0000004000007810 */ /* 0x000fec000795e0d8 */
[----:B------:R-:W-:Y:S01]  /*b720*/  IADD3.X R133, R133, RZ, R136, P2, P1 ;  /* 0x000000ff85857210 */ /* 0x000fe200017e2488 */
[-C--:B-1----:R-:W-:Y:S08]  /*b730*/  HMMA.16816.F32 R52, R208, R212.reuse, R52 ;  /* 0x000000d4d034723c */ /* 0x082ff00000001834 */
[C---:B------:R-:W-:Y:S08]  /*b740*/  HMMA.16816.F32 R56, R204.reuse, R212, R56 ;  /* 0x000000d4cc38723c */ /* 0x040ff00000001838 */
[-C--:B------:R-:W-:Y:S07]  /*b750*/  HMMA.16816.F32 R60, R204, R214.reuse, R60 ;  /* 0x000000d6cc3c723c */ /* 0x080fee000000183c */
[C---:B------:R-:W-:Y:S01]  /*b760*/  LEA R204, P0, R2.reuse, c[0x0][0x1f8], 0x1 ;  /* 0x00007e0002cc7a11 */ /* 0x040fe200078008ff */
[----:B------:R-:W-:Y:S04]  /*b770*/  HMMA.16816.F32 R64, R208, R214, R64 ;  /* 0x000000d6d040723c */ /* 0x000fe80000001840 */
[----:B------:R-:W-:Y:S02]  /*b780*/  LEA.HI.X R205, R2, c[0x0][0x1fc], R134, 0x1, P0 ;  /* 0x00007f0002cd7a11 */ /* 0x000fe400000f0c86 */
[----:B------:R-:W-:Y:S02]  /*b790*/  LEA R206, P0, R0, c[0x0][0x1f8], 0x1 ;  /* 0x00007e0000ce7a11 */ /* 0x000fe400078008ff */
[----:B------:R-:W-:Y:S01]  /*b7a0*/  IADD3 R136, P1, R204, R135, RZ ;  /* 0x00000087cc887210 */ /* 0x000fe20007f3e0ff */
[----:B------:R-:W-:Y:S01]  /*b7b0*/  @!PT LDS RZ, [RZ] ;  /* 0x00000000fffff984 */ /* 0x000fe20000000800 */
[----:B------:R-:W-:Y:S01]  /*b7c0*/  @!PT LDS RZ, [RZ] ;  /* 0x00000000fffff984 */ /* 0x000fe20000000800 */
[----:B------:R-:W-:Y:S01]  /*b7d0*/  @!PT LDS RZ, [RZ] ;  /* 0x00000000fffff984 */ /* 0x000fe20000000800 */
[----:B------:R1:W-:Y:S03]  /*b7e0*/  LDGSTS.E.BYPASS.LTC128B.128 [R244+0x100], [R204.64], !P6 ;  /* 0x00100000ccf47fae */ /* 0x0003e6000f101d48 */
[----:B------:R-:W-:Y:S02]  /*b7f0*/  LEA.HI.X R207, R0, c[0x0][0x1fc], R133, 0x1, P0 ;  /* 0x00007f0000cf7a11 */ /* 0x000fe400000f0c85 */
[----:B------:R-:W-:Y:S02]  /*b800*/  SHF.L.U64.HI R2, R137, R219, c[0x0][0x20c] ;  /* 0x0000830089027619 */ /* 0x000fe400000102db */
[-C--:B------:R-:W-:Y:S01]  /*b810*/  IADD3 R134, P0, R136, R135.reuse, RZ ;  /* 0x0000008788867210 */ /* 0x080fe20007f1e0ff */
[----:B------:R4:W-:Y:S01]  /*b820*/  LDGSTS.E.BYPASS.LTC128B.128 [R244+0x2100], [R206.64], !P5 ;  /* 0x02100000cef47fae */ /* 0x0009e2000e901d48 */
[-C--:B------:R-:W-:Y:S07]  /*b830*/  IADD3.X R137, R205, R2.reuse, RZ, P1, !PT ;  /* 0x00000002cd897210 */ /* 0x080fee0000ffe4ff */
[----:B------:R3:W-:Y:S08]  /*b840*/  LDGSTS.E.BYPASS.LTC128B.128 [R244+0x900], [R136.64], !P6 ;  /* 0x0090000088f47fae */ /* 0x0007f0000f101d48 */
[----:B------:R3:W-:Y:S01]  /*b850*/  LDGSTS.E.BYPASS.LTC128B.128 [R244+0x2900], [R136.64+0x80], !P5 ;  /* 0x0290008088f47fae */ /* 0x0007e2000e901d48 */
[----:B-1----:R-:W-:Y:S02]  /*b860*/  IADD3 R204, P1, R134, R135, RZ ;  /* 0x0000008786cc7210 */ /* 0x002fe40007f3e0ff */
[----:B------:R-:W-:Y:S02]  /*b870*/  IADD3.X R135, R137, R2, RZ, P0, !PT ;  /* 0x0000000289877210 */ /* 0x000fe400007fe4ff */
[C---:B--2---:R-:W-:Y:S03]  /*b880*/  ISETP.GT.AND P0, PT, R222.reuse, R129, PT ;  /* 0x00000081de00720c */ /* 0x044fe60003f04270 */
[----:B------:R-:W2:Y:S01]  /*b890*/  LDL R129, [R1+0x30] ;  /* 0x0000300001817983 */ /* 0x000ea20000100800 */
[----:B------:R-:W-:Y:S01]  /*b8a0*/  IMAD.X R205, R135, 0x1, R2, P1 ;  /* 0x0000000187cd7824 */ /* 0x000fe200008e0602 */
[----:B------:R-:W-:Y:S02]  /*b8b0*/  IADD3 R222, R222, -0x1, RZ ;  /* 0xffffffffdede7810 */ /* 0x000fe40007ffe0ff */
[----:B------:R1:W-:Y:S08]  /*b8c0*/  LDGSTS.E.BYPASS.LTC128B.128 [R244+0x1100], [R134.64], !P6 ;  /* 0x0110000086f47fae */ /* 0x0003f0000f101d48 */
[----:B------:R1:W-:Y:S08]  /*b8d0*/  LDGSTS.E.BYPASS.LTC128B.128 [R244+0x3100], [R134.64+0x80], !P5 ;  /* 0x0310008086f47fae */ /* 0x0003f0000e901d48 */
[----:B------:R4:W-:Y:S08]  /*b8e0*/  LDGSTS.E.BYPASS.LTC128B.128 [R244+0x1900], [R204.64], !P6 ;  /* 0x01900000ccf47fae */ /* 0x0009f0000f101d48 */
[----:B------:R4:W-:Y:S08]  /*b8f0*/  LDGSTS.E.BYPASS.LTC128B.128 [R244+0x3900], [R204.64+0x80], !P5 ;  /* 0x03900080ccf47fae */ /* 0x0009f0000e901d48 */
[----:B------:R-:W-:Y:S08]  /*b900*/  LDSM.16.M88.4 R208, [R230] ;  /* 0x00000000e6d0783b */ /* 0x000ff00000000200 */
[----:B------:R-:W-:Y:S08]  /*b910*/  LDSM.16.M88.4 R212, [R232+0x2000] ;  /* 0x00200000e8d4783b */ /* 0x000ff00000000200 */
[----:B------:R-:W0:Y:S08]  /*b920*/  LDGDEPBAR ;  /* 0x00000000000079af */ /* 0x000e300000000000 */
[----:B----4-:R-:W4:Y:S02]  /*b930*/  LDSM.16.M88.4 R204, [R232] ;  /* 0x00000000e8cc783b */ /* 0x010f240000000200 */
[-C--:B----4-:R-:W-:Y:S08]  /*b940*/  HMMA.16816.F32 R4, R204, R208.reuse, R4 ;  /* 0x000000d0cc04723c */ /* 0x090ff00000001804 */
[C---:B------:R-:W-:Y:S08]  /*b950*/  HMMA.16816.F32 R8, R212.reuse, R208, R8 ;  /* 0x000000d0d408723c */ /* 0x040ff00000001808 */
[-C--:B------:R-:W-:Y:S08]  /*b960*/  HMMA.16816.F32 R12, R212, R210.reuse, R12 ;  /* 0x000000d2d40c723c */ /* 0x080ff0000000180c */
[C---:B------:R-:W-:Y:S01]  /*b970*/  HMMA.16816.F32 R16, R204.reuse, R210, R16 ;  /* 0x000000d2cc10723c */ /* 0x040fe20000001810 */
[----:B------:R-:W4:Y:S07]  /*b980*/  LDSM.16.M88.4 R208, [R230+0x800] ;  /* 0x00080000e6d0783b */ /* 0x000f2e0000000200 */
        /* <DEDUP_REMOVED lines=12> */
[-C--:B------:R-:W-:Y:S01]  /*ba50*/  HMMA.16816.F32 R60, R212, R210.reuse, R60 ;  /* 0x000000d2d43c723c */ /* 0x080fe2000000183c */
[----:B------:R-:W-:Y:S07]  /*ba60*/  LDSM.16.M88.4 R212, [R234+0x2000] ;  /* 0x00200000ead4783b */ /* 0x000fee0000000200 */
[----:B------:R-:W-:Y:S01]  /*ba70*/  HMMA.16816.F32 R64, R204, R210, R64 ;  /* 0x000000d2cc40723c */ /* 0x000fe20000001840 */
[----:B------:R-:W-:Y:S08]  /*ba80*/  LDSM.16.M88.4 R204, [R234] ;  /* 0x00000000eacc783b */ /* 0x000ff00000000200 */
[----:B------:R-:W4:Y:S02]  /*ba90*/  LDSM.16.M88.4 R208, [R227] ;  /* 0x00000000e3d0783b */ /* 0x000f240000000200 */
        /* <DEDUP_REMOVED lines=20> */
[----:B------:R-:W-:Y:S08]  /*bbe0*/  LDSM.16.M88.4 R204, [R231+0x4000] ;  /* 0x00400000e7cc783b */ /* 0x000ff00000000200 */
[----:B------:R-:W4:Y:S02]  /*bbf0*/  LDSM.16.M88.4 R208, [R224+0x2000] ;  /* 0x00200000e0d0783b */ /* 0x000f240000000200 */
        /* <DEDUP_REMOVED lines=21> */
[----:B------:R-:W4:Y:S02]  /*bd50*/  LDSM.16.M88.4 R208, [R240] ;  /* 0x00000000f0d0783b */ /* 0x000f240000000200 */
[-C--:B----4-:R-:W-:Y:S08]  /*bd60*/  HMMA.16816.F32 R4, R204, R208.reuse, R4 ;  /* 0x000000d0cc04723c */ /* 0x090ff00000001804 */
[C---:B------:R-:W-:Y:S08]  /*bd70*/  HMMA.16816.F32 R8, R212.reuse, R208, R8 ;  /* 0x000000d0d408723c */ /* 0x040ff00000001808 */
[-C--:B------:R-:W-:Y:S08]  /*bd80*/  HMMA.16816.F32 R12, R212, R210.reuse, R12 ;  /* 0x000000d2d40c723c */ /* 0x080ff0000000180c */
[C---:B------:R-:W-:Y:S01]  /*bd90*/  HMMA.16816.F32 R16, R204.reuse, R210, R16 ;  /* 0x000000d2cc10723c */ /* 0x040fe20000001810 */
[----:B------:R-:W4:Y:S07]  /*bda0*/  LDSM.16.M88.4 R208, [R239] ;  /* 0x00000000efd0783b */ /* 0x000f2e0000000200 */
        /* <DEDUP_REMOVED lines=43> */
[----:B------:R-:W4:Y:S03]  /*c060*/  LDSM.16.M88.4 R208, [R227+0x2800] ;  /* 0x00280000e3d0783b */ /* 0x000f260000000200 */
[----:B------:R-:W-:Y:S02]  /*c070*/  FMNMX.FTZ R0, R4, R3, !PT ;  /* 0x0000000304007209 */ /* 0x000fe40007810000 */
[----:B------:R-:W-:Y:S02]  /*c080*/  FMNMX.FTZ R2, R6, R132, !PT ;  /* 0x0000008406027209 */ /* 0x000fe40007810000 */
[----:B-1----:R-:W-:Y:S04]  /*c090*/  FMNMX.FTZ R134, R10, R139, !PT ;  /* 0x0000008b0a867209 */ /* 0x002fe80007810000 */
        /* <DEDUP_REMOVED lines=13> */
[-C--:B----4-:R-:W-:Y:S08]  /*c170*/  HMMA.16816.F32 R20, R204, R208.reuse, R20 ;  /* 0x000000d0cc14723c */ /* 0x090ff00000001814 */
[C---:B------:R-:W-:Y:S08]  /*c180*/  HMMA.16816.F32 R24, R212.reuse, R208, R24 ;  /* 0x000000d0d418723c */ /* 0x040ff00000001818 */
[-C--:B------:R-:W-:Y:S08]  /*c190*/  HMMA.16816.F32 R28, R212, R210.reuse, R28 ;  /* 0x000000d2d41c723c */ /* 0x080ff0000000181c */
[C---:B------:R-:W-:Y:S01]  /*c1a0*/  HMMA.16816.F32 R32, R204.reuse, R210, R32 ;  /* 0x000000d2cc20723c */ /* 0x040fe20000001820 */
[----:B------:R-:W1:Y:S03]  /*c1b0*/  LDSM.16.M88.4 R208, [R227+0x3000] ;  /* 0x00300000e3d0783b */ /* 0x000e660000000200 */
        /* <DEDUP_REMOVED lines=15> */
[-C--:B-1----:R-:W-:Y:S08]  /*c2b0*/  HMMA.16816.F32 R36, R204, R208.reuse, R36 ;  /* 0x000000d0cc24723c */ /* 0x082ff00000001824 */
[C---:B------:R-:W-:Y:S08]  /*c2c0*/  HMMA.16816.F32 R40, R212.reuse, R208, R40 ;  /* 0x000000d0d428723c */ /* 0x040ff00000001828 */
[-C--:B------:R-:W-:Y:S08]  /*c2d0*/  HMMA.16816.F32 R44, R212, R210.reuse, R44 ;  /* 0x000000d2d42c723c */ /* 0x080ff0000000182c */
[C---:B------:R-:W-:Y:S01]  /*c2e0*/  HMMA.16816.F32 R48, R204.reuse, R210, R48 ;  /* 0x000000d2cc30723c */ /* 0x040fe20000001830 */
[----:B------:R-:W1:Y:S01]  /*c2f0*/  LDSM.16.M88.4 R208, [R227+0x3800] ;  /* 0x00380000e3d0783b */ /* 0x000e620000000200 */
[----:B------:R-:W-:Y:S04]  /*c300*/  DEPBAR.LE SB0, 0x0 ;  /* 0x000080000000791a */ /* 0x000fe80000000000 */
[----:B------:R-:W-:Y:S02]  /*c310*/  FMNMX.FTZ R0, R36, R0, !PT ;  /* 0x0000000024007209 */ /* 0x000fe40007810000 */
[----:B------:R-:W-:Y:S01]  /*c320*/  FMNMX.FTZ R2, R38, R2, !PT ;  /* 0x0000000226027209 */ /* 0x000fe20007810000 */
[----:B------:R-:W-:Y:S03]  /*c330*/  BAR.SYNC.DEFER_BLOCKING 0x0 ;  /* 0x0000000000007b1d */ /* 0x000fe60000010000 */
[----:B------:R-:W-:Y:S02]  /*c340*/  FMNMX.FTZ R2, R39, R2, !PT ;  /* 0x0000000227027209 */ /* 0x000fe40007810000 */
[----:B------:R-:W-:Y:S02]  /*c350*/  FMNMX.FTZ R0, R37, R0, !PT ;  /* 0x0000000025007209 */ /* 0x000fe40007810000 */
[----:B------:R-:W-:Y:S04]  /*c360*/  FMNMX.FTZ R133, R40, R133, !PT ;  /* 0x0000008528857209 */ /* 0x000fe80007810000 */
[----:B------:R-:W-:Y:S04]  /*c370*/  FMNMX.FTZ R133, R41, R133, !PT ;  /* 0x0000008529857209 */ /* 0x000fe80007810000 */
        /* <DEDUP_REMOVED lines=9> */
[----:B------:R-:W-:Y:S04]  /*c410*/  HMMA.16816.F32 R64, R204, R210, R64 ;  /* 0x000000d2cc40723c */ /* 0x000fe80000001840 */
[----:B------:R-:W-:Y:S02]  /*c420*/  FMNMX.FTZ R0, R52, R0, !PT ;  /* 0x0000000034007209 */ /* 0x000fe40007810000 */
[----:B------:R-:W-:Y:S02]  /*c430*/  FMNMX.FTZ R2, R54, R2, !PT ;  /* 0x0000000236027209 */ /* 0x000fe40007810000 */
[----:B------:R-:W-:Y:S04]  /*c440*/  FMNMX.FTZ R0, R53, R0, !PT ;  /* 0x0000000035007209 */ /* 0x000fe80007810000 */
        /* <DEDUP_REMOVED lines=8> */
[----:B------:R-:W-:Y:S01]  /*c4d0*/  FMNMX.FTZ R133, R61, R133, !PT ;  /* 0x000000853d857209 */ /* 0x000fe20007810000 */
[----:B---3--:R-:W1:Y:S08]  /*c4e0*/  SHFL.BFLY PT, R137, R0, 0x2, 0x1f ;  /* 0x0c401f0000897f89 */ /* 0x008e7000000e0000 */
[----:B------:R-:W3:Y:S08]  /*c4f0*/  SHFL.BFLY PT, R136, R2, 0x2, 0x1f ;  /* 0x0c401f0002887f89 */ /* 0x000ef000000e0000 */
[----:B------:R-:W4:Y:S01]  /*c500*/  SHFL.BFLY PT, R204, R133, 0x2, 0x1f ;  /* 0x0c401f0085cc7f89 */ /* 0x000f2200000e0000 */
[----:B-1----:R-:W-:Y:S02]  /*c510*/  FMNMX.FTZ R137, R0, R137, !PT ;  /* 0x0000008900897209 */ /* 0x002fe40007810000 */
[----:B------:R-:W-:Y:S05]  /*c520*/  FMNMX.FTZ R0, R31, R134, !PT ;  /* 0x000000861f007209 */ /* 0x000fea0007810000 */
[----:B------:R-:W1:Y:S01]  /*c530*/  SHFL.BFLY PT, R134, R137, 0x1, 0x1f ;  /* 0x0c201f0089867f89 */ /* 0x000e6200000e0000 */
[----:B------:R-:W-:Y:S02]  /*c540*/  FMNMX.FTZ R0, R42, R0, !PT ;  /* 0x000000002a007209 */ /* 0x000fe40007810000 */
[----:B---3--:R-:W-:Y:S02]  /*c550*/  FMNMX.FTZ R136, R2, R136, !PT ;  /* 0x0000008802887209 */ /* 0x008fe40007810000 */
[----:B------:R-:W-:Y:S03]  /*c560*/  FMNMX.FTZ R0, R43, R0, !PT ;  /* 0x000000002b007209 */ /* 0x000fe60007810000 */
[----:B------:R-:W3:Y:S01]  /*c570*/  SHFL.BFLY PT, R135, R136, 0x1, 0x1f ;  /* 0x0c201f0088877f89 */ /* 0x000ee200000e0000 */
[----:B------:R-:W-:Y:S02]  /*c580*/  FMNMX.FTZ R0, R46, R0, !PT ;  /* 0x000000002e007209 */ /* 0x000fe40007810000 */
[----:B----4-:R-:W-:Y:S02]  /*c590*/  FMNMX.FTZ R204, R133, R204, !PT ;  /* 0x000000cc85cc7209 */ /* 0x010fe40007810000 */
[----:B------:R-:W-:Y:S02]  /*c5a0*/  FMNMX.FTZ R0, R47, R0, !PT ;  /* 0x000000002f007209 */ /* 0x000fe40007810000 */
[----:B------:R-:W-:Y:S01]  /*c5b0*/  @P0 SHF.R.S32.HI R133, RZ, 0x1f, R222 ;  /* 0x0000001fff850819 */ /* 0x000fe200000114de */
[----:B------:R-:W4:Y:S01]  /*c5c0*/  SHFL.BFLY PT, R207, R204, 0x1, 0x1f ;  /* 0x0c201f00cccf7f89 */ /* 0x000f2200000e0000 */
[----:B------:R-:W-:Y:S03]  /*c5d0*/  FMNMX.FTZ R0, R58, R0, !PT ;  /* 0x000000003a007209 */ /* 0x000fe60007810000 */
[----:B------:R-:W-:Y:S01]  /*c5e0*/  @P0 IMAD R205, R133, c[0x0][0x1e0], RZ ;  /* 0x0000780085cd0a24 */ /* 0x000fe200078e02ff */
[----:B------:R-:W-:Y:S02]  /*c5f0*/  FMNMX.FTZ R0, R59, R0, !PT ;  /* 0x000000003b007209 */ /* 0x000fe40007810000 */
[----:B-1----:R-:W-:Y:S01]  /*c600*/  FMNMX.FTZ R137, R137, R134, !PT ;  /* 0x0000008689897209 */ /* 0x002fe20007810000 */
[----:B------:R-:W-:Y:S01]  /*c610*/  @P0 IMAD R205, R222, c[0x0][0x1e4], R205 ;  /* 0x00007900decd0a24 */ /* 0x000fe200078e02cd */
[----:B------:R-:W-:Y:S03]  /*c620*/  FMNMX.FTZ R0, R62, R0, !PT ;  /* 0x000000003e007209 */ /* 0x000fe60007810000 */
[----:B------:R-:W-:Y:S01]  /*c630*/  FMUL.FTZ R206, R137, c[0x0][0x2d0] ;  /* 0x0000b40089ce7a20 */ /* 0x000fe20000410000 */
[----:B------:R-:W-:Y:S01]  /*c640*/  FMNMX.FTZ R2, R63, R0, !PT ;  /* 0x000000003f027209 */ /* 0x000fe20007810000 */
[----:B------:R-:W-:Y:S01]  /*c650*/  FADD.FTZ R0, -R137, R3 ;  /* 0x0000000389007221 */ /* 0x000fe20000010100 */
[----:B---3--:R-:W-:Y:S01]  /*c660*/  FMNMX.FTZ R136, R136, R135, !PT ;  /* 0x0000008788887209 */ /* 0x008fe20007810000 */
[--C-:B------:R-:W-:Y:S02]  /*c670*/  FFMA.FTZ R5, R5, c[0x0][0x2d0], -R206.reuse ;  /* 0x0000b40005057a23 */ /* 0x100fe400000108ce */
[----:B------:R-:W-:Y:S01]  /*c680*/  FMUL.FTZ R0, R0, c[0x0][0x2d0] ;  /* 0x0000b40000007a20 */ /* 0x000fe20000410000 */
[----:B------:R-:W1:Y:S01]  /*c690*/  SHFL.BFLY PT, R3, R2, 0x2, 0x1f ;  /* 0x0c401f0002037f89 */ /* 0x000e6200000e0000 */
[----:B------:R-:W-:Y:S01]  /*c6a0*/  MUFU.EX2 R218, R5 ;  /* 0x0000000500da7308 */ /* 0x000fe20000000800 */
[----:B------:R-:W-:Y:S04]  /*c6b0*/  @P0 IMAD.WIDE.U32 R134, R222, c[0x0][0x1e0], RZ ;  /* 0x00007800de860a25 */ /* 0x000fe800078e00ff */
[--C-:B------:R-:W-:Y:S01]  /*c6c0*/  FFMA.FTZ R208, R4, c[0x0][0x2d0], -R206.reuse ;  /* 0x0000b40004d07a23 */ /* 0x100fe200000108ce */
[----:B------:R-:W-:Y:S01]  /*c6d0*/  @P0 IADD3 R205, R135, R205, RZ ;  /* 0x000000cd87cd0210 */ /* 0x000fe20007ffe0ff */
[--C-:B------:R-:W-:Y:S01]  /*c6e0*/  FFMA.FTZ R210, R48, c[0x0][0x2d0], -R206.reuse ;  /* 0x0000b40030d27a23 */ /* 0x100fe200000108ce */
[----:B----4-:R-:W-:Y:S01]  /*c6f0*/  FMNMX.FTZ R135, R204, R207, !PT ;  /* 0x000000cfcc877209 */ /* 0x010fe20007810000 */
[----:B------:R-:W-:Y:S01]  /*c700*/  FMUL.FTZ R204, R136, c[0x0][0x2d0] ;  /* 0x0000b40088cc7a20 */ /* 0x000fe20000410000 */
[----:B------:R3:W4:Y:S01]  /*c710*/  MUFU.EX2 R133, R0 ;  /* 0x0000000000857308 */ /* 0x0007220000000800 */
[----:B------:R-:W-:Y:S01]  /*c720*/  @P0 SHF.L.U64.HI R205, R134, 0x6, R205 ;  /* 0x0000000686cd0819 */ /* 0x000fe200000102cd */
[----:B------:R-:W-:Y:S01]  /*c730*/  FFMA.FTZ R16, R16, c[0x0][0x2d0], -R206 ;  /* 0x0000b40010107a23 */ /* 0x000fe200000108ce */
[----:B------:R-:W-:Y:S01]  /*c740*/  @P0 SHF.L.U32 R134, R134, 0x6, RZ ;  /* 0x0000000686860819 */ /* 0x000fe200000006ff */
[--C-:B------:R-:W-:Y:S02]  /*c750*/  FFMA.FTZ R7, R7, c[0x0][0x2d0], -R204.reuse ;  /* 0x0000b40007077a23 */ /* 0x100fe400000108cc */
[--C-:B------:R-:W-:Y:S02]  /*c760*/  FFMA.FTZ R207, R6, c[0x0][0x2d0], -R204.reuse ;  /* 0x0000b40006cf7a23 */ /* 0x100fe400000108cc */
[--C-:B------:R-:W-:Y:S02]  /*c770*/  FFMA.FTZ R131, R51, c[0x0][0x2d0], -R204.reuse ;  /* 0x0000b40033837a23 */ /* 0x100fe400000108cc */
[----:B------:R-:W-:Y:S01]  /*c780*/  MUFU.EX2 R216, R7 ;  /* 0x0000000700d87308 */ /* 0x000fe20000000800 */
[--C-:B------:R-:W-:Y:S02]  /*c790*/  FFMA.FTZ R18, R18, c[0x0][0x2d0], -R204.reuse ;  /* 0x0000b40012127a23 */ /* 0x100fe400000108cc */
[----:B------:R-:W-:Y:S02]  /*c7a0*/  FFMA.FTZ R19, R19, c[0x0][0x2d0], -R204 ;  /* 0x0000b40013137a23 */ /* 0x000fe400000108cc */
[--C-:B------:R-:W-:Y:S02]  /*c7b0*/  FFMA.FTZ R252, R21, c[0x0][0x2d0], -R206.reuse ;  /* 0x0000b40015fc7a23 */ /* 0x100fe400000108ce */
[--C-:B------:R-:W-:Y:S02]  /*c7c0*/  FFMA.FTZ R17, R17, c[0x0][0x2d0], -R206.reuse ;  /* 0x0000b40011117a23 */ /* 0x100fe400000108ce */
[--C-:B------:R-:W-:Y:S01]  /*c7d0*/  FFMA.FTZ R37, R37, c[0x0][0x2d0], -R206.reuse ;  /* 0x0000b40025257a23 */ /* 0x100fe200000108ce */
[----:B------:R1:W-:Y:S01]  /*c7e0*/  MUFU.EX2 R215, R18 ;  /* 0x0000001200d77308 */ /* 0x0003e20000000800 */
[--C-:B------:R-:W-:Y:S02]  /*c7f0*/  FFMA.FTZ R211, R49, c[0x0][0x2d0], -R206.reuse ;  /* 0x0000b40031d37a23 */ /* 0x100fe400000108ce */
[----:B------:R-:W-:Y:S02]  /*c800*/  FFMA.FTZ R212, R36, c[0x0][0x2d0], -R206 ;  /* 0x0000b40024d47a23 */ /* 0x000fe400000108ce */
[----:B---3--:R-:W-:Y:S02]  /*c810*/  FADD.FTZ R0, -R136, R132 ;  /* 0x0000008488007221 */ /* 0x008fe40000010100 */
[----:B------:R-:W-:Y:S02]  /*c820*/  FFMA.FTZ R35, R35, c[0x0][0x2d0], -R204 ;  /* 0x0000b40023237a23 */ /* 0x000fe400000108cc */
[----:B------:R-:W-:Y:S01]  /*c830*/  FMUL.FTZ R0, R0, c[0x0][0x2d0] ;  /* 0x0000b40000007a20 */ /* 0x000fe20000410000 */
[----:B------:R-:W-:Y:S01]  /*c840*/  MUFU.EX2 R217, R16 ;  /* 0x0000001000d97308 */ /* 0x000fe20000000800 */
[--C-:B------:R-:W-:Y:S02]  /*c850*/  FFMA.FTZ R36, R52, c[0x0][0x2d0], -R206.reuse ;  /* 0x0000b40034247a23 */ /* 0x100fe400000108ce */
[--C-:B------:R-:W-:Y:S02]  /*c860*/  FFMA.FTZ R251, R32, c[0x0][0x2d0], -R206.reuse ;  /* 0x0000b40020fb7a23 */ /* 0x100fe400000108ce */
[----:B------:R-:W-:Y:S02]  /*c870*/  FFMA.FTZ R250, R33, c[0x0][0x2d0], -R206 ;  /* 0x0000b40021fa7a23 */ /* 0x000fe400000108ce */
[--C-:B------:R-:W-:Y:S02]  /*c880*/  FFMA.FTZ R48, R34, c[0x0][0x2d0], -R204.reuse ;  /* 0x0000b40022307a23 */ /* 0x100fe400000108cc */
[--C-:B------:R-:W-:Y:S01]  /*c890*/  FFMA.FTZ R49, R54, c[0x0][0x2d0], -R204.reuse ;  /* 0x0000b40036317a23 */ /* 0x100fe200000108cc */
[----:B------:R3:W2:Y:S01]  /*c8a0*/  MUFU.EX2 R132, R0 ;  /* 0x0000000000847308 */ /* 0x0006a20000000800 */
[--C-:B------:R-:W-:Y:S01]  /*c8b0*/  FFMA.FTZ R32, R66, c[0x0][0x2d0], -R204.reuse ;  /* 0x0000b40042207a23 */ /* 0x100fe200000108cc */
[----:B------:R-:W-:Y:S01]  /*c8c0*/  MOV R66, R35 ;  /* 0x0000002300427202 */ /* 0x000fe20000000f00 */
[----:B------:R-:W-:Y:S02]  /*c8d0*/  FFMA.FTZ R55, R55, c[0x0][0x2d0], -R204 ;  /* 0x0000b40037377a23 */ /* 0x000fe400000108cc */
[----:B-1----:R-:W-:Y:S02]  /*c8e0*/  FFMA.FTZ R18, R20, c[0x0][0x2d0], -R206 ;  /* 0x0000b40014127a23 */ /* 0x002fe400000108ce */
[C---:B----4-:R-:W-:Y:S02]  /*c8f0*/  FMUL.FTZ R68, R133.reuse, R68 ;  /* 0x0000004485447220 */ /* 0x050fe40000410000 */
[C---:B------:R-:W-:Y:S01]  /*c900*/  FMUL.FTZ R69, R133.reuse, R69 ;  /* 0x0000004585457220 */ /* 0x040fe20000410000 */
[----:B------:R-:W-:Y:S01]  /*c910*/  MUFU.EX2 R208, R208 ;  /* 0x000000d000d07308 */ /* 0x000fe20000000800 */
        /* <DEDUP_REMOVED lines=8> */
[----:B---3--:R-:W-:Y:S01]  /*c9a0*/  FMNMX.FTZ R0, R2, R3, !PT ;  /* 0x0000000302007209 */ /* 0x008fe20007810000 */
[----:B--2---:R-:W-:Y:S01]  /*c9b0*/  FMUL.FTZ R70, R132, R70 ;  /* 0x0000004684467220 */ /* 0x004fe20000410000 */
[----:B------:R-:W-:Y:S01]  /*c9c0*/  @P0 IADD3 R2, P2, R134, R130, RZ ;  /* 0x0000008286020210 */ /* 0x000fe20007f5e0ff */
[C---:B------:R-:W-:Y:S02]  /*c9d0*/  FMUL.FTZ R71, R132.reuse, R71 ;  /* 0x0000004784477220 */ /* 0x040fe40000410000 */
[----:B------:R-:W-:Y:S01]  /*c9e0*/  FMUL.FTZ R82, R132, R82 ;  /* 0x0000005284527220 */ /* 0x000fe20000410000 */
[----:B------:R-:W-:Y:S01]  /*c9f0*/  @P0 LEA R4, P1, R2, c[0x0][0x1c8], 0x1 ;  /* 0x0000720002040a11 */ /* 0x000fe200078208ff */
[C---:B------:R-:W-:Y:S01]  /*ca00*/  FMUL.FTZ R83, R132.reuse, R83 ;  /* 0x0000005384537220 */ /* 0x040fe20000410000 */
[----:B------:R-:W-:Y:S01]  /*ca10*/  @P0 IADD3.X R3, R205, R129, RZ, P2, !PT ;  /* 0x00000081cd030210 */ /* 0x000fe200017fe4ff */
[----:B------:R-:W-:Y:S01]  /*ca20*/  FMUL.FTZ R86, R132, R86 ;  /* 0x0000005684567220 */ /* 0x000fe20000410000 */
[----:B------:R-:W-:Y:S01]  /*ca30*/  @P0 IADD3 R7, P3, P2, R134, 0x40, R130 ;  /* 0x0000004086070810 */ /* 0x000fe20007a7e082 */
[----:B------:R-:W-:Y:S01]  /*ca40*/  FMUL.FTZ R87, R132, R87 ;  /* 0x0000005784577220 */ /* 0x000fe20000410000 */
[----:B------:R-:W-:Y:S01]  /*ca50*/  @P0 LEA.HI.X R5, R2, c[0x0][0x1cc], R3, 0x1, P1 ;  /* 0x0000730002050a11 */ /* 0x000fe200008f0c03 */
[----:B------:R-:W-:Y:S01]  /*ca60*/  FADD.FTZ R2, -R135, R138 ;  /* 0x0000008a87027221 */ /* 0x000fe20000010100 */
[----:B------:R-:W1:Y:S01]  /*ca70*/  SHFL.BFLY PT, R3, R0, 0x1, 0x1f ;  /* 0x0c201f0000037f89 */ /* 0x000e6200000e0000 */
[----:B------:R-:W-:Y:S01]  /*ca80*/  @P0 LEA R6, P1, R7, c[0x0][0x1c8], 0x1 ;  /* 0x0000720007060a11 */ /* 0x000fe200078208ff */
[----:B------:R-:W-:Y:S01]  /*ca90*/  MUFU.EX2 R138, R19 ;  /* 0x00000013008a7308 */ /* 0x000fe20000000800 */
[----:B------:R-:W-:Y:S01]  /*caa0*/  @P0 IADD3.X R205, R205, RZ, R129, P3, P2 ;  /* 0x000000ffcdcd0210 */ /* 0x000fe20001fe4481 */
[----:B------:R-:W-:Y:S02]  /*cab0*/  FFMA.FTZ R129, R53, c[0x0][0x2d0], -R206 ;  /* 0x0000b40035817a23 */ /* 0x000fe400000108ce */
[--C-:B------:R-:W-:Y:S01]  /*cac0*/  FFMA.FTZ R53, R23, c[0x0][0x2d0], -R204.reuse ;  /* 0x0000b40017357a23 */ /* 0x100fe200000108cc */
[----:B------:R-:W-:Y:S01]  /*cad0*/  @P0 LEA.HI.X R7, R7, c[0x0][0x1cc], R205, 0x1, P1 ;  /* 0x0000730007070a11 */ /* 0x000fe200008f0ccd */
[----:B------:R2:W-:Y:S01]  /*cae0*/  @P0 LDGSTS.E.BYPASS.LTC128B.128 [R244+0x4100], [R4.64], !P6 ;  /* 0x0410000004f40fae */ /* 0x0005e2000f101d48 */
[----:B------:R-:W-:Y:S02]  /*caf0*/  FMUL.FTZ R2, R2, c[0x0][0x2d0] ;  /* 0x0000b40002027a20 */ /* 0x000fe40000410000 */
[C---:B------:R-:W-:Y:S01]  /*cb00*/  FMUL.FTZ R98, R132.reuse, R98 ;  /* 0x0000006284627220 */ /* 0x040fe20000410000 */
[----:B------:R-:W3:Y:S01]  /*cb10*/  MUFU.EX2 R130, R17 ;  /* 0x0000001100827308 */ /* 0x000ee20000000800 */
[C---:B------:R-:W-:Y:S02]  /*cb20*/  FMUL.FTZ R99, R132.reuse, R99 ;  /* 0x0000006384637220 */ /* 0x040fe40000410000 */
[C---:B------:R-:W-:Y:S01]  /*cb30*/  FMUL.FTZ R101, R133.reuse, R101 ;  /* 0x0000006585657220 */ /* 0x040fe20000410000 */
[----:B------:R4:W-:Y:S01]  /*cb40*/  @P0 LDGSTS.E.BYPASS.LTC128B.128 [R244+0x6100], [R6.64], !P5 ;  /* 0x0610000006f40fae */ /* 0x0009e2000e901d48 */
[C---:B------:R-:W-:Y:S02]  /*cb50*/  FMUL.FTZ R102, R132.reuse, R102 ;  /* 0x0000006684667220 */ /* 0x040fe40000410000 */
[----:B------:R-:W-:Y:S02]  /*cb60*/  FMUL.FTZ R103, R132, R103 ;  /* 0x0000006784677220 */ /* 0x000fe40000410000 */
[C---:B------:R-:W-:Y:S01]  /*cb70*/  FMUL.FTZ R112, R133.reuse, R112 ;  /* 0x0000007085707220 */ /* 0x040fe20000410000 */
[----:B------:R-:W-:Y:S01]  /*cb80*/  MUFU.EX2 R2, R2 ;  /* 0x0000000200027308 */ /* 0x000fe20000000800 */
[C---:B------:R-:W-:Y:S01]  /*cb90*/  FMUL.FTZ R113, R133.reuse, R113 ;  /* 0x0000007185717220 */ /* 0x040fe20000410000 */
[----:B-1----:R-:W-:Y:S01]  /*cba0*/  FMNMX.FTZ R134, R0, R3, !PT ;  /* 0x0000000300867209 */ /* 0x002fe20007810000 */
[C---:B------:R-:W-:Y:S01]  /*cbb0*/  FMUL.FTZ R114, R132.reuse, R114 ;  /* 0x0000007284727220 */ /* 0x040fe20000410000 */
[----:B------:R-:W-:Y:S01]  /*cbc0*/  @P0 MOV R0, c[0x0][0x1e0] ;  /* 0x0000780000000a02 */ /* 0x000fe20000000f00 */
[----:B------:R-:W-:Y:S02]  /*cbd0*/  FMUL.FTZ R115, R132, R115 ;  /* 0x0000007384737220 */ /* 0x000fe40000410000 */
[C---:B------:R-:W-:Y:S01]  /*cbe0*/  FMUL.FTZ R116, R133.reuse, R116 ;  /* 0x0000007485747220 */ /* 0x040fe20000410000 */
[----:B------:R-:W-:Y:S01]  /*cbf0*/  @P0 SHF.L.U64.HI R3, R0, R219, c[0x0][0x1e4] ;  /* 0x0000790000030619 */ /* 0x000fe200000102db */
[----:B------:R-:W-:Y:S01]  /*cc00*/  FFMA.FTZ R219, R22, c[0x0][0x2d0], -R204 ;  /* 0x0000b40016db7a23 */ /* 0x000fe200000108cc */
[----:B------:R-:W-:Y:S01]  /*cc10*/  @P0 SHF.L.U32 R0, R0, 0x5, RZ ;  /* 0x0000000500000819 */ /* 0x000fe200000006ff */
[C---:B------:R-:W-:Y:S02]  /*cc20*/  FMUL.FTZ R117, R133.reuse, R117 ;  /* 0x0000007585757220 */ /* 0x040fe40000410000 */
[----:B------:R-:W-:Y:S01]  /*cc30*/  FMUL.FTZ R118, R132, R118 ;  /* 0x0000007684767220 */ /* 0x000fe20000410000 */
[----:B--2---:R-:W-:Y:S01]  /*cc40*/  @P0 IADD3 R4, P1, R4, R0, RZ ;  /* 0x0000000004040210 */ /* 0x004fe20007f3e0ff */
[C---:B------:R-:W-:Y:S02]  /*cc50*/  FMUL.FTZ R119, R132.reuse, R119 ;  /* 0x0000007784777220 */ /* 0x040fe40000410000 */
[----:B------:R-:W-:Y:S01]  /*cc60*/  FMUL.FTZ R128, R133, R128 ;  /* 0x0000008085807220 */ /* 0x000fe20000410000 */
[----:B------:R-:W-:Y:S01]  /*cc70*/  @P0 IADD3.X R5, R5, R3, RZ, P1, !PT ;  /* 0x0000000305050210 */ /* 0x000fe20000ffe4ff */
[----:B----4-:R-:W-:Y:S04]  /*cc80*/  FMUL.FTZ R6, R135, c[0x0][0x2d0] ;  /* 0x0000b40087067a20 */ /* 0x010fe80000410000 */
[----:B------:R1:W-:Y:S01]  /*cc90*/  @P0 LDGSTS.E.BYPASS.LTC128B.128 [R244+0x4900], [R4.64], !P6 ;  /* 0x0490000004f40fae */ /* 0x0003e2000f101d48 */
[----:B------:R-:W-:Y:S02]  /*cca0*/  FMUL.FTZ R7, R132, R143 ;  /* 0x0000008f84077220 */ /* 0x000fe40000410000 */
[--C-:B------:R-:W-:Y:S02]  /*ccb0*/  FFMA.FTZ R13, R13, c[0x0][0x2d0], -R6.reuse ;  /* 0x0000b4000d0d7a23 */ /* 0x100fe40000010806 */
[--C-:B------:R-:W-:Y:S02]  /*ccc0*/  FFMA.FTZ R12, R12, c[0x0][0x2d0], -R6.reuse ;  /* 0x0000b4000c0c7a23 */ /* 0x100fe40000010806 */
[----:B------:R-:W2:Y:S01]  /*ccd0*/  MUFU.EX2 R209, R13 ;  /* 0x0000000d00d17308 */ /* 0x000ea20000000800 */
[----:B------:R1:W-:Y:S01]  /*cce0*/  @P0 LDGSTS.E.BYPASS.LTC128B.128 [R244+0x6900], [R4.64+0x80], !P5 ;  /* 0x0690008004f40fae */ /* 0x0003e2000e901d48 */
[--C-:B------:R-:W-:Y:S02]  /*ccf0*/  FFMA.FTZ R249, R24, c[0x0][0x2d0], -R6.reuse ;  /* 0x0000b40018f97a23 */ /* 0x100fe40000010806 */
[--C-:B------:R-:W-:Y:S02]  /*cd00*/  FFMA.FTZ R9, R9, c[0x0][0x2d0], -R6.reuse ;  /* 0x0000b40009097a23 */ /* 0x100fe40000010806 */
[----:B------:R-:W-:Y:S02]  /*cd10*/  FFMA.FTZ R16, R8, c[0x0][0x2d0], -R6 ;  /* 0x0000b40008107a23 */ /* 0x000fe40000010806 */
[--C-:B------:R-:W-:Y:S02]  /*cd20*/  FFMA.FTZ R8, R64, c[0x0][0x2d0], -R206.reuse ;  /* 0x0000b40040087a23 */ /* 0x100fe400000108ce */
[----:B------:R4:W-:Y:S01]  /*cd30*/  MUFU.EX2 R214, R12 ;  /* 0x0000000c00d67308 */ /* 0x0009e20000000800 */
[----:B------:R-:W-:Y:S01]  /*cd40*/  FFMA.FTZ R206, R65, c[0x0][0x2d0], -R206 ;  /* 0x0000b40041ce7a23 */ /* 0x000fe200000108ce */
[----:B---3--:R-:W-:Y:S01]  /*cd50*/  MOV R65, R130 ;  /* 0x0000008200417202 */ /* 0x008fe20000000f00 */
[--C-:B------:R-:W-:Y:S02]  /*cd60*/  FFMA.FTZ R19, R28, c[0x0][0x2d0], -R6.reuse ;  /* 0x0000b4001c137a23 */ /* 0x100fe40000010806 */
[--C-:B------:R-:W-:Y:S02]  /*cd70*/  FFMA.FTZ R17, R29, c[0x0][0x2d0], -R6.reuse ;  /* 0x0000b4001d117a23 */ /* 0x100fe40000010806 */
[--C-:B------:R-:W-:Y:S02]  /*cd80*/  FFMA.FTZ R52, R57, c[0x0][0x2d0], -R6.reuse ;  /* 0x0000b40039347a23 */ /* 0x100fe40000010806 */
[--C-:B------:R-:W-:Y:S01]  /*cd90*/  FFMA.FTZ R130, R60, c[0x0][0x2d0], -R6.reuse ;  /* 0x0000b4003c827a23 */ /* 0x100fe20000010806 */
[----:B------:R3:W-:Y:S01]  /*cda0*/  MUFU.EX2 R213, R9 ;  /* 0x0000000900d57308 */ /* 0x0007e20000000800 */
[--C-:B------:R-:W-:Y:S02]  /*cdb0*/  FFMA.FTZ R33, R45, c[0x0][0x2d0], -R6.reuse ;  /* 0x0000b4002d217a23 */ /* 0x100fe40000010806 */
[--C-:B------:R-:W-:Y:S01]  /*cdc0*/  FFMA.FTZ R220, R25, c[0x0][0x2d0], -R6.reuse ;  /* 0x0000b40019dc7a23 */ /* 0x100fe20000010806 */
[----:B--2---:R-:W-:Y:S01]  /*cdd0*/  MOV R51, R209 ;  /* 0x000000d100337202 */ /* 0x004fe20000000f00 */
[--C-:B------:R-:W-:Y:S01]  /*cde0*/  FFMA.FTZ R34, R40, c[0x0][0x2d0], -R6.reuse ;  /* 0x0000b40028227a23 */ /* 0x100fe20000010806 */
[----:B------:R-:W-:Y:S01]  /*cdf0*/  MOV R13, R37 ;  /* 0x00000025000d7202 */ /* 0x000fe20000000f00 */
[--C-:B------:R-:W-:Y:S01]  /*ce00*/  FFMA.FTZ R37, R44, c[0x0][0x2d0], -R6.reuse ;  /* 0x0000b4002c257a23 */ /* 0x100fe20000010806 */
[----:B-1----:R-:W-:Y:S01]  /*ce10*/  @P0 IADD3 R4, P1, R4, R0, RZ ;  /* 0x0000000004040210 */ /* 0x002fe20007f3e0ff */
[--C-:B------:R-:W-:Y:S01]  /*ce20*/  FFMA.FTZ R35, R41, c[0x0][0x2d0], -R6.reuse ;  /* 0x0000b40029237a23 */ /* 0x100fe20000010806 */
[----:B------:R-:W1:Y:S01]  /*ce30*/  MUFU.EX2 R16, R16 ;  /* 0x0000001000107308 */ /* 0x000e620000000800 */
[----:B------:R-:W-:Y:S01]  /*ce40*/  FFMA.FTZ R64, R61, c[0x0][0x2d0], -R6 ;  /* 0x0000b4003d407a23 */ /* 0x000fe20000010806 */
[----:B------:R-:W-:Y:S01]  /*ce50*/  @P0 IADD3.X R5, R5, R3, RZ, P1, !PT ;  /* 0x0000000305050210 */ /* 0x000fe20000ffe4ff */
[----:B------:R-:W-:Y:S02]  /*ce60*/  FMUL.FTZ R28, R2, R156 ;  /* 0x0000009c021c7220 */ /* 0x000fe40000410000 */
[--C-:B----4-:R-:W-:Y:S01]  /*ce70*/  FFMA.FTZ R12, R38, c[0x0][0x2d0], -R204.reuse ;  /* 0x0000b400260c7a23 */ /* 0x110fe200000108cc */
[----:B------:R-:W-:Y:S01]  /*ce80*/  MOV R38, R210 ;  /* 0x000000d200267202 */ /* 0x000fe20000000f00 */
[----:B------:R2:W-:Y:S01]  /*ce90*/  @P0 LDGSTS.E.BYPASS.LTC128B.128 [R244+0x5100], [R4.64], !P6 ;  /* 0x0510000004f40fae */ /* 0x0005e2000f101d48 */
[C---:B------:R-:W-:Y:S02]  /*cea0*/  FMUL.FTZ R29, R2.reuse, R157 ;  /* 0x0000009d021d7220 */ /* 0x040fe40000410000 */
[C---:B------:R-:W-:Y:S02]  /*ceb0*/  FMUL.FTZ R60, R2.reuse, R180 ;  /* 0x000000b4023c7220 */ /* 0x040fe40000410000 */
[C---:B------:R-:W-:Y:S01]  /*cec0*/  FMUL.FTZ R61, R2.reuse, R181 ;  /* 0x000000b5023d7220 */ /* 0x040fe20000410000 */
[----:B------:R-:W-:Y:S01]  /*ced0*/  MOV R181, R37 ;  /* 0x0000002500b57202 */ /* 0x000fe20000000f00 */
[--C-:B---3--:R-:W-:Y:S01]  /*cee0*/  FFMA.FTZ R9, R39, c[0x0][0x2d0], -R204.reuse ;  /* 0x0000b40027097a23 */ /* 0x108fe200000108cc */
[----:B------:R2:W-:Y:S01]  /*cef0*/  @P0 LDGSTS.E.BYPASS.LTC128B.128 [R244+0x7100], [R4.64+0x80], !P5 ;  /* 0x0710008004f40fae */ /* 0x0005e2000e901d48 */
[----:B------:R-:W-:Y:S01]  /*cf00*/  MOV R39, R211 ;  /* 0x000000d300277202 */ /* 0x000fe20000000f00 */
[----:B------:R-:W-:Y:S02]  /*cf10*/  IMAD.MOV.U32 R180, RZ, RZ, R17 ;  /* 0x000000ffffb47224 */ /* 0x000fe400078e0011 */
[----:B------:R-:W-:Y:S01]  /*cf20*/  FMUL.FTZ R17, R133, R161 ;  /* 0x000000a185117220 */ /* 0x000fe20000410000 */
[----:B------:R-:W-:Y:S01]  /*cf30*/  MOV R161, R38 ;  /* 0x0000002600a17202 */ /* 0x000fe20000000f00 */
[C---:B------:R-:W-:Y:S02]  /*cf40*/  FMUL.FTZ R25, R2.reuse, R153 ;  /* 0x0000009902197220 */ /* 0x040fe40000410000 */
[----:B------:R-:W3:Y:S01]  /*cf50*/  LDL.LU R210, [R1+0x8] ;  /* 0x0000080001d27983 */ /* 0x000ee20000300800 */
[C---:B------:R-:W-:Y:S01]  /*cf60*/  FMUL.FTZ R40, R2.reuse, R164 ;  /* 0x000000a402287220 */ /* 0x040fe20000410000 */
[----:B------:R-:W-:Y:S01]  /*cf70*/  MUFU.EX2 R180, R180 ;  /* 0x000000b400b47308 */ /* 0x000fe20000000800 */
[C---:B------:R-:W-:Y:S01]  /*cf80*/  FMUL.FTZ R41, R2.reuse, R165 ;  /* 0x000000a502297220 */ /* 0x040fe20000410000 */
[----:B------:R-:W4:Y:S01]  /*cf90*/  LDL.LU R24, [R1+0x4] ;  /* 0x0000040001187983 */ /* 0x000f220000300800 */
[C---:B------:R-:W-:Y:S02]  /*cfa0*/  FMUL.FTZ R44, R2.reuse, R168 ;  /* 0x000000a8022c7220 */ /* 0x040fe40000410000 */
[C---:B------:R-:W-:Y:S02]  /*cfb0*/  FMUL.FTZ R45, R2.reuse, R169 ;  /* 0x000000a9022d7220 */ /* 0x040fe40000410000 */
[C---:B------:R-:W-:Y:S02]  /*cfc0*/  FMUL.FTZ R57, R2.reuse, R177 ;  /* 0x000000b102397220 */ /* 0x040fe40000410000 */
[C---:B------:R-:W-:Y:S02]  /*cfd0*/  FMUL.FTZ R72, R2.reuse, R72 ;  /* 0x0000004802487220 */ /* 0x040fe40000410000 */
[C---:B------:R-:W-:Y:S02]  /*cfe0*/  FMUL.FTZ R73, R2.reuse, R73 ;  /* 0x0000004902497220 */ /* 0x040fe40000410000 */
[C---:B------:R-:W-:Y:S02]  /*cff0*/  FMUL.FTZ R76, R2.reuse, R76 ;  /* 0x0000004c024c7220 */ /* 0x040fe40000410000 */
[----:B------:R-:W-:Y:S01]  /*d000*/  FMUL.FTZ R77, R2, R77 ;  /* 0x0000004d024d7220 */ /* 0x000fe20000410000 */
[----:B--2---:R-:W-:Y:S01]  /*d010*/  @P0 IADD3 R4, P1, R4, R0, RZ ;  /* 0x0000000004040210 */ /* 0x004fe20007f3e0ff */
[----:B------:R-:W-:Y:S02]  /*d020*/  FADD.FTZ R0, -R134, R139 ;  /* 0x0000008b86007221 */ /* 0x000fe40000010100 */
[----:B------:R-:W-:Y:S02]  /*d030*/  FMUL.FTZ R88, R2, R88 ;  /* 0x0000005802587220 */ /* 0x000fe40000410000 */
[----:B------:R-:W-:Y:S02]  /*d040*/  @P0 IMAD.X R5, R5, 0x1, R3, P1 ;  /* 0x0000000105050824 */ /* 0x000fe400008e0603 */
[----:B------:R-:W-:Y:S02]  /*d050*/  FMUL.FTZ R3, R134, c[0x0][0x2d0] ;  /* 0x0000b40086037a20 */ /* 0x000fe40000410000 */
[----:B------:R-:W-:Y:S01]  /*d060*/  FMUL.FTZ R0, R0, c[0x0][0x2d0] ;  /* 0x0000b40000007a20 */ /* 0x000fe20000410000 */
[----:B------:R2:W-:Y:S01]  /*d070*/  @P0 LDGSTS.E.BYPASS.LTC128B.128 [R244+0x5900], [R4.64], !P6 ;  /* 0x0590000004f40fae */ /* 0x0005e2000f101d48 */
[--C-:B------:R-:W-:Y:S02]  /*d080*/  FFMA.FTZ R14, R14, c[0x0][0x2d0], -R3.reuse ;  /* 0x0000b4000e0e7a23 */ /* 0x100fe40000010803 */
[--C-:B------:R-:W-:Y:S02]  /*d090*/  FFMA.FTZ R10, R10, c[0x0][0x2d0], -R3.reuse ;  /* 0x0000b4000a0a7a23 */ /* 0x100fe40000010803 */
[----:B------:R2:W-:Y:S01]  /*d0a0*/  MUFU.EX2 R209, R14 ;  /* 0x0000000e00d17308 */ /* 0x0005e20000000800 */
[--C-:B------:R-:W-:Y:S02]  /*d0b0*/  FFMA.FTZ R11, R11, c[0x0][0x2d0], -R3.reuse ;  /* 0x0000b4000b0b7a23 */ /* 0x100fe40000010803 */
[----:B------:R2:W-:Y:S01]  /*d0c0*/  @P0 LDGSTS.E.BYPASS.LTC128B.128 [R244+0x7900], [R4.64+0x80], !P5 ;  /* 0x0790008004f40fae */ /* 0x0005e2000e901d48 */
[--C-:B------:R-:W-:Y:S02]  /*d0d0*/  FFMA.FTZ R15, R15, c[0x0][0x2d0], -R3.reuse ;  /* 0x0000b4000f0f7a23 */ /* 0x100fe40000010803 */
[----:B------:R-:W-:Y:S01]  /*d0e0*/  FFMA.FTZ R211, R27, c[0x0][0x2d0], -R3 ;  /* 0x0000b4001bd37a23 */ /* 0x000fe20000010803 */
[----:B------:R-:W-:Y:S01]  /*d0f0*/  MOV R27, R9 ;  /* 0x00000009001b7202 */ /* 0x000fe20000000f00 */
[----:B------:R-:W-:Y:S02]  /*d100*/  FMUL.FTZ R9, R2, R145 ;  /* 0x0000009102097220 */ /* 0x000fe40000410000 */
[----:B------:R2:W-:Y:S01]  /*d110*/  MUFU.EX2 R139, R10 ;  /* 0x0000000a008b7308 */ /* 0x0005e20000000800 */
[----:B------:R-:W2:Y:S01]  /*d120*/  LDSM.16.MT88.4 R20, [R225] ;  /* 0x00000000e114783b */ /* 0x000ea20000004200 */
[----:B------:R-:W-:Y:S01]  /*d130*/  IMAD.MOV.U32 R157, RZ, RZ, R27 ;  /* 0x000000ffff9d7224 */ /* 0x000fe200078e001b */
[----:B------:R-:W-:Y:S01]  /*d140*/  MOV R27, R66 ;  /* 0x00000042001b7202 */ /* 0x000fe20000000f00 */
[--C-:B------:R-:W-:Y:S01]  /*d150*/  FFMA.FTZ R221, R30, c[0x0][0x2d0], -R3.reuse ;  /* 0x0000b4001edd7a23 */ /* 0x100fe20000010803 */
[----:B------:R-:W-:Y:S01]  /*d160*/  MOV R66, R36 ;  /* 0x0000002400427202 */ /* 0x000fe20000000f00 */
[C---:B------:R-:W-:Y:S01]  /*d170*/  FMUL.FTZ R89, R2.reuse, R89 ;  /* 0x0000005902597220 */ /* 0x040fe20000410000 */
[----:B------:R-:W-:Y:S01]  /*d180*/  MOV R30, R8 ;  /* 0x00000008001e7202 */ /* 0x000fe20000000f00 */
[C---:B------:R-:W-:Y:S01]  /*d190*/  FMUL.FTZ R8, R2.reuse, R144 ;  /* 0x0000009002087220 */ /* 0x040fe20000410000 */
[----:B-1----:R-:W-:Y:S01]  /*d1a0*/  F2FP.PACK_AB R144, R213, R16 ;  /* 0x00000010d590723e */ /* 0x002fe200000000ff */
[----:B------:R-:W-:Y:S01]  /*d1b0*/  MUFU.EX2 R0, R0 ;  /* 0x0000000000007308 */ /* 0x000fe20000000800 */
[C---:B------:R-:W-:Y:S01]  /*d1c0*/  FMUL.FTZ R92, R2.reuse, R92 ;  /* 0x0000005c025c7220 */ /* 0x040fe20000410000 */
[----:B------:R-:W-:Y:S01]  /*d1d0*/  MOV R177, R30 ;  /* 0x0000001e00b17202 */ /* 0x000fe20000000f00 */
[C---:B------:R-:W-:Y:S01]  /*d1e0*/  FMUL.FTZ R93, R2.reuse, R93 ;  /* 0x0000005d025d7220 */ /* 0x040fe20000410000 */
[----:B--2---:R-:W2:Y:S01]  /*d1f0*/  LDL.LU R14, [R1+0x10] ;  /* 0x00001000010e7983 */ /* 0x004ea20000300800 */
[C---:B------:R-:W-:Y:S02]  /*d200*/  FMUL.FTZ R104, R2.reuse, R104 ;  /* 0x0000006802687220 */ /* 0x040fe40000410000 */
[C---:B------:R-:W-:Y:S01]  /*d210*/  FMUL.FTZ R105, R2.reuse, R105 ;  /* 0x0000006902697220 */ /* 0x040fe20000410000 */
[----:B------:R-:W0:Y:S01]  /*d220*/  LDGDEPBAR ;  /* 0x00000000000079af */ /* 0x000e220000000000 */
[----:B------:R-:W-:Y:S01]  /*d230*/  FMUL.FTZ R108, R2, R108 ;  /* 0x0000006c026c7220 */ /* 0x000fe20000410000 */
[----:B------:R-:W-:Y:S01]  /*d240*/  MUFU.EX2 R205, R15 ;  /* 0x0000000f00cd7308 */ /* 0x000fe20000000800 */
[----:B------:R-:W-:Y:S02]  /*d250*/  FFMA.FTZ R4, R50, c[0x0][0x2d0], -R204 ;  /* 0x0000b40032047a23 */ /* 0x000fe400000108cc */
[----:B------:R-:W-:Y:S01]  /*d260*/  IMAD.MOV.U32 R50, RZ, RZ, R138 ;  /* 0x000000ffff327224 */ /* 0x000fe200078e008a */
[----:B------:R-:W-:Y:S01]  /*d270*/  MOV R10, R212 ;  /* 0x000000d4000a7202 */ /* 0x000fe20000000f00 */
[--C-:B------:R-:W-:Y:S01]  /*d280*/  FFMA.FTZ R212, R26, c[0x0][0x2d0], -R3.reuse ;  /* 0x0000b4001ad47a23 */ /* 0x100fe20000010803 */
[----:B------:R-:W-:Y:S01]  /*d290*/  MOV R54, R4 ;  /* 0x0000000400367202 */ /* 0x000fe20000000f00 */
[C---:B------:R-:W-:Y:S01]  /*d2a0*/  FMUL.FTZ R4, R133.reuse, R140 ;  /* 0x0000008c85047220 */ /* 0x040fe20000410000 */
[----:B------:R-:W-:Y:S01]  /*d2b0*/  MOV R26, R12 ;  /* 0x0000000c001a7202 */ /* 0x000fe20000000f00 */
[----:B------:R-:W-:Y:S01]  /*d2c0*/  FMUL.FTZ R5, R133, R141 ;  /* 0x0000008d85057220 */ /* 0x000fe20000410000 */
[----:B------:R1:W1:Y:S01]  /*d2d0*/  MUFU.EX2 R138, R11 ;  /* 0x0000000b008a7308 */ /* 0x0002620000000800 */
[----:B------:R-:W-:Y:S01]  /*d2e0*/  F2FP.PACK_AB R140, R218, R208 ;  /* 0x000000d0da8c723e */ /* 0x000fe200000000ff */
[----:B------:R-:W-:Y:S01]  /*d2f0*/  FFMA.FTZ R204, R67, c[0x0][0x2d0], -R204 ;  /* 0x0000b40043cc7a23 */ /* 0x000fe200000108cc */
[----:B------:R-:W-:Y:S01]  /*d300*/  F2FP.PACK_AB R141, R216, R207 ;  /* 0x000000cfd88d723e */ /* 0x000fe200000000ff */
[----:B------:R-:W-:Y:S01]  /*d310*/  FFMA.FTZ R67, R56, c[0x0][0x2d0], -R6 ;  /* 0x0000b40038437a23 */ /* 0x000fe20000010806 */
[----:B------:R-:W-:Y:S01]  /*d320*/  F2FP.PACK_AB R143, R50, R215 ;  /* 0x000000d7328f723e */ /* 0x000fe200000000ff */
[----:B------:R-:W-:Y:S01]  /*d330*/  FMUL.FTZ R6, R132, R142 ;  /* 0x0000008e84067220 */ /* 0x000fe20000410000 */
[----:B------:R-:W-:Y:S01]  /*d340*/  F2FP.PACK_AB R142, R65, R217 ;  /* 0x000000d9418e723e */ /* 0x000fe200000000ff */
[C---:B------:R-:W-:Y:S01]  /*d350*/  FMUL.FTZ R12, R2.reuse, R148 ;  /* 0x00000094020c7220 */ /* 0x040fe20000410000 */
[----:B------:R-:W-:Y:S01]  /*d360*/  MOV R156, R26 ;  /* 0x0000001a009c7202 */ /* 0x000fe20000000f00 */
[C---:B------:R-:W-:Y:S01]  /*d370*/  FMUL.FTZ R56, R2.reuse, R176 ;  /* 0x000000b002387220 */ /* 0x040fe20000410000 */
[----:B------:R-:W-:Y:S01]  /*d380*/  MOV R26, R54 ;  /* 0x00000036001a7202 */ /* 0x000fe20000000f00 */
[----:B------:R-:W-:Y:S01]  /*d390*/  FMUL.FTZ R109, R2, R109 ;  /* 0x0000006d026d7220 */ /* 0x000fe20000410000 */
[----:B------:R-:W-:Y:S01]  /*d3a0*/  MOV R54, R48 ;  /* 0x0000003000367202 */ /* 0x000fe20000000f00 */
[-C--:B------:R-:W-:Y:S01]  /*d3b0*/  HMMA.16816.F32 R4, R140, R20.reuse, R4 ;  /* 0x000000148c04723c */ /* 0x080fe20000001804 */
[----:B------:R-:W-:Y:S04]  /*d3c0*/  MUFU.EX2 R221, R221 ;  /* 0x000000dd00dd7308 */ /* 0x000fe80000000800 */
[----:B------:R-:W-:Y:S01]  /*d3d0*/  MOV R48, R18 ;  /* 0x0000001200307202 */ /* 0x000fe20000000f00 */
[C---:B------:R-:W-:Y:S01]  /*d3e0*/  FMUL.FTZ R18, R132.reuse, R162 ;  /* 0x000000a284127220 */ /* 0x040fe20000410000 */
[----:B------:R-:W-:Y:S01]  /*d3f0*/  MOV R162, R19 ;  /* 0x0000001300a27202 */ /* 0x000fe20000000f00 */
[----:B------:R-:W-:Y:S01]  /*d400*/  FMUL.FTZ R19, R132, R163 ;  /* 0x000000a384137220 */ /* 0x000fe20000410000 */
[----:B------:R-:W-:Y:S02]  /*d410*/  MOV R163, R39 ;  /* 0x0000002700a37202 */ /* 0x000fe40000000f00 */
[----:B------:R-:W2:Y:S01]  /*d420*/  LDSM.16.MT88.4 R36, [R226] ;  /* 0x00000000e224783b */ /* 0x000ea20000004200 */
[----:B-1----:R-:W-:Y:S01]  /*d430*/  MOV R11, R13 ;  /* 0x0000000d000b7202 */ /* 0x002fe20000000f00 */
[----:B------:R-:W-:Y:S01]  /*d440*/  FMUL.FTZ R13, R2, R149 ;  /* 0x00000095020d7220 */ /* 0x000fe20000410000 */
[----:B------:R-:W-:Y:S01]  /*d450*/  F2FP.PACK_AB R145, R138, R139 ;  /* 0x0000008b8a91723e */ /* 0x000fe200000000ff */
[C---:B------:R-:W-:Y:S01]  /*d460*/  FMUL.FTZ R15, R0.reuse, R151 ;  /* 0x00000097000f7220 */ /* 0x040fe20000410000 */
[----:B------:R-:W-:Y:S01]  /*d470*/  MOV R153, R11 ;  /* 0x0000000b00997202 */ /* 0x000fe20000000f00 */
[----:B------:R-:W-:Y:S01]  /*d480*/  FMUL.FTZ R11, R0, R147 ;  /* 0x00000093000b7220 */ /* 0x000fe20000410000 */
[----:B------:R-:W-:Y:S01]  /*d490*/  F2FP.PACK_AB R147, R205, R209 ;  /* 0x000000d1cd93723e */ /* 0x000fe200000000ff */
[C---:B------:R-:W-:Y:S01]  /*d4a0*/  FMUL.FTZ R120, R2.reuse, R120 ;  /* 0x0000007802787220 */ /* 0x040fe20000410000 */
[----:B------:R-:W-:Y:S01]  /*d4b0*/  MOV R168, R26 ;  /* 0x0000001a00a87202 */ /* 0x000fe20000000f00 */
[C---:B------:R-:W-:Y:S02]  /*d4c0*/  FMUL.FTZ R121, R2.reuse, R121 ;  /* 0x0000007902797220 */ /* 0x040fe40000410000 */
[C---:B------:R-:W-:Y:S02]  /*d4d0*/  FMUL.FTZ R124, R2.reuse, R124 ;  /* 0x0000007c027c7220 */ /* 0x040fe40000410000 */
[----:B------:R-:W-:Y:S02]  /*d4e0*/  FMUL.FTZ R125, R2, R125 ;  /* 0x0000007d027d7220 */ /* 0x000fe40000410000 */
[----:B------:R-:W-:Y:S02]  /*d4f0*/  IMAD.MOV.U32 R176, RZ, RZ, R54 ;  /* 0x000000ffffb07224 */ /* 0x000fe400078e0036 */
[C---:B------:R-:W-:Y:S01]  /*d500*/  FMUL.FTZ R26, R0.reuse, R154 ;  /* 0x0000009a001a7220 */ /* 0x040fe20000410000 */
[----:B------:R-:W-:Y:S01]  /*d510*/  MOV R154, R55 ;  /* 0x00000037009a7202 */ /* 0x000fe20000000f00 */
[C---:B------:R-:W-:Y:S01]  /*d520*/  FMUL.FTZ R30, R0.reuse, R158 ;  /* 0x0000009e001e7220 */ /* 0x040fe20000410000 */
[----:B------:R-:W-:Y:S01]  /*d530*/  MOV R158, R49 ;  /* 0x00000031009e7202 */ /* 0x000fe20000000f00 */
[--C-:B------:R-:W-:Y:S01]  /*d540*/  FFMA.FTZ R248, R31, c[0x0][0x2d0], -R3.reuse ;  /* 0x0000b4001ff87a23 */ /* 0x100fe20000010803 */
[----:B------:R-:W-:Y:S01]  /*d550*/  MUFU.EX2 R176, R176 ;  /* 0x000000b000b07308 */ /* 0x000fe20000000800 */
[----:B------:R-:W-:Y:S01]  /*d560*/  FMUL.FTZ R31, R0, R159 ;  /* 0x0000009f001f7220 */ /* 0x000fe20000410000 */
[----:B------:R-:W-:Y:S01]  /*d570*/  MOV R159, R64 ;  /* 0x00000040009f7202 */ /* 0x000fe20000000f00 */
[--C-:B------:R-:W-:Y:S02]  /*d580*/  FFMA.FTZ R247, R42, c[0x0][0x2d0], -R3.reuse ;  /* 0x0000b4002af77a23 */ /* 0x100fe40000010803 */
[C---:B------:R-:W-:Y:S02]  /*d590*/  FMUL.FTZ R42, R0.reuse, R166 ;  /* 0x000000a6002a7220 */ /* 0x040fe40000410000 */
[--C-:B------:R-:W-:Y:S02]  /*d5a0*/  FFMA.FTZ R246, R43, c[0x0][0x2d0], -R3.reuse ;  /* 0x0000b4002bf67a23 */ /* 0x100fe40000010803 */
[----:B------:R-:W-:Y:S01]  /*d5b0*/  FMUL.FTZ R43, R0, R167 ;  /* 0x000000a7002b7220 */ /* 0x000fe20000410000 */
[----:B------:R-:W-:Y:S01]  /*d5c0*/  MUFU.EX2 R248, R248 ;  /* 0x000000f800f87308 */ /* 0x000fe20000000800 */
[--C-:B------:R-:W-:Y:S02]  /*d5d0*/  FFMA.FTZ R245, R46, c[0x0][0x2d0], -R3.reuse ;  /* 0x0000b4002ef57a23 */ /* 0x100fe40000010803 */
[C---:B------:R-:W-:Y:S02]  /*d5e0*/  FMUL.FTZ R46, R0.reuse, R170 ;  /* 0x000000aa002e7220 */ /* 0x040fe40000410000 */
[--C-:B------:R-:W-:Y:S02]  /*d5f0*/  FFMA.FTZ R223, R47, c[0x0][0x2d0], -R3.reuse ;  /* 0x0000b4002fdf7a23 */ /* 0x100fe40000010803 */
[----:B------:R-:W-:Y:S02]  /*d600*/  FMUL.FTZ R47, R0, R171 ;  /* 0x000000ab002f7220 */ /* 0x000fe40000410000 */
[----:B------:R-:W-:Y:S01]  /*d610*/  IMAD.MOV.U32 R164, RZ, RZ, R48 ;  /* 0x000000ffffa47224 */ /* 0x000fe200078e0030 */
[----:B------:R-:W-:Y:S01]  /*d620*/  MUFU.EX2 R171, R212 ;  /* 0x000000d400ab7308 */ /* 0x000fe20000000800 */
[C---:B------:R-:W-:Y:S02]  /*d630*/  FMUL.FTZ R48, R133.reuse, R192 ;  /* 0x000000c085307220 */ /* 0x040fe40000410000 */
[----:B------:R-:W-:Y:S02]  /*d640*/  FMUL.FTZ R49, R133, R193 ;  /* 0x000000c185317220 */ /* 0x000fe40000410000 */
[--C-:B------:R-:W-:Y:S02]  /*d650*/  FFMA.FTZ R58, R58, c[0x0][0x2d0], -R3.reuse ;  /* 0x0000b4003a3a7a23 */ /* 0x100fe40000010803 */
[--C-:B------:R-:W-:Y:S02]  /*d660*/  FFMA.FTZ R59, R59, c[0x0][0x2d0], -R3.reuse ;  /* 0x0000b4003b3b7a23 */ /* 0x100fe40000010803 */
[--C-:B------:R-:W-:Y:S01]  /*d670*/  FFMA.FTZ R62, R62, c[0x0][0x2d0], -R3.reuse ;  /* 0x0000b4003e3e7a23 */ /* 0x100fe20000010803 */
[----:B------:R-:W-:Y:S01]  /*d680*/  MOV R169, R58 ;  /* 0x0000003a00a97202 */ /* 0x000fe20000000f00 */
[C---:B------:R-:W-:Y:S01]  /*d690*/  FMUL.FTZ R58, R0.reuse, R178 ;  /* 0x000000b2003a7220 */ /* 0x040fe20000410000 */
[----:B------:R-:W-:Y:S01]  /*d6a0*/  MOV R165, R59 ;  /* 0x0000003b00a57202 */ /* 0x000fe20000000f00 */
[C---:B------:R-:W-:Y:S01]  /*d6b0*/  FMUL.FTZ R59, R0.reuse, R179 ;  /* 0x000000b3003b7220 */ /* 0x040fe20000410000 */
[----:B------:R-:W-:Y:S01]  /*d6c0*/  MUFU.EX2 R164, R164 ;  /* 0x000000a400a47308 */ /* 0x000fe20000000800 */
[----:B------:R-:W-:Y:S02]  /*d6d0*/  FFMA.FTZ R3, R63, c[0x0][0x2d0], -R3 ;  /* 0x0000b4003f037a23 */ /* 0x000fe40000010803 */
[C---:B------:R-:W-:Y:S02]  /*d6e0*/  FMUL.FTZ R63, R0.reuse, R183 ;  /* 0x000000b7003f7220 */ /* 0x040fe40000410000 */
[C---:B------:R-:W-:Y:S01]  /*d6f0*/  FMUL.FTZ R64, R133.reuse, R200 ;  /* 0x000000c885407220 */ /* 0x040fe20000410000 */
[----:B------:R-:W-:Y:S01]  /*d700*/  MOV R200, R157 ;  /* 0x0000009d00c87202 */ /* 0x000fe20000000f00 */
[C---:B------:R-:W-:Y:S02]  /*d710*/  FMUL.FTZ R74, R0.reuse, R74 ;  /* 0x0000004a004a7220 */ /* 0x040fe40000410000 */
        /* <DEDUP_REMOVED lines=17> */
[----:B------:R-:W-:Y:S03]  /*d830*/  FMUL.FTZ R127, R0, R127 ;  /* 0x0000007f007f7220 */ /* 0x000fe60000410000 */
[----:B------:R-:W-:Y:S10]  /*d840*/  MUFU.EX2 R247, R247 ;  /* 0x000000f700f77308 */ /* 0x000ff40000000800 */
[----:B------:R-:W-:Y:S10]  /*d850*/  MUFU.EX2 R246, R246 ;  /* 0x000000f600f67308 */ /* 0x000ff40000000800 */
[----:B------:R-:W-:Y:S10]  /*d860*/  MUFU.EX2 R245, R245 ;  /* 0x000000f500f57308 */ /* 0x000ff40000000800 */
[----:B------:R-:W-:Y:S01]  /*d870*/  MUFU.EX2 R223, R223 ;  /* 0x000000df00df7308 */ /* 0x000fe20000000800 */
[----:B---3--:R-:W-:Y:S02]  /*d880*/  FFMA.FTZ R210, R133, R210, R208 ;  /* 0x000000d285d27223 */ /* 0x008fe400000100d0 */
[----:B----4-:R-:W-:Y:S01]  /*d890*/  FFMA.FTZ R208, R132, R24, R207 ;  /* 0x0000001884d07223 */ /* 0x010fe200000100cf */
[----:B------:R-:W-:Y:S01]  /*d8a0*/  MOV R207, R62 ;  /* 0x0000003e00cf7202 */ /* 0x000fe20000000f00 */
[----:B------:R-:W-:Y:S01]  /*d8b0*/  FMUL.FTZ R24, R2, R152 ;  /* 0x0000009802187220 */ /* 0x000fe20000410000 */
[----:B------:R-:W-:Y:S01]  /*d8c0*/  MOV R152, R10 ;  /* 0x0000000a00987202 */ /* 0x000fe20000000f00 */
[C---:B------:R-:W-:Y:S01]  /*d8d0*/  FMUL.FTZ R10, R0.reuse, R146 ;  /* 0x00000092000a7220 */ /* 0x040fe20000410000 */
[----:B------:R-:W-:Y:S01]  /*d8e0*/  F2FP.PACK_AB R146, R51, R214 ;  /* 0x000000d63392723e */ /* 0x000fe200000000ff */
[----:B------:R-:W-:Y:S06]  /*d8f0*/  FMUL.FTZ R62, R0, R182 ;  /* 0x000000b6003e7220 */ /* 0x000fec0000410000 */
[C---:B------:R-:W-:Y:S07]  /*d900*/  HMMA.16816.F32 R8, R144.reuse, R20, R8 ;  /* 0x000000149008723c */ /* 0x040fee0000001808 */
[C---:B------:R-:W-:Y:S01]  /*d910*/  FMUL.FTZ R20, R133.reuse, R172 ;  /* 0x000000ac85147220 */ /* 0x040fe20000410000 */
[----:B------:R-:W-:Y:S01]  /*d920*/  MOV R172, R34 ;  /* 0x0000002200ac7202 */ /* 0x000fe20000000f00 */
[C---:B------:R-:W-:Y:S03]  /*d930*/  FMUL.FTZ R21, R133.reuse, R173 ;  /* 0x000000ad85157220 */ /* 0x040fe60000410000 */
[C---:B------:R-:W-:Y:S01]  /*d940*/  FMUL.FTZ R34, R132.reuse, R186 ;  /* 0x000000ba84227220 */ /* 0x040fe20000410000 */
[----:B------:R-:W-:Y:S01]  /*d950*/  MOV R173, R35 ;  /* 0x0000002300ad7202 */ /* 0x000fe20000000f00 */
[C---:B------:R-:W-:Y:S01]  /*d960*/  FMUL.FTZ R35, R132.reuse, R187 ;  /* 0x000000bb84237220 */ /* 0x040fe20000410000 */
[----:B------:R-:W-:Y:S01]  /*d970*/  MOV R187, R50 ;  /* 0x0000003200bb7202 */ /* 0x000fe20000000f00 */
[----:B------:R-:W-:Y:S01]  /*d980*/  FMUL.FTZ R50, R132, R194 ;  /* 0x000000c284327220 */ /* 0x000fe20000410000 */
[----:B------:R-:W-:Y:S01]  /*d990*/  MOV R186, R65 ;  /* 0x0000004100ba7202 */ /* 0x000fe20000000f00 */
[----:B------:R-:W-:Y:S01]  /*d9a0*/  FMUL.FTZ R65, R133, R201 ;  /* 0x000000c985417220 */ /* 0x000fe20000410000 */
[----:B------:R-:W-:Y:S02]  /*d9b0*/  MOV R194, R161 ;  /* 0x000000a100c27202 */ /* 0x000fe40000000f00 */
[----:B------:R-:W-:Y:S02]  /*d9c0*/  MOV R161, R181 ;  /* 0x000000b500a17202 */ /* 0x000fe40000000f00 */
[----:B------:R-:W-:Y:S02]  /*d9d0*/  MOV R181, R156 ;  /* 0x0000009c00b57202 */ /* 0x000fe40000000f00 */
[----:B------:R-:W-:Y:S10]  /*d9e0*/  MUFU.EX2 R194, R194 ;  /* 0x000000c200c27308 */ /* 0x000ff40000000800 */
[----:B------:R-:W-:Y:S01]  /*d9f0*/  MUFU.EX2 R181, R181 ;  /* 0x000000b500b57308 */ /* 0x000fe20000000800 */
[----:B--2---:R-:W-:Y:S02]  /*da00*/  FFMA.FTZ R2, R2, R14, R16 ;  /* 0x0000000e02027223 */ /* 0x004fe40000010010 */
[----:B------:R-:W-:Y:S02]  /*da10*/  FMUL.FTZ R14, R0, R150 ;  /* 0x00000096000e7220 */ /* 0x000fe40000410000 */
[----:B------:R-:W-:Y:S01]  /*da20*/  LDSM.16.MT88.4 R148, [R228] ;  /* 0x00000000e494783b */ /* 0x000fe20000004200 */
[----:B------:R-:W-:Y:S02]  /*da30*/  FADD.FTZ R2, R213, R2 ;  /* 0x00000002d5027221 */ /* 0x000fe40000010000 */
[C---:B------:R-:W-:Y:S01]  /*da40*/  FMUL.FTZ R16, R133.reuse, R160 ;  /* 0x000000a085107220 */ /* 0x040fe20000410000 */
[----:B------:R-:W-:Y:S01]  /*da50*/  MOV R160, R33 ;  /* 0x0000002100a07202 */ /* 0x000fe20000000f00 */
[-C--:B------:R-:W-:Y:S03]  /*da60*/  HMMA.16816.F32 R12, R144, R22.reuse, R12 ;  /* 0x00000016900c723c */ /* 0x080fe6000000180c */
[C---:B------:R-:W-:Y:S02]  /*da70*/  FMUL.FTZ R33, R133.reuse, R185 ;  /* 0x000000b985217220 */ /* 0x040fe40000410000 */
[----:B------:R-:W-:Y:S03]  /*da80*/  IMAD.MOV.U32 R185, RZ, RZ, R52 ;  /* 0x000000ffffb97224 */ /* 0x000fe600078e0034 */
[C---:B------:R-:W-:Y:S07]  /*da90*/  HMMA.16816.F32 R16, R140.reuse, R22, R16 ;  /* 0x000000168c10723c */ /* 0x040fee0000001810 */
[C---:B------:R-:W-:Y:S01]  /*daa0*/  FMUL.FTZ R22, R132.reuse, R174 ;  /* 0x000000ae84167220 */ /* 0x040fe20000410000 */
[----:B------:R-:W-:Y:S01]  /*dab0*/  MOV R174, R53 ;  /* 0x0000003500ae7202 */ /* 0x000fe20000000f00 */
[----:B------:R-:W-:Y:S01]  /*dac0*/  FMUL.FTZ R23, R132, R175 ;  /* 0x000000af84177220 */ /* 0x000fe20000410000 */
[----:B------:R-:W1:Y:S02]  /*dad0*/  LDSM.16.MT88.4 R52, [R229] ;  /* 0x00000000e534783b */ /* 0x000e640000004200 */
[----:B------:R-:W-:Y:S01]  /*dae0*/  MOV R175, R27 ;  /* 0x0000001b00af7202 */ /* 0x000fe20000000f00 */
[----:B------:R-:W-:Y:S01]  /*daf0*/  FMUL.FTZ R27, R0, R155 ;  /* 0x0000009b001b7220 */ /* 0x000fe20000410000 */
[----:B------:R-:W-:Y:S01]  /*db00*/  MOV R155, R32 ;  /* 0x00000020009b7202 */ /* 0x000fe20000000f00 */
[C---:B------:R-:W-:Y:S01]  /*db10*/  FMUL.FTZ R32, R133.reuse, R184 ;  /* 0x000000b885207220 */ /* 0x040fe20000410000 */
[-C--:B------:R-:W-:Y:S01]  /*db20*/  HMMA.16816.F32 R20, R140, R36.reuse, R20 ;  /* 0x000000248c14723c */ /* 0x080fe20000001814 */
[----:B------:R-:W-:Y:S02]  /*db30*/  MUFU.EX2 R174, R174 ;  /* 0x000000ae00ae7308 */ /* 0x000fe40000000800 */
[----:B------:R-:W-:Y:S01]  /*db40*/  MOV R184, R66 ;  /* 0x0000004200b87202 */ /* 0x000fe20000000f00 */
[C---:B------:R-:W-:Y:S01]  /*db50*/  FMUL.FTZ R66, R132.reuse, R202 ;  /* 0x000000ca84427220 */ /* 0x040fe20000410000 */
[----:B------:R-:W-:Y:S02]  /*db60*/  MOV R166, R175 ;  /* 0x000000af00a67202 */ /* 0x000fe40000000f00 */
[----:B------:R-:W-:Y:S01]  /*db70*/  MOV R175, R162 ;  /* 0x000000a200af7202 */ /* 0x000fe20000000f00 */
[C---:B------:R-:W-:Y:S03]  /*db80*/  HMMA.16816.F32 R24, R144.reuse, R36, R24 ;  /* 0x000000249018723c */ /* 0x040fe60000001818 */
[----:B------:R-:W-:Y:S01]  /*db90*/  MUFU.EX2 R184, R184 ;  /* 0x000000b800b87308 */ /* 0x000fe20000000800 */
[----:B------:R-:W-:Y:S02]  /*dba0*/  MOV R162, R177 ;  /* 0x000000b100a27202 */ /* 0x000fe40000000f00 */
[----:B------:R-:W-:Y:S01]  /*dbb0*/  MOV R167, R166 ;  /* 0x000000a600a77202 */ /* 0x000fe20000000f00 */
[C---:B------:R-:W-:Y:S01]  /*dbc0*/  FMUL.FTZ R36, R133.reuse, R188 ;  /* 0x000000bc85247220 */ /* 0x040fe20000410000 */
[-C--:B------:R-:W-:Y:S04]  /*dbd0*/  HMMA.16816.F32 R28, R144, R38.reuse, R28 ;  /* 0x00000026901c723c */ /* 0x080fe8000000181c */
[C---:B------:R-:W-:Y:S01]  /*dbe0*/  FMUL.FTZ R37, R133.reuse, R189 ;  /* 0x000000bd85257220 */ /* 0x040fe20000410000 */
[----:B------:R-:W-:Y:S01]  /*dbf0*/  MUFU.EX2 R177, R252 ;  /* 0x000000fc00b17308 */ /* 0x000fe20000000800 */
[----:B------:R-:W-:Y:S01]  /*dc00*/  MOV R188, R51 ;  /* 0x0000003300bc7202 */ /* 0x000fe20000000f00 */
[C---:B------:R-:W-:Y:S01]  /*dc10*/  FMUL.FTZ R51, R132.reuse, R195 ;  /* 0x000000c384337220 */ /* 0x040fe20000410000 */
[C---:B------:R-:W-:Y:S04]  /*dc20*/  HMMA.16816.F32 R32, R140.reuse, R38, R32 ;  /* 0x000000268c20723c */ /* 0x040fe80000001820 */
[----:B------:R-:W-:Y:S01]  /*dc30*/  MOV R189, R67 ;  /* 0x0000004300bd7202 */ /* 0x000fe20000000f00 */
[C---:B------:R-:W-:Y:S01]  /*dc40*/  FMUL.FTZ R67, R132.reuse, R203 ;  /* 0x000000cb84437220 */ /* 0x040fe20000410000 */
[----:B------:R-:W-:Y:S01]  /*dc50*/  MOV R170, R167 ;  /* 0x000000a700aa7202 */ /* 0x000fe20000000f00 */
[C---:B------:R-:W-:Y:S01]  /*dc60*/  FMUL.FTZ R38, R132.reuse, R190 ;  /* 0x000000be84267220 */ /* 0x040fe20000410000 */
[----:B------:R-:W-:Y:S01]  /*dc70*/  MOV R190, R155 ;  /* 0x0000009b00be7202 */ /* 0x000fe20000000f00 */
[C---:B------:R-:W-:Y:S01]  /*dc80*/  FMUL.FTZ R39, R132.reuse, R191 ;  /* 0x000000bf84277220 */ /* 0x040fe20000410000 */
[----:B------:R-:W-:Y:S02]  /*dc90*/  MUFU.EX2 R175, R175 ;  /* 0x000000af00af7308 */ /* 0x000fe40000000800 */
[----:B------:R-:W-:Y:S01]  /*dca0*/  MOV R191, R185 ;  /* 0x000000b900bf7202 */ /* 0x000fe20000000f00 */
[----:B------:R-:W-:Y:S01]  /*dcb0*/  IMAD.MOV.U32 R185, RZ, RZ, R129 ;  /* 0x000000ffffb97224 */ /* 0x000fe200078e0081 */
[----:B------:R-:W-:Y:S01]  /*dcc0*/  MOV R155, R154 ;  /* 0x0000009a009b7202 */ /* 0x000fe20000000f00 */
[----:B------:R-:W2:Y:S01]  /*dcd0*/  LDL.LU R129, [R1+0x74] ;  /* 0x0000740001817983 */ /* 0x000ea20000300800 */
[-C--:B-1----:R-:W-:Y:S03]  /*dce0*/  HMMA.16816.F32 R36, R140, R52.reuse, R36 ;  /* 0x000000348c24723c */ /* 0x082fe60000001824 */
[----:B------:R-:W-:Y:S02]  /*dcf0*/  MOV R154, R163 ;  /* 0x000000a3009a7202 */ /* 0x000fe40000000f00 */
[----:B------:R-:W-:Y:S02]  /*dd00*/  MOV R163, R169 ;  /* 0x000000a900a37202 */ /* 0x000fe40000000f00 */
[----:B------:R-:W-:Y:S01]  /*dd10*/  MUFU.EX2 R169, R219 ;  /* 0x000000db00a97308 */ /* 0x000fe20000000800 */
[C---:B------:R-:W-:Y:S04]  /*dd20*/  HMMA.16816.F32 R40, R144.reuse, R52, R40 ;  /* 0x000000349028723c */ /* 0x040fe80000001828 */
[----:B------:R-:W-:Y:S02]  /*dd30*/  MOV R166, R189 ;  /* 0x000000bd00a67202 */ /* 0x000fe40000000f00 */
[----:B------:R-:W-:Y:S01]  /*dd40*/  MOV R189, R188 ;  /* 0x000000bc00bd7202 */ /* 0x000fe20000000f00 */
[C---:B------:R-:W-:Y:S01]  /*dd50*/  FMUL.FTZ R52, R133.reuse, R196 ;  /* 0x000000c485347220 */ /* 0x040fe20000410000 */
[-C--:B------:R-:W-:Y:S04]  /*dd60*/  HMMA.16816.F32 R44, R144, R54.reuse, R44 ;  /* 0x00000036902c723c */ /* 0x080fe8000000182c */
[C---:B------:R-:W-:Y:S01]  /*dd70*/  FMUL.FTZ R53, R133.reuse, R197 ;  /* 0x000000c585357220 */ /* 0x040fe20000410000 */
[----:B------:R-:W-:Y:S01]  /*dd80*/  MOV R167, R166 ;  /* 0x000000a600a77202 */ /* 0x000fe20000000f00 */
[----:B------:R1:W-:Y:S01]  /*dd90*/  MUFU.EX2 R197, R170 ;  /* 0x000000aa00c57308 */ /* 0x0003e20000000800 */
[----:B------:R-:W-:Y:S01]  /*dda0*/  MOV R166, R189 ;  /* 0x000000bd00a67202 */ /* 0x000fe20000000f00 */
[C---:B------:R-:W-:Y:S04]  /*ddb0*/  HMMA.16816.F32 R48, R140.reuse, R54, R48 ;  /* 0x000000368c30723c */ /* 0x040fe80000001830 */
[----:B------:R-:W-:Y:S02]  /*ddc0*/  MOV R188, R187 ;  /* 0x000000bb00bc7202 */ /* 0x000fe40000000f00 */
[----:B------:R-:W-:Y:S01]  /*ddd0*/  MOV R187, R186 ;  /* 0x000000ba00bb7202 */ /* 0x000fe20000000f00 */
[C---:B------:R-:W-:Y:S01]  /*dde0*/  FMUL.FTZ R54, R132.reuse, R198 ;  /* 0x000000c684367220 */ /* 0x040fe20000410000 */
[----:B------:R-:W-:Y:S01]  /*ddf0*/  MOV R186, R159 ;  /* 0x0000009f00ba7202 */ /* 0x000fe20000000f00 */
[----:B------:R-:W-:Y:S03]  /*de00*/  FMUL.FTZ R55, R132, R199 ;  /* 0x000000c784377220 */ /* 0x000fe60000410000 */
[----:B------:R-:W-:Y:S02]  /*de10*/  MOV R199, R153 ;  /* 0x0000009900c77202 */ /* 0x000fe40000000f00 */
[----:B------:R-:W-:Y:S02]  /*de20*/  MOV R192, R167 ;  /* 0x000000a700c07202 */ /* 0x000fe40000000f00 */
[-C--:B------:R-:W-:Y:S02]  /*de30*/  HMMA.16816.F32 R52, R140, R148.reuse, R52 ;  /* 0x000000948c34723c */ /* 0x080fe40000001834 */
[----:B------:R-:W-:Y:S01]  /*de40*/  MUFU.EX2 R199, R199 ;  /* 0x000000c700c77308 */ /* 0x000fe20000000800 */
[----:B------:R-:W-:Y:S02]  /*de50*/  MOV R193, R166 ;  /* 0x000000a600c17202 */ /* 0x000fe40000000f00 */
[----:B------:R-:W-:Y:S02]  /*de60*/  MOV R201, R192 ;  /* 0x000000c000c97202 */ /* 0x000fe40000000f00 */
[----:B------:R-:W-:Y:S01]  /*de70*/  MOV R198, R193 ;  /* 0x000000c100c67202 */ /* 0x000fe20000000f00 */
[C---:B------:R-:W-:Y:S04]  /*de80*/  HMMA.16816.F32 R56, R144.reuse, R148, R56 ;  /* 0x000000949038723c */ /* 0x040fe80000001838 */
[----:B------:R-:W-:Y:S01]  /*de90*/  MUFU.EX2 R192, R161 ;  /* 0x000000a100c07308 */ /* 0x000fe20000000800 */
[----:B------:R-:W-:Y:S01]  /*dea0*/  MOV R159, R158 ;  /* 0x0000009e009f7202 */ /* 0x000fe20000000f00 */
[----:B------:R-:W-:Y:S01]  /*deb0*/  IMAD.MOV.U32 R202, RZ, RZ, R198 ;  /* 0x000000ffffca7224 */ /* 0x000fe200078e00c6 */
[----:B------:R-:W-:Y:S01]  /*dec0*/  MOV R158, R165 ;  /* 0x000000a5009e7202 */ /* 0x000fe20000000f00 */
[-C--:B------:R-:W-:Y:S04]  /*ded0*/  HMMA.16816.F32 R60, R144, R150.reuse, R60 ;  /* 0x00000096903c723c */ /* 0x080fe8000000183c */
[----:B------:R-:W-:Y:S01]  /*dee0*/  IMAD.MOV.U32 R165, RZ, RZ, R130 ;  /* 0x000000ffffa57224 */ /* 0x000fe200078e0082 */
[----:B------:R-:W-:Y:S01]  /*def0*/  MOV R198, R190 ;  /* 0x000000be00c67202 */ /* 0x000fe20000000f00 */
[----:B------:R-:W3:Y:S01]  /*df00*/  LDL.LU R130, [R1+0x70] ;  /* 0x0000700001827983 */ /* 0x000ee20000300800 */
[----:B------:R-:W-:Y:S01]  /*df10*/  MOV R190, R162 ;  /* 0x000000a200be7202 */ /* 0x000fe20000000f00 */
[C---:B------:R-:W-:Y:S02]  /*df20*/  HMMA.16816.F32 R64, R140.reuse, R150, R64 ;  /* 0x000000968c40723c */ /* 0x040fe40000001840 */
[----:B------:R-:W4:Y:S02]  /*df30*/  LDSM.16.MT88.4 R148, [R225+0x2000] ;  /* 0x00200000e194783b */ /* 0x000f240000004200 */
[----:B------:R-:W-:Y:S02]  /*df40*/  MOV R189, R188 ;  /* 0x000000bc00bd7202 */ /* 0x000fe40000000f00 */
[----:B------:R-:W-:Y:S02]  /*df50*/  MOV R188, R187 ;  /* 0x000000bb00bc7202 */ /* 0x000fe40000000f00 */
[----:B------:R-:W-:Y:S04]  /*df60*/  MOV R187, R186 ;  /* 0x000000ba00bb7202 */ /* 0x000fe80000000f00 */
[----:B------:R-:W-:Y:S02]  /*df70*/  MOV R167, R188 ;  /* 0x000000bc00a77202 */ /* 0x000fe40000000f00 */
[----:B------:R-:W-:Y:S02]  /*df80*/  MOV R166, R187 ;  /* 0x000000bb00a67202 */ /* 0x000fe40000000f00 */
[----:B------:R-:W-:Y:S01]  /*df90*/  MOV R186, R159 ;  /* 0x0000009f00ba7202 */ /* 0x000fe20000000f00 */
[----:B------:R-:W-:Y:S01]  /*dfa0*/  IMAD.MOV.U32 R183, RZ, RZ, R167 ;  /* 0x000000ffffb77224 */ /* 0x000fe200078e00a7 */
[----:B------:R-:W-:Y:S01]  /*dfb0*/  MOV R159, R158 ;  /* 0x0000009e009f7202 */ /* 0x000fe20000000f00 */
[----:B------:R-:W-:Y:S01]  /*dfc0*/  IMAD.MOV.U32 R158, RZ, RZ, R155 ;  /* 0x000000ffff9e7224 */ /* 0x000fe200078e009b */
[----:B------:R-:W-:Y:S02]  /*dfd0*/  MOV R155, R173 ;  /* 0x000000ad009b7202 */ /* 0x000fe40000000f00 */
[----:B------:R-:W-:Y:S02]  /*dfe0*/  MOV R173, R172 ;  /* 0x000000ac00ad7202 */ /* 0x000fe40000000f00 */
[----:B------:R-:W-:Y:S02]  /*dff0*/  MOV R172, R131 ;  /* 0x0000008300ac7202 */ /* 0x000fe40000000f00 */
[----:B------:R-:W3:Y:S01]  /*e000*/  LDL.LU R131, [R1+0x6c] ;  /* 0x00006c0001837983 */ /* 0x000ee20000300800 */
[----:B------:R-:W-:Y:S02]  /*e010*/  MOV R188, R159 ;  /* 0x0000009f00bc7202 */ /* 0x000fe40000000f00 */
[----:B------:R-:W-:Y:S02]  /*e020*/  MOV R159, R173 ;  /* 0x000000ad009f7202 */ /* 0x000fe40000000f00 */
[----:B------:R-:W-:Y:S01]  /*e030*/  MOV R187, R158 ;  /* 0x0000009e00bb7202 */ /* 0x000fe20000000f00 */
[----:B------:R-:W-:Y:S01]  /*e040*/  MUFU.EX2 R173, R220 ;  /* 0x000000dc00ad7308 */ /* 0x000fe20000000800 */
[----:B------:R-:W-:Y:S02]  /*e050*/  MOV R158, R172 ;  /* 0x000000ac009e7202 */ /* 0x000fe40000000f00 */
[----:B------:R-:W-:Y:S02]  /*e060*/  MOV R196, R166 ;  /* 0x000000a600c47202 */ /* 0x000fe40000000f00 */
[----:B------:R-:W-:Y:S02]  /*e070*/  MOV R166, R188 ;  /* 0x000000bc00a67202 */ /* 0x000fe40000000f00 */
[----:B------:R-:W-:Y:S02]  /*e080*/  MOV R188, R152 ;  /* 0x0000009800bc7202 */ /* 0x000fe40000000f00 */
[----:B-1----:R-:W-:Y:S01]  /*e090*/  MOV R170, R189 ;  /* 0x000000bd00aa7202 */ /* 0x002fe20000000f00 */
[-C--:B----4-:R-:W-:Y:S01]  /*e0a0*/  HMMA.16816.F32 R68, R140, R148.reuse, R68 ;  /* 0x000000948c44723c */ /* 0x090fe20000001844 */
[----:B------:R-:W1:Y:S02]  /*e0b0*/  MUFU.EX2 R172, R211 ;  /* 0x000000d300ac7308 */ /* 0x000e640000000800 */
[----:B------:R-:W-:Y:S01]  /*e0c0*/  IMAD.MOV.U32 R189, RZ, RZ, R186 ;  /* 0x000000ffffbd7224 */ /* 0x000fe200078e00ba */
[----:B------:R-:W-:Y:S02]  /*e0d0*/  MOV R186, R155 ;  /* 0x0000009b00ba7202 */ /* 0x000fe40000000f00 */
[----:B------:R-:W-:Y:S02]  /*e0e0*/  MOV R155, R168 ;  /* 0x000000a8009b7202 */ /* 0x000fe40000000f00 */
[C---:B------:R-:W-:Y:S03]  /*e0f0*/  HMMA.16816.F32 R72, R144.reuse, R148, R72 ;  /* 0x000000949048723c */ /* 0x040fe60000001848 */
[----:B------:R-:W4:Y:S01]  /*e100*/  MUFU.EX2 R168, R249 ;  /* 0x000000f900a87308 */ /* 0x000f220000000800 */
[----:B------:R-:W-:Y:S02]  /*e110*/  MOV R193, R155 ;  /* 0x0000009b00c17202 */ /* 0x000fe40000000f00 */
[----:B------:R-:W-:Y:S02]  /*e120*/  MOV R167, R189 ;  /* 0x000000bd00a77202 */ /* 0x000fe40000000f00 */
[-C--:B------:R-:W-:Y:S04]  /*e130*/  HMMA.16816.F32 R76, R144, R150.reuse, R76 ;  /* 0x00000096904c723c */ /* 0x080fe8000000184c */
[----:B------:R-:W-:Y:S01]  /*e140*/  MOV R189, R159 ;  /* 0x0000009f00bd7202 */ /* 0x000fe20000000f00 */
[----:B------:R-:W-:Y:S01]  /*e150*/  MUFU.EX2 R193, R193 ;  /* 0x000000c100c17308 */ /* 0x000fe20000000800 */
[----:B------:R-:W-:Y:S02]  /*e160*/  MOV R182, R170 ;  /* 0x000000aa00b67202 */ /* 0x000fe40000000f00 */
[C---:B------:R-:W-:Y:S01]  /*e170*/  HMMA.16816.F32 R80, R140.reuse, R150, R80 ;  /* 0x000000968c50723c */ /* 0x040fe20000001850 */
[----:B------:R-:W1:Y:S03]  /*e180*/  LDSM.16.MT88.4 R148, [R226+0x2000] ;  /* 0x00200000e294783b */ /* 0x000e660000004200 */
[----:B------:R-:W-:Y:S01]  /*e190*/  MOV R170, R187 ;  /* 0x000000bb00aa7202 */ /* 0x000fe20000000f00 */
[----:B------:R-:W-:Y:S01]  /*e1a0*/  IMAD.MOV.U32 R187, RZ, RZ, R154 ;  /* 0x000000ffffbb7224 */ /* 0x000fe200078e009a */
[----:B------:R-:W-:Y:S01]  /*e1b0*/  MOV R195, R186 ;  /* 0x000000ba00c37202 */ /* 0x000fe20000000f00 */
[----:B------:R-:W-:Y:S01]  /*e1c0*/  MUFU.EX2 R189, R189 ;  /* 0x000000bd00bd7308 */ /* 0x000fe20000000800 */
[----:B------:R-:W-:Y:S01]  /*e1d0*/  MOV R186, R158 ;  /* 0x0000009e00ba7202 */ /* 0x000fe20000000f00 */
[----:B------:R-:W-:Y:S03]  /*e1e0*/  LDSM.16.MT88.4 R152, [R226+0x800] ;  /* 0x00080000e298783b */ /* 0x000fe60000004200 */
[----:B------:R-:W-:Y:S02]  /*e1f0*/  MOV R203, R182 ;  /* 0x000000b600cb7202 */ /* 0x000fe40000000f00 */
[----:B------:R-:W-:Y:S02]  /*e200*/  MOV R182, R163 ;  /* 0x000000a300b67202 */ /* 0x000fe40000000f00 */
[----:B------:R-:W-:Y:S01]  /*e210*/  MOV R252, R183 ;  /* 0x000000b700fc7202 */ /* 0x000fe20000000f00 */
[----:B------:R-:W-:Y:S01]  /*e220*/  LDSM.16.MT88.4 R156, [R229+0x800] ;  /* 0x00080000e59c783b */ /* 0x000fe20000004200 */
[----:B------:R-:W-:Y:S01]  /*e230*/  MUFU.EX2 R187, R187 ;  /* 0x000000bb00bb7308 */ /* 0x000fe20000000800 */
[----:B------:R-:W-:Y:S02]  /*e240*/  MOV R183, R191 ;  /* 0x000000bf00b77202 */ /* 0x000fe40000000f00 */
[----:B------:R-:W-:Y:S07]  /*e250*/  MOV R191, R185 ;  /* 0x000000b900bf7202 */ /* 0x000fee0000000f00 */
[----:B------:R4:W-:Y:S10]  /*e260*/  MUFU.EX2 R185, R160 ;  /* 0x000000a000b97308 */ /* 0x0009f40000000800 */
[----:B------:R-:W-:Y:S01]  /*e270*/  MUFU.EX2 R186, R186 ;  /* 0x000000ba00ba7308 */ /* 0x000fe20000000800 */
[-C--:B-1----:R-:W-:Y:S09]  /*e280*/  HMMA.16816.F32 R84, R140, R148.reuse, R84 ;  /* 0x000000948c54723c */ /* 0x082ff20000001854 */
[----:B------:R-:W-:Y:S01]  /*e290*/  MUFU.EX2 R195, R195 ;  /* 0x000000c300c37308 */ /* 0x000fe20000000800 */
[C---:B------:R-:W-:Y:S01]  /*e2a0*/  HMMA.16816.F32 R88, R144.reuse, R148, R88 ;  /* 0x000000949058723c */ /* 0x040fe20000001858 */
[----:B----4-:R-:W-:Y:S07]  /*e2b0*/  LDSM.16.MT88.4 R160, [R226+0x1000] ;  /* 0x00100000e2a0783b */ /* 0x010fee0000004200 */
[-C--:B------:R-:W-:Y:S01]  /*e2c0*/  HMMA.16816.F32 R92, R144, R150.reuse, R92 ;  /* 0x00000096905c723c */ /* 0x080fe2000000185c */
[----:B------:R-:W-:Y:S07]  /*e2d0*/  MUFU.EX2 R188, R188 ;  /* 0x000000bc00bc7308 */ /* 0x000fee0000000800 */
[C---:B------:R-:W-:Y:S01]  /*e2e0*/  HMMA.16816.F32 R96, R140.reuse, R150, R96 ;  /* 0x000000968c60723c */ /* 0x040fe20000001860 */
[----:B------:R-:W1:Y:S02]  /*e2f0*/  LDSM.16.MT88.4 R148, [R229+0x2000] ;  /* 0x00200000e594783b */ /* 0x000e640000004200 */
[----:B------:R-:W-:Y:S05]  /*e300*/  MUFU.EX2 R191, R191 ;  /* 0x000000bf00bf7308 */ /* 0x000fea0000000800 */
[-C--:B-1----:R-:W-:Y:S08]  /*e310*/  HMMA.16816.F32 R100, R140, R148.reuse, R100 ;  /* 0x000000948c64723c */ /* 0x082ff00000001864 */
[C---:B------:R-:W-:Y:S08]  /*e320*/  HMMA.16816.F32 R104, R144.reuse, R148, R104 ;  /* 0x000000949068723c */ /* 0x040ff00000001868 */
[-C--:B------:R-:W-:Y:S08]  /*e330*/  HMMA.16816.F32 R108, R144, R150.reuse, R108 ;  /* 0x00000096906c723c */ /* 0x080ff0000000186c */
[C---:B------:R-:W-:Y:S01]  /*e340*/  HMMA.16816.F32 R112, R140.reuse, R150, R112 ;  /* 0x000000968c70723c */ /* 0x040fe20000001870 */
[----:B------:R-:W1:Y:S03]  /*e350*/  LDSM.16.MT88.4 R148, [R228+0x2000] ;  /* 0x00200000e494783b */ /* 0x000e660000004200 */
[----:B--2---:R-:W-:Y:S04]  /*e360*/  FMUL.FTZ R129, R133, R129 ;  /* 0x0000008185817220 */ /* 0x004fe80000410000 */
[-C--:B-1----:R-:W-:Y:S04]  /*e370*/  HMMA.16816.F32 R116, R140, R148.reuse, R116 ;  /* 0x000000948c74723c */ /* 0x082fe80000001874 */
[----:B------:R-:W-:Y:S04]  /*e380*/  FADD.FTZ R133, R218, R210 ;  /* 0x000000d2da857221 */ /* 0x000fe80000010000 */
[C---:B------:R-:W-:Y:S01]  /*e390*/  HMMA.16816.F32 R120, R144.reuse, R148, R120 ;  /* 0x000000949078723c */ /* 0x040fe20000001878 */
[----:B------:R-:W2:Y:S06]  /*e3a0*/  LDL.LU R148, [R1+0x14] ;  /* 0x0000140001947983 */ /* 0x000eac0000300800 */
[----:B------:R-:W-:Y:S01]  /*e3b0*/  F2FP.PACK_AB R149, R172, R171 ;  /* 0x000000abac95723e */ /* 0x000fe200000000ff */
[-C--:B------:R-:W-:Y:S01]  /*e3c0*/  HMMA.16816.F32 R124, R144, R150.reuse, R124 ;  /* 0x00000096907c723c */ /* 0x080fe2000000187c */
[----:B------:R-:W1:Y:S03]  /*e3d0*/  LDSM.16.MT88.4 R144, [R225+0x800] ;  /* 0x00080000e190783b */ /* 0x000e660000004200 */
[C---:B---3--:R-:W-:Y:S02]  /*e3e0*/  FMUL.FTZ R130, R132.reuse, R130 ;  /* 0x0000008284827220 */ /* 0x048fe40000410000 */
[----:B------:R-:W-:Y:S02]  /*e3f0*/  FMUL.FTZ R131, R132, R131 ;  /* 0x0000008384837220 */ /* 0x000fe40000410000 */
[----:B------:R-:W-:Y:S05]  /*e400*/  FADD.FTZ R132, R216, R208 ;  /* 0x000000d0d8847221 */ /* 0x000fea0000010000 */
[----:B------:R-:W-:Y:S07]  /*e410*/  HMMA.16816.F32 R128, R140, R150, R128 ;  /* 0x000000968c80723c */ /* 0x000fee0000001880 */
[----:B------:R-:W-:Y:S02]  /*e420*/  F2FP.PACK_AB R140, R177, R164 ;  /* 0x000000a4b18c723e */ /* 0x000fe400000000ff */
[----:B------:R-:W-:Y:S03]  /*e430*/  F2FP.PACK_AB R142, R179, R178 ;  /* 0x000000b2b38e723e */ /* 0x000fe600000000ff */
[----:B------:R-:W-:Y:S02]  /*e440*/  F2FP.PACK_AB R141, R174, R169 ;  /* 0x000000a9ae8d723e */ /* 0x000fe400000000ff */
[----:B------:R-:W-:Y:S02]  /*e450*/  F2FP.PACK_AB R143, R197, R176 ;  /* 0x000000b0c58f723e */ /* 0x000fe400000000ff */
[----:B------:R-:W-:Y:S02]  /*e460*/  F2FP.PACK_AB R150, R180, R175 ;  /* 0x000000afb496723e */ /* 0x000fe400000000ff */
[----:B------:R-:W-:Y:S03]  /*e470*/  F2FP.PACK_AB R151, R248, R221 ;  /* 0x000000ddf897723e */ /* 0x000fe600000000ff */
[-C--:B-1----:R-:W-:Y:S03]  /*e480*/  HMMA.16816.F32 R4, R140, R144.reuse, R4 ;  /* 0x000000908c04723c */ /* 0x082fe60000001804 */
[----:B--2---:R-:W-:Y:S01]  /*e490*/  FFMA.FTZ R0, R0, R148, R139 ;  /* 0x0000009400007223 */ /* 0x004fe2000001008b */
[----:B------:R-:W-:Y:S03]  /*e4a0*/  F2FP.PACK_AB R148, R173, R168 ;  /* 0x000000a8ad94723e */ /* 0x000fe600000000ff */
[----:B------:R-:W-:Y:S02]  /*e4b0*/  FADD.FTZ R138, R138, R0 ;  /* 0x000000008a8a7221 */ /* 0x000fe40000010000 */
[----:B------:R-:W-:Y:S02]  /*e4c0*/  FADD.FTZ R0, R217, R133 ;  /* 0x00000085d9007221 */ /* 0x000fe40000010000 */
[C---:B------:R-:W-:Y:S01]  /*e4d0*/  HMMA.16816.F32 R8, R148.reuse, R144, R8 ;  /* 0x000000909408723c */ /* 0x040fe20000001808 */
[----:B------:R-:W-:Y:S03]  /*e4e0*/  LDSM.16.MT88.4 R216, [R226+0x3800] ;  /* 0x00380000e2d8783b */ /* 0x000fe60000004200 */
[----:B------:R-:W-:Y:S02]  /*e4f0*/  FADD.FTZ R133, R215, R132 ;  /* 0x00000084d7857221 */ /* 0x000fe40000010000 */
[----:B------:R-:W-:Y:S02]  /*e500*/  FADD.FTZ R132, R214, R2 ;  /* 0x00000002d6847221 */ /* 0x000fe40000010000 */
[-C--:B------:R-:W-:Y:S01]  /*e510*/  HMMA.16816.F32 R12, R148, R146.reuse, R12 ;  /* 0x00000092940c723c */ /* 0x080fe2000000180c */
[----:B------:R-:W-:Y:S03]  /*e520*/  LDSM.16.MT88.4 R212, [R225+0x3800] ;  /* 0x00380000e1d4783b */ /* 0x000fe60000004200 */
[----:B------:R-:W-:Y:S01]  /*e530*/  FADD.FTZ R132, R202, R132 ;  /* 0x00000084ca847221 */ /* 0x000fe20000010000 */
[----:B------:R-:W-:Y:S01]  /*e540*/  MOV R202, R201 ;  /* 0x000000c900ca7202 */ /* 0x000fe20000000f00 */
[----:B------:R-:W-:Y:S01]  /*e550*/  FADD.FTZ R2, R209, R138 ;  /* 0x0000008ad1027221 */ /* 0x000fe20000010000 */
[----:B------:R-:W-:Y:S01]  /*e560*/  MOV R201, R183 ;  /* 0x000000b700c97202 */ /* 0x000fe20000000f00 */
[C---:B------:R-:W-:Y:S01]  /*e570*/  HMMA.16816.F32 R16, R140.reuse, R146, R16 ;  /* 0x000000928c10723c */ /* 0x040fe20000001810 */
[----:B------:R-:W1:Y:S01]  /*e580*/  LDSM.16.MT88.4 R144, [R228+0x800] ;  /* 0x00080000e490783b */ /* 0x000e620000004200 */
[----:B------:R-:W-:Y:S02]  /*e590*/  MUFU.EX2 R138, R207 ;  /* 0x000000cf008a7308 */ /* 0x000fe40000000800 */
[----:B------:R-:W-:Y:S01]  /*e5a0*/  FADD.FTZ R168, R168, R132 ;  /* 0x00000084a8a87221 */ /* 0x000fe20000010000 */
[----:B------:R-:W-:Y:S01]  /*e5b0*/  MOV R251, R201 ;  /* 0x000000c900fb7202 */ /* 0x000fe20000000f00 */
[----:B------:R-:W-:Y:S01]  /*e5c0*/  FADD.FTZ R0, R252, R0 ;  /* 0x00000000fc007221 */ /* 0x000fe20000010000 */
[----:B------:R-:W-:Y:S01]  /*e5d0*/  MOV R252, R202 ;  /* 0x000000ca00fc7202 */ /* 0x000fe20000000f00 */
[-C--:B------:R-:W-:Y:S04]  /*e5e0*/  HMMA.16816.F32 R20, R140, R152.reuse, R20 ;  /* 0x000000988c14723c */ /* 0x080fe80000001814 */
[----:B------:R-:W2:Y:S01]  /*e5f0*/  MUFU.EX2 R132, R167 ;  /* 0x000000a700847308 */ /* 0x000ea20000000800 */
[----:B------:R-:W-:Y:S01]  /*e600*/  MOV R202, R165 ;  /* 0x000000a500ca7202 */ /* 0x000fe20000000f00 */
[----:B------:R-:W-:Y:S01]  /*e610*/  FADD.FTZ R133, R203, R133 ;  /* 0x00000085cb857221 */ /* 0x000fe20000010000 */
[----:B------:R-:W-:Y:S01]  /*e620*/  MOV R203, R166 ;  /* 0x000000a600cb7202 */ /* 0x000fe20000000f00 */
[C---:B------:R-:W-:Y:S04]  /*e630*/  HMMA.16816.F32 R24, R148.reuse, R152, R24 ;  /* 0x000000989418723c */ /* 0x040fe80000001818 */
[----:B------:R-:W-:Y:S01]  /*e640*/  IMAD.MOV.U32 R183, RZ, RZ, R182 ;  /* 0x000000ffffb77224 */ /* 0x000fe200078e00b6 */
[----:B------:R-:W-:Y:S01]  /*e650*/  MOV R182, R196 ;  /* 0x000000c400b67202 */ /* 0x000fe20000000f00 */
[----:B------:R-:W-:Y:S01]  /*e660*/  MUFU.EX2 R139, R203 ;  /* 0x000000cb008b7308 */ /* 0x000fe20000000800 */
[----:B------:R-:W-:Y:S01]  /*e670*/  MOV R196, R170 ;  /* 0x000000aa00c47202 */ /* 0x000fe20000000f00 */
[-C--:B------:R-:W-:Y:S04]  /*e680*/  HMMA.16816.F32 R28, R148, R154.reuse, R28 ;  /* 0x0000009a941c723c */ /* 0x080fe8000000181c */
[----:B------:R-:W-:Y:S01]  /*e690*/  MOV R201, R182 ;  /* 0x000000b600c97202 */ /* 0x000fe20000000f00 */
[----:B------:R-:W-:Y:S01]  /*e6a0*/  FADD.FTZ R170, R205, R2 ;  /* 0x00000002cdaa7221 */ /* 0x000fe20000010000 */
[----:B------:R-:W-:Y:S01]  /*e6b0*/  MOV R250, R183 ;  /* 0x000000b700fa7202 */ /* 0x000fe20000000f00 */
[----:B------:R-:W-:Y:S01]  /*e6c0*/  FADD.FTZ R2, R164, R0 ;  /* 0x00000000a4027221 */ /* 0x000fe20000010000 */
[C---:B------:R-:W-:Y:S01]  /*e6d0*/  HMMA.16816.F32 R32, R140.reuse, R154, R32 ;  /* 0x0000009a8c20723c */ /* 0x040fe20000001820 */
[----:B------:R-:W3:Y:S01]  /*e6e0*/  LDSM.16.MT88.4 R152, [R225+0x2800] ;  /* 0x00280000e198783b */ /* 0x000ee20000004200 */
[----:B------:R-:W-:Y:S02]  /*e6f0*/  MUFU.EX2 R249, R201 ;  /* 0x000000c900f97308 */ /* 0x000fe40000000800 */
[----:B------:R-:W-:Y:S01]  /*e700*/  FADD.FTZ R0, R171, R170 ;  /* 0x000000aaab007221 */ /* 0x000fe20000010000 */
[----:B--2---:R-:W-:Y:S01]  /*e710*/  MOV R171, R132 ;  /* 0x0000008400ab7202 */ /* 0x004fe20000000f00 */
[----:B------:R-:W-:Y:S02]  /*e720*/  IMAD.MOV.U32 R170, RZ, RZ, R184 ;  /* 0x000000ffffaa7224 */ /* 0x000fe400078e00b8 */
[-C--:B------:R-:W-:Y:S01]  /*e730*/  HMMA.16816.F32 R36, R140, R156.reuse, R36 ;  /* 0x0000009c8c24723c */ /* 0x080fe20000001824 */
[----:B------:R-:W-:Y:S03]  /*e740*/  LDSM.16.MT88.4 R164, [R226+0x3000] ;  /* 0x00300000e2a4783b */ /* 0x000fe60000004200 */
[----:B------:R-:W2:Y:S01]  /*e750*/  MUFU.EX2 R220, R250 ;  /* 0x000000fa00dc7308 */ /* 0x000ea20000000800 */
[----:B------:R-:W-:Y:S02]  /*e760*/  FADD.FTZ R169, R169, R133 ;  /* 0x00000085a9a97221 */ /* 0x000fe40000010000 */
[----:B------:R-:W-:Y:S01]  /*e770*/  FADD.FTZ R0, R172, R0 ;  /* 0x00000000ac007221 */ /* 0x000fe20000010000 */
[C---:B------:R-:W-:Y:S04]  /*e780*/  HMMA.16816.F32 R40, R148.reuse, R156, R40 ;  /* 0x0000009c9428723c */ /* 0x040fe80000001828 */
[----:B------:R-:W-:Y:S02]  /*e790*/  FADD.FTZ R132, R174, R169 ;  /* 0x000000a9ae847221 */ /* 0x000fe40000010000 */
[----:B------:R-:W4:Y:S01]  /*e7a0*/  MUFU.EX2 R250, R202 ;  /* 0x000000ca00fa7308 */ /* 0x000f220000000800 */
[----:B------:R-:W-:Y:S01]  /*e7b0*/  FADD.FTZ R221, R221, R0 ;  /* 0x00000000dddd7221 */ /* 0x000fe20000010000 */
[-C--:B------:R-:W-:Y:S04]  /*e7c0*/  HMMA.16816.F32 R44, R148, R158.reuse, R44 ;  /* 0x0000009e942c723c */ /* 0x080fe8000000182c */
[----:B------:R-:W-:Y:S01]  /*e7d0*/  MOV R0, R197 ;  /* 0x000000c500007202 */ /* 0x000fe20000000f00 */
[----:B------:R-:W-:Y:S02]  /*e7e0*/  FADD.FTZ R132, R176, R132 ;  /* 0x00000084b0847221 */ /* 0x000fe40000010000 */
[----:B------:R-:W-:Y:S01]  /*e7f0*/  FADD.FTZ R2, R177, R2 ;  /* 0x00000002b1027221 */ /* 0x000fe20000010000 */
[C---:B------:R-:W-:Y:S01]  /*e800*/  HMMA.16816.F32 R48, R140.reuse, R158, R48 ;  /* 0x0000009e8c30723c */ /* 0x040fe20000001830 */
[----:B------:R-:W3:Y:S01]  /*e810*/  LDSM.16.MT88.4 R156, [R226+0x2800] ;  /* 0x00280000e29c783b */ /* 0x000ee20000004200 */
[----:B------:R-:W3:Y:S02]  /*e820*/  MUFU.EX2 R133, R3 ;  /* 0x0000000300857308 */ /* 0x000ee40000000800 */
[----:B--2---:R-:W-:Y:S01]  /*e830*/  F2FP.PACK_AB R209, R139, R220 ;  /* 0x000000dc8bd1723e */ /* 0x004fe200000000ff */
[----:B------:R-:W-:Y:S01]  /*e840*/  FADD.FTZ R0, R0, R132 ;  /* 0x0000008400007221 */ /* 0x000fe20000010000 */
[----:B------:R-:W-:Y:S01]  /*e850*/  MOV R132, R136 ;  /* 0x0000008800847202 */ /* 0x000fe20000000f00 */
[----:B------:R-:W-:Y:S01]  /*e860*/  FADD.FTZ R2, R178, R2 ;  /* 0x00000002b2027221 */ /* 0x000fe20000010000 */
[-C--:B-1----:R-:W-:Y:S04]  /*e870*/  HMMA.16816.F32 R52, R140, R144.reuse, R52 ;  /* 0x000000908c34723c */ /* 0x082fe80000001834 */
[----:B------:R-:W1:Y:S01]  /*e880*/  MUFU.EX2 R196, R196 ;  /* 0x000000c400c47308 */ /* 0x000e620000000800 */
[----:B------:R-:W-:Y:S01]  /*e890*/  FADD.FTZ R2, R179, R2 ;  /* 0x00000002b3027221 */ /* 0x000fe20000010000 */
[----:B----4-:R-:W-:Y:S02]  /*e8a0*/  F2FP.PACK_AB R210, R249, R250 ;  /* 0x000000faf9d2723e */ /* 0x010fe400000000ff */
[C---:B------:R-:W-:Y:S06]  /*e8b0*/  HMMA.16816.F32 R56, R148.reuse, R144, R56 ;  /* 0x000000909438723c */ /* 0x040fec0000001838 */
[----:B------:R-:W-:Y:S02]  /*e8c0*/  MUFU.EX2 R183, R190 ;  /* 0x000000be00b77308 */ /* 0x000fe40000000800 */
[-C--:B------:R-:W-:Y:S04]  /*e8d0*/  HMMA.16816.F32 R60, R148, R146.reuse, R60 ;  /* 0x00000092943c723c */ /* 0x080fe8000000183c */
[----:B---3--:R-:W-:Y:S01]  /*e8e0*/  F2FP.PACK_AB R211, R133, R138 ;  /* 0x0000008a85d3723e */ /* 0x008fe200000000ff */
[----:B------:R-:W-:Y:S03]  /*e8f0*/  FADD.FTZ R3, R173, R168 ;  /* 0x000000a8ad037221 */ /* 0x000fe60000010000 */
[C---:B------:R-:W-:Y:S01]  /*e900*/  HMMA.16816.F32 R64, R140.reuse, R146, R64 ;  /* 0x000000928c40723c */ /* 0x040fe20000001840 */
[----:B------:R-:W2:Y:S01]  /*e910*/  LDSM.16.MT88.4 R144, [R229+0x2800] ;  /* 0x00280000e590783b */ /* 0x000ea20000004200 */
[----:B------:R-:W3:Y:S02]  /*e920*/  MUFU.EX2 R190, R206 ;  /* 0x000000ce00be7308 */ /* 0x000ee40000000800 */
[----:B-1----:R-:W-:Y:S01]  /*e930*/  F2FP.PACK_AB R205, R196, R171 ;  /* 0x000000abc4cd723e */ /* 0x002fe200000000ff */
[----:B------:R-:W-:Y:S03]  /*e940*/  FADD.FTZ R3, R175, R3 ;  /* 0x00000003af037221 */ /* 0x000fe60000010000 */
[-C--:B------:R-:W-:Y:S04]  /*e950*/  HMMA.16816.F32 R68, R140, R152.reuse, R68 ;  /* 0x000000988c44723c */ /* 0x080fe80000001844 */
[----:B------:R-:W-:Y:S04]  /*e960*/  MUFU.EX2 R182, R198 ;  /* 0x000000c600b67308 */ /* 0x000fe80000000800 */
[C---:B------:R-:W-:Y:S06]  /*e970*/  HMMA.16816.F32 R72, R148.reuse, R152, R72 ;  /* 0x000000989448723c */ /* 0x040fec0000001848 */
[----:B------:R1:W4:Y:S02]  /*e980*/  MUFU.EX2 R198, R204 ;  /* 0x000000cc00c67308 */ /* 0x0003240000000800 */
[-C--:B------:R-:W-:Y:S04]  /*e990*/  HMMA.16816.F32 R76, R148, R154.reuse, R76 ;  /* 0x0000009a944c723c */ /* 0x080fe8000000184c */
[----:B---3--:R-:W-:Y:S04]  /*e9a0*/  F2FP.PACK_AB R206, R190, R183 ;  /* 0x000000b7bece723e */ /* 0x008fe800000000ff */
[C---:B------:R-:W-:Y:S01]  /*e9b0*/  HMMA.16816.F32 R80, R140.reuse, R154, R80 ;  /* 0x0000009a8c50723c */ /* 0x040fe20000001850 */
[----:B------:R-:W3:Y:S01]  /*e9c0*/  LDSM.16.MT88.4 R152, [R228+0x2800] ;  /* 0x00280000e498783b */ /* 0x000ee20000004200 */
[----:B------:R-:W-:Y:S06]  /*e9d0*/  MUFU.EX2 R252, R252 ;  /* 0x000000fc00fc7308 */ /* 0x000fec0000000800 */
[-C--:B------:R-:W-:Y:S04]  /*e9e0*/  HMMA.16816.F32 R84, R140, R156.reuse, R84 ;  /* 0x0000009c8c54723c */ /* 0x080fe80000001854 */
[----:B------:R-:W2:Y:S01]  /*e9f0*/  MUFU.EX2 R251, R251 ;  /* 0x000000fb00fb7308 */ /* 0x000ea20000000800 */
[----:B-1----:R-:W-:Y:S03]  /*ea00*/  F2FP.PACK_AB R204, R191, R170 ;  /* 0x000000aabfcc723e */ /* 0x002fe600000000ff */
[C---:B------:R-:W-:Y:S04]  /*ea10*/  HMMA.16816.F32 R88, R148.reuse, R156, R88 ;  /* 0x0000009c9458723c */ /* 0x040fe80000001858 */
[----:B----4-:R-:W-:Y:S04]  /*ea20*/  F2FP.PACK_AB R207, R198, R182 ;  /* 0x000000b6c6cf723e */ /* 0x010fe800000000ff */
[-C--:B------:R-:W-:Y:S08]  /*ea30*/  HMMA.16816.F32 R92, R148, R158.reuse, R92 ;  /* 0x0000009e945c723c */ /* 0x080ff0000000185c */
[C---:B------:R-:W-:Y:S01]  /*ea40*/  HMMA.16816.F32 R96, R140.reuse, R158, R96 ;  /* 0x0000009e8c60723c */ /* 0x040fe20000001860 */
[----:B------:R-:W1:Y:S03]  /*ea50*/  LDSM.16.MT88.4 R156, [R225+0x1000] ;  /* 0x00100000e19c783b */ /* 0x000e660000004200 */
[----:B--2---:R-:W-:Y:S04]  /*ea60*/  F2FP.PACK_AB R208, R251, R252 ;  /* 0x000000fcfbd0723e */ /* 0x004fe800000000ff */
[-C--:B------:R-:W-:Y:S08]  /*ea70*/  HMMA.16816.F32 R100, R140, R144.reuse, R100 ;  /* 0x000000908c64723c */ /* 0x080ff00000001864 */
[C---:B------:R-:W-:Y:S07]  /*ea80*/  HMMA.16816.F32 R104, R148.reuse, R144, R104 ;  /* 0x000000909468723c */ /* 0x040fee0000001868 */
[----:B------:R-:W-:Y:S01]  /*ea90*/  F2FP.PACK_AB R144, R195, R189 ;  /* 0x000000bdc390723e */ /* 0x000fe200000000ff */
[-C--:B------:R-:W-:Y:S04]  /*eaa0*/  HMMA.16816.F32 R108, R148, R146.reuse, R108 ;  /* 0x00000092946c723c */ /* 0x080fe8000000186c */
[----:B------:R-:W-:Y:S04]  /*eab0*/  F2FP.PACK_AB R145, R246, R247 ;  /* 0x000000f7f691723e */ /* 0x000fe800000000ff */
[C---:B------:R-:W-:Y:S07]  /*eac0*/  HMMA.16816.F32 R112, R140.reuse, R146, R112 ;  /* 0x000000928c70723c */ /* 0x040fee0000001870 */
[----:B------:R-:W-:Y:S01]  /*ead0*/  F2FP.PACK_AB R146, R185, R192 ;  /* 0x000000c0b992723e */ /* 0x000fe200000000ff */
[-C--:B---3--:R-:W-:Y:S04]  /*eae0*/  HMMA.16816.F32 R116, R140, R152.reuse, R116 ;  /* 0x000000988c74723c */ /* 0x088fe80000001874 */
[----:B------:R-:W-:Y:S04]  /*eaf0*/  F2FP.PACK_AB R147, R223, R245 ;  /* 0x000000f5df93723e */ /* 0x000fe800000000ff */
[C---:B------:R-:W-:Y:S08]  /*eb00*/  HMMA.16816.F32 R120, R148.reuse, R152, R120 ;  /* 0x000000989478723c */ /* 0x040ff00000001878 */
[-C--:B------:R-:W-:Y:S01]  /*eb10*/  HMMA.16816.F32 R124, R148, R154.reuse, R124 ;  /* 0x0000009a947c723c */ /* 0x080fe2000000187c */
[----:B------:R-:W2:Y:S07]  /*eb20*/  LDSM.16.MT88.4 R148, [R229+0x1000] ;  /* 0x00100000e594783b */ /* 0x000eae0000004200 */
[----:B------:R-:W-:Y:S01]  /*eb30*/  HMMA.16816.F32 R128, R140, R154, R128 ;  /* 0x0000009a8c80723c */ /* 0x000fe20000001880 */
[----:B------:R-:W3:Y:S06]  /*eb40*/  LDSM.16.MT88.4 R152, [R228+0x1000] ;  /* 0x00100000e498783b */ /* 0x000eec0000004200 */
[----:B------:R-:W-:Y:S02]  /*eb50*/  F2FP.PACK_AB R141, R200, R181 ;  /* 0x000000b5c88d723e */ /* 0x000fe400000000ff */
[----:B------:R-:W-:Y:S03]  /*eb60*/  F2FP.PACK_AB R142, R187, R194 ;  /* 0x000000c2bb8e723e */ /* 0x000fe600000000ff */
[----:B------:R-:W-:Y:S02]  /*eb70*/  F2FP.PACK_AB R143, R186, R193 ;  /* 0x000000c1ba8f723e */ /* 0x000fe400000000ff */
[----:B------:R-:W-:Y:S07]  /*eb80*/  F2FP.PACK_AB R140, R199, R188 ;  /* 0x000000bcc78c723e */ /* 0x000fee00000000ff */
        /* <DEDUP_REMOVED lines=8> */
[C---:B------:R-:W-:Y:S01]  /*ec10*/  HMMA.16816.F32 R32, R140.reuse, R162, R32 ;  /* 0x000000a28c20723c */ /* 0x040fe20000001820 */
[----:B------:R-:W4:Y:S07]  /*ec20*/  LDSM.16.MT88.4 R160, [R229+0x3000] ;  /* 0x00300000e5a0783b */ /* 0x000f2e0000004200 */
[-C--:B--2---:R-:W-:Y:S08]  /*ec30*/  HMMA.16816.F32 R36, R140, R148.reuse, R36 ;  /* 0x000000948c24723c */ /* 0x084ff00000001824 */
[C---:B------:R-:W-:Y:S08]  /*ec40*/  HMMA.16816.F32 R40, R144.reuse, R148, R40 ;  /* 0x000000949028723c */ /* 0x040ff00000001828 */
[-C--:B------:R-:W-:Y:S08]  /*ec50*/  HMMA.16816.F32 R44, R144, R150.reuse, R44 ;  /* 0x00000096902c723c */ /* 0x080ff0000000182c */
[C---:B------:R-:W-:Y:S01]  /*ec60*/  HMMA.16816.F32 R48, R140.reuse, R150, R48 ;  /* 0x000000968c30723c */ /* 0x040fe20000001830 */
[----:B------:R-:W2:Y:S07]  /*ec70*/  LDSM.16.MT88.4 R148, [R228+0x3000] ;  /* 0x00300000e494783b */ /* 0x000eae0000004200 */
[-C--:B---3--:R-:W-:Y:S08]  /*ec80*/  HMMA.16816.F32 R52, R140, R152.reuse, R52 ;  /* 0x000000988c34723c */ /* 0x088ff00000001834 */
[C---:B------:R-:W-:Y:S08]  /*ec90*/  HMMA.16816.F32 R56, R144.reuse, R152, R56 ;  /* 0x000000989038723c */ /* 0x040ff00000001838 */
[-C--:B------:R-:W-:Y:S08]  /*eca0*/  HMMA.16816.F32 R60, R144, R154.reuse, R60 ;  /* 0x0000009a903c723c */ /* 0x080ff0000000183c */
[C---:B------:R-:W-:Y:S01]  /*ecb0*/  HMMA.16816.F32 R64, R140.reuse, R154, R64 ;  /* 0x0000009a8c40723c */ /* 0x040fe20000001840 */
[----:B------:R-:W3:Y:S07]  /*ecc0*/  LDSM.16.MT88.4 R152, [R225+0x1800] ;  /* 0x00180000e198783b */ /* 0x000eee0000004200 */
[-C--:B-1----:R-:W-:Y:S08]  /*ecd0*/  HMMA.16816.F32 R68, R140, R156.reuse, R68 ;  /* 0x0000009c8c44723c */ /* 0x082ff00000001844 */
[C---:B------:R-:W-:Y:S07]  /*ece0*/  HMMA.16816.F32 R72, R144.reuse, R156, R72 ;  /* 0x0000009c9048723c */ /* 0x040fee0000001848 */
[----:B------:R-:W-:Y:S01]  /*ecf0*/  IMAD.MOV.U32 R157, RZ, RZ, R200 ;  /* 0x000000ffff9d7224 */ /* 0x000fe200078e00c8 */
[-C--:B------:R-:W-:Y:S01]  /*ed00*/  HMMA.16816.F32 R76, R144, R158.reuse, R76 ;  /* 0x0000009e904c723c */ /* 0x080fe2000000184c */
[----:B------:R-:W-:Y:S03]  /*ed10*/  LDSM.16.MT88.4 R200, [R228+0x1800] ;  /* 0x00180000e4c8783b */ /* 0x000fe60000004200 */
[----:B------:R-:W-:Y:S04]  /*ed20*/  MOV R156, R195 ;  /* 0x000000c3009c7202 */ /* 0x000fe80000000f00 */
[C---:B------:R-:W-:Y:S07]  /*ed30*/  HMMA.16816.F32 R80, R140.reuse, R158, R80 ;  /* 0x0000009e8c50723c */ /* 0x040fee0000001850 */
[----:B------:R-:W-:Y:S01]  /*ed40*/  MOV R159, R194 ;  /* 0x000000c2009f7202 */ /* 0x000fe20000000f00 */
[-C--:B------:R-:W-:Y:S04]  /*ed50*/  HMMA.16816.F32 R84, R140, R164.reuse, R84 ;  /* 0x000000a48c54723c */ /* 0x080fe80000001854 */
[----:B------:R-:W-:Y:S04]  /*ed60*/  MOV R158, R193 ;  /* 0x000000c1009e7202 */ /* 0x000fe80000000f00 */
[C---:B------:R-:W-:Y:S07]  /*ed70*/  HMMA.16816.F32 R88, R144.reuse, R164, R88 ;  /* 0x000000a49058723c */ /* 0x040fee0000001858 */
[----:B------:R-:W-:Y:S01]  /*ed80*/  MOV R164, R187 ;  /* 0x000000bb00a47202 */ /* 0x000fe20000000f00 */
[-C--:B------:R-:W-:Y:S04]  /*ed90*/  HMMA.16816.F32 R92, R144, R166.reuse, R92 ;  /* 0x000000a6905c723c */ /* 0x080fe8000000185c */
[----:B------:R-:W-:Y:S02]  /*eda0*/  MOV R165, R192 ;  /* 0x000000c000a57202 */ /* 0x000fe40000000f00 */
[----:B------:R-:W-:Y:S02]  /*edb0*/  LDSM.16.MT88.4 R192, [R229+0x1800] ;  /* 0x00180000e5c0783b */ /* 0x000fe40000004200 */
[C---:B------:R-:W-:Y:S07]  /*edc0*/  HMMA.16816.F32 R96, R140.reuse, R166, R96 ;  /* 0x000000a68c60723c */ /* 0x040fee0000001860 */
[----:B------:R-:W-:Y:S01]  /*edd0*/  MOV R167, R186 ;  /* 0x000000ba00a77202 */ /* 0x000fe20000000f00 */
[-C--:B----4-:R-:W-:Y:S04]  /*ede0*/  HMMA.16816.F32 R100, R140, R160.reuse, R100 ;  /* 0x000000a08c64723c */ /* 0x090fe80000001864 */
[----:B------:R-:W-:Y:S02]  /*edf0*/  MOV R166, R185 ;  /* 0x000000b900a67202 */ /* 0x000fe40000000f00 */
[----:B------:R-:W1:Y:S02]  /*ee00*/  LDSM.16.MT88.4 R184, [R226+0x1800] ;  /* 0x00180000e2b8783b */ /* 0x000e640000004200 */
[C---:B------:R-:W-:Y:S08]  /*ee10*/  HMMA.16816.F32 R104, R144.reuse, R160, R104 ;  /* 0x000000a09068723c */ /* 0x040ff00000001868 */
[-C--:B------:R-:W-:Y:S08]  /*ee20*/  HMMA.16816.F32 R108, R144, R162.reuse, R108 ;  /* 0x000000a2906c723c */ /* 0x080ff0000000186c */
[C---:B------:R-:W-:Y:S08]  /*ee30*/  HMMA.16816.F32 R112, R140.reuse, R162, R112 ;  /* 0x000000a28c70723c */ /* 0x040ff00000001870 */
[-C--:B--2---:R-:W-:Y:S08]  /*ee40*/  HMMA.16816.F32 R116, R140, R148.reuse, R116 ;  /* 0x000000948c74723c */ /* 0x084ff00000001874 */
[C---:B------:R-:W-:Y:S08]  /*ee50*/  HMMA.16816.F32 R120, R144.reuse, R148, R120 ;  /* 0x000000949078723c */ /* 0x040ff00000001878 */
[-C--:B------:R-:W-:Y:S08]  /*ee60*/  HMMA.16816.F32 R124, R144, R150.reuse, R124 ;  /* 0x00000096907c723c */ /* 0x080ff0000000187c */
[----:B------:R-:W-:Y:S08]  /*ee70*/  HMMA.16816.F32 R128, R140, R150, R128 ;  /* 0x000000968c80723c */ /* 0x000ff00000001880 */
[-C--:B---3--:R-:W-:Y:S01]  /*ee80*/  HMMA.16816.F32 R140, R204, R152.reuse, R4 ;  /* 0x00000098cc8c723c */ /* 0x088fe20000001804 */
[----:B------:R-:W2:Y:S07]  /*ee90*/  LDSM.16.MT88.4 R4, [R229+0x3800] ;  /* 0x00380000e504783b */ /* 0x000eae0000004200 */
[C---:B------:R-:W-:Y:S01]  /*eea0*/  HMMA.16816.F32 R144, R208.reuse, R152, R8 ;  /* 0x00000098d090723c */ /* 0x040fe20000001808 */
[----:B------:R-:W3:Y:S07]  /*eeb0*/  LDSM.16.MT88.4 R8, [R228+0x3800] ;  /* 0x00380000e408783b */ /* 0x000eee0000004200 */
[-C--:B------:R-:W-:Y:S07]  /*eec0*/  HMMA.16816.F32 R148, R208, R154.reuse, R12 ;  /* 0x0000009ad094723c */ /* 0x080fee000000180c */
[----:B------:R-:W-:Y:S01]  /*eed0*/  MOV R14, R190 ;  /* 0x000000be000e7202 */ /* 0x000fe20000000f00 */
[C---:B------:R-:W-:Y:S04]  /*eee0*/  HMMA.16816.F32 R160, R204.reuse, R154, R16 ;  /* 0x0000009acca0723c */ /* 0x040fe80000001810 */
[----:B------:R-:W-:Y:S02]  /*eef0*/  MOV R15, R198 ;  /* 0x000000c6000f7202 */ /* 0x000fe40000000f00 */
[----:B------:R-:W-:Y:S02]  /*ef00*/  MOV R12, R183 ;  /* 0x000000b7000c7202 */ /* 0x000fe40000000f00 */
[-C--:B-1----:R-:W-:Y:S04]  /*ef10*/  HMMA.16816.F32 R172, R204, R184.reuse, R20 ;  /* 0x000000b8ccac723c */ /* 0x082fe80000001814 */
[----:B------:R-:W-:Y:S02]  /*ef20*/  MOV R13, R182 ;  /* 0x000000b6000d7202 */ /* 0x000fe40000000f00 */
[----:B------:R-:W-:Y:S02]  /*ef30*/  MOV R18, R191 ;  /* 0x000000bf00127202 */ /* 0x000fe40000000f00 */
[C---:B------:R-:W-:Y:S04]  /*ef40*/  HMMA.16816.F32 R152, R208.reuse, R184, R24 ;  /* 0x000000b8d098723c */ /* 0x040fe80000001818 */
[----:B------:R-:W-:Y:S02]  /*ef50*/  MOV R23, R166 ;  /* 0x000000a600177202 */ /* 0x000fe40000000f00 */
[----:B------:R-:W-:Y:S01]  /*ef60*/  MOV R22, R167 ;  /* 0x000000a700167202 */ /* 0x000fe20000000f00 */
[----:B------:R-:W-:Y:S01]  /*ef70*/  IMAD.MOV.U32 R25, RZ, RZ, R156 ;  /* 0x000000ffff197224 */ /* 0x000fe200078e009c */
[----:B------:R-:W-:Y:S04]  /*ef80*/  MOV R27, R158 ;  /* 0x0000009e001b7202 */ /* 0x000fe80000000f00 */
[----:B------:R-:W-:Y:S02]  /*ef90*/  MOV R26, R159 ;  /* 0x0000009f001a7202 */ /* 0x000fe40000000f00 */
[----:B------:R-:W-:Y:S02]  /*efa0*/  MOV R24, R157 ;  /* 0x0000009d00187202 */ /* 0x000fe40000000f00 */
[-C--:B------:R-:W-:Y:S03]  /*efb0*/  HMMA.16816.F32 R156, R208, R186.reuse, R28 ;  /* 0x000000bad09c723c */ /* 0x080fe6000000181c */
[----:B------:R-:W-:Y:S02]  /*efc0*/  MOV R17, R171 ;  /* 0x000000ab00117202 */ /* 0x000fe40000000f00 */
[----:B------:R-:W-:Y:S02]  /*efd0*/  MOV R16, R170 ;  /* 0x000000aa00107202 */ /* 0x000fe40000000f00 */
[----:B------:R-:W-:Y:S01]  /*efe0*/  MOV R19, R196 ;  /* 0x000000c400137202 */ /* 0x000fe20000000f00 */
[C---:B------:R-:W-:Y:S04]  /*eff0*/  HMMA.16816.F32 R184, R204.reuse, R186, R32 ;  /* 0x000000baccb8723c */ /* 0x040fe80000001820 */
[----:B------:R-:W-:Y:S01]  /*f000*/  MOV R30, R189 ;  /* 0x000000bd001e7202 */ /* 0x000fe20000000f00 */
[----:B------:R-:W-:Y:S01]  /*f010*/  IMAD.MOV.U32 R28, RZ, RZ, R188 ;  /* 0x000000ffff1c7224 */ /* 0x000fe200078e00bc */
[----:B------:R-:W-:Y:S02]  /*f020*/  MOV R21, R164 ;  /* 0x000000a400157202 */ /* 0x000fe40000000f00 */
[-C--:B------:R-:W-:Y:S04]  /*f030*/  HMMA.16816.F32 R188, R204, R192.reuse, R36 ;  /* 0x000000c0ccbc723c */ /* 0x080fe80000001824 */
[----:B------:R-:W-:Y:S01]  /*f040*/  MOV R20, R165 ;  /* 0x000000a500147202 */ /* 0x000fe20000000f00 */
[----:B------:R-:W-:Y:S01]  /*f050*/  FADD.FTZ R2, R28, R2 ;  /* 0x000000021c027221 */ /* 0x000fe20000010000 */
[----:B------:R-:W-:Y:S02]  /*f060*/  MOV R31, R199 ;  /* 0x000000c7001f7202 */ /* 0x000fe40000000f00 */
[C---:B------:R-:W-:Y:S04]  /*f070*/  HMMA.16816.F32 R164, R208.reuse, R192, R40 ;  /* 0x000000c0d0a4723c */ /* 0x040fe80000001828 */
[----:B------:R-:W-:Y:S02]  /*f080*/  MOV R29, R181 ;  /* 0x000000b5001d7202 */ /* 0x000fe40000000f00 */
[----:B------:R-:W-:Y:S02]  /*f090*/  MOV R35, R180 ;  /* 0x000000b400237202 */ /* 0x000fe40000000f00 */
        /* <DEDUP_REMOVED lines=15> */
[-C--:B--2---:R-:W-:Y:S08]  /*f190*/  HMMA.16816.F32 R100, R204, R4.reuse, R100 ;  /* 0x00000004cc64723c */ /* 0x084ff00000001864 */
[C---:B------:R-:W-:Y:S07]  /*f1a0*/  HMMA.16816.F32 R104, R208.reuse, R4, R104 ;  /* 0x00000004d068723c */ /* 0x040fee0000001868 */
[----:B------:R-:W-:Y:S01]  /*f1b0*/  FADD.FTZ R4, R35, R3 ;  /* 0x0000000323047221 */ /* 0x000fe20000010000 */
[-C--:B------:R-:W-:Y:S04]  /*f1c0*/  HMMA.16816.F32 R108, R208, R6.reuse, R108 ;  /* 0x00000006d06c723c */ /* 0x080fe8000000186c */
[----:B------:R-:W-:Y:S02]  /*f1d0*/  FADD.FTZ R3, R248, R221 ;  /* 0x000000ddf8037221 */ /* 0x000fe40000010000 */
[----:B------:R-:W-:Y:S02]  /*f1e0*/  FADD.FTZ R5, R31, R2 ;  /* 0x000000021f057221 */ /* 0x000fe40000010000 */
[C---:B------:R-:W-:Y:S07]  /*f1f0*/  HMMA.16816.F32 R112, R204.reuse, R6, R112 ;  /* 0x00000006cc70723c */ /* 0x040fee0000001870 */
[----:B------:R-:W-:Y:S01]  /*f200*/  FADD.FTZ R7, R30, R4 ;  /* 0x000000041e077221 */ /* 0x000fe20000010000 */
[-C--:B---3--:R-:W-:Y:S04]  /*f210*/  HMMA.16816.F32 R116, R204, R8.reuse, R116 ;  /* 0x00000008cc74723c */ /* 0x088fe80000001874 */
        /* <DEDUP_REMOVED lines=29> */
[----:B------:R-:W-:Y:S01]  /*f3f0*/  FADD.FTZ R2, R249, R2 ;  /* 0x00000002f9027221 */ /* 0x000fe20000010000 */
[----:B------:R-:W-:Y:S01]  /*f400*/  MOV R139, R134 ;  /* 0x00000086008b7202 */ /* 0x000fe20000000f00 */
[----:B------:R-:W-:Y:S01]  /*f410*/  FADD.FTZ R0, R138, R6 ;  /* 0x000000068a007221 */ /* 0x000fe20000010000 */
[----:B------:R1:W-:Y:S01]  /*f420*/  STL [R1+0x4], R3 ;  /* 0x0000040301007387 */ /* 0x0003e20000100800 */
[----:B------:R-:W-:Y:S02]  /*f430*/  MOV R138, R135 ;  /* 0x00000087008a7202 */ /* 0x000fe40000000f00 */
[----:B------:R-:W-:Y:S01]  /*f440*/  FADD.FTZ R0, R133, R0 ;  /* 0x0000000085007221 */ /* 0x000fe20000010000 */
[----:B------:R2:W-:Y:S04]  /*f450*/  STL [R1+0x10], R2 ;  /* 0x0000100201007387 */ /* 0x0005e80000100800 */
[----:B------:R2:W-:Y:S01]  /*f460*/  STL [R1+0x14], R0 ;  /* 0x0000140001007387 */ /* 0x0005e20000100800 */
[----:B-1----:R-:W-:Y:S01]  /*f470*/  MOV R3, R137 ;  /* 0x0000008900037202 */ /* 0x002fe20000000f00 */
[----:B------:R-:W-:-:S05]  /*f480*/  @P0 BRA `(.L_x_961) ;  /* 0xffffbea000000947 */ /* 0x000fca000383ffff */
.L_x_960:
[----:B------:R-:W-:Y:S02]  /*f490*/  MOV R10, 0x1f ;  /* 0x0000001f000a7802 */ /* 0x000fe40000000f00 */
[----:B------:R-:W-:Y:S01]  /*f4a0*/  MOV R9, 0xffffffff ;  /* 0xffffffff00097802 */ /* 0x000fe20000000f00 */
[----:B------:R-:W-:Y:S05]  /*f4b0*/  BRA.DIV ~URZ, `(.L_x_962) ;  /* 0x000032727f007947 */ /* 0x000fea000b800000 */
[----:B--2---:R-:W2:Y:S04]  /*f4c0*/  LDL R0, [R1+0x8] ;  /* 0x0000080001007983 */ /* 0x004ea80000100800 */
[----:B--2---:R1:W2:Y:S02]  /*f4d0*/  SHFL.BFLY PT, R7, R0, 0x2, 0x1f ;  /* 0x0c401f0000077f89 */ /* 0x0042a400000e0000 */
.L_x_992:
[----:B-1----:R-:W3:Y:S02]  /*f4e0*/  LDL.LU R0, [R1+0x8] ;  /* 0x0000080001007983 */ /* 0x002ee40000300800 */
[----:B--23--:R-:W-:Y:S01]  /*f4f0*/  FADD.FTZ R7, R7, R0 ;  /* 0x0000000007077221 */ /* 0x00cfe20000010000 */
[----:B------:R-:W-:Y:S05]  /*f500*/  BRA.DIV ~URZ, `(.L_x_963) ;  /* 0x000032827f007947 */ /* 0x000fea000b800000 */
[----:B------:R-:W2:Y:S04]  /*f510*/  LDL.LU R2, [R1+0x4] ;  /* 0x0000040001027983 */ /* 0x000ea80000300800 */
[----:B------:R-:W3:Y:S04]  /*f520*/  LDL.LU R0, [R1+0x10] ;  /* 0x0000100001007983 */ /* 0x000ee80000300800 */
[----:B------:R-:W4:Y:S04]  /*f530*/  LDL.LU R9, [R1+0x14] ;  /* 0x0000140001097983 */ /* 0x000f280000300800 */
[----:B--2---:R-:W1:Y:S04]  /*f540*/  SHFL.BFLY PT, R6, R2, 0x2, 0x1f ;  /* 0x0c401f0002067f89 */ /* 0x004e6800000e0000 */
[----:B---3--:R-:W2:Y:S04]  /*f550*/  SHFL.BFLY PT, R5, R0, 0x2, 0x1f ;  /* 0x0c401f0000057f89 */ /* 0x008ea800000e0000 */
[----:B----4-:R-:W3:Y:S01]  /*f560*/  SHFL.BFLY PT, R4, R9, 0x2, 0x1f ;  /* 0x0c401f0009047f89 */ /* 0x010ee200000e0000 */
[----:B-1----:R-:W-:-:S02]  /*f570*/  FADD.FTZ R6, R6, R2 ;  /* 0x0000000206067221 */ /* 0x002fc40000010000 */
[----:B--2---:R-:W-:-:S03]  /*f580*/  FADD.FTZ R5, R5, R0 ;  /* 0x0000000005057221 */ /* 0x004fc60000010000 */
[----:B------:R-:W1:Y:S01]  /*f590*/  SHFL.BFLY PT, R2, R6, 0x1, 0x1f ;  /* 0x0c201f0006027f89 */ /* 0x000e6200000e0000 */
[----:B---3--:R-:W-:-:S03]  /*f5a0*/  FADD.FTZ R4, R4, R9 ;  /* 0x0000000904047221 */ /* 0x008fc60000010000 */
[----:B------:R-:W2:Y:S04]  /*f5b0*/  SHFL.BFLY PT, R0, R7, 0x1, 0x1f ;  /* 0x0c201f0007007f89 */ /* 0x000ea800000e0000 */
[----:B------:R-:W3:Y:S04]  /*f5c0*/  SHFL.BFLY PT, R3, R5, 0x1, 0x1f ;  /* 0x0c201f0005037f89 */ /* 0x000ee800000e0000 */
[----:B------:R4:W4:Y:S01]  /*f5d0*/  SHFL.BFLY PT, R8, R4, 0x1, 0x1f ;  /* 0x0c201f0004087f89 */ /* 0x00092200000e0000 */
[----:B-1----:R-:W-:Y:S02]  /*f5e0*/  FADD.FTZ R6, R6, R2 ;  /* 0x0000000206067221 */ /* 0x002fe40000010000 */
[----:B--2---:R-:W-:-:S02]  /*f5f0*/  FADD.FTZ R7, R7, R0 ;  /* 0x0000000007077221 */ /* 0x004fc40000010000 */
[----:B---3--:R-:W-:-:S03]  /*f600*/  FADD.FTZ R5, R5, R3 ;  /* 0x0000000305057221 */ /* 0x008fc60000010000 */
.L_x_993:
[----:B------:R-:W-:Y:S01]  /*f610*/  FSETP.NE.FTZ.AND P3, PT, R7, RZ, PT ;  /* 0x000000ff0700720b */ /* 0x000fe20003f75000 */
[----:B------:R-:W-:Y:S01]  /*f620*/  CS2R R2, SRZ ;  /* 0x0000000000027805 */ /* 0x000fe2000001ff00 */
[----:B------:R-:W-:Y:S01]  /*f630*/  MOV R0, RZ ;  /* 0x000000ff00007202 */ /* 0x000fe20000000f00 */
[----:B----4-:R-:W-:Y:S01]  /*f640*/  FADD.FTZ R4, R8, R4 ;  /* 0x0000000408047221 */ /* 0x010fe20000010000 */
[----:B------:R-:W-:Y:S02]  /*f650*/  FSETP.NE.FTZ.AND P2, PT, R6, RZ, PT ;  /* 0x000000ff0600720b */ /* 0x000fe40003f55000 */
[----:B------:R-:W-:Y:S02]  /*f660*/  FSETP.NE.FTZ.AND P1, PT, R5, RZ, PT ;  /* 0x000000ff0500720b */ /* 0x000fe40003f35000 */
[----:B------:R-:W-:Y:S02]  /*f670*/  FSETP.NE.FTZ.AND P0, PT, R4, RZ, PT ;  /* 0x000000ff0400720b */ /* 0x000fe40003f15000 */
[----:B------:R-:W-:-:S02]  /*f680*/  MOV R21, 0xff800000 ;  /* 0xff80000000157802 */ /* 0x000fc40000000f00 */
[----:B------:R-:W-:Y:S01]  /*f690*/  MOV R19, 0xff800000 ;  /* 0xff80000000137802 */ /* 0x000fe20000000f00 */
[----:B------:R-:W1:Y:S01]  /*f6a0*/  @P3 MUFU.RCP R0, R7 ;  /* 0x0000000700003308 */ /* 0x000e620000001000 */
[----:B------:R-:W-:Y:S02]  /*f6b0*/  MOV R20, 0xff800000 ;  /* 0xff80000000147802 */ /* 0x000fe40000000f00 */
[----:B------:R-:W-:-:S03]  /*f6c0*/  MOV R18, 0xff800000 ;  /* 0xff80000000127802 */ /* 0x000fc60000000f00 */
[----:B------:R-:W-:Y:S02]  /*f6d0*/  @P1 MOV R10, 0x3f317218 ;  /* 0x3f317218000a1802 */ /* 0x000fe40000000f00 */
[----:B------:R-:W2:Y:S08]  /*f6e0*/  @P3 MUFU.LG2 R7, R7 ;  /* 0x0000000700073308 */ /* 0x000eb00000000c00 */
[----:B------:R-:W3:Y:S01]  /*f6f0*/  @P2 MUFU.RCP R3, R6 ;  /* 0x0000000600032308 */ /* 0x000ee20000001000 */
[----:B-1----:R-:W-:-:S02]  /*f700*/  FMUL.FTZ R140, R0, R140 ;  /* 0x0000008c008c7220 */ /* 0x002fc40000410000 */
[C---:B------:R-:W-:Y:S02]  /*f710*/  FMUL.FTZ R141, R0.reuse, R141 ;  /* 0x0000008d008d7220 */ /* 0x040fe40000410000 */
[C---:B------:R-:W-:Y:S02]  /*f720*/  FMUL.FTZ R160, R0.reuse, R160 ;  /* 0x000000a000a07220 */ /* 0x040fe40000410000 */
[C---:B------:R-:W-:Y:S01]  /*f730*/  FMUL.FTZ R161, R0.reuse, R161 ;  /* 0x000000a100a17220 */ /* 0x040fe20000410000 */
[----:B------:R-:W1:Y:S01]  /*f740*/  @P1 MUFU.RCP R2, R5 ;  /* 0x0000000500021308 */ /* 0x000e620000001000 */
[C---:B------:R-:W-:Y:S02]  /*f750*/  FMUL.FTZ R172, R0.reuse, R172 ;  /* 0x000000ac00ac7220 */ /* 0x040fe40000410000 */
[C---:B------:R-:W-:Y:S02]  /*f760*/  FMUL.FTZ R173, R0.reuse, R173 ;  /* 0x000000ad00ad7220 */ /* 0x040fe40000410000 */
[----:B------:R-:W-:-:S02]  /*f770*/  FMUL.FTZ R184, R0, R184 ;  /* 0x000000b800b87220 */ /* 0x000fc40000410000 */
[C---:B------:R-:W-:Y:S01]  /*f780*/  FMUL.FTZ R185, R0.reuse, R185 ;  /* 0x000000b900b97220 */ /* 0x040fe20000410000 */
[----:B------:R-:W4:Y:S01]  /*f790*/  @P2 MUFU.LG2 R6, R6 ;  /* 0x0000000600062308 */ /* 0x000f220000000c00 */
[C---:B------:R-:W-:Y:S02]  /*f7a0*/  FMUL.FTZ R188, R0.reuse, R188 ;  /* 0x000000bc00bc7220 */ /* 0x040fe40000410000 */
[C---:B------:R-:W-:Y:S02]  /*f7b0*/  FMUL.FTZ R189, R0.reuse, R189 ;  /* 0x000000bd00bd7220 */ /* 0x040fe40000410000 */
[C---:B------:R-:W-:Y:S02]  /*f7c0*/  FMUL.FTZ R192, R0.reuse, R192 ;  /* 0x000000c000c07220 */ /* 0x040fe40000410000 */
[C---:B------:R-:W-:Y:S01]  /*f7d0*/  FMUL.FTZ R193, R0.reuse, R193 ;  /* 0x000000c100c17220 */ /* 0x040fe20000410000 */
[----:B------:R-:W1:Y:S01]  /*f7e0*/  @P1 MUFU.LG2 R5, R5 ;  /* 0x0000000500051308 */ /* 0x000e620000000c00 */
        /* <DEDUP_REMOVED lines=21> */
[----:B--2---:R-:W-:Y:S02]  /*f940*/  @P3 FMUL.FTZ R9, R7, 0.69314718246459960938 ;  /* 0x3f31721807093820 */ /* 0x004fe40000410000 */
[C---:B---3--:R-:W-:Y:S02]  /*f950*/  FMUL.FTZ R142, R3.reuse, R142 ;  /* 0x0000008e038e7220 */ /* 0x048fe40000410000 */
[----:B------:R-:W-:Y:S01]  /*f960*/  @P3 FMUL.FTZ R7, R0, c[0x0][0x2d0] ;  /* 0x0000b40000073a20 */ /* 0x000fe20000410000 */
[----:B------:R-:W-:Y:S01]  /*f970*/  MOV R0, RZ ;  /* 0x000000ff00007202 */ /* 0x000fe20000000f00 */
[C---:B------:R-:W-:Y:S02]  /*f980*/  FMUL.FTZ R143, R3.reuse, R143 ;  /* 0x0000008f038f7220 */ /* 0x040fe40000410000 */
[----:B------:R-:W-:-:S02]  /*f990*/  FMUL.FTZ R162, R3, R162 ;  /* 0x000000a203a27220 */ /* 0x000fc40000410000 */
[C---:B------:R-:W-:Y:S01]  /*f9a0*/  FMUL.FTZ R163, R3.reuse, R163 ;  /* 0x000000a303a37220 */ /* 0x040fe20000410000 */
[----:B------:R-:W2:Y:S01]  /*f9b0*/  @P0 MUFU.RCP R0, R4 ;  /* 0x0000000400000308 */ /* 0x000ea20000001000 */
        /* <DEDUP_REMOVED lines=27> */
[----:B------:R-:W-:Y:S01]  /*fb70*/  FMUL.FTZ R131, R3, R131 ;  /* 0x0000008303837220 */ /* 0x000fe20000410000 */
[----:B------:R-:W-:Y:S01]  /*fb80*/  @P2 MOV R3, 0x3f317218 ;  /* 0x3f31721800032802 */ /* 0x000fe20000000f00 */
[----:B-1----:R-:W-:-:S02]  /*fb90*/  FMUL.FTZ R144, R2, R144 ;  /* 0x0000009002907220 */ /* 0x002fc40000410000 */
        /* <DEDUP_REMOVED lines=31> */
[----:B------:R1:W3:Y:S01]  /*fd90*/  @P0 MUFU.LG2 R2, R4 ;  /* 0x0000000400020308 */ /* 0x0002e20000000c00 */
[----:B----4-:R-:W-:Y:S02]  /*fda0*/  @P2 FMUL.FTZ R8, R6, 0.69314718246459960938 ;  /* 0x3f31721806082820 */ /* 0x010fe40000410000 */
[----:B------:R-:W-:Y:S02]  /*fdb0*/  @P2 FMUL.FTZ R6, R3, c[0x0][0x2d0] ;  /* 0x0000b40003062a20 */ /* 0x000fe40000410000 */
[----:B------:R-:W-:Y:S02]  /*fdc0*/  @P1 FMUL.FTZ R5, R5, 0.69314718246459960938 ;  /* 0x3f31721805051820 */ /* 0x000fe40000410000 */
[----:B------:R-:W-:Y:S02]  /*fdd0*/  @P1 FMUL.FTZ R3, R10, c[0x0][0x2d0] ;  /* 0x0000b4000a031a20 */ /* 0x000fe40000410000 */
[----:B--2---:R-:W-:-:S02]  /*fde0*/  FMUL.FTZ R146, R0, R146 ;  /* 0x0000009200927220 */ /* 0x004fc40000410000 */
[----:B------:R-:W-:Y:S01]  /*fdf0*/  @P1 FFMA.FTZ R21, R3, R135, R5 ;  /* 0x0000008703151223 */ /* 0x000fe20000010005 */
[----:B------:R-:W-:Y:S01]  /*fe00*/  @P0 MOV R3, 0x3f317218 ;  /* 0x3f31721800030802 */ /* 0x000fe20000000f00 */
[C---:B------:R-:W-:Y:S02]  /*fe10*/  FMUL.FTZ R147, R0.reuse, R147 ;  /* 0x0000009300937220 */ /* 0x040fe40000410000 */
[----:B------:R-:W-:Y:S01]  /*fe20*/  FMUL.FTZ R150, R0, R150 ;  /* 0x0000009600967220 */ /* 0x000fe20000410000 */
[----:B-1----:R-:W-:Y:S01]  /*fe30*/  MOV R4, 0x1 ;  /* 0x0000000100047802 */ /* 0x002fe20000000f00 */
[----:B---3--:R-:W-:Y:S02]  /*fe40*/  @P0 FMUL.FTZ R2, R2, 0.69314718246459960938 ;  /* 0x3f31721802020820 */ /* 0x008fe40000410000 */
[----:B------:R-:W-:Y:S02]  /*fe50*/  @P0 FMUL.FTZ R3, R3, c[0x0][0x2d0] ;  /* 0x0000b40003030a20 */ /* 0x000fe40000410000 */
        /* <DEDUP_REMOVED lines=29> */
[----:B------:R-:W-:Y:S01]  /*10030*/  PRMT R0, R4, 0x7610, R0 ;  /* 0x0000761004007816 */ /* 0x000fe20000000000 */
[----:B------:R-:W-:Y:S02]  /*10040*/  @P3 FFMA.FTZ R19, R7, R137, R9 ;  /* 0x0000008907133223 */ /* 0x000fe40000010009 */
[----:B------:R-:W-:-:S02]  /*10050*/  @P2 FFMA.FTZ R20, R6, R136, R8 ;  /* 0x0000008806142223 */ /* 0x000fc40000010008 */
[----:B------:R-:W-:Y:S02]  /*10060*/  @P0 FFMA.FTZ R18, R3, R134, R2 ;  /* 0x0000008603120223 */ /* 0x000fe40000010002 */
.L_x_929:
        /* <DEDUP_REMOVED lines=19> */
.L_x_965:
[----:B--2---:R-:W-:Y:S05]  /*101a0*/  BSYNC B0 ;  /* 0x0000000000007941 */ /* 0x004fea0003800000 */
.L_x_964:
[----:B------:R-:W-:Y:S01]  /*101b0*/  PRMT R0, R0, 0x9910, RZ ;  /* 0x0000991000007816 */ /* 0x000fe200000000ff */
[----:B------:R-:W-:Y:S01]  /*101c0*/  BSSY B1, `(.L_x_966) ;  /* 0x00001d5000017945 */ /* 0x000fe20003800000 */
[----:B-----5:R-:W-:Y:S02]  /*101d0*/  IMAD.MOV.U32 R44, RZ, RZ, R7 ;  /* 0x000000ffff2c7224 */ /* 0x020fe400078e0007 */
[----:B------:R-:W-:-:S13]  /*101e0*/  ISETP.NE.AND P0, PT, R0, RZ, PT ;  /* 0x000000ff0000720c */ /* 0x000fda0003f05270 */
[----:B------:R-:W-:Y:S05]  /*101f0*/  @!P0 BRA `(.L_x_967) ;  /* 0x00001a5000008947 */ /* 0x000fea0003800000 */
[----:B------:R-:W-:Y:S01]  /*10200*/  WARPSYNC 0xffffffff ;  /* 0xffffffff00007948 */ /* 0x000fe20003800000 */
[----:B------:R-:W-:Y:S06]  /*10210*/  BAR.SYNC.DEFER_BLOCKING 0x1, 0x80 ;  /* 0x0042000000007b1d */ /* 0x000fec0000010000 */
[----:B------:R-:W-:Y:S05]  /*10220*/  BRA.CONV ~URZ, `(.L_x_968) ;  /* 0x000000737f007947 */ /* 0x000fea000b800000 */
[----:B------:R-:W-:Y:S01]  /*10230*/  SHF.R.S32.HI R9, RZ, 0x1f, R6 ;  /* 0x0000001fff097819 */ /* 0x000fe20000011406 */
[----:B------:R-:W-:Y:S01]  /*10240*/  IMAD.MOV.U32 R8, RZ, RZ, RZ ;  /* 0x000000ffff087224 */ /* 0x000fe200078e00ff */
[----:B------:R-:W-:Y:S01]  /*10250*/  MOV R2, 0x102a0 ;  /* 0x000102a000027802 */ /* 0x000fe20000000f00 */
[----:B------:R-:W-:Y:S01]  /*10260*/  IMAD.MOV.U32 R3, RZ, RZ, 0x1f ;  /* 0x0000001fff037424 */ /* 0x000fe200078e00ff */
[----:B------:R-:W-:-:S04]  /*10270*/  LEA.HI R9, R9, R6, RZ, 0x7 ;  /* 0x0000000609097211 */ /* 0x000fc800078f38ff */
[----:B------:R-:W-:Y:S02]  /*10280*/  SHF.R.S32.HI R9, RZ, 0x7, R9 ;  /* 0x00000007ff097819 */ /* 0x000fe40000011409 */
[----:B-1----:R-:W-:Y:S05]  /*10290*/  CALL.REL.NOINC `($__internal_19_$__cuda_sm70_shflsync_idx_p) ;  /* 0x0000280000007944 */ /* 0x002fea0003c00000 */
.L_x_968:
[----:B------:R-:W2:Y:S04]  /*102a0*/  LDL R8, [R1+0x60] ;  /* 0x0000600001087983 */ /* 0x000ea80000100800 */
[----:B------:R-:W3:Y:S04]  /*102b0*/  LDL.LU R5, [R1+0x48] ;  /* 0x0000480001057983 */ /* 0x000ee80000300800 */
[----:B-1----:R-:W4:Y:S04]  /*102c0*/  LDL.LU R11, [R1+0x4c] ;  /* 0x00004c00010b7983 */ /* 0x002f280000300800 */
[----:B------:R-:W5:Y:S04]  /*102d0*/  LDL.LU R17, [R1+0x50] ;  /* 0x0000500001117983 */ /* 0x000f680000300800 */
[----:B------:R-:W2:Y:S01]  /*102e0*/  LDL.LU R16, [R1+0x54] ;  /* 0x0000540001107983 */ /* 0x000ea20000300800 */
[----:B------:R-:W-:-:S03]  /*102f0*/  IMAD.MOV.U32 R3, RZ, RZ, 0x1 ;  /* 0x00000001ff037424 */ /* 0x000fc600078e00ff */
[----:B------:R-:W5:Y:S02]  /*10300*/  LDL R15, [R1+0x64] ;  /* 0x00006400010f7983 */ /* 0x000f640000100800 */
[----:B------:R-:W-:Y:S02]  /*10310*/  ISETP.NE.AND P1, PT, R3, c[0x0][0x4e8], PT ;  /* 0x00013a0003007a0c */ /* 0x000fe40003f25270 */
[----:B------:R-:W5:Y:S01]  /*10320*/  LDL R45, [R1+0x3c] ;  /* 0x00003c00012d7983 */ /* 0x000f620000100800 */
[----:B------:R-:W-:Y:S02]  /*10330*/  ULDC UR5, c[0x0][0x4e8] ;  /* 0x00013a0000057ab9 */ /* 0x000fe40000000800 */
[----:B------:R-:W-:Y:S02]  /*10340*/  ULDC UR4, c[0x0][0x388] ;  /* 0x0000e20000047ab9 */ /* 0x000fe40000000800 */
[----:B------:R-:W-:Y:S01]  /*10350*/  UIMAD UR4, UR5, UR4, URZ ;  /* 0x00000004050472a4 */ /* 0x000fe2000f8e023f */
[----:B------:R-:W-:Y:S01]  /*10360*/  BSSY B0, `(.L_x_969) ;  /* 0x00000bf000007945 */ /* 0x000fe20003800000 */
[----:B---3--:R-:W-:Y:S01]  /*10370*/  SHF.R.S32.HI R0, RZ, 0x1f, R5 ;  /* 0x0000001fff007819 */ /* 0x008fe20000011405 */
[----:B------:R-:W-:-:S04]  /*10380*/  IMAD.WIDE.U32 R6, R5, c[0x0][0x4d0], RZ ;  /* 0x0001340005067a25 */ /* 0x000fc800078e00ff */
[C---:B------:R-:W-:Y:S02]  /*10390*/  IMAD R2, R0.reuse, c[0x0][0x4d0], RZ ;  /* 0x0001340000027a24 */ /* 0x040fe400078e02ff */
[----:B------:R-:W-:Y:S02]  /*103a0*/  IMAD R4, R0, c[0x0][0x438], RZ ;  /* 0x00010e0000047a24 */ /* 0x000fe400078e02ff */
[----:B------:R-:W-:Y:S01]  /*103b0*/  IMAD R3, R5, c[0x0][0x4d4], R2 ;  /* 0x0001350005037a24 */ /* 0x000fe200078e0202 */
[----:B----4-:R-:W-:Y:S01]  /*103c0*/  SHF.R.S32.HI R2, RZ, 0x1f, R11 ;  /* 0x0000001fff027819 */ /* 0x010fe2000001140b */
[----:B--2---:R-:W-:Y:S02]  /*103d0*/  IMAD.IADD R0, R8, 0x1, R16 ;  /* 0x0000000108007824 */ /* 0x004fe400078e0210 */
[----:B------:R-:W-:Y:S02]  /*103e0*/  IMAD.IADD R7, R7, 0x1, R3 ;  /* 0x0000000107077824 */ /* 0x000fe400078e0203 */
[----:B------:R-:W-:-:S02]  /*103f0*/  IMAD R9, R2, c[0x0][0x4d8], RZ ;  /* 0x0001360002097a24 */ /* 0x000fc400078e02ff */
[----:B------:R-:W-:-:S04]  /*10400*/  IMAD.WIDE.U32 R6, R11, c[0x0][0x4d8], R6 ;  /* 0x000136000b067a25 */ /* 0x000fc800078e0006 */
[----:B------:R-:W-:Y:S02]  /*10410*/  IMAD R9, R11, c[0x0][0x4dc], R9 ;  /* 0x000137000b097a24 */ /* 0x000fe400078e0209 */
[----:B------:R-:W-:Y:S02]  /*10420*/  IMAD R8, R5, c[0x0][0x43c], R4 ;  /* 0x00010f0005087a24 */ /* 0x000fe400078e0204 */
[----:B------:R-:W-:-:S04]  /*10430*/  @P1 IMAD.HI.U32 R10, R0, c[0x0][0x4ec], RZ ;  /* 0x00013b00000a1a27 */ /* 0x000fc800078e00ff */
[----:B------:R-:W-:Y:S01]  /*10440*/  IMAD.IADD R7, R7, 0x1, R9 ;  /* 0x0000000107077824 */ /* 0x000fe200078e0209 */
[----:B-----5:R-:W-:Y:S01]  /*10450*/  SHF.R.S32.HI R9, RZ, 0x1f, R17 ;  /* 0x0000001fff097819 */ /* 0x020fe20000011411 */
[----:B------:R-:W-:-:S04]  /*10460*/  IMAD.WIDE.U32 R4, R5, c[0x0][0x438], RZ ;  /* 0x00010e0005047a25 */ /* 0x000fc800078e00ff */
[----:B------:R-:W-:Y:S01]  /*10470*/  IMAD.MOV.U32 R3, RZ, RZ, R0 ;  /* 0x000000ffff037224 */ /* 0x000fe200078e0000 */
[----:B------:R-:W-:Y:S01]  /*10480*/  @P1 SHF.R.U32.HI R3, RZ, c[0x0][0x4f0], R10 ;  /* 0x00013c00ff031a19 */ /* 0x000fe2000001160a */
[----:B------:R-:W-:Y:S02]  /*10490*/  IMAD.IADD R5, R5, 0x1, R8 ;  /* 0x0000000105057824 */ /* 0x000fe400078e0208 */
[----:B------:R-:W-:Y:S02]  /*104a0*/  IMAD R2, R2, c[0x0][0x440], RZ ;  /* 0x0001100002027a24 */ /* 0x000fe400078e02ff */
[----:B------:R-:W-:Y:S02]  /*104b0*/  IMAD R10, R9, c[0x0][0x4e0], RZ ;  /* 0x00013800090a7a24 */ /* 0x000fe400078e02ff */
[C---:B------:R-:W-:Y:S02]  /*104c0*/  IMAD R14, R11.reuse, c[0x0][0x444], R2 ;  /* 0x000111000b0e7a24 */ /* 0x040fe400078e0202 */
[----:B------:R-:W-:-:S04]  /*104d0*/  IMAD.WIDE.U32 R4, R11, c[0x0][0x440], R4 ;  /* 0x000110000b047a25 */ /* 0x000fc800078e0004 */
[----:B------:R-:W-:-:S04]  /*104e0*/  IMAD.WIDE.U32 R6, R17, c[0x0][0x4e0], R6 ;  /* 0x0001380011067a25 */ /* 0x000fc800078e0006 */
[----:B------:R-:W-:Y:S02]  /*104f0*/  IMAD R11, R17, c[0x0][0x4e4], R10 ;  /* 0x00013900110b7a24 */ /* 0x000fe400078e020a */
[----:B------:R-:W-:Y:S01]  /*10500*/  @P1 IMAD.HI.U32 R10, R0, c[0x0][0x4ec], RZ ;  /* 0x00013b00000a1a27 */ /* 0x000fe200078e00ff */
[----:B------:R-:W-:Y:S02]  /*10510*/  SHF.R.S32.HI R12, RZ, 0x1f, R3 ;  /* 0x0000001fff0c7819 */ /* 0x000fe40000011403 */
[----:B------:R-:W-:Y:S01]  /*10520*/  IADD3 R6, P0, R3, R6, RZ ;  /* 0x0000000603067210 */ /* 0x000fe20007f1e0ff */
[----:B------:R-:W-:Y:S01]  /*10530*/  IMAD.MOV.U32 R2, RZ, RZ, R0 ;  /* 0x000000ffff027224 */ /* 0x000fe200078e0000 */
[----:B------:R-:W-:Y:S01]  /*10540*/  @P1 SHF.R.U32.HI R2, RZ, c[0x0][0x4f0], R10 ;  /* 0x00013c00ff021a19 */ /* 0x000fe2000001160a */
[----:B------:R-:W-:Y:S01]  /*10550*/  IMAD.IADD R5, R5, 0x1, R14 ;  /* 0x0000000105057824 */ /* 0x000fe200078e020e */
[----:B------:R-:W-:Y:S01]  /*10560*/  IADD3.X R7, R12, R7, R11, P0, !PT ;  /* 0x000000070c077210 */ /* 0x000fe200007fe40b */
[----:B------:R-:W-:-:S02]  /*10570*/  IMAD.MOV R8, RZ, RZ, -R3 ;  /* 0x000000ffff087224 */ /* 0x000fc400078e0a03 */
[----:B------:R-:W-:Y:S01]  /*10580*/  IMAD.WIDE.U32 R10, R17, c[0x0][0x448], R4 ;  /* 0x00011200110a7a25 */ /* 0x000fe200078e0004 */
[----:B------:R-:W-:-:S03]  /*10590*/  SHF.R.S32.HI R5, RZ, 0x1f, R2 ;  /* 0x0000001fff057819 */ /* 0x000fc60000011402 */
[----:B------:R-:W-:Y:S02]  /*105a0*/  IMAD.MOV R14, RZ, RZ, -R2 ;  /* 0x000000ffff0e7224 */ /* 0x000fe400078e0a02 */
[--C-:B------:R-:W-:Y:S02]  /*105b0*/  IMAD R8, R8, c[0x0][0x4e8], R0.reuse ;  /* 0x00013a0008087a24 */ /* 0x100fe400078e0200 */
[----:B------:R-:W-:Y:S02]  /*105c0*/  IMAD R9, R9, c[0x0][0x448], RZ ;  /* 0x0001120009097a24 */ /* 0x000fe400078e02ff */
[----:B------:R-:W-:Y:S02]  /*105d0*/  IMAD R14, R14, c[0x0][0x4e8], R0 ;  /* 0x00013a000e0e7a24 */ /* 0x000fe400078e0200 */
[----:B------:R-:W-:Y:S02]  /*105e0*/  IMAD R0, R5, c[0x0][0x430], RZ ;  /* 0x00010c0005007a24 */ /* 0x000fe400078e02ff */
[----:B------:R-:W-:-:S02]  /*105f0*/  IMAD R9, R17, c[0x0][0x44c], R9 ;  /* 0x0001130011097a24 */ /* 0x000fc400078e0209 */
[----:B------:R-:W-:Y:S02]  /*10600*/  IMAD R17, R2, c[0x0][0x434], R0 ;  /* 0x00010d0002117a24 */ /* 0x000fe400078e0200 */
[----:B------:R-:W-:Y:S02]  /*10610*/  IMAD.IADD R0, R15, 0x1, R16 ;  /* 0x000000010f007824 */ /* 0x000fe400078e0210 */
[----:B------:R-:W1:Y:S01]  /*10620*/  S2R R16, SR_TID.X ;  /* 0x0000000000107919 */ /* 0x000e620000002100 */
[----:B------:R-:W-:Y:S01]  /*10630*/  SHF.R.S32.HI R13, RZ, 0x1f, R8 ;  /* 0x0000001fff0d7819 */ /* 0x000fe20000011408 */
[----:B------:R-:W-:-:S04]  /*10640*/  IMAD.WIDE.U32 R6, R8, c[0x0][0x4c8], R6 ;  /* 0x0001320008067a25 */ /* 0x000fc800078e0006 */
[----:B------:R-:W-:-:S04]  /*10650*/  IMAD R3, R13, c[0x0][0x4c8], RZ ;  /* 0x000132000d037a24 */ /* 0x000fc800078e02ff */
[----:B------:R-:W-:Y:S01]  /*10660*/  IMAD R3, R8, c[0x0][0x4cc], R3 ;  /* 0x0001330008037a24 */ /* 0x000fe200078e0203 */
[----:B------:R-:W-:-:S03]  /*10670*/  LEA R4, P0, R6, c[0x0][0x4a8], 0x2 ;  /* 0x00012a0006047a11 */ /* 0x000fc600078010ff */
[----:B------:R-:W-:Y:S01]  /*10680*/  IMAD.IADD R3, R7, 0x1, R3 ;  /* 0x0000000107037824 */ /* 0x000fe200078e0203 */
[----:B-1----:R-:W-:-:S04]  /*10690*/  SHF.R.S32.HI R15, RZ, 0x1f, R16 ;  /* 0x0000001fff0f7819 */ /* 0x002fc80000011410 */
[----:B------:R-:W-:Y:S02]  /*106a0*/  LEA.HI.X R3, R6, c[0x0][0x4ac], R3, 0x2, P0 ;  /* 0x00012b0006037a11 */ /* 0x000fe400000f1403 */
[----:B------:R-:W-:Y:S01]  /*106b0*/  LEA.HI R15, R15, R16, RZ, 0x5 ;  /* 0x000000100f0f7211 */ /* 0x000fe200078f28ff */
[----:B------:R-:W-:-:S03]  /*106c0*/  IMAD.IADD R9, R11, 0x1, R9 ;  /* 0x000000010b097824 */ /* 0x000fc600078e0209 */
[----:B------:R-:W-:Y:S01]  /*106d0*/  LOP3.LUT R15, R15, 0xffffffe0, RZ, 0xc0, !PT ;  /* 0xffffffe00f0f7812 */ /* 0x000fe200078ec0ff */
[----:B------:R-:W-:Y:S01]  /*106e0*/  IMAD.MOV.U32 R8, RZ, RZ, R10 ;  /* 0x000000ffff087224 */ /* 0x000fe200078e000a */
[----:B------:R-:W-:Y:S04]  /*106f0*/  SHFL.IDX PT, R12, R4, RZ, 0x1c1f ;  /* 0x001c1fff040c7589 */ /* 0x000fe800000e0000 */
[----:B------:R-:W1:Y:S01]  /*10700*/  SHFL.IDX PT, R13, R3, RZ, 0x1c1f ;  /* 0x001c1fff030d7589 */ /* 0x000e6200000e0000 */
[----:B------:R-:W-:-:S03]  /*10710*/  IMAD.IADD R15, R16, 0x1, -R15 ;  /* 0x00000001100f7824 */ /* 0x000fc600078e0a0f */
[----:B------:R-:W-:Y:S04]  /*10720*/  SHFL.IDX PT, R10, R4, 0x1, 0x1c1f ;  /* 0x003c1f00040a7f89 */ /* 0x000fe800000e0000 */
[----:B------:R-:W2:Y:S01]  /*10730*/  SHFL.IDX PT, R11, R3, 0x1, 0x1c1f ;  /* 0x003c1f00030b7f89 */ /* 0x000ea200000e0000 */
[----:B------:R-:W-:Y:S01]  /*10740*/  IMAD.WIDE.U32 R8, R2, c[0x0][0x430], R8 ;  /* 0x00010c0002087a25 */ /* 0x000fe200078e0008 */
[----:B------:R-:W-:Y:S02]  /*10750*/  LOP3.LUT P5, RZ, R15, 0x3, RZ, 0xc0, !PT ;  /* 0x000000030fff7812 */ /* 0x000fe400078ac0ff */
[C---:B------:R-:W-:Y:S01]  /*10760*/  IADD3 R2, R0.reuse, 0x8, RZ ;  /* 0x0000000800027810 */ /* 0x040fe20007ffe0ff */
[----:B------:R-:W-:Y:S01]  /*10770*/  SHFL.IDX PT, R6, R4, 0x2, 0x1c1f ;  /* 0x005c1f0004067f89 */ /* 0x000fe200000e0000 */
[----:B------:R-:W-:-:S03]  /*10780*/  ISETP.GE.OR P1, PT, R0, UR4, P5 ;  /* 0x0000000400007c0c */ /* 0x000fc6000af26670 */
[----:B------:R-:W3:Y:S01]  /*10790*/  SHFL.IDX PT, R7, R3, 0x2, 0x1c1f ;  /* 0x005c1f0003077f89 */ /* 0x000ee200000e0000 */
[----:B------:R-:W-:-:S03]  /*107a0*/  SHF.R.S32.HI R16, RZ, 0x1f, R14 ;  /* 0x0000001fff107819 */ /* 0x000fc6000001140e */
[----:B------:R-:W-:Y:S01]  /*107b0*/  SHFL.IDX PT, R4, R4, 0x3, 0x1c1f ;  /* 0x007c1f0004047f89 */ /* 0x000fe200000e0000 */
[----:B------:R-:W-:-:S03]  /*107c0*/  ISETP.GE.OR P4, PT, R2, UR4, P5 ;  /* 0x0000000402007c0c */ /* 0x000fc6000af86670 */
[----:B------:R4:W5:Y:S01]  /*107d0*/  SHFL.IDX PT, R5, R3, 0x3, 0x1c1f ;  /* 0x007c1f0003057f89 */ /* 0x00096200000e0000 */
[C---:B------:R-:W-:Y:S02]  /*107e0*/  IADD3 R15, R0.reuse, 0x40, RZ ;  /* 0x00000040000f7810 */ /* 0x040fe40007ffe0ff */
[----:B------:R-:W-:Y:S02]  /*107f0*/  ISETP.GE.AND P3, PT, R0, UR4, PT ;  /* 0x0000000400007c0c */ /* 0x000fe4000bf66270 */
[----:B------:R-:W-:Y:S01]  /*10800*/  ISETP.GE.AND P2, PT, R2, UR4, PT ;  /* 0x0000000402007c0c */ /* 0x000fe2000bf46270 */
[----:B------:R-:W-:Y:S01]  /*10810*/  IMAD.MOV.U32 R2, RZ, RZ, R8 ;  /* 0x000000ffff027224 */ /* 0x000fe200078e0008 */
[----:B------:R-:W-:Y:S02]  /*10820*/  IADD3 R0, R0, 0x48, RZ ;  /* 0x0000004800007810 */ /* 0x000fe40007ffe0ff */
[----:B------:R-:W-:Y:S02]  /*10830*/  ISETP.GE.OR P0, PT, R15, UR4, P5 ;  /* 0x000000040f007c0c */ /* 0x000fe4000af06670 */
[----:B------:R-:W-:Y:S01]  /*10840*/  ISETP.GE.OR P5, PT, R0, UR4, P5 ;  /* 0x0000000400007c0c */ /* 0x000fe2000afa6670 */
[----:B-1----:R1:W-:Y:S01]  /*10850*/  @!P1 ST.E [R12.64], R19 ;  /* 0x000000130c009985 */ /* 0x0023e2000c101908 */
[----:B----4-:R-:W-:-:S02]  /*10860*/  IMAD.IADD R3, R9, 0x1, R17 ;  /* 0x0000000109037824 */ /* 0x010fc400078e0211 */
[----:B------:R-:W-:Y:S02]  /*10870*/  IMAD R9, R16, c[0x0][0x428], RZ ;  /* 0x00010a0010097a24 */ /* 0x000fe400078e02ff */
[----:B------:R-:W-:-:S04]  /*10880*/  IMAD.WIDE.U32 R2, R14, c[0x0][0x428], R2 ;  /* 0x00010a000e027a25 */ /* 0x000fc800078e0002 */
[----:B------:R-:W-:Y:S01]  /*10890*/  IMAD R8, R14, c[0x0][0x42c], R9 ;  /* 0x00010b000e087a24 */ /* 0x000fe200078e0209 */
[----:B--2---:R2:W-:Y:S01]  /*108a0*/  @!P4 ST.E [R10.64], R20 ;  /* 0x000000140a00c985 */ /* 0x0045e2000c101908 */
[----:B------:R-:W-:Y:S02]  /*108b0*/  LEA R29, P4, R2, c[0x0][0x400], 0x2 ;  /* 0x00010000021d7a11 */ /* 0x000fe400078810ff */
[----:B------:R-:W-:Y:S01]  /*108c0*/  IMAD.IADD R3, R3, 0x1, R8 ;  /* 0x0000000103037824 */ /* 0x000fe200078e0208 */
[----:B---3--:R3:W-:Y:S01]  /*108d0*/  @!P0 ST.E [R6.64], R21 ;  /* 0x0000001506008985 */ /* 0x0087e2000c101908 */
[----:B------:R-:W-:-:S03]  /*108e0*/  ISETP.GE.AND P1, PT, R15, UR4, PT ;  /* 0x000000040f007c0c */ /* 0x000fc6000bf26270 */
[----:B------:R-:W-:Y:S01]  /*108f0*/  LEA.HI.X R26, R2, c[0x0][0x404], R3, 0x2, P4 ;  /* 0x00010100021a7a11 */ /* 0x000fe200020f1403 */
[----:B-----5:R4:W-:Y:S01]  /*10900*/  @!P5 ST.E [R4.64], R18 ;  /* 0x000000120400d985 */ /* 0x0209e2000c101908 */
[----:B------:R-:W-:Y:S02]  /*10910*/  ISETP.GE.AND P0, PT, R0, UR4, PT ;  /* 0x0000000400007c0c */ /* 0x000fe4000bf06270 */
[C---:B------:R-:W-:Y:S01]  /*10920*/  IADD3 R17, R45.reuse, 0x8, RZ ;  /* 0x000000082d117810 */ /* 0x040fe20007ffe0ff */
[----:B------:R4:W4:Y:S01]  /*10930*/  SHFL.IDX PT, R0, R29, RZ, 0x1c1f ;  /* 0x001c1fff1d007589 */ /* 0x00092200000e0000 */
[C---:B------:R-:W-:Y:S02]  /*10940*/  IADD3 R16, R45.reuse, 0x10, RZ ;  /* 0x000000102d107810 */ /* 0x040fe40007ffe0ff */
[C---:B------:R-:W-:Y:S01]  /*10950*/  IADD3 R15, R45.reuse, 0x18, RZ ;  /* 0x000000182d0f7810 */ /* 0x040fe20007ffe0ff */
[----:B------:R4:W4:Y:S01]  /*10960*/  SHFL.IDX PT, R2, R26, RZ, 0x1c1f ;  /* 0x001c1fff1a027589 */ /* 0x00092200000e0000 */
[----:B------:R-:W-:-:S02]  /*10970*/  IADD3 R14, R45, 0x20, RZ ;  /* 0x000000202d0e7810 */ /* 0x000fc40007ffe0ff */
[C---:B-1----:R-:W-:Y:S02]  /*10980*/  IADD3 R13, R45.reuse, 0x28, RZ ;  /* 0x000000282d0d7810 */ /* 0x042fe40007ffe0ff */
[C---:B------:R-:W-:Y:S02]  /*10990*/  IADD3 R12, R45.reuse, 0x30, RZ ;  /* 0x000000302d0c7810 */ /* 0x040fe40007ffe0ff */
[C---:B------:R-:W-:Y:S02]  /*109a0*/  IADD3 R9, R45.reuse, 0x48, RZ ;  /* 0x000000482d097810 */ /* 0x040fe40007ffe0ff */
[C---:B------:R-:W-:Y:S02]  /*109b0*/  IADD3 R8, R45.reuse, 0x50, RZ ;  /* 0x000000502d087810 */ /* 0x040fe40007ffe0ff */
[C---:B--2---:R-:W-:Y:S02]  /*109c0*/  IADD3 R11, R45.reuse, 0x38, RZ ;  /* 0x000000382d0b7810 */ /* 0x044fe40007ffe0ff */
[----:B------:R-:W-:-:S02]  /*109d0*/  IADD3 R10, R45, 0x40, RZ ;  /* 0x000000402d0a7810 */ /* 0x000fc40007ffe0ff */
[C---:B---3--:R-:W-:Y:S02]  /*109e0*/  IADD3 R7, R45.reuse, 0x58, RZ ;  /* 0x000000582d077810 */ /* 0x048fe40007ffe0ff */
[C---:B------:R-:W-:Y:S02]  /*109f0*/  IADD3 R3, R45.reuse, 0x60, RZ ;  /* 0x000000602d037810 */ /* 0x040fe40007ffe0ff */
[C---:B------:R-:W-:Y:S02]  /*10a00*/  IADD3 R6, R45.reuse, 0x68, RZ ;  /* 0x000000682d067810 */ /* 0x040fe40007ffe0ff */
[C---:B----4-:R-:W-:Y:S02]  /*10a10*/  IADD3 R5, R45.reuse, 0x70, RZ ;  /* 0x000000702d057810 */ /* 0x050fe40007ffe0ff */
[----:B------:R-:W-:Y:S02]  /*10a20*/  IADD3 R4, R45, 0x78, RZ ;  /* 0x000000782d047810 */ /* 0x000fe40007ffe0ff */
        /* <DEDUP_REMOVED lines=15> */
[----:B------:R-:W-:Y:S01]  /*10b20*/  SHF.R.S32.HI R43, RZ, 0x1f, R4 ;  /* 0x0000001fff2b7819 */ /* 0x000fe20000011404 */
[----:B------:R-:W-:Y:S05]  /*10b30*/  @P3 BRA `(.L_x_970) ;  /* 0x0000041000003947 */ /* 0x000fea0003800000 */
[----:B------:R-:W-:Y:S02]  /*10b40*/  ISETP.GE.AND P5, PT, R45, c[0x0][0x3c8], PT ;  /* 0x0000f2002d007a0c */ /* 0x000fe40003fa6270 */
[----:B------:R-:W-:Y:S02]  /*10b50*/  ISETP.GE.AND P4, PT, R17, c[0x0][0x3c8], PT ;  /* 0x0000f20011007a0c */ /* 0x000fe40003f86270 */
[----:B------:R-:W-:-:S09]  /*10b60*/  ISETP.GE.AND P6, PT, R6, c[0x0][0x3c8], PT ;  /* 0x0000f20006007a0c */ /* 0x000fd20003fc6270 */
[----:B------:R-:W-:-:S04]  /*10b70*/  @!P5 LEA R18, P3, R45, R0, 0x2 ;  /* 0x000000002d12d211 */ /* 0x000fc800078610ff */
[----:B------:R-:W-:Y:S02]  /*10b80*/  @!P5 LEA.HI.X R19, R45, R2, R27, 0x2, P3 ;  /* 0x000000022d13d211 */ /* 0x000fe400018f141b */
[----:B------:R-:W-:-:S03]  /*10b90*/  ISETP.GE.AND P3, PT, R16, c[0x0][0x3c8], PT ;  /* 0x0000f20010007a0c */ /* 0x000fc60003f66270 */
[----:B------:R1:W-:Y:S02]  /*10ba0*/  @!P5 ST.E.64 [R18.64], R140 ;  /* 0x0000008c1200d985 */ /* 0x0003e4000c101b08 */
[----:B-1----:R-:W-:-:S04]  /*10bb0*/  @!P4 LEA R18, P5, R17, R0, 0x2 ;  /* 0x000000001112c211 */ /* 0x002fc800078a10ff */
        /* <DEDUP_REMOVED lines=42> */
[----:B------:R1:W-:Y:S01]  /*10e60*/  @!P3 ST.E.64 [R18.64], R96 ;  /* 0x000000601200b985 */ /* 0x0003e2000c101b08 */
[----:B------:R-:W-:-:S04]  /*10e70*/  @!P5 LEA R24, P3, R3, R0, 0x2 ;  /* 0x000000000318d211 */ /* 0x000fc800078610ff */
[----:B------:R-:W-:Y:S02]  /*10e80*/  @!P5 LEA.HI.X R25, R3, R2, R40, 0x2, P3 ;  /* 0x000000020319d211 */ /* 0x000fe400018f1428 */
[----:B------:R-:W-:Y:S02]  /*10e90*/  ISETP.GE.AND P5, PT, R5, c[0x0][0x3c8], PT ;  /* 0x0000f20005007a0c */ /* 0x000fe40003fa6270 */
[----:B------:R-:W-:-:S04]  /*10ea0*/  @!P6 LEA R22, P3, R6, R0, 0x2 ;  /* 0x000000000616e211 */ /* 0x000fc800078610ff */
[----:B------:R-:W-:-:S07]  /*10eb0*/  @!P6 LEA.HI.X R23, R6, R2, R41, 0x2, P3 ;  /* 0x000000020617e211 */ /* 0x000fce00018f1429 */
[----:B------:R-:W-:-:S04]  /*10ec0*/  @!P5 LEA R20, P3, R5, R0, 0x2 ;  /* 0x000000000514d211 */ /* 0x000fc800078610ff */
[----:B------:R-:W-:Y:S02]  /*10ed0*/  @!P5 LEA.HI.X R21, R5, R2, R42, 0x2, P3 ;  /* 0x000000020515d211 */ /* 0x000fe400018f142a */
[----:B-1----:R-:W-:-:S04]  /*10ee0*/  @!P4 LEA R18, P3, R4, R0, 0x2 ;  /* 0x000000000412c211 */ /* 0x002fc800078610ff */
[----:B------:R-:W-:Y:S02]  /*10ef0*/  @!P4 LEA.HI.X R19, R4, R2, R43, 0x2, P3 ;  /* 0x000000020413c211 */ /* 0x000fe400018f142b */
[----:B------:R-:W-:-:S13]  /*10f00*/  ISETP.GE.AND P3, PT, R3, c[0x0][0x3c8], PT ;  /* 0x0000f20003007a0c */ /* 0x000fda0003f66270 */
[----:B------:R1:W-:Y:S04]  /*10f10*/  @!P3 ST.E.64 [R24.64], R100 ;  /* 0x000000641800b985 */ /* 0x0003e8000c101b08 */
[----:B------:R1:W-:Y:S04]  /*10f20*/  @!P6 ST.E.64 [R22.64], R112 ;  /* 0x000000701600e985 */ /* 0x0003e8000c101b08 */
[----:B------:R1:W-:Y:S04]  /*10f30*/  @!P5 ST.E.64 [R20.64], R116 ;  /* 0x000000741400d985 */ /* 0x0003e8000c101b08 */
[----:B------:R1:W-:Y:S02]  /*10f40*/  @!P4 ST.E.64 [R18.64], R128 ;  /* 0x000000801200c985 */ /* 0x0003e4000c101b08 */
.L_x_970:
[----:B------:R-:W-:Y:S05]  /*10f50*/  BSYNC B0 ;  /* 0x0000000000007941 */ /* 0x000fea0003800000 */
.L_x_969:
[----:B------:R2:W3:Y:S01]  /*10f60*/  SHFL.IDX PT, R2, R26, 0x1, 0x1c1f ;  /* 0x003c1f001a027f89 */ /* 0x0004e200000e0000 */
[----:B------:R-:W-:Y:S03]  /*10f70*/  BSSY B0, `(.L_x_971) ;  /* 0x0000043000007945 */ /* 0x000fe60003800000 */
[----:B------:R2:W4:Y:S01]  /*10f80*/  SHFL.IDX PT, R0, R29, 0x1, 0x1c1f ;  /* 0x003c1f001d007f89 */ /* 0x00052200000e0000 */
[----:B------:R-:W-:Y:S05]  /*10f90*/  @P2 BRA `(.L_x_972) ;  /* 0x0000040000002947 */ /* 0x000fea0003800000 */
[----:B------:R-:W-:Y:S02]  /*10fa0*/  ISETP.GE.AND P5, PT, R45, c[0x0][0x3c8], PT ;  /* 0x0000f2002d007a0c */ /* 0x000fe40003fa6270 */
[----:B------:R-:W-:-:S02]  /*10fb0*/  ISETP.GE.AND P2, PT, R17, c[0x0][0x3c8], PT ;  /* 0x0000f20011007a0c */ /* 0x000fc40003f46270 */
[----:B------:R-:W-:-:S09]  /*10fc0*/  ISETP.GE.AND P3, PT, R16, c[0x0][0x3c8], PT ;  /* 0x0000f20010007a0c */ /* 0x000fd20003f66270 */
[----:B-1--4-:R-:W-:-:S04]  /*10fd0*/  @!P5 LEA R18, P4, R45, R0, 0x2 ;  /* 0x000000002d12d211 */ /* 0x012fc800078810ff */
[----:B---3--:R-:W-:Y:S02]  /*10fe0*/  @!P5 LEA.HI.X R19, R45, R2, R27, 0x2, P4 ;  /* 0x000000022d13d211 */ /* 0x008fe400020f141b */
[----:B------:R-:W-:-:S03]  /*10ff0*/  @!P2 LEA R20, P4, R17, R0, 0x2 ;  /* 0x000000001114a211 */ /* 0x000fc600078810ff */
[----:B------:R1:W-:Y:S01]  /*11000*/  @!P5 ST.E.64 [R18.64], R142 ;  /* 0x0000008e1200d985 */ /* 0x0003e2000c101b08 */
[----:B------:R-:W-:Y:S02]  /*11010*/  ISETP.GE.AND P5, PT, R15, c[0x0][0x3c8], PT ;  /* 0x0000f2000f007a0c */ /* 0x000fe40003fa6270 */
[----:B------:R-:W-:-:S05]  /*11020*/  @!P2 LEA.HI.X R21, R17, R2, R28, 0x2, P4 ;  /* 0x000000021115a211 */ /* 0x000fca00020f141c */
[----:B------:R3:W-:Y:S01]  /*11030*/  @!P2 ST.E.64 [R20.64], R162 ;  /* 0x000000a21400a985 */ /* 0x0007e2000c101b08 */
[----:B------:R-:W-:Y:S02]  /*11040*/  ISETP.GE.AND P2, PT, R14, c[0x0][0x3c8], PT ;  /* 0x0000f2000e007a0c */ /* 0x000fe40003f46270 */
[----:B-1----:R-:W-:-:S04]  /*11050*/  @!P3 LEA R18, P4, R16, R0, 0x2 ;  /* 0x000000001012b211 */ /* 0x002fc800078810ff */
[----:B------:R-:W-:Y:S02]  /*11060*/  @!P3 LEA.HI.X R19, R16, R2, R30, 0x2, P4 ;  /* 0x000000021013b211 */ /* 0x000fe400020f141e */
[----:B---3--:R-:W-:-:S03]  /*11070*/  @!P5 LEA R20, P4, R15, R0, 0x2 ;  /* 0x000000000f14d211 */ /* 0x008fc600078810ff */
        /* <DEDUP_REMOVED lines=33> */
[----:B------:R-:W-:Y:S02]  /*11290*/  @!P3 LEA.HI.X R21, R7, R2, R38, 0x2, P4 ;  /* 0x000000020715b211 */ /* 0x000fe400020f1426 */
[----:B------:R-:W-:-:S03]  /*112a0*/  ISETP.GE.AND P4, PT, R6, c[0x0][0x3c8], PT ;  /* 0x0000f20006007a0c */ /* 0x000fc60003f86270 */
[----:B------:R3:W-:Y:S01]  /*112b0*/  @!P3 ST.E.64 [R20.64], R98 ;  /* 0x000000621400b985 */ /* 0x0007e2000c101b08 */
[----:B------:R-:W-:Y:S02]  /*112c0*/  ISETP.GE.AND P3, PT, R5, c[0x0][0x3c8], PT ;  /* 0x0000f20005007a0c */ /* 0x000fe40003f66270 */
[----:B-1----:R-:W-:-:S04]  /*112d0*/  @!P5 LEA R18, P2, R3, R0, 0x2 ;  /* 0x000000000312d211 */ /* 0x002fc800078410ff */
[----:B------:R-:W-:Y:S02]  /*112e0*/  @!P5 LEA.HI.X R19, R3, R2, R40, 0x2, P2 ;  /* 0x000000020313d211 */ /* 0x000fe400010f1428 */
[----:B------:R-:W-:-:S03]  /*112f0*/  ISETP.GE.AND P2, PT, R4, c[0x0][0x3c8], PT ;  /* 0x0000f20004007a0c */ /* 0x000fc60003f46270 */
[----:B------:R1:W-:Y:S01]  /*11300*/  @!P5 ST.E.64 [R18.64], R102 ;  /* 0x000000661200d985 */ /* 0x0003e2000c101b08 */
[----:B------:R-:W-:-:S04]  /*11310*/  @!P4 LEA R22, P5, R6, R0, 0x2 ;  /* 0x000000000616c211 */ /* 0x000fc800078a10ff */
[----:B------:R-:W-:Y:S02]  /*11320*/  @!P4 LEA.HI.X R23, R6, R2, R41, 0x2, P5 ;  /* 0x000000020617c211 */ /* 0x000fe400028f1429 */
[----:B---3--:R-:W-:-:S03]  /*11330*/  @!P3 LEA R20, P5, R5, R0, 0x2 ;  /* 0x000000000514b211 */ /* 0x008fc600078a10ff */
[----:B------:R3:W-:Y:S01]  /*11340*/  @!P4 ST.E.64 [R22.64], R114 ;  /* 0x000000721600c985 */ /* 0x0007e2000c101b08 */
[----:B------:R-:W-:-:S05]  /*11350*/  @!P3 LEA.HI.X R21, R5, R2, R42, 0x2, P5 ;  /* 0x000000020515b211 */ /* 0x000fca00028f142a */
[----:B------:R3:W-:Y:S01]  /*11360*/  @!P3 ST.E.64 [R20.64], R118 ;  /* 0x000000761400b985 */ /* 0x0007e2000c101b08 */
[----:B-1----:R-:W-:-:S04]  /*11370*/  @!P2 LEA R18, P5, R4, R0, 0x2 ;  /* 0x000000000412a211 */ /* 0x002fc800078a10ff */
[----:B------:R-:W-:-:S05]  /*11380*/  @!P2 LEA.HI.X R19, R4, R2, R43, 0x2, P5 ;  /* 0x000000020413a211 */ /* 0x000fca00028f142b */
[----:B------:R3:W-:Y:S04]  /*11390*/  @!P2 ST.E.64 [R18.64], R130 ;  /* 0x000000821200a985 */ /* 0x0007e8000c101b08 */
.L_x_972:
[----:B------:R-:W-:Y:S05]  /*113a0*/  BSYNC B0 ;  /* 0x0000000000007941 */ /* 0x000fea0003800000 */
.L_x_971:
[----:B---3--:R3:W1:Y:S01]  /*113b0*/  SHFL.IDX PT, R2, R26, 0x2, 0x1c1f ;  /* 0x005c1f001a027f89 */ /* 0x00866200000e0000 */
[----:B------:R-:W-:Y:S03]  /*113c0*/  BSSY B0, `(.L_x_973) ;  /* 0x0000043000007945 */ /* 0x000fe60003800000 */
[----:B----4-:R3:W4:Y:S01]  /*113d0*/  SHFL.IDX PT, R0, R29, 0x2, 0x1c1f ;  /* 0x005c1f001d007f89 */ /* 0x01072200000e0000 */
[----:B------:R-:W-:Y:S05]  /*113e0*/  @P1 BRA `(.L_x_974) ;  /* 0x0000040000001947 */ /* 0x000fea0003800000 */
[----:B------:R-:W-:Y:S02]  /*113f0*/  ISETP.GE.AND P3, PT, R45, c[0x0][0x3c8], PT ;  /* 0x0000f2002d007a0c */ /* 0x000fe40003f66270 */
[----:B------:R-:W-:Y:S02]  /*11400*/  ISETP.GE.AND P5, PT, R17, c[0x0][0x3c8], PT ;  /* 0x0000f20011007a0c */ /* 0x000fe40003fa6270 */
[----:B------:R-:W-:Y:S02]  /*11410*/  ISETP.GE.AND P2, PT, R16, c[0x0][0x3c8], PT ;  /* 0x0000f20010007a0c */ /* 0x000fe40003f46270 */
[----:B------:R-:W-:-:S07]  /*11420*/  ISETP.GE.AND P1, PT, R15, c[0x0][0x3c8], PT ;  /* 0x0000f2000f007a0c */ /* 0x000fce0003f26270 */
[----:B-1--4-:R-:W-:-:S04]  /*11430*/  @!P3 LEA R18, P4, R45, R0, 0x2 ;  /* 0x000000002d12b211 */ /* 0x012fc800078810ff */
[----:B------:R-:W-:Y:S02]  /*11440*/  @!P3 LEA.HI.X R19, R45, R2, R27, 0x2, P4 ;  /* 0x000000022d13b211 */ /* 0x000fe400020f141b */
        /* <DEDUP_REMOVED lines=8> */
[----:B----4-:R-:W-:-:S03]  /*114d0*/  @!P1 LEA R20, P4, R15, R0, 0x2 ;  /* 0x000000000f149211 */ /* 0x010fc600078810ff */
        /* <DEDUP_REMOVED lines=23> */
[----:B------:R-:W-:-:S03]  /*11650*/  @!P5 LEA R22, P4, R9, R0, 0x2 ;  /* 0x000000000916d211 */ /* 0x000fc600078810ff */
[----:B------:R1:W-:Y:S01]  /*11660*/  @!P3 ST.E.64 [R18.64], R72 ;  /* 0x000000481200b985 */ /* 0x0003e2000c101b08 */
[----:B------:R-:W-:Y:S02]  /*11670*/  @!P5 LEA.HI.X R23, R9, R2, R37, 0x2, P4 ;  /* 0x000000020917d211 */ /* 0x000fe400020f1425 */
[----:B------:R-:W-:Y:S02]  /*11680*/  ISETP.GE.AND P4, PT, R3, c[0x0][0x3c8], PT ;  /* 0x0000f20003007a0c */ /* 0x000fe40003f86270 */
[C---:B----4-:R-:W-:Y:S01]  /*11690*/  @!P2 LEA R20, P3, R8.reuse, R0, 0x2 ;  /* 0x000000000814a211 */ /* 0x050fe200078610ff */
[----:B------:R4:W-:Y:S03]  /*116a0*/  @!P5 ST.E.64 [R22.64], R76 ;  /* 0x0000004c1600d985 */ /* 0x0009e6000c101b08 */
        /* <DEDUP_REMOVED lines=8> */
[----:B------:R-:W-:Y:S02]  /*11730*/  ISETP.GE.AND P1, PT, R4, c[0x0][0x3c8], PT ;  /* 0x0000f20004007a0c */ /* 0x000fe40003f26270 */
[----:B------:R-:W-:Y:S02]  /*11740*/  @!P4 LEA.HI.X R25, R3, R2, R40, 0x2, P5 ;  /* 0x000000020319c211 */ /* 0x000fe400028f1428 */
[----:B----4-:R-:W-:-:S03]  /*11750*/  @!P3 LEA R22, P5, R6, R0, 0x2 ;  /* 0x000000000616b211 */ /* 0x010fc600078a10ff */
[----:B------:R4:W-:Y:S01]  /*11760*/  @!P4 ST.E.64 [R24.64], R104 ;  /* 0x000000681800c985 */ /* 0x0009e2000c101b08 */
[----:B------:R-:W-:Y:S02]  /*11770*/  @!P3 LEA.HI.X R23, R6, R2, R41, 0x2, P5 ;  /* 0x000000020617b211 */ /* 0x000fe400028f1429 */
[----:B-----5:R-:W-:-:S03]  /*11780*/  @!P2 LEA R20, P5, R5, R0, 0x2 ;  /* 0x000000000514a211 */ /* 0x020fc600078a10ff */
[----:B------:R4:W-:Y:S01]  /*11790*/  @!P3 ST.E.64 [R22.64], R108 ;  /* 0x0000006c1600b985 */ /* 0x0009e2000c101b08 */
[----:B------:R-:W-:-:S05]  /*117a0*/  @!P2 LEA.HI.X R21, R5, R2, R42, 0x2, P5 ;  /* 0x000000020515a211 */ /* 0x000fca00028f142a */
[----:B------:R4:W-:Y:S01]  /*117b0*/  @!P2 ST.E.64 [R20.64], R120 ;  /* 0x000000781400a985 */ /* 0x0009e2000c101b08 */
[----:B-1----:R-:W-:-:S04]  /*117c0*/  @!P1 LEA R18, P5, R4, R0, 0x2 ;  /* 0x0000000004129211 */ /* 0x002fc800078a10ff */
[----:B------:R-:W-:-:S05]  /*117d0*/  @!P1 LEA.HI.X R19, R4, R2, R43, 0x2, P5 ;  /* 0x0000000204139211 */ /* 0x000fca00028f142b */
[----:B------:R4:W-:Y:S04]  /*117e0*/  @!P1 ST.E.64 [R18.64], R124 ;  /* 0x0000007c12009985 */ /* 0x0009e8000c101b08 */
.L_x_974:
[----:B------:R-:W-:Y:S05]  /*117f0*/  BSYNC B0 ;  /* 0x0000000000007941 */ /* 0x000fea0003800000 */
.L_x_973:
[----:B-1----:R1:W2:Y:S04]  /*11800*/  SHFL.IDX PT, R2, R26, 0x3, 0x1c1f ;  /* 0x007c1f001a027f89 */ /* 0x0022a800000e0000 */
[----:B----4-:R1:W4:Y:S01]  /*11810*/  SHFL.IDX PT, R0, R29, 0x3, 0x1c1f ;  /* 0x007c1f001d007f89 */ /* 0x01032200000e0000 */
[----:B------:R-:W-:Y:S05]  /*11820*/  @P0 BRA `(.L_x_975) ;  /* 0x000006e000000947 */ /* 0x000fea0003800000 */
[----:B------:R-:W-:Y:S02]  /*11830*/  ISETP.GE.AND P3, PT, R45, c[0x0][0x3c8], PT ;  /* 0x0000f2002d007a0c */ /* 0x000fe40003f66270 */
[----:B------:R-:W-:Y:S02]  /*11840*/  ISETP.GE.AND P2, PT, R17, c[0x0][0x3c8], PT ;  /* 0x0000f20011007a0c */ /* 0x000fe40003f46270 */
[----:B------:R-:W-:Y:S02]  /*11850*/  ISETP.GE.AND P1, PT, R16, c[0x0][0x3c8], PT ;  /* 0x0000f20010007a0c */ /* 0x000fe40003f26270 */
[----:B------:R-:W-:-:S02]  /*11860*/  ISETP.GE.AND P0, PT, R15, c[0x0][0x3c8], PT ;  /* 0x0000f2000f007a0c */ /* 0x000fc40003f06270 */
[----:B------:R-:W-:-:S05]  /*11870*/  ISETP.GE.AND P4, PT, R14, c[0x0][0x3c8], PT ;  /* 0x0000f2000e007a0c */ /* 0x000fca0003f86270 */
[----:B----4-:R-:W-:-:S04]  /*11880*/  @!P3 LEA R18, P5, R45, R0, 0x2 ;  /* 0x000000002d12b211 */ /* 0x010fc800078a10ff */
[----:B--2---:R-:W-:Y:S02]  /*11890*/  @!P3 LEA.HI.X R19, R45, R2, R27, 0x2, P5 ;  /* 0x000000022d13b211 */ /* 0x004fe400028f141b */
[----:B------:R-:W-:-:S03]  /*118a0*/  @!P2 LEA R20, P5, R17, R0, 0x2 ;  /* 0x000000001114a211 */ /* 0x000fc600078a10ff */
[----:B------:R2:W-:Y:S01]  /*118b0*/  @!P3 ST.E.64 [R18.64], R146 ;  /* 0x000000921200b985 */ /* 0x0005e2000c101b08 */
[----:B------:R-:W-:Y:S02]  /*118c0*/  @!P2 LEA.HI.X R21, R17, R2, R28, 0x2, P5 ;  /* 0x000000021115a211 */ /* 0x000fe400028f141c */
[----:B------:R-:W-:-:S03]  /*118d0*/  ISETP.GE.AND P3, PT, R13, c[0x0][0x3c8], PT ;  /* 0x0000f2000d007a0c */ /* 0x000fc60003f66270 */
[----:B------:R4:W-:Y:S01]  /*118e0*/  @!P2 ST.E.64 [R20.64], R150 ;  /* 0x000000961400a985 */ /* 0x0009e2000c101b08 */
[----:B--2---:R-:W-:-:S04]  /*118f0*/  @!P1 LEA R18, P5, R16, R0, 0x2 ;  /* 0x0000000010129211 */ /* 0x004fc800078a10ff */
[----:B------:R-:W-:Y:S02]  /*11900*/  @!P1 LEA.HI.X R19, R16, R2, R30, 0x2, P5 ;  /* 0x0000000210139211 */ /* 0x000fe400028f141e */
[CC--:B----4-:R-:W-:Y:S02]  /*11910*/  @!P0 LEA R20, P2, R15.reuse, R0.reuse, 0x2 ;  /* 0x000000000f148211 */ /* 0x0d0fe400078410ff */
[----:B------:R-:W-:Y:S01]  /*11920*/  @!P4 LEA R22, P5, R14, R0, 0x2 ;  /* 0x000000000e16c211 */ /* 0x000fe200078a10ff */
[----:B------:R2:W-:Y:S01]  /*11930*/  @!P1 ST.E.64 [R18.64], R154 ;  /* 0x0000009a12009985 */ /* 0x0005e2000c101b08 */
[-C--:B------:R-:W-:Y:S02]  /*11940*/  @!P0 LEA.HI.X R21, R15, R2.reuse, R32, 0x2, P2 ;  /* 0x000000020f158211 */ /* 0x080fe400010f1420 */
[----:B------:R-:W-:Y:S02]  /*11950*/  ISETP.GE.AND P2, PT, R12, c[0x0][0x3c8], PT ;  /* 0x0000f2000c007a0c */ /* 0x000fe40003f46270 */
[----:B------:R-:W-:Y:S01]  /*11960*/  ISETP.GE.AND P1, PT, R11, c[0x0][0x3c8], PT ;  /* 0x0000f2000b007a0c */ /* 0x000fe20003f26270 */
[----:B------:R-:W-:Y:S01]  /*11970*/  @!P0 ST.E.64 [R20.64], R158 ;  /* 0x0000009e14008985 */ /* 0x000fe2000c101b08 */
[----:B------:R-:W-:-:S02]  /*11980*/  @!P4 LEA.HI.X R23, R14, R2, R31, 0x2, P5 ;  /* 0x000000020e17c211 */ /* 0x000fc400028f141f */
[----:B------:R-:W-:-:S03]  /*11990*/  ISETP.GE.AND P0, PT, R10, c[0x0][0x3c8], PT ;  /* 0x0000f2000a007a0c */ /* 0x000fc60003f06270 */
[----:B------:R-:W-:Y:S01]  /*119a0*/  @!P4 ST.E.64 [R22.64], R166 ;  /* 0x000000a61600c985 */ /* 0x000fe2000c101b08 */
[----:B--2---:R-:W-:-:S04]  /*119b0*/  @!P3 LEA R18, P5, R13, R0, 0x2 ;  /* 0x000000000d12b211 */ /* 0x004fc800078a10ff */
[----:B------:R-:W-:Y:S02]  /*119c0*/  @!P3 LEA.HI.X R19, R13, R2, R33, 0x2, P5 ;  /* 0x000000020d13b211 */ /* 0x000fe400028f1421 */
[----:B------:R-:W-:-:S03]  /*119d0*/  @!P2 LEA R16, P5, R12, R0, 0x2 ;  /* 0x000000000c10a211 */ /* 0x000fc600078a10ff */
[----:B------:R-:W-:Y:S01]  /*119e0*/  @!P3 ST.E.64 [R18.64], R170 ;  /* 0x000000aa1200b985 */ /* 0x000fe2000c101b08 */
[----:B------:R-:W-:Y:S02]  /*119f0*/  @!P2 LEA.HI.X R17, R12, R2, R34, 0x2, P5 ;  /* 0x000000020c11a211 */ /* 0x000fe400028f1422 */
        /* <DEDUP_REMOVED lines=16> */
[----:B----4-:R-:W-:Y:S02]  /*11b00*/  @!P3 LEA R12, P5, R7, R0, 0x2 ;  /* 0x00000000070cb211 */ /* 0x010fe400078a10ff */
[-C--:B------:R-:W-:Y:S02]  /*11b10*/  @!P4 LEA.HI.X R15, R8, R2.reuse, R39, 0x2, P0 ;  /* 0x00000002080fc211 */ /* 0x080fe400000f1427 */
[----:B------:R-:W-:Y:S02]  /*11b20*/  ISETP.GE.AND P0, PT, R5, c[0x0][0x3c8], PT ;  /* 0x0000f20005007a0c */ /* 0x000fe40003f06270 */
[----:B------:R-:W-:Y:S01]  /*11b30*/  @!P3 LEA.HI.X R13, R7, R2, R38, 0x2, P5 ;  /* 0x00000002070db211 */ /* 0x000fe200028f1426 */
[----:B------:R2:W-:Y:S04]  /*11b40*/  @!P4 ST.E.64 [R14.64], R90 ;  /* 0x0000005a0e00c985 */ /* 0x0005e8000c101b08 */
[----:B------:R2:W-:Y:S01]  /*11b50*/  @!P3 ST.E.64 [R12.64], R94 ;  /* 0x0000005e0c00b985 */ /* 0x0005e2000c101b08 */
[----:B-----5:R-:W-:-:S04]  /*11b60*/  @!P2 LEA R10, P5, R3, R0, 0x2 ;  /* 0x00000000030aa211 */ /* 0x020fc800078a10ff */
        /* <DEDUP_REMOVED lines=10> */
[----:B--2---:R-:W-:-:S04]  /*11c10*/  LEA R6, P0, R4, R0, 0x2 ;  /* 0x0000000004067211 */ /* 0x004fc800078010ff */
[----:B------:R-:W-:-:S05]  /*11c20*/  LEA.HI.X R7, R4, R2, R43, 0x2, P0 ;  /* 0x0000000204077211 */ /* 0x000fca00000f142b */
[----:B------:R2:W-:Y:S01]  /*11c30*/  ST.E.64 [R6.64], R126 ;  /* 0x0000007e06007985 */ /* 0x0005e2000c101b08 */
[----:B------:R-:W-:Y:S05]  /*11c40*/  BRA `(.L_x_975) ;  /* 0x000002c000007947 */ /* 0x000fea0003800000 */
.L_x_967:
        /* <DEDUP_REMOVED lines=44> */
.L_x_975:
[----:B------:R-:W-:Y:S05]  /*11f10*/  BSYNC B1 ;  /* 0x0000000000017941 */ /* 0x000fea0003800000 */
.L_x_966:
[----:B------:R-:W-:-:S13]  /*11f20*/  ISETP.NE.AND P0, PT, RZ, UR6, PT ;  /* 0x00000006ff007c0c */ /* 0x000fda000bf05270 */
[----:B------:R-:W-:Y:S01]  /*11f30*/  @P0 WARPSYNC 0xffffffff ;  /* 0xffffffff00000948 */ /* 0x000fe20003800000 */
[----:B------:R-:W-:Y:S06]  /*11f40*/  @P0 BAR.SYNC.DEFER_BLOCKING 0x5, 0x80 ;  /* 0x0142000000000b1d */ /* 0x000fec0000010000 */
[----:B--2-4-:R-:W2:Y:S04]  /*11f50*/  @P0 LDS R0, [0x10100] ;  /* 0x01010000ff000984 */ /* 0x014ea80000000800 */
[----:B--2---:R2:W-:Y:S04]  /*11f60*/  @P0 STL [R1+0x58], R0 ;  /* 0x0000580001000387 */ /* 0x0045e80000100800 */
[----:B------:R-:W-:Y:S06]  /*11f70*/  @P0 BAR.ARV 0x4, 0x80 ;  /* 0x0102000000000b1d */ /* 0x000fec0000002000 */
[----:B------:R-:W-:Y:S05]  /*11f80*/  @P0 BRA `(.L_x_976) ;  /* 0x0000009000000947 */ /* 0x000fea0003800000 */
[----:B------:R-:W-:Y:S05]  /*11f90*/  BRA.DIV ~URZ, `(.L_x_977) ;  /* 0x00000a527f007947 */ /* 0x000fea000b800000 */
[----:B--2---:R2:W4:Y:S02]  /*11fa0*/  SHFL.IDX PT, R0, R44, RZ, 0x1f ;  /* 0x00001fff2c007589 */ /* 0x00452400000e0000 */
.L_x_994:
[----:B------:R-:W5:Y:S01]  /*11fb0*/  S2R R2, SR_TID.X ;  /* 0x0000000000027919 */ /* 0x000f620000002100 */
[----:B------:R-:W-:Y:S03]  /*11fc0*/  WARPSYNC 0xffffffff ;  /* 0xffffffff00007948 */ /* 0x000fe60003800000 */
[----:B------:R-:W-:Y:S06]  /*11fd0*/  BAR.SYNC.DEFER_BLOCKING 0x4, 0x80 ;  /* 0x0102000000007b1d */ /* 0x000fec0000010000 */
[----:B----4-:R4:W-:Y:S01]  /*11fe0*/  STL [R1+0x58], R0 ;  /* 0x0000580001007387 */ /* 0x0109e20000100800 */
[----:B-----5:R-:W-:-:S13]  /*11ff0*/  LOP3.LUT P0, RZ, R2, 0x7f, RZ, 0xc0, !PT ;  /* 0x0000007f02ff7812 */ /* 0x020fda000780c0ff */
[----:B------:R4:W-:Y:S04]  /*12000*/  @!P0 STS [0x10100], R44 ;  /* 0x0101002cff008388 */ /* 0x0009e80000000800 */
[----:B------:R-:W-:Y:S06]  /*12010*/  BAR.ARV 0x5, 0x80 ;  /* 0x0142000000007b1d */ /* 0x000fec0000002000 */
.L_x_976:
[----:B--2-4-:R-:W2:Y:S02]  /*12020*/  LDL R0, [R1+0x58] ;  /* 0x0000580001007983 */ /* 0x014ea40000100800 */
[----:B--2---:R-:W-:-:S13]  /*12030*/  ISETP.GE.AND P0, PT, R0, c[0x0][0x538], PT ;  /* 0x00014e0000007a0c */ /* 0x004fda0003f06270 */
[----:B-1-3--:R-:W-:Y:S01]  /*12040*/  @P0 CALL.REL.NOINC `(.L_x_978) ;  /* 0x0000001000000944 */ /* 0x00afe20003c00000 */
[----:B------:R-:W-:Y:S05]  /*12050*/  BRA `(.L_x_979) ;  /* 0xfffee72000007947 */ /* 0x000fea000383ffff */
.L_x_978:
[----:B------:R-:W-:Y:S05]  /*12060*/  EXIT ;  /* 0x000000000000794d */ /* 0x000fea0003800000 */
.L_x_930:
[----:B-1----:R-:W-:Y:S01]  /*12070*/  IMAD.MOV.U32 R9, RZ, RZ, R5 ;  /* 0x000000ffff097224 */ /* 0x002fe200078e0005 */
[----:B------:R-:W-:Y:S01]  /*12080*/  MOV R8, RZ ;  /* 0x000000ff00087202 */ /* 0x000fe20000000f00 */
[----:B------:R-:W-:Y:S01]  /*12090*/  IMAD.MOV.U32 R3, RZ, RZ, 0x181f ;  /* 0x0000181fff037424 */ /* 0x000fe200078e00ff */
[----:B------:R-:W-:Y:S02]  /*120a0*/  MOV R2, 0x120c0 ;  /* 0x000120c000027802 */ /* 0x000fe40000000f00 */
[----:B------:R-:W-:Y:S05]  /*120b0*/  CALL.REL.NOINC `($__internal_19_$__cuda_sm70_shflsync_idx_p) ;  /* 0x000009e000007944 */ /* 0x000fea0003c00000 */
[----:B------:R-:W-:Y:S01]  /*120c0*/  MOV R7, R8 ;  /* 0x0000000800077202 */ /* 0x000fe20000000f00 */
[----:B------:R-:W-:Y:S05]  /*120d0*/  BRA `(.L_x_980) ;  /* 0xfffef74000007947 */ /* 0x000fea000383ffff */
.L_x_931:
[----:B-1----:R-:W-:Y:S01]  /*120e0*/  IMAD.MOV.U32 R9, RZ, RZ, R6 ;  /* 0x000000ffff097224 */ /* 0x002fe200078e0006 */
[----:B------:R-:W-:Y:S01]  /*120f0*/  MOV R8, RZ ;  /* 0x000000ff00087202 */ /* 0x000fe20000000f00 */
[----:B------:R-:W-:Y:S01]  /*12100*/  IMAD.MOV.U32 R3, RZ, RZ, 0x181f ;  /* 0x0000181fff037424 */ /* 0x000fe200078e00ff */
[----:B------:R-:W-:Y:S02]  /*12110*/  MOV R2, 0x12130 ;  /* 0x0001213000027802 */ /* 0x000fe40000000f00 */
[----:B--23--:R-:W-:Y:S05]  /*12120*/  CALL.REL.NOINC `($__internal_19_$__cuda_sm70_shflsync_idx_p) ;  /* 0x0000097000007944 */ /* 0x00cfea0003c00000 */
[----:B------:R-:W-:Y:S01]  /*12130*/  MOV R3, R8 ;  /* 0x0000000800037202 */ /* 0x000fe20000000f00 */
[----:B------:R-:W-:Y:S05]  /*12140*/  BRA `(.L_x_981) ;  /* 0xfffef6f000007947 */ /* 0x000fea000383ffff */
.L_x_934:
[----:B--2---:R-:W-:Y:S01]  /*12150*/  IMAD.MOV.U32 R9, RZ, RZ, R5 ;  /* 0x000000ffff097224 */ /* 0x004fe200078e0005 */
[----:B------:R-:W-:Y:S01]  /*12160*/  MOV R8, 0x1 ;  /* 0x0000000100087802 */ /* 0x000fe20000000f00 */
[----:B----4-:R-:W-:Y:S01]  /*12170*/  IMAD.MOV.U32 R3, RZ, RZ, 0x181f ;  /* 0x0000181fff037424 */ /* 0x010fe200078e00ff */
[----:B------:R-:W-:-:S02]  /*12180*/  MOV R2, 0x121a0 ;  /* 0x000121a000027802 */ /* 0x000fc40000000f00 */
[----:B-1-3--:R-:W-:Y:S05]  /*12190*/  CALL.REL.NOINC `($__internal_19_$__cuda_sm70_shflsync_idx_p) ;  /* 0x0000090000007944 */ /* 0x00afea0003c00000 */
[----:B------:R-:W-:Y:S01]  /*121a0*/  IMAD.MOV.U32 R7, RZ, RZ, R8 ;  /* 0x000000ffff077224 */ /* 0x000fe200078e0008 */
[----:B------:R-:W-:Y:S01]  /*121b0*/  MOV R8, 0x1 ;  /* 0x0000000100087802 */ /* 0x000fe20000000f00 */
[----:B------:R-:W-:Y:S01]  /*121c0*/  IMAD.MOV.U32 R9, RZ, RZ, R6 ;  /* 0x000000ffff097224 */ /* 0x000fe200078e0006 */
[----:B------:R-:W-:-:S02]  /*121d0*/  MOV R3, 0x181f ;  /* 0x0000181f00037802 */ /* 0x000fc40000000f00 */
[----:B------:R-:W-:Y:S02]  /*121e0*/  MOV R2, 0x12200 ;  /* 0x0001220000027802 */ /* 0x000fe40000000f00 */
[----:B------:R-:W-:Y:S05]  /*121f0*/  CALL.REL.NOINC `($__internal_19_$__cuda_sm70_shflsync_idx_p) ;  /* 0x000008a000007944 */ /* 0x000fea0003c00000 */
[----:B------:R-:W-:Y:S01]  /*12200*/  MOV R3, R8 ;  /* 0x0000000800037202 */ /* 0x000fe20000000f00 */
[----:B------:R-:W-:Y:S05]  /*12210*/  BRA `(.L_x_982) ;  /* 0xfffef77000007947 */ /* 0x000fea000383ffff */
.L_x_937:
[----:B-1----:R-:W-:Y:S01]  /*12220*/  IMAD.MOV.U32 R9, RZ, RZ, R5 ;  /* 0x000000ffff097224 */ /* 0x002fe200078e0005 */
[----:B------:R-:W-:Y:S01]  /*12230*/  MOV R8, 0x2 ;  /* 0x0000000200087802 */ /* 0x000fe20000000f00 */
[----:B--2---:R-:W-:Y:S01]  /*12240*/  IMAD.MOV.U32 R3, RZ, RZ, 0x181f ;  /* 0x0000181fff037424 */ /* 0x004fe200078e00ff */
[----:B------:R-:W-:Y:S02]  /*12250*/  MOV R2, 0x12270 ;  /* 0x0001227000027802 */ /* 0x000fe40000000f00 */
[----:B---3--:R-:W-:Y:S05]  /*12260*/  CALL.REL.NOINC `($__internal_19_$__cuda_sm70_shflsync_idx_p) ;  /* 0x0000083000007944 */ /* 0x008fea0003c00000 */
[----:B------:R-:W-:Y:S01]  /*12270*/  MOV R7, R8 ;  /* 0x0000000800077202 */ /* 0x000fe20000000f00 */
[----:B------:R-:W-:Y:S05]  /*12280*/  BRA `(.L_x_983) ;  /* 0xfffef83000007947 */ /* 0x000fea000383ffff */
.L_x_938:
[----:B------:R-:W-:Y:S01]  /*12290*/  IMAD.MOV.U32 R9, RZ, RZ, R6 ;  /* 0x000000ffff097224 */ /* 0x000fe200078e0006 */
[----:B------:R-:W-:Y:S01]  /*122a0*/  MOV R8, 0x2 ;  /* 0x0000000200087802 */ /* 0x000fe20000000f00 */
[----:B--2---:R-:W-:Y:S01]  /*122b0*/  IMAD.MOV.U32 R3, RZ, RZ, 0x181f ;  /* 0x0000181fff037424 */ /* 0x004fe200078e00ff */
[----:B------:R-:W-:Y:S02]  /*122c0*/  MOV R2, 0x122e0 ;  /* 0x000122e000027802 */ /* 0x000fe40000000f00 */
[----:B-1-34-:R-:W-:Y:S05]  /*122d0*/  CALL.REL.NOINC `($__internal_19_$__cuda_sm70_shflsync_idx_p) ;  /* 0x000007c000007944 */ /* 0x01afea0003c00000 */
[----:B------:R-:W-:Y:S01]  /*122e0*/  MOV R3, R8 ;  /* 0x0000000800037202 */ /* 0x000fe20000000f00 */
[----:B------:R-:W-:Y:S05]  /*122f0*/  BRA `(.L_x_984) ;  /* 0xfffef7e000007947 */ /* 0x000fea000383ffff */
.L_x_941:
[----:B-1----:R-:W-:Y:S01]  /*12300*/  IMAD.MOV.U32 R9, RZ, RZ, R5 ;  /* 0x000000ffff097224 */ /* 0x002fe200078e0005 */
[----:B------:R-:W-:Y:S01]  /*12310*/  MOV R8, 0x3 ;  /* 0x0000000300087802 */ /* 0x000fe20000000f00 */
[----:B------:R-:W-:Y:S01]  /*12320*/  IMAD.MOV.U32 R3, RZ, RZ, 0x181f ;  /* 0x0000181fff037424 */ /* 0x000fe200078e00ff */
[----:B------:R-:W-:-:S02]  /*12330*/  MOV R2, 0x12350 ;  /* 0x0001235000027802 */ /* 0x000fc40000000f00 */
[----:B--234-:R-:W-:Y:S05]  /*12340*/  CALL.REL.NOINC `($__internal_19_$__cuda_sm70_shflsync_idx_p) ;  /* 0x0000075000007944 */ /* 0x01cfea0003c00000 */
        /* <DEDUP_REMOVED lines=8> */
.L_x_944:
[----:B-1----:R-:W-:Y:S01]  /*123d0*/  IMAD.MOV.U32 R9, RZ, RZ, R5 ;  /* 0x000000ffff097224 */ /* 0x002fe200078e0005 */
[----:B------:R-:W-:Y:S01]  /*123e0*/  MOV R8, 0x4 ;  /* 0x0000000400087802 */ /* 0x000fe20000000f00 */
[----:B------:R-:W-:Y:S01]  /*123f0*/  IMAD.MOV.U32 R3, RZ, RZ, 0x181f ;  /* 0x0000181fff037424 */ /* 0x000fe200078e00ff */
[----:B------:R-:W-:Y:S02]  /*12400*/  MOV R2, 0x12420 ;  /* 0x0001242000027802 */ /* 0x000fe40000000f00 */
[----:B--234-:R-:W-:Y:S05]  /*12410*/  CALL.REL.NOINC `($__internal_19_$__cuda_sm70_shflsync_idx_p) ;  /* 0x0000068000007944 */ /* 0x01cfea0003c00000 */
[----:B------:R-:W-:Y:S01]  /*12420*/  MOV R7, R8 ;  /* 0x0000000800077202 */ /* 0x000fe20000000f00 */
[----:B------:R-:W-:Y:S05]  /*12430*/  BRA `(.L_x_986) ;  /* 0xfffef91000007947 */ /* 0x000fea000383ffff */
.L_x_945:
[----:B-1----:R-:W-:Y:S01]  /*12440*/  IMAD.MOV.U32 R9, RZ, RZ, R6 ;  /* 0x000000ffff097224 */ /* 0x002fe200078e0006 */
[----:B------:R-:W-:Y:S01]  /*12450*/  MOV R8, 0x4 ;  /* 0x0000000400087802 */ /* 0x000fe20000000f00 */
[----:B------:R-:W-:Y:S01]  /*12460*/  IMAD.MOV.U32 R3, RZ, RZ, 0x181f ;  /* 0x0000181fff037424 */ /* 0x000fe200078e00ff */
[----:B------:R-:W-:Y:S02]  /*12470*/  MOV R2, 0x12490 ;  /* 0x0001249000027802 */ /* 0x000fe40000000f00 */
[----:B--234-:R-:W-:Y:S05]  /*12480*/  CALL.REL.NOINC `($__internal_19_$__cuda_sm70_shflsync_idx_p) ;  /* 0x0000061000007944 */ /* 0x01cfea0003c00000 */
[----:B------:R-:W-:Y:S01]  /*12490*/  MOV R3, R8 ;  /* 0x0000000800037202 */ /* 0x000fe20000000f00 */
[----:B------:R-:W-:Y:S05]  /*124a0*/  BRA `(.L_x_987) ;  /* 0xfffef8c000007947 */ /* 0x000fea000383ffff */
.L_x_948:
[----:B--2---:R-:W-:Y:S01]  /*124b0*/  IMAD.MOV.U32 R9, RZ, RZ, R5 ;  /* 0x000000ffff097224 */ /* 0x004fe200078e0005 */
[----:B------:R-:W-:Y:S01]  /*124c0*/  MOV R8, 0x5 ;  /* 0x0000000500087802 */ /* 0x000fe20000000f00 */
[----:B------:R-:W-:Y:S01]  /*124d0*/  IMAD.MOV.U32 R3, RZ, RZ, 0x181f ;  /* 0x0000181fff037424 */ /* 0x000fe200078e00ff */
[----:B------:R-:W-:-:S02]  /*124e0*/  MOV R2, 0x12500 ;  /* 0x0001250000027802 */ /* 0x000fc40000000f00 */
[----:B-1-34-:R-:W-:Y:S05]  /*124f0*/  CALL.REL.NOINC `($__internal_19_$__cuda_sm70_shflsync_idx_p) ;  /* 0x000005a000007944 */ /* 0x01afea0003c00000 */
        /* <DEDUP_REMOVED lines=8> */
.L_x_951:
[----:B-1----:R-:W-:Y:S01]  /*12580*/  IMAD.MOV.U32 R9, RZ, RZ, R5 ;  /* 0x000000ffff097224 */ /* 0x002fe200078e0005 */
[----:B------:R-:W-:Y:S01]  /*12590*/  MOV R8, 0x6 ;  /* 0x0000000600087802 */ /* 0x000fe20000000f00 */
[----:B--2---:R-:W-:Y:S01]  /*125a0*/  IMAD.MOV.U32 R3, RZ, RZ, 0x181f ;  /* 0x0000181fff037424 */ /* 0x004fe200078e00ff */
[----:B------:R-:W-:Y:S02]  /*125b0*/  MOV R2, 0x125d0 ;  /* 0x000125d000027802 */ /* 0x000fe40000000f00 */
[----:B---34-:R-:W-:Y:S05]  /*125c0*/  CALL.REL.NOINC `($__internal_19_$__cuda_sm70_shflsync_idx_p) ;  /* 0x000004d000007944 */ /* 0x018fea0003c00000 */
[----:B------:R-:W-:Y:S01]  /*125d0*/  MOV R7, R8 ;  /* 0x0000000800077202 */ /* 0x000fe20000000f00 */
[----:B------:R-:W-:Y:S05]  /*125e0*/  BRA `(.L_x_989) ;  /* 0xfffef9f000007947 */ /* 0x000fea000383ffff */
.L_x_952:
[----:B------:R-:W-:Y:S01]  /*125f0*/  IMAD.MOV.U32 R9, RZ, RZ, R6 ;  /* 0x000000ffff097224 */ /* 0x000fe200078e0006 */
[----:B------:R-:W-:Y:S01]  /*12600*/  MOV R8, 0x6 ;  /* 0x0000000600087802 */ /* 0x000fe20000000f00 */
[----:B--2---:R-:W-:Y:S01]  /*12610*/  IMAD.MOV.U32 R3, RZ, RZ, 0x181f ;  /* 0x0000181fff037424 */ /* 0x004fe200078e00ff */
[----:B------:R-:W-:Y:S02]  /*12620*/  MOV R2, 0x12640 ;  /* 0x0001264000027802 */ /* 0x000fe40000000f00 */
[----:B-1-34-:R-:W-:Y:S05]  /*12630*/  CALL.REL.NOINC `($__internal_19_$__cuda_sm70_shflsync_idx_p) ;  /* 0x0000046000007944 */ /* 0x01afea0003c00000 */
[----:B------:R-:W-:Y:S01]  /*12640*/  MOV R3, R8 ;  /* 0x0000000800037202 */ /* 0x000fe20000000f00 */
[----:B------:R-:W-:Y:S05]  /*12650*/  BRA `(.L_x_990) ;  /* 0xfffef9a000007947 */ /* 0x000fea000383ffff */
.L_x_955:
        /* <DEDUP_REMOVED lines=13> */
.L_x_962:
[----:B--2---:R1:W5:Y:S01]  /*12730*/  LDL R0, [R1+0x8] ;  /* 0x0000080001007983 */ /* 0x0043620000100800 */
[----:B------:R-:W-:Y:S02]  /*12740*/  MOV R3, 0x2 ;  /* 0x0000000200037802 */ /* 0x000fe40000000f00 */
[----:B------:R-:W-:Y:S02]  /*12750*/  MOV R2, 0x12770 ;  /* 0x0001277000027802 */ /* 0x000fe40000000f00 */
[----:B-1---5:R-:W-:Y:S05]  /*12760*/  CALL.REL.NOINC `($__internal_18_$__cuda_sm70_shflsync_bfly_p) ;  /* 0x000002f000007944 */ /* 0x022fea0003c00000 */
[----:B------:R-:W-:Y:S01]  /*12770*/  MOV R7, R8 ;  /* 0x0000000800077202 */ /* 0x000fe20000000f00 */
[----:B------:R-:W-:Y:S05]  /*12780*/  BRA `(.L_x_992) ;  /* 0xffffcd5000007947 */ /* 0x000fea000383ffff */
.L_x_963:
[----:B------:R-:W-:Y:S01]  /*12790*/  IMAD.MOV.U32 R0, RZ, RZ, R7 ;  /* 0x000000ffff007224 */ /* 0x000fe200078e0007 */
[----:B------:R-:W-:Y:S02]  /*127a0*/  MOV R3, 0x1 ;  /* 0x0000000100037802 */ /* 0x000fe40000000f00 */
[----:B------:R-:W-:Y:S02]  /*127b0*/  MOV R2, 0x127d0 ;  /* 0x000127d000027802 */ /* 0x000fe40000000f00 */
[----:B-----5:R-:W-:Y:S05]  /*127c0*/  CALL.REL.NOINC `($__internal_18_$__cuda_sm70_shflsync_bfly_p) ;  /* 0x0000029000007944 */ /* 0x020fea0003c00000 */
[----:B------:R1:W5:Y:S01]  /*127d0*/  LDL R0, [R1+0x4] ;  /* 0x0000040001007983 */ /* 0x0003620000100800 */
[----:B------:R-:W-:Y:S01]  /*127e0*/  FADD.FTZ R7, R7, R8 ;  /* 0x0000000807077221 */ /* 0x000fe20000010000 */
[----:B------:R-:W-:-:S02]  /*127f0*/  MOV R3, 0x2 ;  /* 0x0000000200037802 */ /* 0x000fc40000000f00 */
[----:B------:R-:W-:Y:S02]  /*12800*/  MOV R2, 0x12820 ;  /* 0x0001282000027802 */ /* 0x000fe40000000f00 */
[----:B-1---5:R-:W-:Y:S05]  /*12810*/  CALL.REL.NOINC `($__internal_18_$__cuda_sm70_shflsync_bfly_p) ;  /* 0x0000024000007944 */ /* 0x022fea0003c00000 */
[----:B------:R-:W2:Y:S01]  /*12820*/  LDL.LU R0, [R1+0x4] ;  /* 0x0000040001007983 */ /* 0x000ea20000300800 */
[----:B------:R-:W-:Y:S02]  /*12830*/  MOV R3, 0x1 ;  /* 0x0000000100037802 */ /* 0x000fe40000000f00 */
[----:B------:R-:W-:Y:S01]  /*12840*/  MOV R2, 0x12880 ;  /* 0x0001288000027802 */ /* 0x000fe20000000f00 */
[----:B--2---:R-:W-:-:S05]  /*12850*/  FADD.FTZ R6, R0, R8 ;  /* 0x0000000800067221 */ /* 0x004fca0000010000 */
[----:B------:R-:W-:Y:S02]  /*12860*/  MOV R0, R6 ;  /* 0x0000000600007202 */ /* 0x000fe40000000f00 */
[----:B------:R-:W-:Y:S05]  /*12870*/  CALL.REL.NOINC `($__internal_18_$__cuda_sm70_shflsync_bfly_p) ;  /* 0x000001e000007944 */ /* 0x000fea0003c00000 */
[----:B------:R1:W5:Y:S01]  /*12880*/  LDL R0, [R1+0x10] ;  /* 0x0000100001007983 */ /* 0x0003620000100800 */
[----:B------:R-:W-:Y:S01]  /*12890*/  FADD.FTZ R6, R6, R8 ;  /* 0x0000000806067221 */ /* 0x000fe20000010000 */
[----:B------:R-:W-:Y:S02]  /*128a0*/  MOV R3, 0x2 ;  /* 0x0000000200037802 */ /* 0x000fe40000000f00 */
        /* <DEDUP_REMOVED lines=19> */
[----:B------:R-:W-:Y:S05]  /*129e0*/  BRA `(.L_x_993) ;  /* 0xffffcc2000007947 */ /* 0x000fea000383ffff */
.L_x_977:
[----:B------:R-:W-:Y:S01]  /*129f0*/  IMAD.MOV.U32 R9, RZ, RZ, R44 ;  /* 0x000000ffff097224 */ /* 0x000fe200078e002c */
[----:B------:R-:W-:Y:S01]  /*12a00*/  MOV R8, RZ ;  /* 0x000000ff00087202 */ /* 0x000fe20000000f00 */
[----:B------:R-:W-:Y:S01]  /*12a10*/  IMAD.MOV.U32 R3, RZ, RZ, 0x1f ;  /* 0x0000001fff037424 */ /* 0x000fe200078e00ff */
[----:B------:R-:W-:Y:S02]  /*12a20*/  MOV R2, 0x12a40 ;  /* 0x00012a4000027802 */ /* 0x000fe40000000f00 */
[----:B-123--:R-:W-:Y:S05]  /*12a30*/  CALL.REL.NOINC `($__internal_19_$__cuda_sm70_shflsync_idx_p) ;  /* 0x0000006000007944 */ /* 0x00efea0003c00000 */
[----:B------:R-:W-:Y:S01]  /*12a40*/  MOV R0, R8 ;  /* 0x0000000800007202 */ /* 0x000fe20000000f00 */
[----:B------:R-:W-:Y:S05]  /*12a50*/  BRA `(.L_x_994) ;  /* 0xfffff55000007947 */ /* 0x000fea000383ffff */
        .weak           $__internal_18_$__cuda_sm70_shflsync_bfly_p
        .type           $__internal_18_$__cuda_sm70_shflsync_bfly_p,@function
        .size           $__internal_18_$__cuda_sm70_shflsync_bfly_p,($__internal_19_$__cuda_sm70_shflsync_idx_p - $__internal_18_$__cuda_sm70_shflsync_bfly_p)
$__internal_18_$__cuda_sm70_shflsync_bfly_p:
[----:B------:R-:W-:Y:S04]  /*12a60*/  WARPSYNC R9 ;  /* 0x0000000900007348 */ /* 0x000fe80003800000 */
[----:B------:R1:W2:Y:S02]  /*12a70*/  SHFL.BFLY PT, R8, R0, R3, R10 ;  /* 0x0c00000300087389 */ /* 0x0002a400000e000a */
[----:B-1----:R-:W-:-:S04]  /*12a80*/  MOV R3, 0x0 ;  /* 0x0000000000037802 */ /* 0x002fc80000000f00 */
[----:B--2---:R-:W-:Y:S05]  /*12a90*/  RET.REL.NODEC R2 `(_ZN7cutlass13device_kernelIN5flash19enable_sm80_to_sm89INS1_16FlashAttnFwdSm80INS1_25CollectiveMainloopFwdSm80ILi4ELi1ELb0EN4cute5tupleIJNS5_1CILi128EEENS7_ILi64EEES8_EEELi128ENS_6half_tEfNS_4arch4Sm80ELb1ELb0ELb0ELb0ELb0ELb0ELb1ELb1EEENS1_21CollectiveEpilogueFwdINS6_IJS8_S8_S9_EEENS6_IJNS7_ILi1EEESH_SH_EEESB_SD_Li128ELb0ELb1ELb1ELb0EEENS1_30DynamicPersistentTileSchedulerILi128ELi128ELb1ELb1ELb0EEEEEEEEEvNT_6ParamsE) ;  /* 0xfffed56002007950 */ /* 0x004fea0003c3ffff */
        .weak           $__internal_19_$__cuda_sm70_shflsync_idx_p
        .type           $__internal_19_$__cuda_sm70_shflsync_idx_p,@function
        .size           $__internal_19_$__cuda_sm70_shflsync_idx_p,(.L_x_1363 - $__internal_19_$__cuda_sm70_shflsync_idx_p)
$__internal_19_$__cuda_sm70_shflsync_idx_p:
[----:B------:R-:W-:-:S04]  /*12aa0*/  MOV R11, 0xffffffff ;  /* 0xffffffff000b7802 */ /* 0x000fc80000000f00 */
[----:B------:R-:W-:Y:S04]  /*12ab0*/  WARPSYNC R11 ;  /* 0x0000000b00007348 */ /* 0x000fe80003800000 */
[----:B------:R1:W2:Y:S02]  /*12ac0*/  SHFL.IDX PT, R8, R9, R8, R3 ;  /* 0x0000000809087389 */ /* 0x0002a400000e0003 */
[----:B-1----:R-:W-:-:S04]  /*12ad0*/  MOV R3, 0x0 ;  /* 0x0000000000037802 */ /* 0x002fc80000000f00 */
[----:B--2---:R-:W-:Y:S05]  /*12ae0*/  RET.REL.NODEC R2 `(_ZN7cutlass13device_kernelIN5flash19enable_sm80_to_sm89INS1_16FlashAttnFwdSm80INS1_25CollectiveMainloopFwdSm80ILi4ELi1ELb0EN4cute5tupleIJNS5_1CILi128EEENS7_ILi64EEES8_EEELi128ENS_6half_tEfNS_4arch4Sm80ELb1ELb0ELb0ELb0ELb0ELb0ELb1ELb1EEENS1_21CollectiveEpilogueFwdINS6_IJS8_S8_S9_EEENS6_IJNS7_ILi1EEESH_SH_EEESB_SD_Li128ELb0ELb1ELb1ELb0EEENS1_30DynamicPersistentTileSchedulerILi128ELi128ELb1ELb1ELb0EEEEEEEEEvNT_6ParamsE) ;  /* 0xfffed51002007950 */ /* 0x004fea0003c3ffff */
.L_x_995:
        /* <DEDUP_REMOVED lines=9> */
.L_x_1363:


//--------------------- .text._ZN7cutlass13device_kernelIN5flash19enable_sm80_to_sm89INS1_16FlashAttnFwdSm80INS1_25CollectiveMainloopFwdSm80ILi8ELi1ELb1EN4cute5tupleIJNS5_1CILi128EEENS7_ILi112EEES8_EEELi128ENS_6half_tEfNS_4arch4Sm80ELb1ELb0ELb0ELb1ELb0ELb0ELb1ELb1EEENS1_21CollectiveEpilogueFwdINS6_IJS8_S8_S9_EEENS6_IJNS7_ILi1EEESH_SH_EEESB_SD_Li256ELb1ELb1ELb1ELb0EEENS1_36VarlenDynamicPersistentTileSchedulerILi128ELi112ELi256ELi256ELb1ELb1ELb0ELb1ELb1ELb1EEEEEEEEEvNT_6ParamsE --------------------------
	.section	.text._ZN7cutlass13device_kernelIN5flash19enable_sm80_to_sm89INS1_16FlashAttnFwdSm80INS1_25CollectiveMainloopFwdSm80ILi8ELi1ELb1EN4cute5tupleIJNS5_1CILi128EEENS7_ILi112EEES8_EEELi128ENS_6half_tEfNS_4arch4Sm80ELb1ELb0ELb0ELb1ELb0ELb0ELb1ELb1EEENS1_21CollectiveEpilogueFwdINS6_IJS8_S8_S9_EEENS6_IJNS7_ILi1EEESH_SH_EEESB_SD_Li256ELb1ELb1ELb1ELb0EEENS1_36VarlenDynamicPersistentTileSchedulerILi128ELi112ELi256ELi256ELb1ELb1ELb0ELb1ELb1ELb1EEEEEEEEEvNT_6ParamsE,"ax",@progbits
	.sectioninfo	@"SHI_REGISTERS=255"
	.align	128
.text._ZN7cutlass13device_kernelIN5flash19enable_sm80_to_sm89INS1_16FlashAttnFwdSm80INS1_25CollectiveMainloopFwdSm80ILi8ELi1ELb1EN4cute5tupleIJNS5_1CILi128EEENS7_ILi112EEES8_EEELi128ENS_6half_tEfNS_4arch4Sm80ELb1ELb0ELb0ELb1ELb0ELb0ELb1ELb1EEENS1_21CollectiveEpilogueFwdINS6_IJS8_S8_S9_EEENS6_IJNS7_ILi1EEESH_SH_EEESB_SD_Li256ELb1ELb1ELb1ELb0EEENS1_36VarlenDynamicPersistentTileSchedulerILi128ELi112ELi256ELi256ELb1ELb1ELb0ELb1ELb1ELb1EEEEEEEEEvNT_6ParamsE:
        .type           _ZN7cutlass13device_kernelIN5flash19enable_sm80_to_sm89INS1_16FlashAttnFwdSm80INS1_25CollectiveMainloopFwdSm80ILi8ELi1ELb1EN4cute5tupleIJNS5_1CILi128EEENS7_ILi112EEES8_EEELi128ENS_6half_tEfNS_4arch4Sm80ELb1ELb0ELb0ELb1ELb0ELb0ELb1ELb1EEENS1_21CollectiveEpilogueFwdINS6_IJS8_S8_S9_EEENS6_IJNS7_ILi1EEESH_SH_EEESB_SD_Li256ELb1ELb1ELb1ELb0EEENS1_36VarlenDynamicPersistentTileSchedulerILi128ELi112ELi256ELi256ELb1ELb1ELb0ELb1ELb1ELb1EEEEEEEEEvNT_6ParamsE,@function
        .size           _ZN7cutlass13device_kernelIN5flash19enable_sm80_to_sm89INS1_16FlashAttnFwdSm80INS1_25CollectiveMainloopFwdSm80ILi8ELi1ELb1EN4cute5tupleIJNS5_1CILi128EEENS7_ILi112EEES8_EEELi128ENS_6half_tEfNS_4arch4Sm80ELb1ELb0ELb0ELb1ELb0ELb0ELb1ELb1EEENS1_21CollectiveEpilogueFwdINS6_IJS8_S8_S9_EEENS6_IJNS7_ILi1EEESH_SH_EEESB_SD_Li256ELb1ELb1ELb1ELb0EEENS1_36VarlenDynamicPersistentTileSchedulerILi128ELi112ELi256ELi256ELb1ELb1ELb0ELb1ELb1ELb1EEEEEEEEEvNT_6ParamsE,(.L_x_1366 - _ZN7cutlass13device_kernelIN5flash19enable_sm80_to_sm89INS1_16FlashAttnFwdSm80INS1_25CollectiveMainloopFwdSm80ILi8ELi1ELb1EN4cute5tupleIJNS5_1CILi128EEENS7_ILi112EEES8_EEELi128ENS_6half_tEfNS_4arch4Sm80ELb1ELb0ELb0ELb1ELb0ELb0ELb1ELb1EEENS1_21CollectiveEpilogueFwdINS6_IJS8_S8_S9_EEENS6_IJNS7_ILi1EEESH_SH_EEESB_SD_Li256ELb1ELb1ELb1ELb0EEENS1_36VarlenDynamicPersistentTileSchedulerILi128ELi112ELi256ELi256ELb1ELb1ELb0ELb1ELb1ELb1EEEEEEEEEvNT_6ParamsE)
        .other          _ZN7cutlass13device_kernelIN5flash19enable_sm80_to_sm89INS1_16FlashAttnFwdSm80INS1_25CollectiveMainloopFwdSm80ILi8ELi1ELb1EN4cute5tupleIJNS5_1CILi128EEENS7_ILi112EEES8_EEELi128ENS_6half_tEfNS_4arch4Sm80ELb1ELb0ELb0ELb1ELb0ELb0ELb1ELb1EEENS1_21CollectiveEpilogueFwdINS6_IJS8_S8_S9_EEENS6_IJNS7_ILi1EEESH_SH_EEESB_SD_Li256ELb1ELb1ELb1ELb0EEENS1_36VarlenDynamicPersistentTileSchedulerILi128ELi112ELi256ELi256ELb1ELb1ELb0ELb1ELb1ELb1EEEEEEEEEvNT_6ParamsE,@"STO_CUDA_ENTRY STV_DEFAULT"
_ZN7cutlass13device_kernelIN5flash19enable_sm80_to_sm89INS1_16FlashAttnFwdSm80INS1_25CollectiveMainloopFwdSm80ILi8ELi1ELb1EN4cute5tupleIJNS5_1CILi128EEENS7_ILi112EEES8_EEELi128ENS_6half_tEfNS_4arch4Sm80ELb1ELb0ELb0ELb1ELb0ELb0ELb1ELb1EEENS1_21CollectiveEpilogueFwdINS6_IJS8_S8_S9_EEENS6_IJNS7_ILi1EEESH_SH_EEESB_SD_Li256ELb1ELb1ELb1ELb0EEENS1_36VarlenDynamicPersistentTileSchedulerILi128ELi112ELi256ELi256ELb1ELb1ELb0ELb1ELb1ELb1EEEEEEEEEvNT_6ParamsE:
        /* <DEDUP_REMOVED lines=15> */
[----:B------:R-:W-:-:S03]  /*00f0*/  CS2R R8, SRZ ;  /* 0x0000000000087805 */ /* 0x000fc6000001ff00 */
        /* <DEDUP_REMOVED lines=10> */
[C---:B------:R-:W-:Y:S01]  /*01a0*/  ISETP.GE.U32.AND P4, PT, R13.reuse, 0x2, PT ;  /* 0x000000020d00780c */ /* 0x040fe20003f86070 */
[----:B------:R-:W-:Y:S01]  /*01b0*/  IMAD.MOV.U32 R7, RZ, RZ, RZ ;  /* 0x000000ffff077224 */ /* 0x000fe200078e00ff */
[----:B------:R-:W-:-:S02]  /*01c0*/  ISETP.GE.U32.AND P3, PT, R13, 0x4, PT ;  /* 0x000000040d00780c */ /* 0x000fc40003f66070 */
[C---:B------:R-:W-:Y:S02]  /*01d0*/  ISETP.GE.U32.AND P2, PT, R13.reuse, 0x8, PT ;  /* 0x000000080d00780c */ /* 0x040fe40003f46070 */
[----:B------:R-:W-:Y:S01]  /*01e0*/  ISETP.GE.U32.AND P1, PT, R13, 0x10, PT ;  /* 0x000000100d00780c */ /* 0x000fe20003f26070 */
[----:B--2---:R-:W-:-:S05]  /*01f0*/  IMAD R4, R9, R8, RZ ;  /* 0x0000000809047224 */ /* 0x004fca00078e02ff */
        /* <DEDUP_REMOVED lines=22> */
.L_x_1001:
        /* <DEDUP_REMOVED lines=16> */
.L_x_1092:
        /* <DEDUP_REMOVED lines=16> */
.L_x_1093:
[----:B--2---:R-:W-:-:S05]  /*0560*/  IMAD R0, R0, c[0x0][0x538], RZ ;  /* 0x00014e0000007a24 */ /* 0x004fca00078e02ff */
[----:B------:R-:W-:-:S04]  /*0570*/  IADD3 R6, R0, R6, RZ ;  /* 0x0000000600067210 */ /* 0x000fc80007ffe0ff */
[----:B------:R-:W-:-:S13]  /*0580*/  ISETP.GT.AND P0, PT, R6, UR4, PT ;  /* 0x0000000406007c0c */ /* 0x000fda000bf04270 */
[----:B-1----:R-:W-:Y:S05]  /*0590*/  @!P0 BRA `(.L_x_1001) ;  /* 0xfffffdc000008947 */ /* 0x002fea000383ffff */
.L_x_997:
[----:B------:R-:W-:-:S05]  /*05a0*/  IADD3 R11, -R0, R6, RZ ;  /* 0x00000006000b7210 */ /* 0x000fca0007ffe1ff */
[----:B------:R-:W-:-:S05]  /*05b0*/  IMAD R0, R4, c[0x0][0x538], R11 ;  /* 0x00014e0004007a24 */ /* 0x000fca00078e020b */
[----:B------:R-:W-:Y:S01]  /*05c0*/  ISETP.GT.AND P0, PT, R0, UR4, PT ;  /* 0x0000000400007c0c */ /* 0x000fe2000bf04270 */
[----:B------:R-:W-:-:S12]  /*05d0*/  BRA.DIV ~URZ, `(.L_x_1002) ;  /* 0x000116027f007947 */ /* 0x000fd8000b800000 */
[----:B------:R-:W-:-:S04]  /*05e0*/  VOTE.ANY R10, PT, !P0 ;  /* 0x00000000000a7806 */ /* 0x000fc800040e0100 */
.L_x_1094:
[----:B------:R-:W1:Y:S02]  /*05f0*/  POPC R6, R10 ;  /* 0x0000000a00067309 */ /* 0x000e640000000000 */
[----:B-1----:R-:W-:-:S05]  /*0600*/  IADD3 R0, R6, R7, RZ ;  /* 0x0000000706007210 */ /* 0x002fca0007ffe0ff */
[----:B------:R1:W-:Y:S01]  /*0610*/  STL [R1+0x54], R0 ;  /* 0x0000540001007387 */ /* 0x0003e20000100800 */
[----:B------:R-:W-:Y:S05]  /*0620*/  BRA.DIV ~URZ, `(.L_x_1003) ;  /* 0x000116027f007947 */ /* 0x000fea000b800000 */
[----:B------:R2:W3:Y:S01]  /*0630*/  SHFL.IDX PT, R12, R9, R6, 0x1f ;  /* 0x00001f06090c7589 */ /* 0x0004e200000e0000 */
[----:B------:R-:W-:-:S03]  /*0640*/  MOV R7, RZ ;  /* 0x000000ff00077202 */ /* 0x000fc60000000f00 */
[----:B------:R2:W4:Y:S04]  /*0650*/  SHFL.IDX PT, R9, R8, R6, 0x1f ;  /* 0x00001f0608097589 */ /* 0x00052800000e0000 */
.L_x_1095:
[----:B------:R-:W-:Y:S01]  /*0660*/  ISETP.NE.AND P0, PT, R10, RZ, PT ;  /* 0x000000ff0a00720c */ /* 0x000fe20003f05270 */
[----:B------:R-:W-:-:S12]  /*0670*/  BSSY B0, `(.L_x_1004) ;  /* 0x0000005000007945 */ /* 0x000fd80003800000 */
[----:B------:R-:W-:Y:S05]  /*0680*/  @!P0 BRA `(.L_x_1005) ;  /* 0x0000003000008947 */ /* 0x000fea0003800000 */
[----:B------:R-:W-:Y:S01]  /*0690*/  IADD3 R3, R6, -0x1, RZ ;  /* 0xffffffff06037810 */ /* 0x000fe20007ffe0ff */
[----:B------:R-:W-:Y:S05]  /*06a0*/  BRA.DIV ~URZ, `(.L_x_1006) ;  /* 0x000116627f007947 */ /* 0x000fea000b800000 */
[----:B------:R1:W2:Y:S02]  /*06b0*/  SHFL.IDX PT, R7, R4, R3, 0x1f ;  /* 0x00001f0304077589 */ /* 0x0002a400000e0000 */
.L_x_1005:
[----:B------:R-:W-:Y:S05]  /*06c0*/  BSYNC B0 ;  /* 0x0000000000007941 */ /* 0x000fea0003800000 */
.L_x_1004:
[----:B-12---:R-:W-:Y:S01]  /*06d0*/  IMAD R0, R7, c[0x0][0x538], R11 ;  /* 0x00014e0007007a24 */ /* 0x006fe200078e020b */
[----:B----4-:R-:W-:Y:S01]  /*06e0*/  ISETP.NE.AND P0, PT, R9, 0x1, PT ;  /* 0x000000010900780c */ /* 0x010fe20003f05270 */
[----:B------:R-:W-:Y:S03]  /*06f0*/  BSSY B0, `(.L_x_1007) ;  /* 0x0000089000007945 */ /* 0x000fe60003800000 */
[----:B------:R1:W-:Y:S01]  /*0700*/  STL [R1+0x48], R0 ;  /* 0x0000480001007387 */ /* 0x0003e20000100800 */
[----:B------:R-:W-:-:S08]  /*0710*/  IADD3 R11, -R0, UR4, RZ ;  /* 0x00000004000b7c10 */ /* 0x000fd0000fffe1ff */
[----:B------:R-:W-:Y:S05]  /*0720*/  @!P0 BRA `(.L_x_1008) ;  /* 0x000003f000008947 */ /* 0x000fea0003800000 */
[-C--:B-1-3--:R-:W-:Y:S02]  /*0730*/  IABS R0, R12.reuse ;  /* 0x0000000c00007213 */ /* 0x08afe40000000000 */
[----:B------:R-:W-:-:S03]  /*0740*/  IABS R6, R12 ;  /* 0x0000000c00067213 */ /* 0x000fc60000000000 */
[----:B------:R-:W-:Y:S01]  /*0750*/  IMAD.MOV.U32 R5, RZ, RZ, R0 ;  /* 0x000000ffff057224 */ /* 0x000fe200078e0000 */
        /* <DEDUP_REMOVED lines=60> */
.L_x_1008:
[----:B------:R-:W2:Y:S01]  /*0b20*/  LDL R3, [R1+0x54] ;  /* 0x0000540001037983 */ /* 0x000ea20000100800 */
[----:B------:R-:W-:-:S04]  /*0b30*/  IMAD.MOV.U32 R2, RZ, RZ, 0x4 ;  /* 0x00000004ff027424 */ /* 0x000fc800078e00ff */
[----:B--2---:R-:W-:-:S05]  /*0b40*/  IMAD.WIDE R2, R3, R2, c[0x0][0x590] ;  /* 0x0001640003027625 */ /* 0x004fca00078e0202 */
[----:B------:R-:W2:Y:S02]  /*0b50*/  LDG.E R7, [R2.64] ;  /* 0x0000000602077981 */ /* 0x000ea4000c1e1900 */
[----:B--23--:R-:W-:-:S05]  /*0b60*/  IMAD R9, R7, R12, RZ ;  /* 0x0000000c07097224 */ /* 0x00cfca00078e02ff */
[-C--:B-1----:R-:W-:Y:S02]  /*0b70*/  IABS R0, R9.reuse ;  /* 0x0000000900007213 */ /* 0x082fe40000000000 */
        /* <DEDUP_REMOVED lines=64> */
.L_x_1009:
[----:B------:R-:W-:Y:S05]  /*0f80*/  BSYNC B0 ;  /* 0x0000000000007941 */ /* 0x000fea0003800000 */
.L_x_1007:
[----:B------:R-:W-:-:S04]  /*0f90*/  LOP3.LUT R0, RZ, R0, RZ, 0x33, !PT ;  /* 0x00000000ff007212 */ /* 0x000fc800078e33ff */
[----:B------:R-:W-:-:S05]  /*0fa0*/  IADD3 R0, R0, R12, RZ ;  /* 0x0000000c00007210 */ /* 0x000fca0007ffe0ff */
[----:B------:R2:W-:Y:S01]  /*0fb0*/  STL [R1+0x4c], R0 ;  /* 0x00004c0001007387 */ /* 0x0005e20000100800 */
[----:B------:R-:W-:Y:S05]  /*0fc0*/  BRA `(.L_x_1010) ;  /* 0x0000006000007947 */ /* 0x000fea0003800000 */
.L_x_998:
[----:B------:R-:W-:Y:S01]  /*0fd0*/  MOV R0, UR4 ;  /* 0x0000000400007c02 */ /* 0x000fe20008000f00 */
[----:B------:R-:W-:Y:S04]  /*0fe0*/  STL [R1+0x4c], RZ ;  /* 0x00004cff01007387 */ /* 0x000fe80000100800 */
[----:B------:R-:W-:Y:S04]  /*0ff0*/  STL [R1+0x50], RZ ;  /* 0x000050ff01007387 */ /* 0x000fe80000100800 */
[----:B------:R1:W-:Y:S02]  /*1000*/  STL [R1+0x48], R0 ;  /* 0x0000480001007387 */ /* 0x0003e40000100800 */
[----:B-1----:R-:W-:-:S05]  /*1010*/  MOV R0, c[0x0][0x53c] ;  /* 0x00014f0000007a02 */ /* 0x002fca0000000f00 */
[----:B------:R1:W-:Y:S02]  /*1020*/  STL [R1+0x54], R0 ;  /* 0x0000540001007387 */ /* 0x0003e40000100800 */
.L_x_1010:
        /* <DEDUP_REMOVED lines=8> */
.L_x_996:
        /* <DEDUP_REMOVED lines=13> */
[----:B------:R-:W-:Y:S01]  /*1180*/  LEA.HI R8, R9, R20, RZ, 0x5 ;  /* 0x0000001409087211 */ /* 0x000fe200078f28ff */
[----:B------:R-:W-:Y:S01]  /*1190*/  IMAD.IADD R13, R3, 0x1, -R0 ;  /* 0x00000001030d7824 */ /* 0x000fe200078e0a00 */
[----:B------:R-:W-:Y:S01]  /*11a0*/  LOP3.LUT R0, R2, 0xfffffff0, RZ, 0xc0, !PT ;  /* 0xfffffff002007812 */ /* 0x000fe200078ec0ff */
[----:B------:R-:W-:Y:S01]  /*11b0*/  IMAD.SHL.U32 R4, R17, 0x40, RZ ;  /* 0x0000004011047824 */ /* 0x000fe200078e00ff */
[----:B------:R-:W-:Y:S02]  /*11c0*/  SHF.R.S32.HI R2, RZ, 0x1f, R14 ;  /* 0x0000001fff027819 */ /* 0x000fe4000001140e */
[----:B------:R-:W-:Y:S01]  /*11d0*/  LOP3.LUT R3, R10, 0xfffffff8, RZ, 0xc0, !PT ;  /* 0xfffffff80a037812 */ /* 0x000fe200078ec0ff */
[----:B------:R-:W-:Y:S01]  /*11e0*/  IMAD.IADD R0, R20, 0x1, -R0 ;  /* 0x0000000114007824 */ /* 0x000fe200078e0a00 */
[----:B------:R-:W-:-:S02]  /*11f0*/  LEA.HI R2, R2, R6, RZ, 0x3 ;  /* 0x0000000602027211 */ /* 0x000fc400078f18ff */
[----:B------:R-:W-:Y:S01]  /*1200*/  SHF.R.S32.HI R210, RZ, 0x5, R8 ;  /* 0x00000005ffd27819 */ /* 0x000fe20000011408 */
[----:B------:R-:W-:Y:S01]  /*1210*/  IMAD.IADD R7, R20, 0x1, -R3 ;  /* 0x0000000114077824 */ /* 0x000fe200078e0a03 */
[----:B------:R-:W-:Y:S02]  /*1220*/  SHF.R.S32.HI R5, RZ, 0x1f, R0 ;  /* 0x0000001fff057819 */ /* 0x000fe40000011400 */
[----:B------:R-:W-:Y:S01]  /*1230*/  LOP3.LUT R3, R2, 0xfffffff8, RZ, 0xc0, !PT ;  /* 0xfffffff802037812 */ /* 0x000fe200078ec0ff */
[C---:B------:R-:W-:Y:S01]  /*1240*/  IMAD.SHL.U32 R18, R7.reuse, 0x8, RZ ;  /* 0x0000000807127824 */ /* 0x040fe200078e00ff */
[----:B------:R-:W-:Y:S01]  /*1250*/  LOP3.LUT R2, R4, 0x1c0, RZ, 0xc0, !PT ;  /* 0x000001c004027812 */ /* 0x000fe200078ec0ff */
[----:B------:R-:W-:Y:S01]  /*1260*/  IMAD.SHL.U32 R4, R7, 0x40, RZ ;  /* 0x0000004007047824 */ /* 0x000fe200078e00ff */
[----:B------:R-:W-:Y:S01]  /*1270*/  LEA.HI R11, R5, R0, RZ, 0x3 ;  /* 0x00000000050b7211 */ /* 0x000fe200078f18ff */
[----:B------:R-:W-:Y:S01]  /*1280*/  IMAD.IADD R6, R6, 0x1, -R3 ;  /* 0x0000000106067824 */ /* 0x000fe200078e0a03 */
[----:B------:R-:W-:Y:S01]  /*1290*/  SHF.R.U32.HI R5, RZ, 0x3, R2 ;  /* 0x00000003ff057819 */ /* 0x000fe20000011602 */
[----:B------:R-:W-:Y:S01]  /*12a0*/  STL [R1+0x30], R18 ;  /* 0x0000301201007387 */ /* 0x000fe20000100800 */
[----:B------:R-:W-:-:S02]  /*12b0*/  LOP3.LUT R3, R2, 0x38, R18, 0xf8, !PT ;  /* 0x0000003802037812 */ /* 0x000fc400078ef812 */
[----:B------:R-:W-:Y:S02]  /*12c0*/  LOP3.LUT R2, R11, 0xfffffff8, RZ, 0xc0, !PT ;  /* 0xfffffff80b027812 */ /* 0x000fe400078ec0ff */
[----:B------:R-:W-:Y:S02]  /*12d0*/  LOP3.LUT R7, R3, R5, RZ, 0x3c, !PT ;  /* 0x0000000503077212 */ /* 0x000fe400078e3cff */
[----:B------:R-:W-:Y:S01]  /*12e0*/  SHF.R.S32.HI R3, RZ, 0x1f, R8 ;  /* 0x0000001fff037819 */ /* 0x000fe20000011408 */
[----:B------:R-:W-:Y:S01]  /*12f0*/  IMAD.IADD R5, R0, 0x1, -R2 ;  /* 0x0000000100057824 */ /* 0x000fe200078e0a02 */
[----:B------:R-:W-:Y:S02]  /*1300*/  LOP3.LUT R2, R8, 0xffffffe0, RZ, 0xc0, !PT ;  /* 0xffffffe008027812 */ /* 0x000fe400078ec0ff */
[----:B------:R-:W-:Y:S02]  /*1310*/  LOP3.LUT R0, R4, 0x1c0, RZ, 0xc0, !PT ;  /* 0x000001c004007812 */ /* 0x000fe400078ec0ff */
[----:B------:R-:W-:Y:S01]  /*1320*/  LEA.HI R8, R9, R20, RZ, 0x6 ;  /* 0x0000001409087211 */ /* 0x000fe200078f30ff */
[----:B------:R-:W-:Y:S01]  /*1330*/  IMAD.IADD R16, R20, 0x1, -R2 ;  /* 0x0000000114107824 */ /* 0x000fe200078e0a02 */
[----:B------:R-:W-:-:S02]  /*1340*/  LOP3.LUT R4, R0, 0x8, R10, 0xf8, !PT ;  /* 0x0000000800047812 */ /* 0x000fc400078ef80a */
[----:B------:R-:W-:Y:S02]  /*1350*/  SHF.R.U32.HI R2, RZ, 0x3, R0 ;  /* 0x00000003ff027819 */ /* 0x000fe40000011600 */
[----:B------:R-:W-:Y:S02]  /*1360*/  LEA.HI R0, R3, R210, RZ, 0x3 ;  /* 0x000000d203007211 */ /* 0x000fe400078f18ff */
[----:B------:R-:W-:Y:S02]  /*1370*/  SHF.R.S32.HI R9, RZ, 0x1f, R16 ;  /* 0x0000001fff097819 */ /* 0x000fe40000011410 */
[----:B------:R-:W-:Y:S01]  /*1380*/  LOP3.LUT R12, R4, R2, RZ, 0x3c, !PT ;  /* 0x00000002040c7212 */ /* 0x000fe200078e3cff */
[----:B------:R-:W-:Y:S01]  /*1390*/  IMAD.SHL.U32 R2, R8, 0x8, RZ ;  /* 0x0000000808027824 */ /* 0x000fe200078e00ff */
[----:B------:R-:W-:Y:S02]  /*13a0*/  LOP3.LUT R0, R0, 0xffffff8, RZ, 0xc0, !PT ;  /* 0x0ffffff800007812 */ /* 0x000fe400078ec0ff */
[----:B------:R-:W-:-:S02]  /*13b0*/  LEA.HI R9, R9, R16, RZ, 0x2 ;  /* 0x0000001009097211 */ /* 0x000fc400078f10ff */
[----:B------:R-:W-:Y:S02]  /*13c0*/  LOP3.LUT R3, R6, 0x1, RZ, 0xc0, !PT ;  /* 0x0000000106037812 */ /* 0x000fe400078ec0ff */
[----:B------:R-:W-:Y:S01]  /*13d0*/  LOP3.LUT R216, R7, 0x7ffffe00, R2, 0xf8, !PT ;  /* 0x7ffffe0007d87812 */ /* 0x000fe200078ef802 */
[----:B------:R-:W-:Y:S01]  /*13e0*/  IMAD.IADD R2, R210, 0x1, -R0 ;  /* 0x00000001d2027824 */ /* 0x000fe200078e0a00 */
[----:B------:R-:W-:Y:S02]  /*13f0*/  SHF.R.S32.HI R0, RZ, 0x2, R9 ;  /* 0x00000002ff007819 */ /* 0x000fe40000011409 */
[----:B------:R-:W-:Y:S01]  /*1400*/  ISETP.NE.U32.AND P4, PT, R3, 0x1, PT ;  /* 0x000000010300780c */ /* 0x000fe20003f85070 */
[C---:B------:R-:W-:Y:S01]  /*1410*/  IMAD.SHL.U32 R3, R5.reuse, 0x40, RZ ;  /* 0x0000004005037824 */ /* 0x040fe200078e00ff */
        /* <DEDUP_REMOVED lines=9> */
[----:B------:R-:W-:Y:S01]  /*14b0*/  IMAD.MOV.U32 R14, RZ, RZ, 0x20 ;  /* 0x00000020ff0e7424 */ /* 0x000fe200078e00ff */
[----:B------:R-:W-:Y:S01]  /*14c0*/  SHF.R.U32.HI R2, RZ, 0x3, R0 ;  /* 0x00000003ff027819 */ /* 0x000fe20000011600 */
[----:B------:R-:W-:Y:S01]  /*14d0*/  STL [R1+0x98], R15 ;  /* 0x0000980f01007387 */ /* 0x000fe20000100800 */
[----:B------:R-:W-:Y:S01]  /*14e0*/  LEA.HI R0, R3, R3, RZ, 0x1 ;  /* 0x0000000303007211 */ /* 0x000fe200078f08ff */
[----:B------:R-:W-:Y:S01]  /*14f0*/  IMAD.SHL.U32 R216, R216, 0x2, RZ ;  /* 0x00000002d8d87824 */ /* 0x000fe200078e00ff */
[----:B------:R-:W-:Y:S01]  /*1500*/  LOP3.LUT R7, R5, R2, RZ, 0x3c, !PT ;  /* 0x0000000205077212 */ /* 0x000fe200078e3cff */
[----:B------:R-:W-:Y:S01]  /*1510*/  IMAD R5, R210, 0x200, R3 ;  /* 0x00000200d2057824 */ /* 0x000fe200078e0203 */
[----:B------:R-:W-:-:S02]  /*1520*/  LOP3.LUT R2, R4, 0x1c0, RZ, 0xc0, !PT ;  /* 0x000001c004027812 */ /* 0x000fc400078ec0ff */
[----:B------:R-:W-:Y:S01]  /*1530*/  R2P PR, R6, 0x6 ;  /* 0x0000000606007804 */ /* 0x000fe20000000000 */
[----:B------:R-:W-:Y:S01]  /*1540*/  IMAD.MOV.U32 R6, RZ, RZ, 0x10 ;  /* 0x00000010ff067424 */ /* 0x000fe200078e00ff */
[----:B------:R-:W-:Y:S02]  /*1550*/  LOP3.LUT R0, R0, 0x1ffffffe, RZ, 0xc0, !PT ;  /* 0x1ffffffe00007812 */ /* 0x000fe400078ec0ff */
[----:B------:R-:W-:Y:S02]  /*1560*/  LEA.HI R2, R2, R2, RZ, 0x1d ;  /* 0x0000000202027211 */ /* 0x000fe400078fe8ff */
[----:B------:R-:W-:Y:S01]  /*1570*/  SEL R4, R6, 0xfffffff0, !P3 ;  /* 0xfffffff006047807 */ /* 0x000fe20005800000 */
[----:B------:R-:W-:Y:S01]  /*1580*/  IMAD.IADD R10, R3, 0x1, -R0 ;  /* 0x00000001030a7824 */ /* 0x000fe200078e0a00 */
[----:B------:R-:W-:Y:S01]  /*1590*/  SEL R3, R14, 0xffffffe0, !P0 ;  /* 0xffffffe00e037807 */ /* 0x000fe20004000000 */
[----:B------:R-:W-:Y:S01]  /*15a0*/  IMAD.U32 R8, R5, 0x2, R2 ;  /* 0x0000000205087824 */ /* 0x000fe200078e0002 */
[----:B------:R-:W-:Y:S01]  /*15b0*/  LOP3.LUT R2, R9, 0x7ffffffc, RZ, 0xc0, !PT ;  /* 0x7ffffffc09027812 */ /* 0x000fe200078ec0ff */
[----:B------:R-:W-:Y:S01]  /*15c0*/  IMAD.SHL.U32 R6, R11, 0x40, RZ ;  /* 0x000000400b067824 */ /* 0x000fe200078e00ff */
[----:B------:R-:W-:Y:S01]  /*15d0*/  IADD3 R5, R18, 0x40, RZ ;  /* 0x0000004012057810 */ /* 0x000fe20007ffe0ff */
[----:B------:R-:W-:Y:S01]  /*15e0*/  IMAD.IADD R4, R4, 0x1, R3 ;  /* 0x0000000104047824 */ /* 0x000fe200078e0203 */
[----:B------:R-:W-:Y:S01]  /*15f0*/  LEA R11, R8, 0x80, 0x1 ;  /* 0x00000080080b7811 */ /* 0x000fe200078e08ff */
[----:B------:R-:W-:Y:S01]  /*1600*/  IMAD.IADD R2, R16, 0x1, -R2 ;  /* 0x0000000110027824 */ /* 0x000fe200078e0a02 */
[----:B------:R-:W-:Y:S01]  /*1610*/  LOP3.LUT R3, R7, 0x7ffffe00, R6, 0xf8, !PT ;  /* 0x7ffffe0007037812 */ /* 0x000fe200078ef806 */
[----:B------:R-:W-:Y:S01]  /*1620*/  IMAD.MOV.U32 R7, RZ, RZ, 0x40 ;  /* 0x00000040ff077424 */ /* 0x000fe200078e00ff */
[----:B------:R-:W-:Y:S01]  /*1630*/  SEL R6, R14, 0xffffffe0, !P1 ;  /* 0xffffffe00e067807 */ /* 0x000fe20004800000 */
[----:B------:R-:W-:Y:S01]  /*1640*/  IMAD R0, R13, 0x200, R12 ;  /* 0x000002000d007824 */ /* 0x000fe200078e020c */
[----:B------:R1:W-:Y:S01]  /*1650*/  STL [R1+0x2c], R5 ;  /* 0x00002c0501007387 */ /* 0x0003e20000100800 */
[----:B------:R-:W-:Y:S01]  /*1660*/  IMAD.SHL.U32 R8, R2, 0x2, RZ ;  /* 0x0000000202087824 */ /* 0x000fe200078e00ff */
[----:B------:R-:W-:Y:S01]  /*1670*/  LEA R191, R3, 0x100, 0x1 ;  /* 0x0000010003bf7811 */ /* 0x000fe200078e08ff */
[----:B------:R-:W-:Y:S01]  /*1680*/  IMAD R2, R10, 0x8, R15 ;  /* 0x000000080a027824 */ /* 0x000fe200078e020f */
[----:B------:R-:W-:Y:S01]  /*1690*/  LEA R188, R0, 0x8100, 0x1 ;  /* 0x0000810000bc7811 */ /* 0x000fe200078e08ff */
[----:B------:R-:W-:Y:S01]  /*16a0*/  IMAD.IADD R9, R11, 0x1, R6 ;  /* 0x000000010b097824 */ /* 0x000fe200078e0206 */
[----:B------:R2:W-:Y:S01]  /*16b0*/  STL [R1+0x58], R8 ;  /* 0x0000580801007387 */ /* 0x0005e20000100800 */
[----:B------:R-:W-:Y:S01]  /*16c0*/  SEL R0, R7, 0xffffffc0, !P0 ;  /* 0xffffffc007007807 */ /* 0x000fe20004000000 */
[--C-:B------:R-:W-:Y:S01]  /*16d0*/  IMAD R210, R210, 0x800, R191.reuse ;  /* 0x00000800d2d27824 */ /* 0x100fe200078e02bf */
[----:B------:R-:W-:Y:S01]  /*16e0*/  IADD3 R220, -R17, 0x70, RZ ;  /* 0x0000007011dc7810 */ /* 0x000fe20007ffe1ff */
[----:B------:R-:W-:Y:S01]  /*16f0*/  STL [R1+0x6c], R11 ;  /* 0x00006c0b01007387 */ /* 0x000fe20000100800 */
[----:B------:R-:W-:-:S02]  /*1700*/  IMAD R196, R4, 0x2, R191 ;  /* 0x0000000204c47824 */ /* 0x000fc400078e02bf */
[----:B------:R-:W-:Y:S01]  /*1710*/  IMAD.IADD R192, R191, 0x1, R0 ;  /* 0x00000001bfc07824 */ /* 0x000fe200078e0200 */
[----:B------:R3:W-:Y:S01]  /*1720*/  STL [R1+0x90], R2 ;  /* 0x0000900201007387 */ /* 0x0007e20000100800 */
[----:B------:R-:W-:-:S03]  /*1730*/  IMAD.IADD R213, R0, 0x1, R210 ;  /* 0x0000000100d57824 */ /* 0x000fc600078e02d2 */
[----:B------:R-:W-:Y:S01]  /*1740*/  STL [R1+0x78], R9 ;  /* 0x0000780901007387 */ /* 0x000fe20000100800 */
[----:B-1----:R-:W-:-:S05]  /*1750*/  SEL R5, R7, 0xffffffc0, !P2 ;  /* 0xffffffc007057807 */ /* 0x002fca0005000000 */
[C---:B------:R-:W-:Y:S01]  /*1760*/  IMAD.IADD R7, R11.reuse, 0x1, R5 ;  /* 0x000000010b077824 */ /* 0x040fe200078e0205 */
[C---:B--2---:R-:W-:Y:S02]  /*1770*/  IADD3 R8, R11.reuse, -0x10, RZ ;  /* 0xfffffff00b087810 */ /* 0x044fe40007ffe0ff */
[----:B------:R-:W-:Y:S02]  /*1780*/  @P4 IADD3 R8, R11, 0x10, RZ ;  /* 0x000000100b084810 */ /* 0x000fe40007ffe0ff */
[----:B------:R1:W-:Y:S03]  /*1790*/  STL [R1+0x88], R7 ;  /* 0x0000880701007387 */ /* 0x0003e60000100800 */
[--C-:B------:R-:W-:Y:S01]  /*17a0*/  IMAD.IADD R3, R6, 0x1, R8.reuse ;  /* 0x0000000106037824 */ /* 0x100fe200078e0208 */
[----:B---3--:R-:W-:Y:S01]  /*17b0*/  SEL R2, R14, 0xffffffe0, !P3 ;  /* 0xffffffe00e027807 */ /* 0x008fe20005800000 */
[----:B------:R-:W-:Y:S01]  /*17c0*/  IMAD.IADD R6, R5, 0x1, R8 ;  /* 0x0000000105067824 */ /* 0x000fe200078e0208 */
[----:B------:R2:W-:Y:S02]  /*17d0*/  STL [R1+0x70], R8 ;  /* 0x0000700801007387 */ /* 0x0005e40000100800 */
[--C-:B------:R-:W-:Y:S01]  /*17e0*/  IADD3 R194, R0, R191, R2.reuse ;  /* 0x000000bf00c27210 */ /* 0x100fe20007ffe002 */
[----:B------:R-:W-:-:S02]  /*17f0*/  IMAD.IADD R193, R191, 0x1, R2 ;  /* 0x00000001bfc17824 */ /* 0x000fc400078e0202 */
[----:B------:R-:W-:Y:S02]  /*1800*/  IMAD.IADD R211, R2, 0x1, R210 ;  /* 0x0000000102d37824 */ /* 0x000fe400078e02d2 */
[----:B------:R-:W-:Y:S02]  /*1810*/  IMAD.IADD R2, R3, 0x1, R5 ;  /* 0x0000000103027824 */ /* 0x000fe400078e0205 */
[----:B------:R-:W-:Y:S02]  /*1820*/  IMAD.IADD R212, R0, 0x1, R211 ;  /* 0x0000000100d47824 */ /* 0x000fe400078e02d3 */
[----:B-1----:R-:W-:-:S05]  /*1830*/  IMAD.IADD R7, R9, 0x1, R5 ;  /* 0x0000000109077824 */ /* 0x002fca00078e0205 */
[----:B------:R2:W-:Y:S04]  /*1840*/  STL [R1+0x84], R7 ;  /* 0x0000840701007387 */ /* 0x0005e80000100800 */
[----:B------:R2:W-:Y:S04]  /*1850*/  STL [R1+0x80], R6 ;  /* 0x0000800601007387 */ /* 0x0005e80000100800 */
[----:B------:R2:W-:Y:S04]  /*1860*/  STL [R1+0x74], R3 ;  /* 0x0000740301007387 */ /* 0x0005e80000100800 */
[----:B------:R2:W-:Y:S02]  /*1870*/  STL [R1+0x7c], R2 ;  /* 0x00007c0201007387 */ /* 0x0005e40000100800 */
.L_x_1091:
[----:B------:R-:W3:Y:S01]  /*1880*/  LDL R0, [R1+0x54] ;  /* 0x0000540001007983 */ /* 0x000ee20000100800 */
[----:B------:R-:W-:Y:S01]  /*1890*/  IMAD.MOV.U32 R14, RZ, RZ, 0x4 ;  /* 0x00000004ff0e7424 */ /* 0x000fe200078e00ff */
[----:B------:R-:W-:-:S02]  /*18a0*/  ISETP.NE.U32.AND P0, PT, RZ, c[0x0][0x370], PT ;  /* 0x0000dc00ff007a0c */ /* 0x000fc40003f05070 */
[----:B------:R-:W-:Y:S01]  /*18b0*/  ISETP.NE.U32.AND P3, PT, RZ, c[0x0][0x360], PT ;  /* 0x0000d800ff007a0c */ /* 0x000fe20003f65070 */
[----:B------:R-:W4:Y:S01]  /*18c0*/  LDL R10, [R1+0x50] ;  /* 0x00005000010a7983 */ /* 0x000f220000100800 */
[----:B------:R-:W-:Y:S01]  /*18d0*/  ISETP.NE.AND.EX P1, PT, RZ, c[0x0][0x374], PT, P0 ;  /* 0x0000dd00ff007a0c */ /* 0x000fe20003f25300 */
[----:B--23--:R-:W-:-:S05]  /*18e0*/  IMAD.WIDE R2, R0, R14, c[0x0][0x588] ;  /* 0x0001620000027625 */ /* 0x00cfca00078e020e */
[----:B------:R-:W2:Y:S01]  /*18f0*/  LDG.E R19, [R2.64] ;  /* 0x0000000602137981 */ /* 0x000ea2000c1e1900 */
[----:B------:R-:W-:Y:S01]  /*1900*/  ISETP.NE.AND.EX P3, PT, RZ, c[0x0][0x364], PT, P3 ;  /* 0x0000d900ff007a0c */ /* 0x000fe20003f65330 */
[----:B------:R-:W-:Y:S01]  /*1910*/  CS2R R8, SRZ ;  /* 0x0000000000087805 */ /* 0x000fe2000001ff00 */
[----:B------:R-:W-:Y:S02]  /*1920*/  ISETP.NE.U32.AND P4, PT, RZ, c[0x0][0x348], PT ;  /* 0x0000d200ff007a0c */ /* 0x000fe40003f85070 */
[----:B------:R-:W-:Y:S02]  /*1930*/  ISETP.NE.U32.AND P6, PT, RZ, c[0x0][0x350], PT ;  /* 0x0000d400ff007a0c */ /* 0x000fe40003fc5070 */
[----:B------:R-:W-:Y:S02]  /*1940*/  ISETP.NE.AND.EX P4, PT, RZ, c[0x0][0x34c], PT, P4 ;  /* 0x0000d300ff007a0c */ /* 0x000fe40003f85340 */
[----:B------:R-:W-:Y:S01]  /*1950*/  ISETP.NE.AND.EX P6, PT, RZ, c[0x0][0x354], PT, P6 ;  /* 0x0000d500ff007a0c */ /* 0x000fe20003fc5360 */
[----:B------:R-:W-:Y:S01]  /*1960*/  IMAD.MOV.U32 R11, RZ, RZ, RZ ;  /* 0x000000ffff0b7224 */ /* 0x000fe200078e00ff */
[----:B--2---:R-:W-:Y:S01]  /*1970*/  SHF.R.S32.HI R12, RZ, 0x1f, R19 ;  /* 0x0000001fff0c7819 */ /* 0x004fe20000011413 */
[----:B------:R1:W-:Y:S01]  /*1980*/  STL [R1+0x5c], R19 ;  /* 0x00005c1301007387 */ /* 0x0003e20000100800 */
[----:B------:R-:W-:-:S04]  /*1990*/  @P1 LEA R2, P0, R19, c[0x0][0x370], 0x2 ;  /* 0x0000dc0013021a11 */ /* 0x000fc800078010ff */
[C-C-:B------:R-:W-:Y:S02]  /*19a0*/  @P1 LEA.HI.X R3, R19.reuse, c[0x0][0x374], R12.reuse, 0x2, P0 ;  /* 0x0000dd0013031a11 */ /* 0x140fe400000f140c */
[C---:B------:R-:W-:Y:S02]  /*19b0*/  @P3 LEA R6, P0, R19.reuse, c[0x0][0x360], 0x2 ;  /* 0x0000d80013063a11 */ /* 0x040fe400078010ff */
[C---:B------:R-:W-:Y:S01]  /*19c0*/  LEA R4, P2, R19.reuse, c[0x0][0x348], 0x2 ;  /* 0x0000d20013047a11 */ /* 0x040fe200078410ff */
[----:B------:R2:W5:Y:S01]  /*19d0*/  @P1 LDG.E R8, [R2.64] ;  /* 0x0000000602081981 */ /* 0x000562000c1e1900 */
[C-C-:B------:R-:W-:Y:S02]  /*19e0*/  @P3 LEA.HI.X R7, R19.reuse, c[0x0][0x364], R12.reuse, 0x2, P0 ;  /* 0x0000d90013073a11 */ /* 0x140fe400000f140c */
[----:B------:R-:W-:-:S03]  /*19f0*/  LEA.HI.X R5, R19, c[0x0][0x34c], R12, 0x2, P2 ;  /* 0x0000d30013057a11 */ /* 0x000fc600010f140c */
[----:B------:R-:W3:Y:S04]  /*1a00*/  @P3 LDG.E R0, [R6.64] ;  /* 0x0000000606003981 */ /* 0x000ee8000c1e1900 */
[----:B------:R1:W5:Y:S01]  /*1a10*/  @P4 LDG.E R11, [R4.64] ;  /* 0x00000006040b4981 */ /* 0x000362000c1e1900 */
[----:B--2---:R-:W-:-:S04]  /*1a20*/  LEA R2, P1, R19, c[0x0][0x350], 0x2 ;  /* 0x0000d40013027a11 */ /* 0x004fc800078210ff */
[----:B------:R-:W-:-:S05]  /*1a30*/  LEA.HI.X R3, R19, c[0x0][0x354], R12, 0x2, P1 ;  /* 0x0000d50013037a11 */ /* 0x000fca00008f140c */
[----:B------:R1:W5:Y:S01]  /*1a40*/  @P6 LDG.E R9, [R2.64] ;  /* 0x0000000602096981 */ /* 0x000362000c1e1900 */
[----:B----4-:R-:W-:-:S05]  /*1a50*/  LOP3.LUT R24, R10, 0xffff, RZ, 0xc0, !PT ;  /* 0x0000ffff0a187812 */ /* 0x010fca00078ec0ff */
[----:B------:R1:W-:Y:S01]  /*1a60*/  STL [R1+0x60], R24 ;  /* 0x0000601801007387 */ /* 0x0003e20000100800 */
[----:B------:R-:W-:Y:S03]  /*1a70*/  YIELD ;  /* 0x0000000000007946 */ /* 0x000fe60003800000 */
[----:B---3--:R1:W-:Y:S01]  /*1a80*/  @P3 STL [R1+0x44], R0 ;  /* 0x0000440001003387 */ /* 0x0083e20000100800 */
[----:B------:R-:W-:Y:S05]  /*1a90*/  @P3 BRA `(.L_x_1011) ;  /* 0x0000007000003947 */ /* 0x000fea0003800000 */
[----:B-1----:R-:W-:-:S05]  /*1aa0*/  MOV R0, c[0x0][0x168] ;  /* 0x00005a0000007a02 */ /* 0x002fca0000000f00 */
[----:B------:R1:W-:Y:S01]  /*1ab0*/  STL [R1+0x44], R0 ;  /* 0x0000440001007387 */ /* 0x0003e20000100800 */
[----:B------:R-:W-:Y:S05]  /*1ac0*/  @!P4 BRA `(.L_x_1011) ;  /* 0x000000400000c947 */ /* 0x000fea0003800000 */
[----:B------:R-:W2:Y:S04]  /*1ad0*/  LDG.E R6, [R4.64] ;  /* 0x0000000604067981 */ /* 0x000ea8000c1e1900 */
[----:B-1----:R-:W2:Y:S02]  /*1ae0*/  LDG.E R0, [R4.64+0x4] ;  /* 0x0000040604007981 */ /* 0x002ea4000c1e1900 */
[----:B--2---:R-:W-:-:S05]  /*1af0*/  IADD3 R0, -R6, R0, RZ ;  /* 0x0000000006007210 */ /* 0x004fca0007ffe1ff */
[----:B------:R1:W-:Y:S02]  /*1b00*/  STL [R1+0x44], R0 ;  /* 0x0000440001007387 */ /* 0x0003e40000100800 */
.L_x_1011:
[----:B------:R-:W-:-:S04]  /*1b10*/  ISETP.NE.U32.AND P0, PT, RZ, c[0x0][0x368], PT ;  /* 0x0000da00ff007a0c */ /* 0x000fc80003f05070 */
[----:B------:R-:W-:-:S13]  /*1b20*/  ISETP.NE.AND.EX P0, PT, RZ, c[0x0][0x36c], PT, P0 ;  /* 0x0000db00ff007a0c */ /* 0x000fda0003f05300 */
[----:B------:R-:W-:Y:S05]  /*1b30*/  @!P0 BRA `(.L_x_1012) ;  /* 0x0000004000008947 */ /* 0x000fea0003800000 */
[----:B-1----:R-:W-:-:S04]  /*1b40*/  LEA R2, P0, R19, c[0x0][0x368], 0x2 ;  /* 0x0000da0013027a11 */ /* 0x002fc800078010ff */
[----:B------:R-:W-:-:S05]  /*1b50*/  LEA.HI.X R3, R19, c[0x0][0x36c], R12, 0x2, P0 ;  /* 0x0000db0013037a11 */ /* 0x000fca00000f140c */
[----:B------:R1:W5:Y:S01]  /*1b60*/  LDG.E R0, [R2.64] ;  /* 0x0000000602007981 */ /* 0x000362000c1e1900 */
[----:B------:R-:W-:Y:S05]  /*1b70*/  BRA `(.L_x_1013) ;  /* 0x0000005000007947 */ /* 0x000fea0003800000 */
.L_x_1012:
[----:B-1----:R-:W-:Y:S01]  /*1b80*/  MOV R0, c[0x0][0x1d0] ;  /* 0x0000740000007a02 */ /* 0x002fe20000000f00 */
[----:B------:R-:W-:Y:S05]  /*1b90*/  @!P6 BRA `(.L_x_1013) ;  /* 0x000000300000e947 */ /* 0x000fea0003800000 */
[----:B------:R-:W2:Y:S04]  /*1ba0*/  LDG.E R4, [R2.64] ;  /* 0x0000000602047981 */ /* 0x000ea8000c1e1900 */
[----:B------:R-:W2:Y:S02]  /*1bb0*/  LDG.E R0, [R2.64+0x4] ;  /* 0x0000040602007981 */ /* 0x000ea4000c1e1900 */
[----:B--2---:R-:W-:Y:S02]  /*1bc0*/  IADD3 R0, -R4, R0, RZ ;  /* 0x0000000004007210 */ /* 0x004fe40007ffe1ff */
.L_x_1013:
[----:B------:R-:W2:Y:S04]  /*1bd0*/  LDL R5, [R1+0x44] ;  /* 0x0000440001057983 */ /* 0x000ea80000100800 */
[----:B-1----:R-:W3:Y:S04]  /*1be0*/  LDL.LU R2, [R1+0x4c] ;  /* 0x00004c0001027983 */ /* 0x002ee80000300800 */
[----:B------:R-:W4:Y:S01]  /*1bf0*/  LDL.LU R3, [R1+0x8c] ;  /* 0x00008c0001037983 */ /* 0x000f220000300800 */
[----:B------:R-:W-:Y:S01]  /*1c00*/  IMAD.MOV.U32 R143, RZ, RZ, c[0x0][0x2c4] ;  /* 0x0000b100ff8f7624 */ /* 0x000fe200078e00ff */
[----:B------:R-:W-:Y:S01]  /*1c10*/  BSSY B0, `(.L_x_1014) ;  /* 0x0000043000007945 */ /* 0x000fe20003800000 */
[----:B-----5:R-:W-:-:S02]  /*1c20*/  IMAD.IADD R153, R0, 0x1, -R8 ;  /* 0x0000000100997824 */ /* 0x020fc400078e0a08 */
[----:B------:R-:W-:Y:S01]  /*1c30*/  IMAD.MOV.U32 R4, RZ, RZ, RZ ;  /* 0x000000ffff047224 */ /* 0x000fe200078e00ff */
[----:B------:R-:W-:Y:S01]  /*1c40*/  ISETP.NE.AND P5, PT, R143, 0x1, PT ;  /* 0x000000018f00780c */ /* 0x000fe20003fa5270 */
[----:B------:R-:W-:Y:S02]  /*1c50*/  IMAD.IADD R13, R9, 0x1, R8 ;  /* 0x00000001090d7824 */ /* 0x000fe400078e0208 */
[----:B--2---:R-:W-:Y:S01]  /*1c60*/  IMAD.MOV.U32 R154, RZ, RZ, R5 ;  /* 0x000000ffff9a7224 */ /* 0x004fe200078e0005 */
[----:B------:R-:W-:Y:S01]  /*1c70*/  IADD3 R5, R153, 0x6f, RZ ;  /* 0x0000006f99057810 */ /* 0x000fe20007ffe0ff */
[----:B---3--:R-:W-:Y:S01]  /*1c80*/  IMAD.SHL.U32 R142, R2, 0x80, RZ ;  /* 0x00000080028e7824 */ /* 0x008fe200078e00ff */
[----:B----4-:R-:W-:-:S04]  /*1c90*/  LOP3.LUT R3, R3, 0xfffffffd, RZ, 0xc0, !PT ;  /* 0xfffffffd03037812 */ /* 0x010fc800078ec0ff */
[----:B------:R-:W-:Y:S01]  /*1ca0*/  STL [R1+0x64], R142 ;  /* 0x0000648e01007387 */ /* 0x000fe20000100800 */
[----:B------:R-:W-:Y:S02]  /*1cb0*/  IADD3 R2, R142, 0x7f, RZ ;  /* 0x0000007f8e027810 */ /* 0x000fe40007ffe0ff */
[----:B------:R-:W-:Y:S01]  /*1cc0*/  @P5 LOP3.LUT R3, R3, 0x2, RZ, 0xfc, !PT ;  /* 0x0000000203035812 */ /* 0x000fe200078efcff */
[----:B------:R-:W-:Y:S02]  /*1cd0*/  STL [R1+0x4c], R153 ;  /* 0x00004c9901007387 */ /* 0x000fe40000100800 */
[----:B------:R-:W-:Y:S02]  /*1ce0*/  @P5 IMAD.HI.U32 R0, R2, c[0x0][0x2c8], RZ ;  /* 0x0000b20002005a27 */ /* 0x000fe400078e00ff */
[----:B------:R1:W-:Y:S03]  /*1cf0*/  STL [R1+0x8c], R3 ;  /* 0x00008c0301007387 */ /* 0x0003e60000100800 */
[----:B------:R-:W-:Y:S01]  /*1d00*/  @P5 SHF.R.U32.HI R2, RZ, c[0x0][0x2cc], R0 ;  /* 0x0000b300ff025a19 */ /* 0x000fe20000011600 */
[----:B------:R-:W-:-:S05]  /*1d10*/  IMAD.HI R0, R5, -0x6db6db6d, R4 ;  /* 0x9249249305007827 */ /* 0x000fca00078e0204 */
[----:B------:R-:W-:-:S04]  /*1d20*/  SHF.R.U32.HI R4, RZ, 0x1f, R0 ;  /* 0x0000001fff047819 */ /* 0x000fc80000011600 */
[----:B------:R-:W-:Y:S02]  /*1d30*/  LEA.HI.SX32 R4, R0, R4, 0x1a ;  /* 0x0000000400047211 */ /* 0x000fe400078fd2ff */
[----:B------:R-:W-:-:S04]  /*1d40*/  LOP3.LUT R0, R10, 0xff000000, RZ, 0xc0, !PT ;  /* 0xff0000000a007812 */ /* 0x000fc800078ec0ff */
[----:B------:R-:W-:Y:S02]  /*1d50*/  SHF.R.U32.HI R0, RZ, 0x8, R0 ;  /* 0x00000008ff007819 */ /* 0x000fe40000011600 */
[----:B-1----:R-:W-:-:S05]  /*1d60*/  IADD3 R3, R153, 0x70, -R154 ;  /* 0x0000007099037810 */ /* 0x002fca0007ffe89a */
[----:B------:R-:W-:Y:S02]  /*1d70*/  IMAD.IADD R3, R3, 0x1, R2 ;  /* 0x0000000103037824 */ /* 0x000fe400078e0202 */
[----:B------:R-:W-:-:S04]  /*1d80*/  IMAD.MOV.U32 R2, RZ, RZ, RZ ;  /* 0x000000ffff027224 */ /* 0x000fc800078e00ff */
[----:B------:R-:W-:-:S05]  /*1d90*/  IMAD.HI R2, R3, -0x6db6db6d, R2 ;  /* 0x9249249303027827 */ /* 0x000fca00078e0202 */
[----:B------:R-:W-:-:S04]  /*1da0*/  SHF.R.U32.HI R3, RZ, 0x1f, R2 ;  /* 0x0000001fff037819 */ /* 0x000fc80000011602 */
[----:B------:R-:W-:Y:S02]  /*1db0*/  LEA.HI.SX32 R2, R2, R3, 0x1a ;  /* 0x0000000302027211 */ /* 0x000fe400078fd2ff */
[----:B------:R-:W-:Y:S02]  /*1dc0*/  LOP3.LUT R3, R10, 0xff0000, RZ, 0xc0, !PT ;  /* 0x00ff00000a037812 */ /* 0x000fe400078ec0ff */
[----:B------:R-:W-:Y:S01]  /*1dd0*/  IMNMX R6, R4, R2, PT ;  /* 0x0000000204067217 */ /* 0x000fe20003800200 */
[----:B------:R-:W-:Y:S01]  /*1de0*/  IMAD.MOV.U32 R2, RZ, RZ, RZ ;  /* 0x000000ffff027224 */ /* 0x000fe200078e00ff */
[----:B------:R-:W-:Y:S02]  /*1df0*/  LEA.HI R3, R3, R0, RZ, 0x10 ;  /* 0x0000000003037211 */ /* 0x000fe400078f80ff */
[----:B------:R-:W-:Y:S02]  /*1e00*/  ISETP.GE.AND P0, PT, R6, 0x1, PT ;  /* 0x000000010600780c */ /* 0x000fe40003f06270 */
[----:B------:R-:W-:-:S02]  /*1e10*/  LOP3.LUT R15, R3, 0xff, RZ, 0xc0, !PT ;  /* 0x000000ff030f7812 */ /* 0x000fc400078ec0ff */
        /* <DEDUP_REMOVED lines=34> */
.L_x_1015:
[----:B------:R-:W-:Y:S05]  /*2040*/  BSYNC B0 ;  /* 0x0000000000007941 */ /* 0x000fea0003800000 */
.L_x_1014:
[----:B------:R-:W-:Y:S01]  /*2050*/  IMAD R149, R15, R2, RZ ;  /* 0x000000020f957224 */ /* 0x000fe200078e02ff */
[----:B------:R-:W-:Y:S01]  /*2060*/  PRMT R0, RZ, 0x7610, R0 ;  /* 0x00007610ff007816 */ /* 0x000fe20000000000 */
[----:B------:R-:W-:Y:S01]  /*2070*/  IMAD.MOV.U32 R20, RZ, RZ, RZ ;  /* 0x000000ffff147224 */ /* 0x000fe200078e00ff */
[----:B-1----:R-:W-:Y:S01]  /*2080*/  MOV R15, RZ ;  /* 0x000000ff000f7202 */ /* 0x002fe20000000f00 */
        /* <DEDUP_REMOVED lines=37> */
[----:B-1----:R-:W2:Y:S01]  /*22e0*/  LDL.64 R20, [R1+0x30] ;  /* 0x0000300001147983 */ /* 0x002ea20000100a00 */
[----:B------:R-:W-:-:S03]  /*22f0*/  ISETP.NE.U32.AND P0, PT, RZ, c[0x0][0x340], PT ;  /* 0x0000d000ff007a0c */ /* 0x000fc60003f05070 */
[----:B------:R1:W2:Y:S01]  /*2300*/  LDL.64 R26, [R1+0x30] ;  /* 0x00003000011a7983 */ /* 0x0002a20000100a00 */
[----:B------:R-:W-:-:S03]  /*2310*/  ISETP.NE.AND.EX P3, PT, RZ, c[0x0][0x344], PT, P0 ;  /* 0x0000d100ff007a0c */ /* 0x000fc60003f65300 */
[----:B------:R-:W3:Y:S04]  /*2320*/  LDL R25, [R1+0x2c] ;  /* 0x00002c0001197983 */ /* 0x000ee80000100800 */
[----:B------:R-:W4:Y:S06]  /*2330*/  S2R R4, SR_TID.X ;  /* 0x0000000000047919 */ /* 0x000f2c0000002100 */
[----:B------:R-:W-:-:S05]  /*2340*/  @P3 IMAD.WIDE R2, R19, R14, c[0x0][0x340] ;  /* 0x0000d00013023625 */ /* 0x000fca00078e020e */
[----:B------:R5:W3:Y:S01]  /*2350*/  @P3 LDG.E R17, [R2.64] ;  /* 0x0000000602113981 */ /* 0x000ae2000c1e1900 */
[----:B------:R-:W-:Y:S02]  /*2360*/  SHF.R.S32.HI R0, RZ, 0x1f, R11 ;  /* 0x0000001fff007819 */ /* 0x000fe4000001140b */
[--C-:B----4-:R-:W-:Y:S02]  /*2370*/  SHF.R.S32.HI R110, RZ, 0x1f, R4.reuse ;  /* 0x0000001fff6e7819 */ /* 0x110fe40000011404 */
[----:B------:R-:W-:Y:S02]  /*2380*/  SHF.R.S32.HI R23, RZ, 0x1f, R4 ;  /* 0x0000001fff177819 */ /* 0x000fe40000011404 */
[-C--:B------:R-:W-:Y:S02]  /*2390*/  LEA.HI R110, R110, R4.reuse, RZ, 0x3 ;  /* 0x000000046e6e7211 */ /* 0x080fe400078f18ff */
[----:B------:R-:W-:Y:S02]  /*23a0*/  LEA.HI R23, R23, R4, RZ, 0x3 ;  /* 0x0000000417177211 */ /* 0x000fe400078f18ff */
[----:B------:R-:W-:-:S02]  /*23b0*/  LOP3.LUT R110, R110, 0xfffffff8, RZ, 0xc0, !PT ;  /* 0xfffffff86e6e7812 */ /* 0x000fc400078ec0ff */
[----:B------:R-:W-:Y:S01]  /*23c0*/  SHF.R.S32.HI R23, RZ, 0x3, R23 ;  /* 0x00000003ff177819 */ /* 0x000fe20000011417 */
[----:B------:R-:W-:Y:S02]  /*23d0*/  IMAD R0, R0, c[0x0][0x178], RZ ;  /* 0x00005e0000007a24 */ /* 0x000fe400078e02ff */
[----:B------:R-:W-:Y:S02]  /*23e0*/  IMAD.IADD R110, R4, 0x1, -R110 ;  /* 0x00000001046e7824 */ /* 0x000fe400078e0a6e */
[----:B-----5:R-:W-:-:S04]  /*23f0*/  IMAD.WIDE.U32 R2, R11, c[0x0][0x178], RZ ;  /* 0x00005e000b027a25 */ /* 0x020fc800078e00ff */
[----:B------:R-:W-:Y:S02]  /*2400*/  IMAD R5, R110, 0x20, R23 ;  /* 0x000000206e057824 */ /* 0x000fe400078e0217 */
[----:B------:R-:W-:Y:S02]  /*2410*/  IMAD R0, R11, c[0x0][0x17c], R0 ;  /* 0x00005f000b007a24 */ /* 0x000fe400078e0200 */
[----:B------:R-:W-:Y:S02]  /*2420*/  IMAD.IADD R5, R142, 0x1, R5 ;  /* 0x000000018e057824 */ /* 0x000fe400078e0205 */
[----:B------:R-:W-:Y:S01]  /*2430*/  IMAD.IADD R3, R3, 0x1, R0 ;  /* 0x0000000103037824 */ /* 0x000fe200078e0200 */
[----:B------:R-:W-:Y:S01]  /*2440*/  SEL R6, R12, RZ, !P4 ;  /* 0x000000ff0c067207 */ /* 0x000fe20006000000 */
[----:B------:R-:W-:Y:S01]  /*2450*/  @P5 IMAD.HI.U32 R7, R5, c[0x0][0x2c8], RZ ;  /* 0x0000b20005075a27 */ /* 0x000fe200078e00ff */
[----:B------:R-:W-:-:S03]  /*2460*/  SEL R4, R19, RZ, !P4 ;  /* 0x000000ff13047207 */ /* 0x000fc60006000000 */
[----:B------:R-:W-:-:S04]  /*2470*/  IMAD.WIDE.U32 R2, R24, c[0x0][0x1b8], R2 ;  /* 0x00006e0018027a25 */ /* 0x000fc800078e0002 */
[----:B------:R-:W-:Y:S01]  /*2480*/  IMAD.MOV.U32 R0, RZ, RZ, R5 ;  /* 0x000000ffff007224 */ /* 0x000fe200078e0005 */
[----:B------:R-:W-:Y:S01]  /*2490*/  @P5 SHF.R.U32.HI R0, RZ, c[0x0][0x2cc], R7 ;  /* 0x0000b300ff005a19 */ /* 0x000fe20000011607 */
[----:B------:R-:W-:Y:S02]  /*24a0*/  IMAD R3, R24, c[0x0][0x1bc], R3 ;  /* 0x00006f0018037a24 */ /* 0x000fe400078e0203 */
[----:B------:R-:W-:Y:S01]  /*24b0*/  IMAD R6, R6, c[0x0][0x1c0], RZ ;  /* 0x0000700006067a24 */ /* 0x000fe200078e02ff */
[----:B------:R-:W-:Y:S01]  /*24c0*/  SHF.R.S32.HI R7, RZ, 0x1f, R0 ;  /* 0x0000001fff077819 */ /* 0x000fe20000011400 */
[----:B------:R-:W-:-:S04]  /*24d0*/  IMAD.WIDE.U32 R2, R4, c[0x0][0x1c0], R2 ;  /* 0x0000700004027a25 */ /* 0x000fc800078e0002 */
[----:B------:R-:W-:Y:S02]  /*24e0*/  IMAD R6, R4, c[0x0][0x1c4], R6 ;  /* 0x0000710004067a24 */ /* 0x000fe400078e0206 */
[----:B------:R-:W-:-:S04]  /*24f0*/  IMAD.MOV R4, RZ, RZ, -R0 ;  /* 0x000000ffff047224 */ /* 0x000fc800078e0a00 */
[----:B------:R-:W-:Y:S02]  /*2500*/  IMAD R4, R4, c[0x0][0x2c4], R5 ;  /* 0x0000b10004047a24 */ /* 0x000fe400078e0205 */
[----:B------:R-:W-:Y:S02]  /*2510*/  IMAD R5, R7, c[0x0][0x1b0], RZ ;  /* 0x00006c0007057a24 */ /* 0x000fe400078e02ff */
[----:B------:R-:W-:Y:S02]  /*2520*/  IMAD.IADD R3, R3, 0x1, R6 ;  /* 0x0000000103037824 */ /* 0x000fe400078e0206 */
[C---:B------:R-:W-:Y:S01]  /*2530*/  IMAD R6, R0.reuse, c[0x0][0x1b4], R5 ;  /* 0x00006d0000067a24 */ /* 0x040fe200078e0205 */
[----:B------:R-:W-:Y:S01]  /*2540*/  SHF.R.S32.HI R5, RZ, 0x1f, R4 ;  /* 0x0000001fff057819 */ /* 0x000fe20000011404 */
[----:B------:R-:W-:-:S04]  /*2550*/  IMAD.WIDE.U32 R2, R0, c[0x0][0x1b0], R2 ;  /* 0x00006c0000027a25 */ /* 0x000fc800078e0002 */
[----:B------:R-:W-:Y:S02]  /*2560*/  IMAD R0, R5, c[0x0][0x1a8], RZ ;  /* 0x00006a0005007a24 */ /* 0x000fe400078e02ff */
[----:B------:R-:W-:Y:S02]  /*2570*/  IMAD.IADD R3, R3, 0x1, R6 ;  /* 0x0000000103037824 */ /* 0x000fe400078e0206 */
[C---:B------:R-:W-:Y:S02]  /*2580*/  IMAD R0, R4.reuse, c[0x0][0x1ac], R0 ;  /* 0x00006b0004007a24 */ /* 0x040fe400078e0200 */
[----:B------:R-:W-:-:S04]  /*2590*/  IMAD.WIDE.U32 R2, R4, c[0x0][0x1a8], R2 ;  /* 0x00006a0004027a25 */ /* 0x000fc800078e0002 */
[----:B------:R-:W-:Y:S01]  /*25a0*/  IMAD.IADD R0, R3, 0x1, R0 ;  /* 0x0000000103007824 */ /* 0x000fe200078e0200 */
[----:B------:R-:W-:Y:S01]  /*25b0*/  LEA R9, P0, R2, c[0x0][0x160], 0x1 ;  /* 0x0000580002097a11 */ /* 0x000fe200078008ff */
[----:B------:R-:W-:Y:S01]  /*25c0*/  WARPSYNC 0xffffffff ;  /* 0xffffffff00007948 */ /* 0x000fe20003800000 */
[----:B------:R-:W-:Y:S01]  /*25d0*/  IMAD R15, R154, c[0x0][0x2c4], RZ ;  /* 0x0000b1009a0f7a24 */ /* 0x000fe200078e02ff */
[----:B------:R-:W-:Y:S01]  /*25e0*/  BAR.SYNC.DEFER_BLOCKING 0x0 ;  /* 0x0000000000007b1d */ /* 0x000fe20000010000 */
[----:B------:R-:W-:-:S05]  /*25f0*/  LEA.HI.X R8, R2, c[0x0][0x164], R0, 0x1, P0 ;  /* 0x0000590002087a11 */ /* 0x000fca00000f0c00 */
[----:B------:R-:W4:Y:S01]  /*2600*/  SHFL.IDX PT, R0, R9, RZ, 0x181f ;  /* 0x00181fff09007589 */ /* 0x000f2200000e0000 */
[C---:B------:R-:W-:Y:S01]  /*2610*/  IMAD.IADD R10, R23.reuse, 0x1, R142 ;  /* 0x00000001170a7824 */ /* 0x040fe200078e028e */
[----:B------:R-:W-:Y:S01]  /*2620*/  SHF.R.S32.HI R3, RZ, 0x1f, R13 ;  /* 0x0000001fff037819 */ /* 0x000fe2000001140d */
[----:B------:R-:W-:Y:S01]  /*2630*/  ULDC.64 UR4, c[0x0][0x208] ;  /* 0x0000820000047ab9 */ /* 0x000fe20000000a00 */
[----:B------:R-:W5:Y:S02]  /*2640*/  SHFL.IDX PT, R2, R8, RZ, 0x181f ;  /* 0x00181fff08027589 */ /* 0x000f6400000e0000 */
[----:B------:R-:W-:Y:S02]  /*2650*/  ISETP.GE.AND P1, PT, R10, R15, PT ;  /* 0x0000000f0a00720c */ /* 0x000fe40003f26270 */
[----:B------:R-:W1:Y:S01]  /*2660*/  SHFL.IDX PT, R11, R9, 0x1, 0x181f ;  /* 0x00381f00090b7f89 */ /* 0x000e6200000e0000 */
[----:B------:R-:W-:Y:S02]  /*2670*/  IADD3 R16, P2, R23, R13, RZ ;  /* 0x0000000d17107210 */ /* 0x000fe40007f5e0ff */
[----:B------:R-:W-:-:S04]  /*2680*/  IADD3 R141, R152, -0x1, RZ ;  /* 0xffffffff988d7810 */ /* 0x000fc80007ffe0ff */
[----:B------:R-:W-:Y:S01]  /*2690*/  SHF.R.S32.HI R22, RZ, 0x1f, R141 ;  /* 0x0000001fff167819 */ /* 0x000fe2000001148d */
[----:B--2---:R-:W-:-:S05]  /*26a0*/  IMAD.MOV.U32 R26, RZ, RZ, R20 ;  /* 0x000000ffff1a7224 */ /* 0x004fca00078e0014 */
[----:B------:R-:W-:Y:S02]  /*26b0*/  SHF.R.S32.HI R27, RZ, 0x1f, R26 ;  /* 0x0000001fff1b7819 */ /* 0x000fe4000001141a */
[----:B----4-:R-:W-:-:S04]  /*26c0*/  @!P1 LEA R6, P0, R26, R0, 0x1 ;  /* 0x000000001a069211 */ /* 0x010fc800078008ff */
[----:B-----5:R-:W-:Y:S02]  /*26d0*/  @!P1 LEA.HI.X R7, R26, R2, R27, 0x1, P0 ;  /* 0x000000021a079211 */ /* 0x020fe400000f0c1b */
[----:B---3--:R-:W-:Y:S02]  /*26e0*/  @!P1 LEA R4, P0, R25, R0, 0x1 ;  /* 0x0000000019049211 */ /* 0x008fe400078008ff */
[----:B------:R-:W2:Y:S01]  /*26f0*/  SHFL.IDX PT, R0, R8, 0x1, 0x181f ;  /* 0x00381f0008007f89 */ /* 0x000ea200000e0000 */
[----:B------:R-:W-:Y:S02]  /*2700*/  SHF.R.S32.HI R18, RZ, 0x1f, R25 ;  /* 0x0000001fff127819 */ /* 0x000fe40000011419 */
[----:B------:R-:W-:Y:S02]  /*2710*/  LEA.HI.X.SX32 R20, R23, R3, 0x1, P2 ;  /* 0x0000000317147211 */ /* 0x000fe400010f0eff */
[----:B------:R-:W-:Y:S02]  /*2720*/  IADD3 R3, R10, 0x20, RZ ;  /* 0x000000200a037810 */ /* 0x000fe40007ffe0ff */
[----:B------:R-:W-:-:S02]  /*2730*/  ISETP.GE.AND P5, PT, R26, c[0x0][0x198], PT ;  /* 0x000066001a007a0c */ /* 0x000fc40003fa6270 */
[----:B------:R-:W-:Y:S02]  /*2740*/  @!P1 LEA.HI.X R5, R25, R2, R18, 0x1, P0 ;  /* 0x0000000219059211 */ /* 0x000fe400000f0c12 */
[----:B------:R-:W-:Y:S02]  /*2750*/  ISETP.GE.AND P0, PT, R3, R15, PT ;  /* 0x0000000f0300720c */ /* 0x000fe40003f06270 */
[----:B------:R-:W-:Y:S01]  /*2760*/  ISETP.GE.AND P4, PT, R25, c[0x0][0x198], PT ;  /* 0x0000660019007a0c */ /* 0x000fe20003f86270 */
[----:B------:R-:W-:-:S06]  /*2770*/  IMAD R14, R20, c[0x0][0x1e0], RZ ;  /* 0x00007800140e7a24 */ /* 0x000fcc00078e02ff */
[----:B------:R3:W-:Y:S01]  /*2780*/  @!P1 LDGSTS.E.BYPASS.LTC128B.128 [R216+0x100], [R6.64], !P5 ;  /* 0x0010000006d89fae */ /* 0x0007e2000e901d46 */
[----:B------:R-:W-:Y:S01]  /*2790*/  @P3 SHF.R.S32.HI R13, RZ, 0x1f, R17 ;  /* 0x0000001fff0d3819 */ /* 0x000fe20000011411 */
[----:B------:R-:W-:-:S04]  /*27a0*/  @!P3 IMAD.MOV.U32 R13, RZ, RZ, R12 ;  /* 0x000000ffff0db224 */ /* 0x000fc800078e000c */
[----:B------:R4:W-:Y:S01]  /*27b0*/  @!P1 LDGSTS.E.BYPASS.LTC128B.128 [R216+0x4100], [R4.64], !P4 ;  /* 0x0410000004d89fae */ /* 0x0009e2000e101d46 */
[C---:B------:R-:W-:Y:S02]  /*27c0*/  IMAD R12, R16.reuse, c[0x0][0x1e4], R14 ;  /* 0x00007900100c7a24 */ /* 0x040fe400078e020e */
[----:B------:R-:W-:-:S04]  /*27d0*/  IMAD.WIDE.U32 R2, R16, c[0x0][0x1e0], R26 ;  /* 0x0000780010027a25 */ /* 0x000fc800078e001a */
[----:B------:R-:W-:Y:S01]  /*27e0*/  @!P3 IMAD.MOV.U32 R17, RZ, RZ, R19 ;  /* 0x000000ffff11b224 */ /* 0x000fe200078e0013 */
[----:B---3--:R-:W-:Y:S02]  /*27f0*/  IADD3 R7, R10, 0x40, RZ ;  /* 0x000000400a077810 */ /* 0x008fe40007ffe0ff */
[C---:B-1----:R-:W-:Y:S02]  /*2800*/  @!P0 LEA R6, P2, R26.reuse, R11, 0x1 ;  /* 0x0000000b1a068211 */ /* 0x042fe400078408ff */
[----:B------:R-:W-:Y:S02]  /*2810*/  ISETP.GE.AND P1, PT, R7, R15, PT ;  /* 0x0000000f0700720c */ /* 0x000fe40003f26270 */
[----:B--2---:R-:W-:Y:S02]  /*2820*/  @!P0 LEA.HI.X R7, R26, R0, R27, 0x1, P2 ;  /* 0x000000001a078211 */ /* 0x004fe400010f0c1b */
[----:B----4-:R-:W-:Y:S02]  /*2830*/  @!P0 LEA R4, P2, R25, R11, 0x1 ;  /* 0x0000000b19048211 */ /* 0x010fe400078408ff */
[----:B------:R-:W-:Y:S01]  /*2840*/  IADD3 R11, R10, 0x60, RZ ;  /* 0x000000600a0b7810 */ /* 0x000fe20007ffe0ff */
[----:B------:R-:W-:Y:S01]  /*2850*/  IMAD.IADD R3, R3, 0x1, R12 ;  /* 0x0000000103037824 */ /* 0x000fe200078e020c */
[----:B------:R-:W1:Y:S02]  /*2860*/  SHFL.IDX PT, R10, R9, 0x2, 0x181f ;  /* 0x00581f00090a7f89 */ /* 0x000e6400000e0000 */
[----:B------:R-:W-:-:S02]  /*2870*/  ISETP.GE.AND P3, PT, R11, R15, PT ;  /* 0x0000000f0b00720c */ /* 0x000fc40003f66270 */
[----:B------:R-:W2:Y:S01]  /*2880*/  SHFL.IDX PT, R11, R8, 0x2, 0x181f ;  /* 0x00581f00080b7f89 */ /* 0x000ea200000e0000 */
[----:B------:R-:W-:-:S03]  /*2890*/  IMAD.MOV.U32 R21, RZ, RZ, 0x70 ;  /* 0x00000070ff157424 */ /* 0x000fc600078e00ff */
[----:B------:R-:W3:Y:S01]  /*28a0*/  SHFL.IDX PT, R12, R9, 0x3, 0x181f ;  /* 0x00781f00090c7f89 */ /* 0x000ee200000e0000 */
[----:B------:R-:W-:-:S03]  /*28b0*/  IMAD R21, R152, -0x70, R21 ;  /* 0xffffff9098157824 */ /* 0x000fc600078e0215 */
[----:B------:R4:W5:Y:S01]  /*28c0*/  SHFL.IDX PT, R9, R8, 0x3, 0x181f ;  /* 0x00781f0008097f89 */ /* 0x00096200000e0000 */
[----:B------:R-:W-:Y:S01]  /*28d0*/  IMAD.IADD R140, R153, 0x1, R21 ;  /* 0x00000001998c7824 */ /* 0x000fe200078e0215 */
[----:B------:R-:W-:Y:S01]  /*28e0*/  @!P0 LEA.HI.X R5, R25, R0, R18, 0x1, P2 ;  /* 0x0000000019058211 */ /* 0x000fe200010f0c12 */
[----:B------:R-:W-:Y:S01]  /*28f0*/  IMAD.WIDE.U32 R2, R24, c[0x0][0x1e8], R2 ;  /* 0x00007a0018027a25 */ /* 0x000fe200078e0002 */
[----:B------:R-:W-:Y:S01]  /*2900*/  SEL R19, R13, RZ, !P6 ;  /* 0x000000ff0d137207 */ /* 0x000fe20007000000 */
[----:B------:R1:W-:Y:S01]  /*2910*/  @!P0 LDGSTS.E.BYPASS.LTC128B.128 [R216+0x1100], [R6.64], !P5 ;  /* 0x0110000006d88fae */ /* 0x0003e2000e901d46 */
[----:B------:R-:W-:Y:S02]  /*2920*/  IMNMX R0, R140, 0x70, PT ;  /* 0x000000708c007817 */ /* 0x000fe40003800200 */
[----:B------:R-:W-:Y:S01]  /*2930*/  SEL R17, R17, RZ, !P6 ;  /* 0x000000ff11117207 */ /* 0x000fe20007000000 */
[----:B------:R2:W-:Y:S01]  /*2940*/  @!P0 LDGSTS.E.BYPASS.LTC128B.128 [R216+0x5100], [R4.64], !P4 ;  /* 0x0510000004d88fae */ /* 0x0005e2000e101d46 */
[----:B------:R-:W-:Y:S01]  /*2950*/  ISETP.GE.AND P6, PT, R25, c[0x0][0x198], PT ;  /* 0x0000660019007a0c */ /* 0x000fe20003fc6270 */
[----:B------:R-:W-:-:S02]  /*2960*/  IMAD R3, R24, c[0x0][0x1ec], R3 ;  /* 0x00007b0018037a24 */ /* 0x000fc400078e0203 */
[----:B------:R-:W-:Y:S02]  /*2970*/  IMAD.IADD R0, R0, 0x1, -R23 ;  /* 0x0000000100007824 */ /* 0x000fe400078e0a17 */
[----:B------:R-:W-:-:S03]  /*2980*/  IMAD.WIDE.U32 R146, R17, c[0x0][0x1f0], R2 ;  /* 0x00007c0011927a25 */ /* 0x000fc600078e0002 */
[----:B------:R-:W-:Y:S01]  /*2990*/  ISETP.GE.AND P4, PT, R0, 0x1, PT ;  /* 0x000000010000780c */ /* 0x000fe20003f86270 */
[----:B------:R-:W-:Y:S01]  /*29a0*/  IMAD.WIDE.U32 R14, R141, c[0x0][0x1e0], RZ ;  /* 0x000078008d0e7a25 */ /* 0x000fe200078e00ff */
[----:B-1----:R-:W-:-:S03]  /*29b0*/  @!P1 LEA R6, P0, R26, R10, 0x1 ;  /* 0x0000000a1a069211 */ /* 0x002fc600078008ff */
[----:B--2---:R-:W-:Y:S02]  /*29c0*/  IMAD R4, R22, c[0x0][0x1e0], RZ ;  /* 0x0000780016047a24 */ /* 0x004fe400078e02ff */
[----:B------:R-:W-:Y:S01]  /*29d0*/  IMAD R5, R19, c[0x0][0x1f0], RZ ;  /* 0x00007c0013057a24 */ /* 0x000fe200078e02ff */
[CC--:B------:R-:W-:Y:S01]  /*29e0*/  @!P1 LEA.HI.X R7, R26.reuse, R11.reuse, R27, 0x1, P0 ;  /* 0x0000000b1a079211 */ /* 0x0c0fe200000f0c1b */
[----:B------:R-:W-:Y:S01]  /*29f0*/  IMAD R13, R141, c[0x0][0x1e4], R4 ;  /* 0x000079008d0d7a24 */ /* 0x000fe200078e0204 */
[----:B------:R-:W-:Y:S01]  /*2a00*/  @!P1 LEA R4, P2, R25, R10, 0x1 ;  /* 0x0000000a19049211 */ /* 0x000fe200078408ff */
[----:B----4-:R-:W-:Y:S01]  /*2a10*/  IMAD R8, R17, c[0x0][0x1f4], R5 ;  /* 0x00007d0011087a24 */ /* 0x010fe200078e0205 */
[CC--:B---3--:R-:W-:Y:S01]  /*2a20*/  @!P3 LEA R10, P0, R26.reuse, R12.reuse, 0x1 ;  /* 0x0000000c1a0ab211 */ /* 0x0c8fe200078008ff */
[----:B------:R-:W-:Y:S01]  /*2a30*/  IMAD.MOV.U32 R144, RZ, RZ, R146 ;  /* 0x000000ffff907224 */ /* 0x000fe200078e0092 */
[----:B------:R-:W-:Y:S01]  /*2a40*/  @!P1 LEA.HI.X R5, R25, R11, R18, 0x1, P2 ;  /* 0x0000000b19059211 */ /* 0x000fe200010f0c12 */
[----:B------:R-:W-:Y:S01]  /*2a50*/  IMAD.IADD R145, R147, 0x1, R8 ;  /* 0x0000000193917824 */ /* 0x000fe200078e0208 */
[----:B-----5:R-:W-:Y:S01]  /*2a60*/  @!P3 LEA.HI.X R11, R26, R9, R27, 0x1, P0 ;  /* 0x000000091a0bb211 */ /* 0x020fe200000f0c1b */
[----:B------:R1:W-:Y:S01]  /*2a70*/  @!P1 LDGSTS.E.BYPASS.LTC128B.128 [R216+0x2100], [R6.64], !P5 ;  /* 0x0210000006d89fae */ /* 0x0003e2000e901d46 */
[----:B------:R-:W-:Y:S01]  /*2a80*/  @!P3 LEA R8, P0, R25, R12, 0x1 ;  /* 0x0000000c1908b211 */ /* 0x000fe200078008ff */
[----:B------:R-:W-:-:S02]  /*2a90*/  IMAD.IADD R12, R15, 0x1, R13 ;  /* 0x000000010f0c7824 */ /* 0x000fc400078e020d */
[----:B------:R2:W-:Y:S01]  /*2aa0*/  @!P1 LDGSTS.E.BYPASS.LTC128B.128 [R216+0x6100], [R4.64], !P6 ;  /* 0x0610000004d89fae */ /* 0x0005e2000f101d46 */
[C---:B------:R-:W-:Y:S01]  /*2ab0*/  ISETP.GE.AND P1, PT, R25.reuse, c[0x0][0x198], PT ;  /* 0x0000660019007a0c */ /* 0x040fe20003f26270 */
[----:B------:R-:W-:Y:S01]  /*2ac0*/  IMAD.WIDE.U32 R2, R14, 0x70, R144 ;  /* 0x000000700e027825 */ /* 0x000fe200078e0090 */
[----:B------:R-:W-:Y:S01]  /*2ad0*/  ISETP.GE.AND P6, PT, R26, c[0x0][0x1d4], PT ;  /* 0x000075001a007a0c */ /* 0x000fe20003fc6270 */
[----:B------:R3:W-:Y:S02]  /*2ae0*/  @!P3 LDGSTS.E.BYPASS.LTC128B.128 [R216+0x3100], [R10.64], !P5 ;  /* 0x031000000ad8bfae */ /* 0x0007e4000e901d46 */
[----:B------:R-:W-:Y:S01]  /*2af0*/  IMAD R12, R12, 0x70, RZ ;  /* 0x000000700c0c7824 */ /* 0x000fe200078e02ff */
[C---:B------:R-:W-:Y:S02]  /*2b00*/  ISETP.GE.AND P5, PT, R25.reuse, c[0x0][0x1d4], PT ;  /* 0x0000750019007a0c */ /* 0x040fe40003fa6270 */
[----:B------:R-:W-:Y:S01]  /*2b10*/  @!P3 LEA.HI.X R9, R25, R9, R18, 0x1, P0 ;  /* 0x000000091909b211 */ /* 0x000fe200000f0c12 */
[----:B------:R-:W-:Y:S01]  /*2b20*/  IMAD.IADD R3, R3, 0x1, R12 ;  /* 0x0000000103037824 */ /* 0x000fe200078e020c */
[----:B------:R-:W-:-:S03]  /*2b30*/  ISETP.GE.AND P2, PT, R0, 0x21, PT ;  /* 0x000000210000780c */ /* 0x000fc60003f46270 */
[----:B------:R4:W-:Y:S01]  /*2b40*/  @!P3 LDGSTS.E.BYPASS.LTC128B.128 [R216+0x7100], [R8.64], !P1 ;  /* 0x0710000008d8bfae */ /* 0x0009e2000c901d46 */
[----:B------:R-:W-:-:S03]  /*2b50*/  ISETP.GE.AND P1, PT, R0, 0x41, PT ;  /* 0x000000410000780c */ /* 0x000fc60003f26270 */
[----:B------:R-:W0:Y:S01]  /*2b60*/  LDGDEPBAR ;  /* 0x00000000000079af */ /* 0x000e220000000000 */
[----:B--2---:R-:W-:Y:S01]  /*2b70*/  @P4 LEA R4, P0, R2, c[0x0][0x1c8], 0x1 ;  /* 0x0000720002044a11 */ /* 0x004fe200078008ff */
[----:B---3--:R-:W-:-:S03]  /*2b80*/  IMAD.MOV.U32 R10, RZ, RZ, 0x20 ;  /* 0x00000020ff0a7424 */ /* 0x008fc600078e00ff */
[----:B------:R-:W-:Y:S01]  /*2b90*/  @P4 LEA.HI.X R5, R2, c[0x0][0x1cc], R3, 0x1, P0 ;  /* 0x0000730002054a11 */ /* 0x000fe200000f0c03 */
[----:B-1----:R-:W-:Y:S01]  /*2ba0*/  IMAD.WIDE.U32 R6, R10, c[0x0][0x1e0], RZ ;  /* 0x000078000a067a25 */ /* 0x002fe200078e00ff */
[----:B------:R-:W-:-:S03]  /*2bb0*/  ISETP.GE.AND P0, PT, R0, 0x61, PT ;  /* 0x000000610000780c */ /* 0x000fc60003f06270 */
[----:B------:R1:W-:Y:S04]  /*2bc0*/  @P4 LDGSTS.E.BYPASS.LTC128B.128 [R216+0x8100], [R4.64], !P6 ;  /* 0x0810000004d84fae */ /* 0x0003e8000f101d46 */
[----:B------:R1:W-:Y:S01]  /*2bd0*/  @P4 LDGSTS.E.BYPASS.LTC128B.128 [R216+0xb900], [R4.64+0x80], !P5 ;  /* 0x0b90008004d84fae */ /* 0x0003e2000e901d46 */
[----:B------:R-:W-:Y:S01]  /*2be0*/  @P2 IADD3 R0, P3, R2, R6, RZ ;  /* 0x0000000602002210 */ /* 0x000fe20007f7e0ff */
[----:B------:R-:W-:Y:S02]  /*2bf0*/  IMAD.MOV.U32 R11, RZ, RZ, 0x40 ;  /* 0x00000040ff0b7424 */ /* 0x000fe400078e00ff */
[----:B-1----:R-:W-:-:S05]  /*2c00*/  IMAD R4, R10, c[0x0][0x1e4], RZ ;  /* 0x000079000a047a24 */ /* 0x002fca00078e02ff */
[----:B------:R-:W-:Y:S01]  /*2c10*/  @P2 IADD3.X R4, R3, R7, R4, P3, !PT ;  /* 0x0000000703042210 */ /* 0x000fe20001ffe404 */
[----:B------:R-:W-:Y:S01]  /*2c20*/  IMAD.WIDE.U32 R6, R11, c[0x0][0x1e0], RZ ;  /* 0x000078000b067a25 */ /* 0x000fe200078e00ff */
[----:B----4-:R-:W-:-:S03]  /*2c30*/  @P2 LEA R8, P3, R0, c[0x0][0x1c8], 0x1 ;  /* 0x0000720000082a11 */ /* 0x010fc600078608ff */
[----:B------:R-:W-:Y:S01]  /*2c40*/  IMAD R5, R11, c[0x0][0x1e4], RZ ;  /* 0x000079000b057a24 */ /* 0x000fe200078e02ff */
        /* <DEDUP_REMOVED lines=16> */
[----:B------:R3:W-:Y:S04]  /*2d50*/  @P0 LDGSTS.E.BYPASS.LTC128B.128 [R216+0xe900], [R4.64+0x80], !P5 ;  /* 0x0e90008004d80fae */ /* 0x0007e8000e901d46 */
[----:B------:R-:W0:Y:S01]  /*2d60*/  LDGDEPBAR ;  /* 0x00000000000079af */ /* 0x000e220000000000 */
[----:B------:R-:W-:-:S04]  /*2d70*/  DEPBAR.LE SB0, 0x1 ;  /* 0x000080400000791a */ /* 0x000fc80000000000 */
[----:B------:R-:W-:Y:S01]  /*2d80*/  BAR.SYNC.DEFER_BLOCKING 0x0 ;  /* 0x0000000000007b1d */ /* 0x000fe20000010000 */
[----:B------:R-:W-:Y:S02]  /*2d90*/  IMAD R0, R20, c[0x0][0x208], RZ ;  /* 0x0000820014007a24 */ /* 0x000fe400078e02ff */
[----:B------:R-:W-:-:S04]  /*2da0*/  IMAD.WIDE.U32 R2, R16, c[0x0][0x208], R26 ;  /* 0x0000820010027a25 */ /* 0x000fc800078e001a */
[----:B------:R-:W-:Y:S01]  /*2db0*/  IMAD R0, R16, c[0x0][0x20c], R0 ;  /* 0x0000830010007a24 */ /* 0x000fe200078e0200 */
        /* <DEDUP_REMOVED lines=8> */
[----:B------:R-:W-:Y:S01]  /*2e40*/  BAR.SYNC.DEFER_BLOCKING 0x0 ;  /* 0x0000000000007b1d */ /* 0x000fe20000010000 */
[----:B------:R-:W-:-:S04]  /*2e50*/  IMAD.IADD R3, R3, 0x1, R0 ;  /* 0x0000000103037824 */ /* 0x000fc800078e0200 */
[----:B------:R-:W-:-:S04]  /*2e60*/  IMAD.WIDE.U32 R2, R24, c[0x0][0x210], R2 ;  /* 0x0000840018027a25 */ /* 0x000fc800078e0002 */
[----:B------:R-:W-:Y:S01]  /*2e70*/  IMAD R3, R24, c[0x0][0x214], R3 ;  /* 0x0000850018037a24 */ /* 0x000fe200078e0203 */
[----:B------:R-:W-:Y:S03]  /*2e80*/  STL [R1+0x34], R27 ;  /* 0x0000341b01007387 */ /* 0x000fe60000100800 */
[----:B-1----:R-:W-:Y:S01]  /*2e90*/  IMAD.WIDE.U32 R8, R17, c[0x0][0x218], R2 ;  /* 0x0000860011087a25 */ /* 0x002fe200078e0002 */
[----:B------:R-:W-:Y:S01]  /*2ea0*/  STL.64 [R1+0x18], R146 ;  /* 0x0000189201007387 */ /* 0x000fe20000100a00 */
[----:B------:R-:W-:-:S04]  /*2eb0*/  DEPBAR.LE SB0, 0x0 ;  /* 0x000080000000791a */ /* 0x000fc80000000000 */
[----:B------:R-:W-:Y:S01]  /*2ec0*/  BAR.SYNC.DEFER_BLOCKING 0x0 ;  /* 0x0000000000007b1d */ /* 0x000fe20000010000 */
[----:B--2---:R-:W-:-:S05]  /*2ed0*/  IMAD.MOV.U32 R6, RZ, RZ, R8 ;  /* 0x000000ffff067224 */ /* 0x004fca00078e0008 */
[----:B------:R-:W-:Y:S04]  /*2ee0*/  STL.64 [R1+0x10], R144 ;  /* 0x0000109001007387 */ /* 0x000fe80000100a00 */
[----:B------:R1:W-:Y:S01]  /*2ef0*/  STL.64 [R1+0x8], R8 ;  /* 0x0000080801007387 */ /* 0x0003e20000100a00 */
[----:B------:R-:W-:Y:S02]  /*2f00*/  IMAD R0, R19, c[0x0][0x218], RZ ;  /* 0x0000860013007a24 */ /* 0x000fe400078e02ff */
[----:B---3--:R-:W-:Y:S02]  /*2f10*/  IMAD R4, R22, c[0x0][0x208], RZ ;  /* 0x0000820016047a24 */ /* 0x008fe400078e02ff */
[----:B------:R-:W-:Y:S02]  /*2f20*/  IMAD R0, R17, c[0x0][0x21c], R0 ;  /* 0x0000870011007a24 */ /* 0x000fe400078e0200 */
[----:B------:R-:W-:-:S04]  /*2f30*/  IMAD.WIDE.U32 R2, R141, c[0x0][0x208], RZ ;  /* 0x000082008d027a25 */ /* 0x000fc800078e00ff */
[----:B------:R-:W-:Y:S02]  /*2f40*/  IMAD R4, R141, c[0x0][0x20c], R4 ;  /* 0x000083008d047a24 */ /* 0x000fe400078e0204 */
[----:B------:R-:W-:Y:S01]  /*2f50*/  IMAD.IADD R7, R9, 0x1, R0 ;  /* 0x0000000109077824 */ /* 0x000fe200078e0200 */
[----:B------:R-:W2:Y:S01]  /*2f60*/  LDSM.16.M88.4 R32, [R188+0x800] ;  /* 0x00080000bc20783b */ /* 0x000ea20000000200 */
[----:B------:R-:W-:Y:S02]  /*2f70*/  LOP3.LUT P1, RZ, R110, 0x2, RZ, 0xc0, !PT ;  /* 0x000000026eff7812 */ /* 0x000fe4000782c0ff */
[----:B------:R-:W-:Y:S01]  /*2f80*/  SEL R5, RZ, 0x1, P6 ;  /* 0x00000001ff057807 */ /* 0x000fe20003000000 */
[----:B------:R-:W-:Y:S01]  /*2f90*/  USHF.L.U32 UR9, UR4, 0x6, URZ ;  /* 0x0000000604097899 */ /* 0x000fe2000800063f */
[----:B------:R-:W-:Y:S01]  /*2fa0*/  IADD3 R195, R188, 0x20, RZ ;  /* 0x00000020bcc37810 */ /* 0x000fe20007ffe0ff */
[----:B------:R-:W-:Y:S01]  /*2fb0*/  UMOV UR8, 0x6 ;  /* 0x0000000600087882 */ /* 0x000fe20000000000 */
[----:B------:R-:W3:Y:S04]  /*2fc0*/  LDSM.16.M88.4 R12, [R188] ;  /* 0x00000000bc0c783b */ /* 0x000ee80000000200 */
[----:B------:R-:W-:Y:S04]  /*2fd0*/  LDSM.16.M88.4 R44, [R188+0x1800] ;  /* 0x00180000bc2c783b */ /* 0x000fe80000000200 */
[----:B-1----:R-:W1:Y:S01]  /*2fe0*/  S2R R8, SR_TID.X ;  /* 0x0000000000087919 */ /* 0x002e620000002100 */
[----:B------:R-:W-:Y:S01]  /*2ff0*/  IMAD.IADD R0, R3, 0x1, R4 ;  /* 0x0000000103007824 */ /* 0x000fe200078e0204 */
[----:B------:R-:W-:Y:S01]  /*3000*/  SEL R4, RZ, 0x2, P5 ;  /* 0x00000002ff047807 */ /* 0x000fe20002800000 */
[----:B------:R-:W-:Y:S01]  /*3010*/  IMAD.WIDE.U32 R2, R2, 0x70, R6 ;  /* 0x0000007002027825 */ /* 0x000fe200078e0006 */
[----:B------:R-:W-:Y:S03]  /*3020*/  LDSM.16.M88.4 R56, [R188+0x1000] ;  /* 0x00100000bc38783b */ /* 0x000fe60000000200 */
[----:B------:R-:W-:Y:S01]  /*3030*/  IMAD R0, R0, 0x70, RZ ;  /* 0x0000007000007824 */ /* 0x000fe200078e02ff */
[----:B------:R4:W-:Y:S01]  /*3040*/  STL.64 [R1], R6 ;  /* 0x0000000601007387 */ /* 0x0009e20000100a00 */
[----:B------:R-:W-:-:S02]  /*3050*/  IMAD.IADD R10, R5, 0x1, R4 ;  /* 0x00000001050a7824 */ /* 0x000fc400078e0204 */
[----:B------:R-:W-:Y:S01]  /*3060*/  IMAD.IADD R0, R3, 0x1, R0 ;  /* 0x0000000103007824 */ /* 0x000fe200078e0200 */
[----:B------:R-:W-:Y:S01]  /*3070*/  USHF.L.U64.HI UR5, UR4, UR8, UR5 ;  /* 0x0000000804057299 */ /* 0x000fe20008010205 */
[----:B------:R-:W-:Y:S01]  /*3080*/  @P1 IADD3 R195, R188, -0x20, RZ ;  /* 0xffffffe0bcc31810 */ /* 0x000fe20007ffe0ff */
[----:B------:R-:W-:Y:S01]  /*3090*/  LDSM.16.M88.4 R48, [R188+0x2000] ;  /* 0x00200000bc30783b */ /* 0x000fe20000000200 */
[----:B------:R-:W-:-:S03]  /*30a0*/  LOP3.LUT P1, RZ, R10, 0x1, RZ, 0xc0, !PT ;  /* 0x000000010aff7812 */ /* 0x000fc6000782c0ff */
[----:B------:R-:W5:Y:S04]  /*30b0*/  LDSM.16.M88.4 R24, [R195+0x800] ;  /* 0x00080000c318783b */ /* 0x000f680000000200 */
[----:B------:R-:W2:Y:S01]  /*30c0*/  LDSM.16.M88.4 R28, [R195] ;  /* 0x00000000c31c783b */ /* 0x000ea20000000200 */
[----:B-1----:R-:W-:-:S03]  /*30d0*/  ISETP.GT.AND P3, PT, R8, 0x7f, PT ;  /* 0x0000007f0800780c */ /* 0x002fc60003f64270 */
[----:B------:R-:W-:Y:S04]  /*30e0*/  LDSM.16.M88.4 R60, [R188+0x2800] ;  /* 0x00280000bc3c783b */ /* 0x000fe80000000200 */
[----:B------:R-:W1:Y:S04]  /*30f0*/  LDSM.16.M88.4 R64, [R188+0x3000] ;  /* 0x00300000bc40783b */ /* 0x000e680000000200 */
[----:B------:R-:W-:Y:S01]  /*3100*/  LDSM.16.M88.4 R68, [R195+0x1800] ;  /* 0x00180000c344783b */ /* 0x000fe20000000200 */
[----:B----4-:R-:W-:-:S03]  /*3110*/  LEA R6, P0, R2, c[0x0][0x1f8], 0x1 ;  /* 0x00007e0002067a11 */ /* 0x010fc600078008ff */
[----:B------:R-:W-:Y:S01]  /*3120*/  LDSM.16.M88.4 R72, [R195+0x2000] ;  /* 0x00200000c348783b */ /* 0x000fe20000000200 */
[----:B------:R-:W-:Y:S02]  /*3130*/  LEA.HI.X R7, R2, c[0x0][0x1fc], R0, 0x1, P0 ;  /* 0x00007f0002077a11 */ /* 0x000fe400000f0c00 */
[----:B------:R-:W-:Y:S01]  /*3140*/  IADD3 R4, P0, R6, UR9, RZ ;  /* 0x0000000906047c10 */ /* 0x000fe2000ff1e0ff */
[----:B------:R-:W-:Y:S01]  /*3150*/  LDSM.16.M88.4 R76, [R195+0x2800] ;  /* 0x00280000c34c783b */ /* 0x000fe20000000200 */
[----:B------:R-:W-:Y:S02]  /*3160*/  IADD3 R0, R21, R153, -R23 ;  /* 0x0000009915007210 */ /* 0x000fe40007ffe817 */
[----:B------:R-:W-:Y:S01]  /*3170*/  IADD3.X R5, R7, UR5, RZ, P0, !PT ;  /* 0x0000000507057c10 */ /* 0x000fe200087fe4ff */
[----:B------:R-:W4:Y:S01]  /*3180*/  LDSM.16.M88.4 R20, [R195+0x1000] ;  /* 0x00100000c314783b */ /* 0x000f220000000200 */
[----:B------:R-:W-:Y:S02]  /*3190*/  IADD3 R2, P0, R4, UR9, RZ ;  /* 0x0000000904027c10 */ /* 0x000fe4000ff1e0ff */
[----:B------:R-:W-:Y:S01]  /*31a0*/  ISETP.LT.OR P2, PT, R0, 0x1, !P1 ;  /* 0x000000010000780c */ /* 0x000fe20004f41670 */
[----:B------:R-:W-:Y:S01]  /*31b0*/  LDSM.16.M88.4 R80, [R195+0x3000] ;  /* 0x00300000c350783b */ /* 0x000fe20000000200 */
[----:B------:R-:W-:-:S02]  /*31c0*/  IADD3.X R3, R5, UR5, RZ, P0, !PT ;  /* 0x0000000505037c10 */ /* 0x000fc400087fe4ff */
[----:B------:R-:W-:-:S04]  /*31d0*/  @!P3 IADD3 R8, P0, R2, UR9, RZ ;  /* 0x000000090208bc10 */ /* 0x000fc8000ff1e0ff */
[----:B------:R-:W-:Y:S02]  /*31e0*/  @!P3 IADD3.X R9, R3, UR5, RZ, P0, !PT ;  /* 0x000000050309bc10 */ /* 0x000fe400087fe4ff */
[----:B------:R-:W-:-:S03]  /*31f0*/  LOP3.LUT P0, RZ, R10, 0x2, RZ, 0xc0, !PT ;  /* 0x000000020aff7812 */ /* 0x000fc6000780c0ff */
[----:B------:R-:W-:Y:S01]  /*3200*/  @!PT LDS RZ, [RZ] ;  /* 0x00000000fffff984 */ /* 0x000fe20000000800 */
[----:B------:R-:W-:Y:S01]  /*3210*/  @!PT LDS RZ, [RZ] ;  /* 0x00000000fffff984 */ /* 0x000fe20000000800 */
[----:B------:R-:W-:Y:S01]  /*3220*/  @!PT LDS RZ, [RZ] ;  /* 0x00000000fffff984 */ /* 0x000fe20000000800 */
[----:B------:R1:W-:Y:S01]  /*3230*/  LDGSTS.E.BYPASS.LTC128B.128 [R216+0x100], [R6.64], !P2 ;  /* 0x0010000006d87fae */ /* 0x0003e2000d101d46 */
[C---:B------:R-:W-:Y:S01]  /*3240*/  ISETP.LT.OR P2, PT, R0.reuse, 0x1, !P0 ;  /* 0x000000010000780c */ /* 0x040fe20004741670 */
[C---:B--2---:R-:W-:Y:S08]  /*3250*/  HMMA.16816.F32 R36, R128.reuse, R32, RZ ;  /* 0x000000208024723c */ /* 0x044ff000000018ff */
[----:B------:R-:W-:Y:S04]  /*3260*/  HMMA.16816.F32 R32, R128, R34, RZ ;  /* 0x000000228020723c */ /* 0x000fe800000018ff */
[----:B------:R1:W-:Y:S01]  /*3270*/  LDGSTS.E.BYPASS.LTC128B.128 [R216+0x3900], [R6.64+0x80], !P2 ;  /* 0x0390008006d87fae */ /* 0x0003e2000d101d46 */
[----:B------:R-:W-:-:S02]  /*3280*/  ISETP.LT.OR P2, PT, R0, 0x21, !P1 ;  /* 0x000000210000780c */ /* 0x000fc40004f41670 */
[C---:B------:R-:W-:Y:S01]  /*3290*/  ISETP.LT.OR P1, PT, R0.reuse, 0x41, !P1 ;  /* 0x000000410000780c */ /* 0x040fe20004f21670 */
[----:B---3--:R-:W-:Y:S10]  /*32a0*/  HMMA.16816.F32 R52, R128, R12, RZ ;  /* 0x0000000c8034723c */ /* 0x008ff400000018ff */
[----:B------:R1:W-:Y:S01]  /*32b0*/  LDGSTS.E.BYPASS.LTC128B.128 [R216+0x1100], [R4.64], !P2 ;  /* 0x0110000004d87fae */ /* 0x0003e2000d101d46 */
[----:B------:R-:W-:-:S02]  /*32c0*/  ISETP.LT.OR P2, PT, R0, 0x21, !P0 ;  /* 0x000000210000780c */ /* 0x000fc40004741670 */
[C---:B------:R-:W-:Y:S01]  /*32d0*/  ISETP.LT.OR P0, PT, R0.reuse, 0x41, !P0 ;  /* 0x000000410000780c */ /* 0x040fe20004701670 */
[----:B------:R-:W-:Y:S08]  /*32e0*/  HMMA.16816.F32 R40, R128, R14, RZ ;  /* 0x0000000e8028723c */ /* 0x000ff000000018ff */
[----:B-----5:R-:W-:Y:S02]  /*32f0*/  HMMA.16816.F32 R84, R132, R26, R32 ;  /* 0x0000001a8454723c */ /* 0x020fe40000001820 */
[----:B------:R1:W-:Y:S06]  /*3300*/  LDGSTS.E.BYPASS.LTC128B.128 [R216+0x4900], [R4.64+0x80], !P2 ;  /* 0x0490008004d87fae */ /* 0x0003ec000d101d46 */
[----:B------:R-:W-:Y:S01]  /*3310*/  HMMA.16816.F32 R32, R128, R44, RZ ;  /* 0x0000002c8020723c */ /* 0x000fe200000018ff */
[C---:B------:R-:W-:Y:S01]  /*3320*/  @!P3 ISETP.LT.OR P2, PT, R0.reuse, 0x61, P6 ;  /* 0x000000610000b80c */ /* 0x040fe20003741670 */
[----:B------:R2:W-:Y:S01]  /*3330*/  LDGSTS.E.BYPASS.LTC128B.128 [R216+0x2100], [R2.64], !P1 ;  /* 0x0210000002d87fae */ /* 0x0005e2000c901d46 */
[----:B------:R-:W-:-:S03]  /*3340*/  @!P3 ISETP.LT.OR P1, PT, R0, 0x61, P5 ;  /* 0x000000610000b80c */ /* 0x000fc60002f21670 */
[----:B------:R2:W-:Y:S01]  /*3350*/  LDGSTS.E.BYPASS.LTC128B.128 [R216+0x5900], [R2.64+0x80], !P0 ;  /* 0x0590008002d87fae */ /* 0x0005e2000c101d46 */
[----:B------:R-:W-:Y:S01]  /*3360*/  LOP3.LUT P0, RZ, R110, 0x4, RZ, 0xc0, !PT ;  /* 0x000000046eff7812 */ /* 0x000fe2000780c0ff */
[----:B------:R-:W-:Y:S03]  /*3370*/  HMMA.16816.F32 R16, R128, R56, RZ ;  /* 0x000000388010723c */ /* 0x000fe600000018ff */
[----:B------:R-:W-:-:S03]  /*3380*/  SEL R0, R11, 0xffffffc0, !P0 ;  /* 0xffffffc00b007807 */ /* 0x000fc60004000000 */
[----:B------:R3:W-:Y:S02]  /*3390*/  @!P3 LDGSTS.E.BYPASS.LTC128B.128 [R216+0x3100], [R8.64], !P2 ;  /* 0x0310000008d8bfae */ /* 0x0007e4000d101d46 */
[----:B------:R-:W-:Y:S01]  /*33a0*/  HMMA.16816.F32 R12, R128, R58, RZ ;  /* 0x0000003a800c723c */ /* 0x000fe200000018ff */
[--C-:B------:R-:W-:Y:S01]  /*33b0*/  IMAD.IADD R190, R188, 0x1, R0.reuse ;  /* 0x00000001bcbe7824 */ /* 0x100fe200078e0200 */
[----:B------:R3:W-:Y:S06]  /*33c0*/  @!P3 LDGSTS.E.BYPASS.LTC128B.128 [R216+0x6900], [R8.64+0x80], !P1 ;  /* 0x0690008008d8bfae */ /* 0x0007ec000c901d46 */
[C---:B------:R-:W-:Y:S01]  /*33d0*/  HMMA.16816.F32 R88, R132.reuse, R28, R52 ;  /* 0x0000001c8458723c */ /* 0x040fe20000001834 */
[----:B------:R-:W5:Y:S07]  /*33e0*/  LDSM.16.M88.4 R52, [R190+0x800] ;  /* 0x00080000be34783b */ /* 0x000f6e0000000200 */
[----:B------:R-:W-:Y:S08]  /*33f0*/  HMMA.16816.F32 R100, R132, R30, R40 ;  /* 0x0000001e8464723c */ /* 0x000ff00000001828 */
[----:B-1----:R-:W-:Y:S08]  /*3400*/  HMMA.16816.F32 R4, R128, R64, RZ ;  /* 0x000000408004723c */ /* 0x002ff000000018ff */
[C---:B------:R-:W-:Y:S08]  /*3410*/  HMMA.16816.F32 R96, R132.reuse, R24, R36 ;  /* 0x000000188460723c */ /* 0x040ff00000001824 */
[----:B----4-:R-:W-:Y:S01]  /*3420*/  HMMA.16816.F32 R92, R132, R20, R16 ;  /* 0x00000014845c723c */ /* 0x010fe20000001810 */
[----:B------:R-:W-:Y:S01]  /*3430*/  IMAD.IADD R189, R195, 0x1, R0 ;  /* 0x00000001c3bd7824 */ /* 0x000fe200078e0200 */
[----:B------:R-:W-:Y:S04]  /*3440*/  LDSM.16.M88.4 R136, [R195+0x6000] ;  /* 0x00600000c388783b */ /* 0x000fe80000000200 */
[----:B------:R-:W0:Y:S02]  /*3450*/  LDGDEPBAR ;  /* 0x00000000000079af */ /* 0x000e240000000000 */
[C---:B------:R-:W-:Y:S02]  /*3460*/  HMMA.16816.F32 R28, R128.reuse, R46, RZ ;  /* 0x0000002e801c723c */ /* 0x040fe400000018ff */
[----:B------:R-:W-:Y:S06]  /*3470*/  LDSM.16.M88.4 R44, [R190] ;  /* 0x00000000be2c783b */ /* 0x000fec0000000200 */
[----:B---3--:R-:W-:Y:S08]  /*3480*/  HMMA.16816.F32 R8, R128, R66, RZ ;  /* 0x000000428008723c */ /* 0x008ff000000018ff */
[----:B------:R-:W-:Y:S01]  /*3490*/  HMMA.16816.F32 R64, R132, R68, R32 ;  /* 0x000000448440723c */ /* 0x000fe20000001820 */
[----:B------:R-:W1:Y:S07]  /*34a0*/  LDSM.16.M88.4 R32, [R190+0x1000] ;  /* 0x00100000be20783b */ /* 0x000e6e0000000200 */
[----:B------:R-:W-:Y:S08]  /*34b0*/  HMMA.16816.F32 R24, R128, R48, RZ ;  /* 0x000000308018723c */ /* 0x000ff000000018ff */
[----:B------:R-:W-:Y:S08]  /*34c0*/  HMMA.16816.F32 R104, R132, R22, R12 ;  /* 0x000000168468723c */ /* 0x000ff0000000180c */
[C---:B------:R-:W-:Y:S08]  /*34d0*/  HMMA.16816.F32 R16, R128.reuse, R60, RZ ;  /* 0x0000003c8010723c */ /* 0x040ff000000018ff */
[C---:B------:R-:W-:Y:S08]  /*34e0*/  HMMA.16816.F32 R12, R128.reuse, R62, RZ ;  /* 0x0000003e800c723c */ /* 0x040ff000000018ff */
[----:B------:R-:W-:Y:S08]  /*34f0*/  HMMA.16816.F32 R20, R128, R50, RZ ;  /* 0x000000328014723c */ /* 0x000ff000000018ff */
[C---:B------:R-:W-:Y:S01]  /*3500*/  HMMA.16816.F32 R60, R132.reuse, R70, R28 ;  /* 0x00000046843c723c */ /* 0x040fe2000000181c */
[----:B------:R-:W3:Y:S07]  /*3510*/  LDSM.16.M88.4 R28, [R190+0x1800] ;  /* 0x00180000be1c783b */ /* 0x000eee0000000200 */
[C---:B------:R-:W-:Y:S01]  /*3520*/  HMMA.16816.F32 R56, R132.reuse, R72, R24 ;  /* 0x000000488438723c */ /* 0x040fe20000001818 */
[----:B------:R-:W4:Y:S07]  /*3530*/  LDSM.16.M88.4 R24, [R190+0x2000] ;  /* 0x00200000be18783b */ /* 0x000f2e0000000200 */
[C---:B------:R-:W-:Y:S01]  /*3540*/  HMMA.16816.F32 R40, R132.reuse, R76, R16 ;  /* 0x0000004c8428723c */ /* 0x040fe20000001810 */
[----:B------:R-:W-:Y:S07]  /*3550*/  LDSM.16.M88.4 R16, [R190+0x3000] ;  /* 0x00300000be10783b */ /* 0x000fee0000000200 */
[C---:B------:R-:W-:Y:S08]  /*3560*/  HMMA.16816.F32 R36, R132.reuse, R78, R12 ;  /* 0x0000004e8424723c */ /* 0x040ff0000000180c */
[----:B------:R-:W-:Y:S01]  /*3570*/  HMMA.16816.F32 R48, R132, R74, R20 ;  /* 0x0000004a8430723c */ /* 0x000fe20000001814 */
[----:B------:R-:W2:Y:S07]  /*3580*/  LDSM.16.M88.4 R20, [R190+0x2800] ;  /* 0x00280000be14783b */ /* 0x000eae0000000200 */
[C---:B-----5:R-:W-:Y:S08]  /*3590*/  HMMA.16816.F32 R76, R164.reuse, R54, R84 ;  /* 0x00000036a44c723c */ /* 0x060ff00000001854 */
[C---:B-1----:R-:W-:Y:S08]  /*35a0*/  HMMA.16816.F32 R84, R164.reuse, R32, R92 ;  /* 0x00000020a454723c */ /* 0x042ff0000000185c */
[----:B------:R-:W-:Y:S01]  /*35b0*/  HMMA.16816.F32 R104, R164, R34, R104 ;  /* 0x00000022a468723c */ /* 0x000fe20000001868 */
[----:B------:R-:W1:Y:S07]  /*35c0*/  LDSM.16.M88.4 R32, [R189] ;  /* 0x00000000bd20783b */ /* 0x000e6e0000000200 */
[----:B------:R-:W-:Y:S08]  /*35d0*/  HMMA.16816.F32 R12, R132, R80, R4 ;  /* 0x00000050840c723c */ /* 0x000ff00000001804 */
[----:B------:R-:W-:Y:S08]  /*35e0*/  HMMA.16816.F32 R4, R164, R44, R88 ;  /* 0x0000002ca404723c */ /* 0x000ff00000001858 */
[----:B------:R-:W-:Y:S08]  /*35f0*/  HMMA.16816.F32 R8, R132, R82, R8 ;  /* 0x000000528408723c */ /* 0x000ff00000001808 */
[C---:B------:R-:W-:Y:S08]  /*3600*/  HMMA.16816.F32 R68, R164.reuse, R46, R100 ;  /* 0x0000002ea444723c */ /* 0x040ff00000001864 */
[C---:B---3--:R-:W-:Y:S08]  /*3610*/  HMMA.16816.F32 R80, R164.reuse, R28, R64 ;  /* 0x0000001ca450723c */ /* 0x048ff00000001840 */
[C---:B------:R-:W-:Y:S01]  /*3620*/  HMMA.16816.F32 R64, R164.reuse, R30, R60 ;  /* 0x0000001ea440723c */ /* 0x040fe2000000183c */
[----:B------:R-:W3:Y:S07]  /*3630*/  LDSM.16.M88.4 R28, [R189+0x800] ;  /* 0x00080000bd1c783b */ /* 0x000eee0000000200 */
[C---:B----4-:R-:W-:Y:S08]  /*3640*/  HMMA.16816.F32 R60, R164.reuse, R24, R56 ;  /* 0x00000018a43c723c */ /* 0x050ff00000001838 */
[C---:B------:R-:W-:Y:S01]  /*3650*/  HMMA.16816.F32 R56, R164.reuse, R26, R48 ;  /* 0x0000001aa438723c */ /* 0x040fe20000001830 */
[----:B------:R-:W4:Y:S07]  /*3660*/  LDSM.16.M88.4 R24, [R189+0x1000] ;  /* 0x00100000bd18783b */ /* 0x000f2e0000000200 */
[C---:B------:R-:W-:Y:S08]  /*3670*/  HMMA.16816.F32 R72, R164.reuse, R52, R96 ;  /* 0x00000034a448723c */ /* 0x040ff00000001860 */
[C---:B--2---:R-:W-:Y:S08]  /*3680*/  HMMA.16816.F32 R48, R164.reuse, R22, R36 ;  /* 0x00000016a430723c */ /* 0x044ff00000001824 */
[----:B------:R-:W-:Y:S01]  /*3690*/  HMMA.16816.F32 R52, R164, R20, R40 ;  /* 0x00000014a434723c */ /* 0x000fe20000001828 */
[----:B------:R-:W-:Y:S07]  /*36a0*/  LDSM.16.M88.4 R20, [R189+0x1800] ;  /* 0x00180000bd14783b */ /* 0x000fee0000000200 */
[----:B-1----:R-:W-:Y:S01]  /*36b0*/  HMMA.16816.F32 R36, R168, R32, R4 ;  /* 0x00000020a824723c */ /* 0x002fe20000001804 */
[----:B------:R-:W1:Y:S07]  /*36c0*/  LDSM.16.M88.4 R4, [R189+0x2000] ;  /* 0x00200000bd04783b */ /* 0x000e6e0000000200 */
[C---:B------:R-:W-:Y:S08]  /*36d0*/  HMMA.16816.F32 R44, R164.reuse, R16, R12 ;  /* 0x00000010a42c723c */ /* 0x040ff0000000180c */
[----:B------:R-:W-:Y:S08]  /*36e0*/  HMMA.16816.F32 R40, R164, R18, R8 ;  /* 0x00000012a428723c */ /* 0x000ff00000001808 */
[C---:B------:R-:W-:Y:S01]  /*36f0*/  HMMA.16816.F32 R16, R168.reuse, R34, R68 ;  /* 0x00000022a810723c */ /* 0x040fe20000001844 */
[----:B------:R-:W2:Y:S07]  /*3700*/  LDSM.16.M88.4 R32, [R189+0x2800] ;  /* 0x00280000bd20783b */ /* 0x000eae0000000200 */
[C---:B---3--:R-:W-:Y:S01]  /*3710*/  HMMA.16816.F32 R12, R168.reuse, R28, R72 ;  /* 0x0000001ca80c723c */ /* 0x048fe20000001848 */
[----:B------:R-:W-:Y:S07]  /*3720*/  LDSM.16.M88.4 R72, [R195+0x3800] ;  /* 0x00380000c348783b */ /* 0x000fee0000000200 */
[C---:B------:R-:W-:Y:S01]  /*3730*/  HMMA.16816.F32 R8, R168.reuse, R30, R76 ;  /* 0x0000001ea808723c */ /* 0x040fe2000000184c */
[----:B------:R-:W3:Y:S07]  /*3740*/  LDSM.16.M88.4 R28, [R189+0x3000] ;  /* 0x00300000bd1c783b */ /* 0x000eee0000000200 */
[C---:B----4-:R-:W-:Y:S08]  /*3750*/  HMMA.16816.F32 R84, R168.reuse, R24, R84 ;  /* 0x00000018a854723c */ /* 0x050ff00000001854 */
[C---:B------:R-:W-:Y:S01]  /*3760*/  HMMA.16816.F32 R104, R168.reuse, R26, R104 ;  /* 0x0000001aa868723c */ /* 0x040fe20000001868 */
[----:B------:R-:W4:Y:S07]  /*3770*/  LDSM.16.M88.4 R24, [R188+0x3800] ;  /* 0x00380000bc18783b */ /* 0x000f2e0000000200 */
[C---:B-1----:R-:W-:Y:S08]  /*3780*/  HMMA.16816.F32 R116, R168.reuse, R4, R60 ;  /* 0x00000004a874723c */ /* 0x042ff0000000183c */
[C---:B------:R-:W-:Y:S01]  /*3790*/  HMMA.16816.F32 R112, R168.reuse, R6, R56 ;  /* 0x00000006a870723c */ /* 0x040fe20000001838 */
[----:B------:R-:W1:Y:S04]  /*37a0*/  LDSM.16.M88.4 R4, [R188+0x4800] ;  /* 0x00480000bc04783b */ /* 0x000e680000000200 */
[----:B------:R-:W-:Y:S03]  /*37b0*/  LDSM.16.M88.4 R56, [R188+0x5000] ;  /* 0x00500000bc38783b */ /* 0x000fe60000000200 */
[C---:B------:R-:W-:Y:S01]  /*37c0*/  HMMA.16816.F32 R124, R168.reuse, R20, R80 ;  /* 0x00000014a87c723c */ /* 0x040fe20000001850 */
[----:B------:R-:W-:Y:S07]  /*37d0*/  LDSM.16.M88.4 R80, [R195+0x4000] ;  /* 0x00400000c350783b */ /* 0x000fee0000000200 */
[C---:B------:R-:W-:Y:S01]  /*37e0*/  HMMA.16816.F32 R120, R168.reuse, R22, R64 ;  /* 0x00000016a878723c */ /* 0x040fe20000001840 */
[----:B------:R-:W5:Y:S04]  /*37f0*/  LDSM.16.M88.4 R20, [R188+0x4000] ;  /* 0x00400000bc14783b */ /* 0x000f680000000200 */
[----:B------:R-:W-:Y:S03]  /*3800*/  LDSM.16.M88.4 R64, [R188+0x6800] ;  /* 0x00680000bc40783b */ /* 0x000fe60000000200 */
[C---:B--2---:R-:W-:Y:S01]  /*3810*/  HMMA.16816.F32 R100, R168.reuse, R34, R48 ;  /* 0x00000022a864723c */ /* 0x044fe20000001830 */
[----:B------:R-:W2:Y:S07]  /*3820*/  LDSM.16.M88.4 R48, [R188+0x5800] ;  /* 0x00580000bc30783b */ /* 0x000eae0000000200 */
[C---:B------:R-:W-:Y:S01]  /*3830*/  HMMA.16816.F32 R108, R168.reuse, R32, R52 ;  /* 0x00000020a86c723c */ /* 0x040fe20000001834 */
[----:B------:R-:W2:Y:S04]  /*3840*/  LDSM.16.M88.4 R52, [R188+0x6000] ;  /* 0x00600000bc34783b */ /* 0x000ea80000000200 */
[----:B------:R-:W-:Y:S03]  /*3850*/  LDSM.16.M88.4 R32, [R195+0x5800] ;  /* 0x00580000c320783b */ /* 0x000fe60000000200 */
[----:B---3--:R-:W-:Y:S01]  /*3860*/  HMMA.16816.F32 R96, R168, R28, R44 ;  /* 0x0000001ca860723c */ /* 0x008fe2000000182c */
[----:B------:R-:W3:Y:S07]  /*3870*/  LDSM.16.M88.4 R44, [R195+0x4800] ;  /* 0x00480000c32c783b */ /* 0x000eee0000000200 */
[----:B----4-:R-:W-:Y:S01]  /*3880*/  HMMA.16816.F32 R88, R172, R24, R36 ;  /* 0x00000018ac58723c */ /* 0x010fe20000001824 */
[----:B------:R-:W4:Y:S07]  /*3890*/  LDSM.16.M88.4 R36, [R195+0x5000] ;  /* 0x00500000c324783b */ /* 0x000f2e0000000200 */
[----:B------:R-:W-:Y:S08]  /*38a0*/  HMMA.16816.F32 R92, R168, R30, R40 ;  /* 0x0000001ea85c723c */ /* 0x000ff00000001828 */
[C---:B-1----:R-:W-:Y:S08]  /*38b0*/  HMMA.16816.F32 R40, R172.reuse, R4, R84 ;  /* 0x00000004ac28723c */ /* 0x042ff00000001854 */
[C---:B------:R-:W-:Y:S08]  /*38c0*/  HMMA.16816.F32 R68, R172.reuse, R26, R16 ;  /* 0x0000001aac44723c */ /* 0x040ff00000001810 */
[C---:B------:R-:W-:Y:S08]  /*38d0*/  HMMA.16816.F32 R28, R172.reuse, R6, R104 ;  /* 0x00000006ac1c723c */ /* 0x040ff00000001868 */
[C---:B-----5:R-:W-:Y:S08]  /*38e0*/  HMMA.16816.F32 R76, R172.reuse, R20, R12 ;  /* 0x00000014ac4c723c */ /* 0x060ff0000000180c */
[C---:B------:R-:W-:Y:S08]  /*38f0*/  HMMA.16816.F32 R60, R172.reuse, R22, R8 ;  /* 0x00000016ac3c723c */ /* 0x040ff00000001808 */
[C---:B------:R-:W-:Y:S01]  /*3900*/  HMMA.16816.F32 R24, R172.reuse, R56, R124 ;  /* 0x00000038ac18723c */ /* 0x040fe2000000187c */
[----:B------:R-:W1:Y:S07]  /*3910*/  LDSM.16.M88.4 R124, [R195+0x6800] ;  /* 0x00680000c37c783b */ /* 0x000e6e0000000200 */
[C---:B--2---:R-:W-:Y:S08]  /*3920*/  HMMA.16816.F32 R16, R172.reuse, R48, R116 ;  /* 0x00000030ac10723c */ /* 0x044ff00000001874 */
[C---:B------:R-:W-:Y:S01]  /*3930*/  HMMA.16816.F32 R12, R172.reuse, R50, R112 ;  /* 0x00000032ac0c723c */ /* 0x040fe20000001870 */
[----:B------:R-:W-:Y:S07]  /*3940*/  LDSM.16.M88.4 R112, [R190+0x4000] ;  /* 0x00400000be70783b */ /* 0x000fee0000000200 */
[C---:B------:R-:W-:Y:S08]  /*3950*/  HMMA.16816.F32 R8, R172.reuse, R52, R108 ;  /* 0x00000034ac08723c */ /* 0x040ff0000000186c */
[C---:B------:R-:W-:Y:S01]  /*3960*/  HMMA.16816.F32 R4, R172.reuse, R54, R100 ;  /* 0x00000036ac04723c */ /* 0x040fe20000001864 */
[----:B------:R-:W2:Y:S07]  /*3970*/  LDSM.16.M88.4 R52, [R190+0x3800] ;  /* 0x00380000be34783b */ /* 0x000eae0000000200 */
[C---:B------:R-:W-:Y:S01]  /*3980*/  HMMA.16816.F32 R20, R172.reuse, R58, R120 ;  /* 0x0000003aac14723c */ /* 0x040fe20000001878 */
[----:B------:R-:W-:Y:S07]  /*3990*/  LDSM.16.M88.4 R120, [R189+0x6000] ;  /* 0x00600000bd78783b */ /* 0x000fee0000000200 */
[C---:B------:R-:W-:Y:S01]  /*39a0*/  HMMA.16816.F32 R48, R172.reuse, R64, R96 ;  /* 0x00000040ac30723c */ /* 0x040fe20000001860 */
[----:B------:R-:W-:Y:S07]  /*39b0*/  LDSM.16.M88.4 R96, [R189+0x3800] ;  /* 0x00380000bd60783b */ /* 0x000fee0000000200 */
[----:B------:R-:W-:Y:S08]  /*39c0*/  HMMA.16816.F32 R92, R172, R66, R92 ;  /* 0x00000042ac5c723c */ /* 0x000ff0000000185c */
[C---:B---3--:R-:W-:Y:S08]  /*39d0*/  HMMA.16816.F32 R108, R176.reuse, R44, R40 ;  /* 0x0000002cb06c723c */ /* 0x048ff00000001828 */
[C---:B------:R-:W-:Y:S08]  /*39e0*/  HMMA.16816.F32 R40, R176.reuse, R46, R28 ;  /* 0x0000002eb028723c */ /* 0x040ff0000000181c */
[C---:B------:R-:W-:Y:S01]  /*39f0*/  HMMA.16816.F32 R84, R176.reuse, R72, R88 ;  /* 0x00000048b054723c */ /* 0x040fe20000001858 */
[----:B------:R-:W-:Y:S07]  /*3a00*/  LDSM.16.M88.4 R88, [R190+0x6800] ;  /* 0x00680000be58783b */ /* 0x000fee0000000200 */
[C---:B------:R-:W-:Y:S01]  /*3a10*/  HMMA.16816.F32 R56, R176.reuse, R74, R68 ;  /* 0x0000004ab038723c */ /* 0x040fe20000001844 */
[----:B------:R-:W-:Y:S04]  /*3a20*/  LDSM.16.M88.4 R72, [R189+0x4000] ;  /* 0x00400000bd48783b */ /* 0x000fe80000000200 */
[----:B------:R-:W-:Y:S03]  /*3a30*/  LDSM.16.M88.4 R68, [R189+0x4800] ;  /* 0x00480000bd44783b */ /* 0x000fe60000000200 */
[C---:B------:R-:W-:Y:S08]  /*3a40*/  HMMA.16816.F32 R64, R176.reuse, R80, R76 ;  /* 0x00000050b040723c */ /* 0x040ff0000000184c */
[C---:B------:R-:W-:Y:S01]  /*3a50*/  HMMA.16816.F32 R116, R176.reuse, R82, R60 ;  /* 0x00000052b074723c */ /* 0x040fe2000000183c */
[----:B------:R-:W-:Y:S07]  /*3a60*/  LDSM.16.M88.4 R60, [R189+0x5800] ;  /* 0x00580000bd3c783b */ /* 0x000fee0000000200 */
[C---:B----4-:R-:W-:Y:S08]  /*3a70*/  HMMA.16816.F32 R104, R176.reuse, R36, R24 ;  /* 0x00000024b068723c */ /* 0x050ff00000001818 */
[C---:B------:R-:W-:Y:S08]  /*3a80*/  HMMA.16816.F32 R28, R176.reuse, R32, R16 ;  /* 0x00000020b01c723c */ /* 0x040ff00000001810 */
[C---:B------:R-:W-:Y:S01]  /*3a90*/  HMMA.16816.F32 R24, R176.reuse, R34, R12 ;  /* 0x00000022b018723c */ /* 0x040fe2000000180c */
[----:B------:R-:W3:Y:S07]  /*3aa0*/  LDSM.16.M88.4 R12, [R190+0x4800] ;  /* 0x00480000be0c783b */ /* 0x000eee0000000200 */
[C---:B------:R-:W-:Y:S01]  /*3ab0*/  HMMA.16816.F32 R16, R176.reuse, R136, R8 ;  /* 0x00000088b010723c */ /* 0x040fe20000001808 */
[----:B------:R-:W4:Y:S07]  /*3ac0*/  LDSM.16.M88.4 R8, [R190+0x5000] ;  /* 0x00500000be08783b */ /* 0x000f2e0000000200 */
[C---:B------:R-:W-:Y:S01]  /*3ad0*/  HMMA.16816.F32 R80, R176.reuse, R138, R4 ;  /* 0x0000008ab050723c */ /* 0x040fe20000001804 */
[----:B------:R-:W5:Y:S07]  /*3ae0*/  LDSM.16.M88.4 R4, [R190+0x5800] ;  /* 0x00580000be04783b */ /* 0x000f6e0000000200 */
[C---:B------:R-:W-:Y:S01]  /*3af0*/  HMMA.16816.F32 R100, R176.reuse, R38, R20 ;  /* 0x00000026b064723c */ /* 0x040fe20000001814 */
[----:B------:R-:W3:Y:S07]  /*3b00*/  LDSM.16.M88.4 R20, [R190+0x6000] ;  /* 0x00600000be14783b */ /* 0x000eee0000000200 */
[C---:B-1----:R-:W-:Y:S08]  /*3b10*/  HMMA.16816.F32 R76, R176.reuse, R124, R48 ;  /* 0x0000007cb04c723c */ /* 0x042ff00000001830 */
[----:B------:R-:W-:Y:S08]  /*3b20*/  HMMA.16816.F32 R92, R176, R126, R92 ;  /* 0x0000007eb05c723c */ /* 0x000ff0000000185c */
[C---:B--2---:R-:W-:Y:S08]  /*3b30*/  HMMA.16816.F32 R84, R180.reuse, R52, R84 ;  /* 0x00000034b454723c */ /* 0x044ff00000001854 */
[C---:B------:R-:W-:Y:S08]  /*3b40*/  HMMA.16816.F32 R56, R180.reuse, R54, R56 ;  /* 0x00000036b438723c */ /* 0x040ff00000001838 */
[C---:B------:R-:W-:Y:S01]  /*3b50*/  HMMA.16816.F32 R52, R180.reuse, R112, R64 ;  /* 0x00000070b434723c */ /* 0x040fe20000001840 */
[----:B------:R-:W1:Y:S07]  /*3b60*/  LDSM.16.M88.4 R64, [R189+0x5000] ;  /* 0x00500000bd40783b */ /* 0x000e6e0000000200 */
[----:B------:R-:W-:Y:S01]  /*3b70*/  HMMA.16816.F32 R48, R180, R114, R116 ;  /* 0x00000072b430723c */ /* 0x000fe20000001874 */
[----:B------:R-:W2:Y:S01]  /*3b80*/  LDSM.16.M88.4 R112, [R189+0x6800] ;  /* 0x00680000bd70783b */ /* 0x000ea20000000200 */
[----:B------:R-:W-:Y:S01]  /*3b90*/  ISETP.GT.AND P0, PT, R141, R149, PT ;  /* 0x000000958d00720c */ /* 0x000fe20003f04270 */
[----:B------:R-:W-:-:S05]  /*3ba0*/  DEPBAR.LE SB0, 0x0 ;  /* 0x000080000000791a */ /* 0x000fca0000000000 */
[C---:B---3--:R-:W-:Y:S08]  /*3bb0*/  HMMA.16816.F32 R44, R180.reuse, R12, R108 ;  /* 0x0000000cb42c723c */ /* 0x048ff0000000186c */
        /* <DEDUP_REMOVED lines=8> */
[----:B------:R-:W-:Y:S01]  /*3c40*/  HMMA.16816.F32 R4, R180, R90, R92 ;  /* 0x0000005ab404723c */ /* 0x000fe2000000185c */
[----:B------:R-:W-:Y:S01]  /*3c50*/  BSSY B0, `(.L_x_1017) ;  /* 0x0000053000007945 */ /* 0x000fe20003800000 */
[----:B------:R-:W-:-:S06]  /*3c60*/  IADD3 R209, R195, 0x3000, RZ ;  /* 0x00003000c3d17810 */ /* 0x000fcc0007ffe0ff */
[----:B------:R-:W-:Y:S01]  /*3c70*/  HMMA.16816.F32 R76, R184, R72, R52 ;  /* 0x00000048b84c723c */ /* 0x000fe20000001834 */
[C---:B------:R-:W-:Y:S02]  /*3c80*/  IADD3 R208, R195.reuse, 0x2800, RZ ;  /* 0x00002800c3d07810 */ /* 0x040fe40007ffe0ff */
[----:B------:R-:W-:-:S05]  /*3c90*/  IADD3 R207, R195, 0x2000, RZ ;  /* 0x00002000c3cf7810 */ /* 0x000fca0007ffe0ff */
        /* <DEDUP_REMOVED lines=12> */
[----:B-1----:R-:W-:Y:S01]  /*3d60*/  HMMA.16816.F32 R20, R184, R64, R36 ;  /* 0x00000040b814723c */ /* 0x002fe20000001824 */
[C---:B------:R-:W-:Y:S02]  /*3d70*/  IADD3 R198, R195.reuse, 0x4800, RZ ;  /* 0x00004800c3c67810 */ /* 0x040fe40007ffe0ff */
[----:B------:R-:W-:-:S05]  /*3d80*/  IADD3 R197, R195, 0x4000, RZ ;  /* 0x00004000c3c57810 */ /* 0x000fca0007ffe0ff */
[C---:B------:R-:W-:Y:S08]  /*3d90*/  HMMA.16816.F32 R40, R184.reuse, R70, R40 ;  /* 0x00000046b828723c */ /* 0x040ff00000001828 */
[C---:B------:R-:W-:Y:S08]  /*3da0*/  HMMA.16816.F32 R64, R184.reuse, R66, R32 ;  /* 0x00000042b840723c */ /* 0x040ff00000001820 */
[C---:B------:R-:W-:Y:S08]  /*3db0*/  HMMA.16816.F32 R28, R184.reuse, R60, R28 ;  /* 0x0000003cb81c723c */ /* 0x040ff0000000181c */
[C---:B------:R-:W-:Y:S08]  /*3dc0*/  HMMA.16816.F32 R24, R184.reuse, R62, R24 ;  /* 0x0000003eb818723c */ /* 0x040ff00000001818 */
[C---:B------:R-:W-:Y:S08]  /*3dd0*/  HMMA.16816.F32 R44, R184.reuse, R120, R16 ;  /* 0x00000078b82c723c */ /* 0x040ff00000001810 */
[C---:B------:R-:W-:Y:S08]  /*3de0*/  HMMA.16816.F32 R12, R184.reuse, R122, R12 ;  /* 0x0000007ab80c723c */ /* 0x040ff0000000180c */
[C---:B--2---:R-:W-:Y:S08]  /*3df0*/  HMMA.16816.F32 R52, R184.reuse, R112, R8 ;  /* 0x00000070b834723c */ /* 0x044ff00000001808 */
[----:B------:R-:W-:Y:S01]  /*3e00*/  HMMA.16816.F32 R56, R184, R114, R4 ;  /* 0x00000072b838723c */ /* 0x000fe20000001804 */
[----:B------:R-:W-:Y:S06]  /*3e10*/  BAR.SYNC.DEFER_BLOCKING 0x0 ;  /* 0x0000000000007b1d */ /* 0x000fec0000010000 */
[----:B------:R-:W-:Y:S01]  /*3e20*/  @!UPT UIADD3 URZ, URZ, URZ, URZ ;  /* 0x0000003f3f3ff290 */ /* 0x000fe2000fffe03f */
[----:B------:R-:W-:Y:S11]  /*3e30*/  @!P0 BRA `(.L_x_1018) ;  /* 0x0000034000008947 */ /* 0x000ff60003800000 */
[----:B------:R-:W-:Y:S02]  /*3e40*/  IADD3 R0, R152, -0x2, RZ ;  /* 0xfffffffe98007810 */ /* 0x000fe40007ffe0ff */
[----:B------:R-:W-:-:S02]  /*3e50*/  ISETP.GE.AND P0, PT, R220, 0x1, PT ;  /* 0x00000001dc00780c */ /* 0x000fc40003f06270 */
[----:B------:R-:W-:Y:S02]  /*3e60*/  SHF.R.S32.HI R2, RZ, 0x1f, R0 ;  /* 0x0000001fff027819 */ /* 0x000fe40000011400 */
[----:B------:R-:W-:-:S03]  /*3e70*/  ISETP.GE.AND P2, PT, R220, 0x21, PT ;  /* 0x00000021dc00780c */ /* 0x000fc60003f46270 */
[----:B------:R-:W-:Y:S02]  /*3e80*/  IMAD R4, R2, c[0x0][0x1e0], RZ ;  /* 0x0000780002047a24 */ /* 0x000fe400078e02ff */
[----:B------:R-:W-:-:S04]  /*3e90*/  IMAD.WIDE.U32 R2, R0, c[0x0][0x1e0], RZ ;  /* 0x0000780000027a25 */ /* 0x000fc800078e00ff */
[----:B------:R-:W-:-:S04]  /*3ea0*/  IMAD R0, R0, c[0x0][0x1e4], R4 ;  /* 0x0000790000007a24 */ /* 0x000fc800078e0204 */
[----:B------:R-:W-:Y:S02]  /*3eb0*/  IMAD.IADD R0, R3, 0x1, R0 ;  /* 0x0000000103007824 */ /* 0x000fe400078e0200 */
[----:B------:R-:W-:-:S04]  /*3ec0*/  IMAD.WIDE.U32 R2, R2, 0x70, RZ ;  /* 0x0000007002027825 */ /* 0x000fc800078e00ff */
[----:B------:R-:W-:Y:S01]  /*3ed0*/  IMAD R4, R0, 0x70, RZ ;  /* 0x0000007000047824 */ /* 0x000fe200078e02ff */
[-C--:B------:R-:W-:Y:S01]  /*3ee0*/  @P0 IADD3 R0, P1, R146, R2.reuse, RZ ;  /* 0x0000000292000210 */ /* 0x080fe20007f3e0ff */
[----:B------:R-:W-:Y:S02]  /*3ef0*/  @P2 IMAD.MOV.U32 R6, RZ, RZ, c[0x0][0x1e0] ;  /* 0x00007800ff062624 */ /* 0x000fe400078e00ff */
[----:B------:R-:W-:Y:S01]  /*3f00*/  IMAD.IADD R3, R3, 0x1, R4 ;  /* 0x0000000103037824 */ /* 0x000fe200078e0204 */
[----:B------:R-:W-:Y:S01]  /*3f10*/  @P0 LEA R4, P4, R0, c[0x0][0x1c8], 0x1 ;  /* 0x0000720000040a11 */ /* 0x000fe200078808ff */
[----:B------:R-:W-:Y:S01]  /*3f20*/  @P2 IMAD.MOV.U32 R8, RZ, RZ, c[0x0][0x1e4] ;  /* 0x00007900ff082624 */ /* 0x000fe200078e00ff */
[----:B------:R-:W-:Y:S01]  /*3f30*/  @P2 LEA R7, P3, R6, R2, 0x5 ;  /* 0x0000000206072211 */ /* 0x000fe200078628ff */
[----:B------:R-:W-:Y:S01]  /*3f40*/  @P0 IMAD.X R5, R3, 0x1, R145, P1 ;  /* 0x0000000103050824 */ /* 0x000fe200008e0691 */
[----:B------:R-:W-:Y:S02]  /*3f50*/  ISETP.GE.AND P1, PT, R220, 0x41, PT ;  /* 0x00000041dc00780c */ /* 0x000fe40003f26270 */
[----:B------:R-:W-:-:S02]  /*3f60*/  @P2 LEA.HI.X R6, R6, R3, R8, 0x5, P3 ;  /* 0x0000000306062211 */ /* 0x000fc400018f2c08 */
[----:B------:R-:W-:Y:S02]  /*3f70*/  @P0 LEA.HI.X R5, R0, c[0x0][0x1cc], R5, 0x1, P4 ;  /* 0x0000730000050a11 */ /* 0x000fe400020f0c05 */
[----:B------:R-:W-:-:S03]  /*3f80*/  @P2 IADD3 R0, P3, R7, R146, RZ ;  /* 0x0000009207002210 */ /* 0x000fc60007f7e0ff */
[----:B------:R-:W-:Y:S01]  /*3f90*/  @!PT LDS RZ, [RZ] ;  /* 0x00000000fffff984 */ /* 0x000fe20000000800 */
[----:B------:R-:W-:Y:S01]  /*3fa0*/  @!PT LDS RZ, [RZ] ;  /* 0x00000000fffff984 */ /* 0x000fe20000000800 */
[----:B------:R-:W-:Y:S01]  /*3fb0*/  @!PT LDS RZ, [RZ] ;  /* 0x00000000fffff984 */ /* 0x000fe20000000800 */
[----:B------:R1:W-:Y:S04]  /*3fc0*/  @P0 LDGSTS.E.BYPASS.LTC128B.128 [R216+0x8100], [R4.64], !P6 ;  /* 0x0810000004d80fae */ /* 0x0003e8000f101d46 */
[----:B------:R1:W-:Y:S01]  /*3fd0*/  @P0 LDGSTS.E.BYPASS.LTC128B.128 [R216+0xb900], [R4.64+0x80], !P5 ;  /* 0x0b90008004d80fae */ /* 0x0003e2000e901d46 */
[----:B------:R-:W-:-:S13]  /*3fe0*/  ISETP.GE.AND P0, PT, R220, 0x61, PT ;  /* 0x00000061dc00780c */ /* 0x000fda0003f06270 */
[----:B------:R-:W-:Y:S02]  /*3ff0*/  @P0 IMAD.MOV.U32 R9, RZ, RZ, c[0x0][0x1e0] ;  /* 0x00007800ff090624 */ /* 0x000fe400078e00ff */
[----:B------:R-:W-:-:S04]  /*4000*/  @P0 IMAD.MOV.U32 R8, RZ, RZ, c[0x0][0x1e4] ;  /* 0x00007900ff080624 */ /* 0x000fc800078e00ff */
[----:B------:R-:W-:Y:S02]  /*4010*/  @P0 IMAD R8, R8, 0x60, RZ ;  /* 0x0000006008080824 */ /* 0x000fe400078e02ff */
[----:B-1----:R-:W-:Y:S01]  /*4020*/  @P2 IMAD.X R4, R6, 0x1, R145, P3 ;  /* 0x0000000106042824 */ /* 0x002fe200018e0691 */
[----:B------:R-:W-:Y:S01]  /*4030*/  @P2 LEA R6, P3, R0, c[0x0][0x1c8], 0x1 ;  /* 0x0000720000062a11 */ /* 0x000fe200078608ff */
[----:B------:R-:W-:-:S03]  /*4040*/  @P1 IMAD.MOV.U32 R5, RZ, RZ, c[0x0][0x1e0] ;  /* 0x00007800ff051624 */ /* 0x000fc600078e00ff */
[----:B------:R-:W-:Y:S01]  /*4050*/  @P2 LEA.HI.X R7, R0, c[0x0][0x1cc], R4, 0x1, P3 ;  /* 0x0000730000072a11 */ /* 0x000fe200018f0c04 */
[----:B------:R-:W-:Y:S01]  /*4060*/  @P1 IMAD.MOV.U32 R4, RZ, RZ, c[0x0][0x1e4] ;  /* 0x00007900ff041624 */ /* 0x000fe200078e00ff */
[----:B------:R-:W-:-:S03]  /*4070*/  @P1 LEA R0, P3, R5, R2, 0x6 ;  /* 0x0000000205001211 */ /* 0x000fc600078630ff */
[----:B------:R1:W-:Y:S01]  /*4080*/  @P2 LDGSTS.E.BYPASS.LTC128B.128 [R216+0x9100], [R6.64], !P6 ;  /* 0x0910000006d82fae */ /* 0x0003e2000f101d46 */
[----:B------:R-:W-:Y:S01]  /*4090*/  @P1 LEA.HI.X R4, R5, R3, R4, 0x6, P3 ;  /* 0x0000000305041211 */ /* 0x000fe200018f3404 */
[----:B------:R-:W-:Y:S01]  /*40a0*/  @P0 IMAD.WIDE.U32 R2, R9, 0x60, R2 ;  /* 0x0000006009020825 */ /* 0x000fe200078e0002 */
[----:B------:R-:W-:Y:S01]  /*40b0*/  @P1 IADD3 R0, P3, R0, R146, RZ ;  /* 0x0000009200001210 */ /* 0x000fe20007f7e0ff */
[----:B------:R1:W-:Y:S04]  /*40c0*/  @P2 LDGSTS.E.BYPASS.LTC128B.128 [R216+0xc900], [R6.64+0x80], !P5 ;  /* 0x0c90008006d82fae */ /* 0x0003e8000e901d46 */
[----:B------:R-:W-:Y:S01]  /*40d0*/  @P1 IMAD.X R5, R4, 0x1, R145, P3 ;  /* 0x0000000104051824 */ /* 0x000fe200018e0691 */
[----:B------:R-:W-:-:S04]  /*40e0*/  @P1 LEA R4, P3, R0, c[0x0][0x1c8], 0x1 ;  /* 0x0000720000041a11 */ /* 0x000fc800078608ff */
[----:B------:R-:W-:Y:S02]  /*40f0*/  @P1 LEA.HI.X R5, R0, c[0x0][0x1cc], R5, 0x1, P3 ;  /* 0x0000730000051a11 */ /* 0x000fe400018f0c05 */
        /* <DEDUP_REMOVED lines=8> */
.L_x_1018:
[----:B------:R-:W-:Y:S05]  /*4180*/  BSYNC B0 ;  /* 0x0000000000007941 */ /* 0x000fea0003800000 */
.L_x_1017:
[----:B------:R-:W2:Y:S04]  /*4190*/  LDL R0, [R1+0x90] ;  /* 0x0000900001007983 */ /* 0x000ea80000100800 */
[----:B-1----:R-:W3:Y:S01]  /*41a0*/  LDL R3, [R1+0x58] ;  /* 0x0000580001037983 */ /* 0x002ee20000100800 */
[----:B------:R-:W-:-:S03]  /*41b0*/  ISETP.NE.AND P0, PT, R143, 0x1, PT ;  /* 0x000000018f00780c */ /* 0x000fc60003f05270 */
[----:B------:R-:W0:Y:S01]  /*41c0*/  LDGDEPBAR ;  /* 0x00000000000079af */ /* 0x000e220000000000 */
[----:B--2---:R-:W-:-:S09]  /*41d0*/  IMAD.IADD R0, R0, 0x1, R142 ;  /* 0x0000000100007824 */ /* 0x004fd200078e028e */
[----:B------:R-:W-:-:S05]  /*41e0*/  @P0 IMAD.HI.U32 R2, R0, c[0x0][0x2c8], RZ ;  /* 0x0000b20000020a27 */ /* 0x000fca00078e00ff */
[----:B------:R-:W-:-:S05]  /*41f0*/  @P0 SHF.R.U32.HI R0, RZ, c[0x0][0x2cc], R2 ;  /* 0x0000b300ff000a19 */ /* 0x000fca0000011602 */
[----:B------:R-:W1:Y:S04]  /*4200*/  SHFL.IDX PT, R4, R0, RZ, 0x1c1f ;  /* 0x001c1fff00047589 */ /* 0x000e6800000e0000 */
[----:B------:R3:W2:Y:S02]  /*4210*/  SHFL.IDX PT, R2, R0, 0x1, 0x1c1f ;  /* 0x003c1f0000027f89 */ /* 0x0006a400000e0000 */
[----:B---3--:R-:W-:Y:S01]  /*4220*/  IADD3 R0, -R3, 0x1, R140 ;  /* 0x0000000103007810 */ /* 0x008fe20007ffe18c */
[----:B------:R-:W-:-:S04]  /*4230*/  IMAD.IADD R3, R140, 0x1, -R3 ;  /* 0x000000018c037824 */ /* 0x000fc800078e0a03 */
[----:B------:R-:W-:-:S04]  /*4240*/  IMAD.IADD R0, R0, 0x1, -R154 ;  /* 0x0000000100007824 */ /* 0x000fc800078e0a9a */
[C---:B-1----:R-:W-:Y:S02]  /*4250*/  IMAD.IADD R4, R0.reuse, 0x1, R4 ;  /* 0x0000000100047824 */ /* 0x042fe400078e0204 */
[----:B--2---:R-:W-:-:S03]  /*4260*/  IMAD.IADD R0, R0, 0x1, R2 ;  /* 0x0000000100007824 */ /* 0x004fc600078e0202 */
[C---:B------:R-:W-:Y:S02]  /*4270*/  IMNMX R2, R3.reuse, R4, PT ;  /* 0x0000000403027217 */ /* 0x040fe40003800200 */
[----:B------:R-:W-:Y:S02]  /*4280*/  IMNMX R0, R3, R0, PT ;  /* 0x0000000003007217 */ /* 0x000fe40003800200 */
[C---:B------:R-:W-:Y:S02]  /*4290*/  ISETP.GT.AND P3, PT, R2.reuse, RZ, PT ;  /* 0x000000ff0200720c */ /* 0x040fe40003f64270 */
[----:B------:R-:W-:Y:S02]  /*42a0*/  ISETP.GT.AND P2, PT, R2, 0x1, PT ;  /* 0x000000010200780c */ /* 0x000fe40003f44270 */
[----:B------:R-:W-:Y:S02]  /*42b0*/  FSEL R6, R84, -INF , P3 ;  /* 0xff80000054067808 */ /* 0x000fe40001800000 */
[----:B------:R-:W-:-:S02]  /*42c0*/  ISETP.GT.AND P3, PT, R2, 0x8, PT ;  /* 0x000000080200780c */ /* 0x000fc40003f64270 */
[----:B------:R-:W-:Y:S02]  /*42d0*/  FSEL R7, R85, -INF , P2 ;  /* 0xff80000055077808 */ /* 0x000fe40001000000 */
[----:B------:R-:W-:Y:S02]  /*42e0*/  ISETP.GT.AND P0, PT, R0, 0x1, PT ;  /* 0x000000010000780c */ /* 0x000fe40003f04270 */
[----:B------:R-:W-:Y:S02]  /*42f0*/  ISETP.GT.AND P2, PT, R2, 0x9, PT ;  /* 0x000000090200780c */ /* 0x000fe40003f44270 */
[----:B------:R-:W-:Y:S02]  /*4300*/  FSEL R8, R96, -INF , P3 ;  /* 0xff80000060087808 */ /* 0x000fe40001800000 */
[----:B------:R-:W-:Y:S02]  /*4310*/  FMNMX.FTZ R3, R6, R7, !PT ;  /* 0x0000000706037209 */ /* 0x000fe40007810000 */
[----:B------:R-:W-:-:S02]  /*4320*/  FSEL R16, R87, -INF , P0 ;  /* 0xff80000057107808 */ /* 0x000fc40000000000 */
[C---:B------:R-:W-:Y:S02]  /*4330*/  ISETP.GT.AND P0, PT, R0.reuse, 0x9, PT ;  /* 0x000000090000780c */ /* 0x040fe40003f04270 */
[----:B------:R-:W-:Y:S02]  /*4340*/  ISETP.GT.AND P1, PT, R0, RZ, PT ;  /* 0x000000ff0000720c */ /* 0x000fe40003f24270 */
[----:B------:R-:W-:Y:S02]  /*4350*/  FSEL R9, R97, -INF , P2 ;  /* 0xff80000061097808 */ /* 0x000fe40001000000 */
[----:B------:R-:W-:Y:S02]  /*4360*/  ISETP.GT.AND P3, PT, R2, 0x10, PT ;  /* 0x000000100200780c */ /* 0x000fe40003f64270 */
[----:B------:R-:W-:Y:S02]  /*4370*/  FMNMX.FTZ R3, R8, R3, !PT ;  /* 0x0000000308037209 */ /* 0x000fe40007810000 */
[----:B------:R-:W-:-:S02]  /*4380*/  FSEL R18, R99, -INF , P0 ;  /* 0xff80000063127808 */ /* 0x000fc40000000000 */
[----:B------:R-:W-:Y:S02]  /*4390*/  FSEL R10, R86, -INF , P1 ;  /* 0xff800000560a7808 */ /* 0x000fe40000800000 */
[----:B------:R-:W-:Y:S02]  /*43a0*/  ISETP.GT.AND P2, PT, R2, 0x11, PT ;  /* 0x000000110200780c */ /* 0x000fe40003f44270 */
[----:B------:R-:W-:Y:S02]  /*43b0*/  FSEL R19, R76, -INF , P3 ;  /* 0xff8000004c137808 */ /* 0x000fe40001800000 */
[C---:B------:R-:W-:Y:S02]  /*43c0*/  ISETP.GT.AND P0, PT, R0.reuse, 0x11, PT ;  /* 0x000000110000780c */ /* 0x040fe40003f04270 */
        /* <DEDUP_REMOVED lines=8> */
[----:B------:R-:W-:Y:S02]  /*4450*/  ISETP.GT.AND P1, PT, R0, 0x10, PT ;  /* 0x000000100000780c */ /* 0x000fe40003f24270 */
[----:B------:R-:W-:Y:S02]  /*4460*/  ISETP.GT.AND P2, PT, R2, 0x19, PT ;  /* 0x000000190200780c */ /* 0x000fe40003f44270 */
[----:B------:R-:W-:Y:S02]  /*4470*/  FSEL R33, R72, -INF , P3 ;  /* 0xff80000048217808 */ /* 0x000fe40001800000 */
[----:B------:R-:W-:Y:S02]  /*4480*/  FMNMX.FTZ R3, R32, R3, !PT ;  /* 0x0000000320037209 */ /* 0x000fe40007810000 */
[----:B------:R-:W-:Y:S02]  /*4490*/  FSEL R38, R75, -INF , P0 ;  /* 0xff8000004b267808 */ /* 0x000fe40000000000 */
[----:B------:R-:W-:-:S02]  /*44a0*/  FSEL R35, R78, -INF , P1 ;  /* 0xff8000004e237808 */ /* 0x000fc40000800000 */
[----:B------:R-:W-:Y:S02]  /*44b0*/  ISETP.GT.AND P0, PT, R2, 0x28, PT ;  /* 0x000000280200780c */ /* 0x000fe40003f04270 */
[----:B------:R-:W-:Y:S02]  /*44c0*/  ISETP.GT.AND P1, PT, R0, 0x18, PT ;  /* 0x000000180000780c */ /* 0x000fe40003f24270 */
[----:B------:R-:W-:Y:S02]  /*44d0*/  FSEL R34, R73, -INF , P2 ;  /* 0xff80000049227808 */ /* 0x000fe40001000000 */
[----:B------:R-:W-:Y:S02]  /*44e0*/  ISETP.GT.AND P2, PT, R2, 0x20, PT ;  /* 0x000000200200780c */ /* 0x000fe40003f44270 */
[----:B------:R-:W-:Y:S02]  /*44f0*/  FMNMX.FTZ R4, R10, R16, !PT ;  /* 0x000000100a047209 */ /* 0x000fe40007810000 */
[----:B------:R-:W-:-:S02]  /*4500*/  FMNMX.FTZ R3, R33, R3, !PT ;  /* 0x0000000321037209 */ /* 0x000fc40007810000 */
[----:B------:R-:W-:Y:S02]  /*4510*/  FSEL R111, R40, -INF , P0 ;  /* 0xff800000286f7808 */ /* 0x000fe40000000000 */
[----:B------:R-:W-:Y:S02]  /*4520*/  FSEL R37, R74, -INF , P1 ;  /* 0xff8000004a257808 */ /* 0x000fe40000800000 */
[----:B------:R-:W-:Y:S02]  /*4530*/  ISETP.GT.AND P0, PT, R0, 0x29, PT ;  /* 0x000000290000780c */ /* 0x000fe40003f04270 */
        /* <DEDUP_REMOVED lines=13> */
[C---:B------:R-:W-:Y:S02]  /*4610*/  ISETP.GT.AND P0, PT, R0.reuse, 0x31, PT ;  /* 0x000000310000780c */ /* 0x040fe40003f04270 */
[----:B------:R-:W-:-:S02]  /*4620*/  ISETP.GT.AND P2, PT, R0, 0x21, PT ;  /* 0x000000210000780c */ /* 0x000fc40003f44270 */
[----:B------:R-:W-:Y:S02]  /*4630*/  FSEL R110, R41, -INF , P4 ;  /* 0xff800000296e7808 */ /* 0x000fe40002000000 */
[----:B------:R-:W-:Y:S02]  /*4640*/  FMNMX.FTZ R4, R36, R4, !PT ;  /* 0x0000000424047209 */ /* 0x000fe40007810000 */
[----:B------:R-:W-:Y:S02]  /*4650*/  FMNMX.FTZ R3, R111, R3, !PT ;  /* 0x000000036f037209 */ /* 0x000fe40007810000 */
[----:B------:R-:W-:Y:S02]  /*4660*/  FSEL R142, R23, -INF , P0 ;  /* 0xff800000178e7808 */ /* 0x000fe40000000000 */
[----:B------:R-:W-:Y:S02]  /*4670*/  ISETP.GT.AND P0, PT, R2, 0x38, PT ;  /* 0x000000380200780c */ /* 0x000fe40003f04270 */
[----:B------:R-:W-:-:S02]  /*4680*/  FSEL R136, R51, -INF , P2 ;  /* 0xff80000033887808 */ /* 0x000fc40001000000 */
[----:B------:R-:W-:Y:S02]  /*4690*/  ISETP.GT.AND P3, PT, R0, 0x20, PT ;  /* 0x000000200000780c */ /* 0x000fe40003f64270 */
[----:B------:R-:W-:Y:S02]  /*46a0*/  ISETP.GT.AND P2, PT, R2, 0x31, PT ;  /* 0x000000310200780c */ /* 0x000fe40003f44270 */
[----:B------:R-:W-:Y:S02]  /*46b0*/  FMNMX.FTZ R4, R37, R4, !PT ;  /* 0x0000000425047209 */ /* 0x000fe40007810000 */
[----:B------:R-:W-:Y:S02]  /*46c0*/  FMNMX.FTZ R3, R110, R3, !PT ;  /* 0x000000036e037209 */ /* 0x000fe40007810000 */
[----:B------:R-:W-:Y:S02]  /*46d0*/  FSEL R138, R64, -INF , P0 ;  /* 0xff800000408a7808 */ /* 0x000fe40000000000 */
[----:B------:R-:W-:-:S02]  /*46e0*/  ISETP.GT.AND P0, PT, R0, 0x39, PT ;  /* 0x000000390000780c */ /* 0x000fc40003f04270 */
[----:B------:R-:W-:Y:S02]  /*46f0*/  FSEL R112, R50, -INF , P3 ;  /* 0xff80000032707808 */ /* 0x000fe40001800000 */
[----:B------:R-:W-:Y:S02]  /*4700*/  FSEL R141, R21, -INF , P2 ;  /* 0xff800000158d7808 */ /* 0x000fe40001000000 */
[----:B------:R-:W-:Y:S02]  /*4710*/  FMNMX.FTZ R4, R38, R4, !PT ;  /* 0x0000000426047209 */ /* 0x000fe40007810000 */
[----:B------:R-:W-:Y:S02]  /*4720*/  FMNMX.FTZ R3, R139, R3, !PT ;  /* 0x000000038b037209 */ /* 0x000fe40007810000 */
[----:B------:R-:W-:Y:S02]  /*4730*/  FSEL R144, R67, -INF , P0 ;  /* 0xff80000043907808 */ /* 0x000fe40000000000 */
[----:B------:R-:W-:-:S02]  /*4740*/  ISETP.GT.AND P1, PT, R0, 0x28, PT ;  /* 0x000000280000780c */ /* 0x000fc40003f24270 */
[C---:B------:R-:W-:Y:S02]  /*4750*/  ISETP.GT.AND P2, PT, R2.reuse, 0x39, PT ;  /* 0x000000390200780c */ /* 0x040fe40003f44270 */
[----:B------:R-:W-:Y:S02]  /*4760*/  ISETP.GT.AND P0, PT, R2, 0x40, PT ;  /* 0x000000400200780c */ /* 0x000fe40003f04270 */
[----:B------:R-:W-:Y:S02]  /*4770*/  FMNMX.FTZ R4, R112, R4, !PT ;  /* 0x0000000470047209 */ /* 0x000fe40007810000 */
[----:B------:R-:W-:Y:S02]  /*4780*/  FMNMX.FTZ R3, R141, R3, !PT ;  /* 0x000000038d037209 */ /* 0x000fe40007810000 */
[----:B------:R-:W-:Y:S02]  /*4790*/  FSEL R115, R42, -INF , P1 ;  /* 0xff8000002a737808 */ /* 0x000fe40000800000 */
[----:B------:R-:W-:-:S02]  /*47a0*/  FSEL R140, R65, -INF , P2 ;  /* 0xff800000418c7808 */ /* 0x000fc40001000000 */
[----:B------:R-:W-:Y:S02]  /*47b0*/  FSEL R147, R28, -INF , P0 ;  /* 0xff8000001c937808 */ /* 0x000fe40000000000 */
[----:B------:R-:W-:Y:S02]  /*47c0*/  FMNMX.FTZ R4, R136, R4, !PT ;  /* 0x0000000488047209 */ /* 0x000fe40007810000 */
[----:B------:R-:W-:Y:S02]  /*47d0*/  FMNMX.FTZ R3, R138, R3, !PT ;  /* 0x000000038a037209 */ /* 0x000fe40007810000 */
[C---:B------:R-:W-:Y:S02]  /*47e0*/  ISETP.GT.AND P0, PT, R0.reuse, 0x41, PT ;  /* 0x000000410000780c */ /* 0x040fe40003f04270 */
[----:B------:R-:W-:Y:S02]  /*47f0*/  ISETP.GT.AND P1, PT, R0, 0x30, PT ;  /* 0x000000300000780c */ /* 0x000fe40003f24270 */
[----:B------:R-:W-:-:S02]  /*4800*/  ISETP.GT.AND P2, PT, R2, 0x41, PT ;  /* 0x000000410200780c */ /* 0x000fc40003f44270 */
[----:B------:R-:W-:Y:S02]  /*4810*/  FMNMX.FTZ R4, R115, R4, !PT ;  /* 0x0000000473047209 */ /* 0x000fe40007810000 */
[----:B------:R-:W-:Y:S02]  /*4820*/  FMNMX.FTZ R3, R140, R3, !PT ;  /* 0x000000038c037209 */ /* 0x000fe40007810000 */
[----:B------:R-:W-:Y:S02]  /*4830*/  FSEL R158, R31, -INF , P0 ;  /* 0xff8000001f9e7808 */ /* 0x000fe40000000000 */
[----:B------:R-:W-:Y:S02]  /*4840*/  ISETP.GT.AND P0, PT, R2, 0x48, PT ;  /* 0x000000480200780c */ /* 0x000fe40003f04270 */
[----:B------:R-:W-:Y:S02]  /*4850*/  FSEL R143, R22, -INF , P1 ;  /* 0xff800000168f7808 */ /* 0x000fe40000800000 */
[----:B------:R-:W-:Y:S01]  /*4860*/  FSEL R148, R29, -INF , P2 ;  /* 0xff8000001d947808 */ /* 0x000fe20001000000 */
[----:B------:R-:W-:Y:S01]  /*4870*/  LDSM.16.MT88.4 R20, [R192] ;  /* 0x00000000c014783b */ /* 0x000fe20000004200 */
[----:B------:R-:W-:-:S02]  /*4880*/  FMNMX.FTZ R4, R137, R4, !PT ;  /* 0x0000000489047209 */ /* 0x000fc40007810000 */
[----:B------:R-:W-:Y:S02]  /*4890*/  FMNMX.FTZ R3, R147, R3, !PT ;  /* 0x0000000393037209 */ /* 0x000fe40007810000 */
[----:B------:R-:W-:Y:S02]  /*48a0*/  FSEL R146, R24, -INF , P0 ;  /* 0xff80000018927808 */ /* 0x000fe40000000000 */
[C---:B------:R-:W-:Y:S02]  /*48b0*/  ISETP.GT.AND P0, PT, R0.reuse, 0x49, PT ;  /* 0x000000490000780c */ /* 0x040fe40003f04270 */
[----:B------:R-:W-:Y:S02]  /*48c0*/  ISETP.GT.AND P1, PT, R0, 0x38, PT ;  /* 0x000000380000780c */ /* 0x000fe40003f24270 */
[----:B------:R-:W-:Y:S02]  /*48d0*/  ISETP.GT.AND P2, PT, R2, 0x49, PT ;  /* 0x000000490200780c */ /* 0x000fe40003f44270 */
[----:B------:R-:W-:-:S02]  /*48e0*/  FMNMX.FTZ R4, R143, R4, !PT ;  /* 0x000000048f047209 */ /* 0x000fc40007810000 */
[----:B------:R-:W-:Y:S02]  /*48f0*/  FMNMX.FTZ R3, R148, R3, !PT ;  /* 0x0000000394037209 */ /* 0x000fe40007810000 */
[----:B------:R-:W-:Y:S02]  /*4900*/  FSEL R155, R27, -INF , P0 ;  /* 0xff8000001b9b7808 */ /* 0x000fe40000000000 */
[----:B------:R-:W-:Y:S02]  /*4910*/  FSEL R145, R66, -INF , P1 ;  /* 0xff80000042917808 */ /* 0x000fe40000800000 */
[----:B------:R-:W-:Y:S02]  /*4920*/  FSEL R151, R25, -INF , P2 ;  /* 0xff80000019977808 */ /* 0x000fe40001000000 */
[----:B------:R-:W-:Y:S02]  /*4930*/  ISETP.GT.AND P0, PT, R2, 0x50, PT ;  /* 0x000000500200780c */ /* 0x000fe40003f04270 */
[----:B------:R-:W-:-:S02]  /*4940*/  FMNMX.FTZ R4, R142, R4, !PT ;  /* 0x000000048e047209 */ /* 0x000fc40007810000 */
[----:B------:R-:W-:Y:S02]  /*4950*/  FMNMX.FTZ R3, R146, R3, !PT ;  /* 0x0000000392037209 */ /* 0x000fe40007810000 */
[----:B------:R-:W-:Y:S02]  /*4960*/  ISETP.GT.AND P1, PT, R0, 0x40, PT ;  /* 0x000000400000780c */ /* 0x000fe40003f24270 */
[----:B------:R-:W-:Y:S02]  /*4970*/  ISETP.GT.AND P2, PT, R2, 0x51, PT ;  /* 0x000000510200780c */ /* 0x000fe40003f44270 */
[----:B------:R-:W-:Y:S02]  /*4980*/  FSEL R214, R44, -INF , P0 ;  /* 0xff8000002cd67808 */ /* 0x000fe40000000000 */
[----:B------:R-:W-:Y:S02]  /*4990*/  FMNMX.FTZ R4, R145, R4, !PT ;  /* 0x0000000491047209 */ /* 0x000fe40007810000 */
[----:B------:R-:W-:-:S02]  /*49a0*/  FMNMX.FTZ R3, R151, R3, !PT ;  /* 0x0000000397037209 */ /* 0x000fc40007810000 */
[----:B------:R-:W-:Y:S02]  /*49b0*/  FSEL R157, R30, -INF , P1 ;  /* 0xff8000001e9d7808 */ /* 0x000fe40000800000 */
[----:B------:R-:W-:Y:S01]  /*49c0*/  ISETP.GT.AND P1, PT, R0, 0x48, PT ;  /* 0x000000480000780c */ /* 0x000fe20003f24270 */
[----:B------:R-:W-:Y:S01]  /*49d0*/  LDSM.16.MT88.4 R28, [R196] ;  /* 0x00000000c41c783b */ /* 0x000fe20000004200 */
[----:B------:R-:W-:Y:S02]  /*49e0*/  ISETP.GT.AND P3, PT, R2, 0x58, PT ;  /* 0x000000580200780c */ /* 0x000fe40003f64270 */
[----:B------:R-:W-:Y:S02]  /*49f0*/  FSEL R163, R45, -INF , P2 ;  /* 0xff8000002da37808 */ /* 0x000fe40001000000 */
        /* <DEDUP_REMOVED lines=8> */
[----:B------:R-:W-:-:S02]  /*4a80*/  ISETP.GT.AND P0, PT, R2, 0x60, PT ;  /* 0x000000600200780c */ /* 0x000fc40003f04270 */
[----:B------:R-:W-:Y:S02]  /*4a90*/  FSEL R217, R13, -INF , P1 ;  /* 0xff8000000dd97808 */ /* 0x000fe40000800000 */
[----:B------:R-:W-:Y:S02]  /*4aa0*/  FMNMX.FTZ R4, R158, R4, !PT ;  /* 0x000000049e047209 */ /* 0x000fe40007810000 */
[----:B------:R-:W-:Y:S02]  /*4ab0*/  FMNMX.FTZ R3, R218, R3, !PT ;  /* 0x00000003da037209 */ /* 0x000fe40007810000 */
[C---:B------:R-:W-:Y:S02]  /*4ac0*/  ISETP.GT.AND P4, PT, R2.reuse, 0x61, PT ;  /* 0x000000610200780c */ /* 0x040fe40003f84270 */
[C---:B------:R-:W-:Y:S02]  /*4ad0*/  ISETP.GT.AND P3, PT, R2.reuse, 0x68, PT ;  /* 0x000000680200780c */ /* 0x040fe40003f64270 */
[----:B------:R-:W-:-:S02]  /*4ae0*/  ISETP.GT.AND P2, PT, R2, 0x69, PT ;  /* 0x000000690200780c */ /* 0x000fc40003f44270 */
[----:B------:R-:W-:Y:S02]  /*4af0*/  FSEL R234, R52, -INF , P0 ;  /* 0xff80000034ea7808 */ /* 0x000fe40000000000 */
[----:B------:R-:W-:Y:S02]  /*4b00*/  ISETP.GT.AND P1, PT, R0, 0x50, PT ;  /* 0x000000500000780c */ /* 0x000fe40003f24270 */
[----:B------:R-:W-:Y:S02]  /*4b10*/  FMNMX.FTZ R2, R156, R4, !PT ;  /* 0x000000049c027209 */ /* 0x000fe40007810000 */
[----:B------:R-:W-:Y:S02]  /*4b20*/  FMNMX.FTZ R3, R217, R3, !PT ;  /* 0x00000003d9037209 */ /* 0x000fe40007810000 */
[----:B------:R-:W-:Y:S02]  /*4b30*/  ISETP.GT.AND P0, PT, R0, 0x51, PT ;  /* 0x000000510000780c */ /* 0x000fe40003f04270 */
[----:B------:R-:W-:-:S02]  /*4b40*/  FSEL R215, R46, -INF , P1 ;  /* 0xff8000002ed77808 */ /* 0x000fc40000800000 */
[----:B------:R-:W-:Y:S02]  /*4b50*/  FSEL R233, R53, -INF , P4 ;  /* 0xff80000035e97808 */ /* 0x000fe40002000000 */
[----:B------:R-:W-:Y:S02]  /*4b60*/  FMNMX.FTZ R2, R155, R2, !PT ;  /* 0x000000029b027209 */ /* 0x000fe40007810000 */
[----:B------:R-:W-:Y:S02]  /*4b70*/  FMNMX.FTZ R3, R234, R3, !PT ;  /* 0x00000003ea037209 */ /* 0x000fe40007810000 */
[----:B------:R-:W-:Y:S02]  /*4b80*/  FSEL R219, R47, -INF , P0 ;  /* 0xff8000002fdb7808 */ /* 0x000fe40000000000 */
[----:B------:R-:W-:Y:S02]  /*4b90*/  ISETP.GT.AND P1, PT, R0, 0x58, PT ;  /* 0x000000580000780c */ /* 0x000fe40003f24270 */
[----:B------:R-:W-:-:S02]  /*4ba0*/  FSEL R232, R56, -INF , P3 ;  /* 0xff80000038e87808 */ /* 0x000fc40001800000 */
[----:B------:R-:W-:Y:S02]  /*4bb0*/  FMNMX.FTZ R2, R215, R2, !PT ;  /* 0x00000002d7027209 */ /* 0x000fe40007810000 */
[----:B------:R-:W-:Y:S02]  /*4bc0*/  FMNMX.FTZ R3, R233, R3, !PT ;  /* 0x00000003e9037209 */ /* 0x000fe40007810000 */
[----:B------:R-:W-:Y:S02]  /*4bd0*/  ISETP.GT.AND P0, PT, R0, 0x59, PT ;  /* 0x000000590000780c */ /* 0x000fe40003f04270 */
[----:B------:R-:W-:Y:S02]  /*4be0*/  FSEL R231, R57, -INF , P2 ;  /* 0xff80000039e77808 */ /* 0x000fe40001000000 */
[----:B------:R-:W-:Y:S02]  /*4bf0*/  FSEL R162, R14, -INF , P1 ;  /* 0xff8000000ea27808 */ /* 0x000fe40000800000 */
[----:B------:R-:W-:-:S02]  /*4c00*/  FMNMX.FTZ R2, R219, R2, !PT ;  /* 0x00000002db027209 */ /* 0x000fc40007810000 */
[----:B------:R-:W-:Y:S02]  /*4c10*/  FMNMX.FTZ R3, R232, R3, !PT ;  /* 0x00000003e8037209 */ /* 0x000fe40007810000 */
[----:B------:R-:W-:Y:S02]  /*4c20*/  FSEL R221, R15, -INF , P0 ;  /* 0xff8000000fdd7808 */ /* 0x000fe40000000000 */
[----:B------:R-:W-:Y:S01]  /*4c30*/  ISETP.GT.AND P1, PT, R0, 0x60, PT ;  /* 0x000000600000780c */ /* 0x000fe20003f24270 */
[----:B------:R-:W-:Y:S01]  /*4c40*/  LDSM.16.MT88.4 R12, [R193] ;  /* 0x00000000c10c783b */ /* 0x000fe20000004200 */
[----:B------:R-:W-:Y:S02]  /*4c50*/  FMNMX.FTZ R2, R162, R2, !PT ;  /* 0x00000002a2027209 */ /* 0x000fe40007810000 */
[----:B------:R-:W-:Y:S02]  /*4c60*/  FMNMX.FTZ R3, R231, R3, !PT ;  /* 0x00000003e7037209 */ /* 0x000fe40007810000 */
[----:B------:R-:W-:-:S02]  /*4c70*/  ISETP.GT.AND P0, PT, R0, 0x61, PT ;  /* 0x000000610000780c */ /* 0x000fc40003f04270 */
[----:B------:R-:W-:Y:S01]  /*4c80*/  FSEL R230, R54, -INF , P1 ;  /* 0xff80000036e67808 */ /* 0x000fe20000800000 */
[----:B------:R-:W1:Y:S01]  /*4c90*/  SHFL.BFLY PT, R5, R3, 0x2, 0x1f ;  /* 0x0c401f0003057f89 */ /* 0x000e6200000e0000 */
[----:B------:R-:W-:Y:S02]  /*4ca0*/  FMNMX.FTZ R2, R221, R2, !PT ;  /* 0x00000002dd027209 */ /* 0x000fe40007810000 */
[----:B------:R-:W-:Y:S02]  /*4cb0*/  FSEL R237, R55, -INF , P0 ;  /* 0xff80000037ed7808 */ /* 0x000fe40000000000 */
[----:B------:R-:W-:Y:S02]  /*4cc0*/  ISETP.GT.AND P1, PT, R0, 0x68, PT ;  /* 0x000000680000780c */ /* 0x000fe40003f24270 */
[----:B------:R-:W-:Y:S02]  /*4cd0*/  FMNMX.FTZ R2, R230, R2, !PT ;  /* 0x00000002e6027209 */ /* 0x000fe40007810000 */
[----:B------:R-:W-:-:S02]  /*4ce0*/  ISETP.GT.AND P0, PT, R0, 0x69, PT ;  /* 0x000000690000780c */ /* 0x000fc40003f04270 */
[----:B------:R-:W-:Y:S02]  /*4cf0*/  FSEL R236, R58, -INF , P1 ;  /* 0xff8000003aec7808 */ /* 0x000fe40000800000 */
[----:B------:R-:W-:Y:S02]  /*4d00*/  FMNMX.FTZ R2, R237, R2, !PT ;  /* 0x00000002ed027209 */ /* 0x000fe40007810000 */
[----:B------:R-:W-:Y:S02]  /*4d10*/  FSEL R235, R59, -INF , P0 ;  /* 0xff8000003beb7808 */ /* 0x000fe40000000000 */
[----:B------:R-:W-:-:S04]  /*4d20*/  FMNMX.FTZ R2, R236, R2, !PT ;  /* 0x00000002ec027209 */ /* 0x000fc80007810000 */
[----:B------:R-:W-:Y:S02]  /*4d30*/  FMNMX.FTZ R2, R235, R2, !PT ;  /* 0x00000002eb027209 */ /* 0x000fe40007810000 */
        /* <DEDUP_REMOVED lines=9> */
[----:B------:R-:W-:-:S04]  /*4dd0*/  FFMA.FTZ R0, R6, c[0x0][0x2d0], -R2 ;  /* 0x0000b40006007a23 */ /* 0x000fc80000010802 */
[----:B------:R2:W-:Y:S01]  /*4de0*/  MUFU.EX2 R252, R0 ;  /* 0x0000000000fc7308 */ /* 0x0005e20000000800 */
[----:B-1----:R-:W-:Y:S01]  /*4df0*/  FMNMX.FTZ R113, R3, R4, !PT ;  /* 0x0000000403717209 */ /* 0x002fe20007810000 */
[----:B------:R-:W-:-:S03]  /*4e00*/  FFMA.FTZ R3, R8, c[0x0][0x2d0], -R2 ;  /* 0x0000b40008037a23 */ /* 0x000fc60000010802 */
[----:B------:R-:W-:-:S03]  /*4e10*/  FSETP.NEU.FTZ.AND P0, PT, R113, -INF , PT ;  /* 0xff8000007100780b */ /* 0x000fc60003f1d000 */
[----:B------:R1:W-:Y:S01]  /*4e20*/  MUFU.EX2 R250, R3 ;  /* 0x0000000300fa7308 */ /* 0x0003e20000000800 */
[----:B--2---:R-:W-:-:S07]  /*4e30*/  FFMA.FTZ R0, R7, c[0x0][0x2d0], -R2 ;  /* 0x0000b40007007a23 */ /* 0x004fce0000010802 */
[----:B------:R2:W3:Y:S01]  /*4e40*/  MUFU.EX2 R251, R0 ;  /* 0x0000000000fb7308 */ /* 0x0004e20000000800 */
[----:B-1----:R-:W-:-:S07]  /*4e50*/  FFMA.FTZ R3, R9, c[0x0][0x2d0], -R2 ;  /* 0x0000b40009037a23 */ /* 0x002fce0000010802 */
[----:B------:R1:W4:Y:S01]  /*4e60*/  MUFU.EX2 R150, R3 ;  /* 0x0000000300967308 */ /* 0x0003220000000800 */
[----:B--2---:R-:W-:Y:S01]  /*4e70*/  FMUL.FTZ R0, R113, c[0x0][0x2d0] ;  /* 0x0000b40071007a20 */ /* 0x004fe20000410000 */
[----:B---3--:R-:W-:-:S04]  /*4e80*/  F2FP.PACK_AB R4, R251, R252 ;  /* 0x000000fcfb04723e */ /* 0x008fc800000000ff */
[----:B------:R-:W-:-:S05]  /*4e90*/  FSEL R0, R0, RZ, P0 ;  /* 0x000000ff00007208 */ /* 0x000fca0000000000 */
[--C-:B-1----:R-:W-:Y:S01]  /*4ea0*/  FFMA.FTZ R3, R10, c[0x0][0x2d0], -R0.reuse ;  /* 0x0000b4000a037a23 */ /* 0x102fe20000010800 */
[----:B----4-:R-:W-:Y:S01]  /*4eb0*/  F2FP.PACK_AB R6, R150, R250 ;  /* 0x000000fa9606723e */ /* 0x010fe200000000ff */
[----:B------:R-:W1:Y:S02]  /*4ec0*/  LDSM.16.MT88.4 R8, [R191] ;  /* 0x00000000bf08783b */ /* 0x000e640000004200 */
[----:B------:R2:W-:Y:S02]  /*4ed0*/  MUFU.EX2 R246, R3 ;  /* 0x0000000300f67308 */ /* 0x0005e40000000800 */
[----:B--2---:R-:W-:-:S06]  /*4ee0*/  FFMA.FTZ R3, R16, c[0x0][0x2d0], -R0 ;  /* 0x0000b40010037a23 */ /* 0x004fcc0000010800 */
[----:B------:R2:W3:Y:S02]  /*4ef0*/  MUFU.EX2 R243, R3 ;  /* 0x0000000300f37308 */ /* 0x0004e40000000800 */
[----:B--2---:R-:W-:Y:S01]  /*4f00*/  FFMA.FTZ R3, R17, c[0x0][0x2d0], -R0 ;  /* 0x0000b40011037a23 */ /* 0x004fe20000010800 */
[----:B---3--:R-:W-:-:S05]  /*4f10*/  F2FP.PACK_AB R5, R243, R246 ;  /* 0x000000f6f305723e */ /* 0x008fca00000000ff */
[----:B------:R2:W-:Y:S02]  /*4f20*/  MUFU.EX2 R242, R3 ;  /* 0x0000000300f27308 */ /* 0x0005e40000000800 */
[----:B--2---:R-:W-:-:S06]  /*4f30*/  FFMA.FTZ R3, R18, c[0x0][0x2d0], -R0 ;  /* 0x0000b40012037a23 */ /* 0x004fcc0000010800 */
[----:B------:R-:W2:Y:S02]  /*4f40*/  MUFU.EX2 R249, R3 ;  /* 0x0000000300f97308 */ /* 0x000ea40000000800 */
[----:B--2---:R-:W-:Y:S01]  /*4f50*/  F2FP.PACK_AB R7, R249, R242 ;  /* 0x000000f2f907723e */ /* 0x004fe200000000ff */
[--C-:B------:R-:W-:Y:S02]  /*4f60*/  FFMA.FTZ R3, R19, c[0x0][0x2d0], -R2.reuse ;  /* 0x0000b40013037a23 */ /* 0x100fe40000010802 */
[----:B------:R-:W-:Y:S03]  /*4f70*/  LDSM.16.MT88.4 R16, [R193+0x3800] ;  /* 0x00380000c110783b */ /* 0x000fe60000004200 */
[----:B------:R2:W-:Y:S01]  /*4f80*/  MUFU.EX2 R245, R3 ;  /* 0x0000000300f57308 */ /* 0x0005e20000000800 */
[C---:B-1----:R-:W-:Y:S08]  /*4f90*/  HMMA.16816.F32 R56, R4.reuse, R8, RZ ;  /* 0x000000080438723c */ /* 0x042ff000000018ff */
[----:B------:R-:W-:Y:S01]  /*4fa0*/  HMMA.16816.F32 R68, R4, R10, RZ ;  /* 0x0000000a0444723c */ /* 0x000fe200000018ff */
[----:B------:R-:W1:Y:S01]  /*4fb0*/  LDSM.16.MT88.4 R8, [R194+0x3800] ;  /* 0x00380000c208783b */ /* 0x000e620000004200 */
[----:B--2---:R-:W-:-:S06]  /*4fc0*/  FFMA.FTZ R3, R32, c[0x0][0x2d0], -R2 ;  /* 0x0000b40020037a23 */ /* 0x004fcc0000010802 */
[C---:B------:R-:W-:Y:S01]  /*4fd0*/  HMMA.16816.F32 R72, R4.reuse, R12, RZ ;  /* 0x0000000c0448723c */ /* 0x040fe200000018ff */
[----:B------:R2:W3:Y:S07]  /*4fe0*/  MUFU.EX2 R247, R3 ;  /* 0x0000000300f77308 */ /* 0x0004ee0000000800 */
[C---:B------:R-:W-:Y:S01]  /*4ff0*/  HMMA.16816.F32 R64, R4.reuse, R14, RZ ;  /* 0x0000000e0440723c */ /* 0x040fe200000018ff */
[----:B------:R-:W4:Y:S07]  /*5000*/  LDSM.16.MT88.4 R12, [R192+0x3800] ;  /* 0x00380000c00c783b */ /* 0x000f2e0000004200 */
[----:B------:R-:W-:Y:S01]  /*5010*/  HMMA.16816.F32 R60, R4, R20, RZ ;  /* 0x00000014043c723c */ /* 0x000fe200000018ff */
[----:B--2---:R-:W-:-:S04]  /*5020*/  FFMA.FTZ R3, R33, c[0x0][0x2d0], -R2 ;  /* 0x0000b40021037a23 */ /* 0x004fc80000010802 */
[----:B------:R2:W-:Y:S03]  /*5030*/  MUFU.EX2 R244, R3 ;  /* 0x0000000300f47308 */ /* 0x0005e60000000800 */
[C---:B------:R-:W-:Y:S01]  /*5040*/  HMMA.16816.F32 R52, R4.reuse, R22, RZ ;  /* 0x000000160434723c */ /* 0x040fe200000018ff */
[----:B------:R-:W-:Y:S07]  /*5050*/  LDSM.16.MT88.4 R20, [R191+0x800] ;  /* 0x00080000bf14783b */ /* 0x000fee0000004200 */
[----:B------:R-:W-:Y:S01]  /*5060*/  HMMA.16816.F32 R40, R4, R24, RZ ;  /* 0x000000180428723c */ /* 0x000fe200000018ff */
[----:B--2---:R-:W-:-:S07]  /*5070*/  FFMA.FTZ R3, R34, c[0x0][0x2d0], -R2 ;  /* 0x0000b40022037a23 */ /* 0x004fce0000010802 */
[C---:B-1----:R-:W-:Y:S01]  /*5080*/  HMMA.16816.F32 R104, R4.reuse, R8, RZ ;  /* 0x000000080468723c */ /* 0x042fe200000018ff */
[----:B------:R1:W-:Y:S07]  /*5090*/  MUFU.EX2 R248, R3 ;  /* 0x0000000300f87308 */ /* 0x0003ee0000000800 */
[C---:B------:R-:W-:Y:S01]  /*50a0*/  HMMA.16816.F32 R92, R4.reuse, R10, RZ ;  /* 0x0000000a045c723c */ /* 0x040fe200000018ff */
[----:B------:R-:W2:Y:S07]  /*50b0*/  LDSM.16.MT88.4 R8, [R192+0x800] ;  /* 0x00080000c008783b */ /* 0x000eae0000004200 */
[----:B----4-:R-:W-:Y:S01]  /*50c0*/  HMMA.16816.F32 R76, R4, R14, RZ ;  /* 0x0000000e044c723c */ /* 0x010fe200000018ff */
[----:B-1----:R-:W-:-:S04]  /*50d0*/  FFMA.FTZ R3, R35, c[0x0][0x2d0], -R0 ;  /* 0x0000b40023037a23 */ /* 0x002fc80000010800 */
[----:B------:R1:W-:Y:S03]  /*50e0*/  MUFU.EX2 R239, R3 ;  /* 0x0000000300ef7308 */ /* 0x0003e60000000800 */
[C---:B------:R-:W-:Y:S08]  /*50f0*/  HMMA.16816.F32 R48, R4.reuse, R28, RZ ;  /* 0x0000001c0430723c */ /* 0x040ff000000018ff */
[----:B------:R-:W-:Y:S01]  /*5100*/  HMMA.16816.F32 R44, R4, R30, RZ ;  /* 0x0000001e042c723c */ /* 0x000fe200000018ff */
[----:B-1----:R-:W-:-:S07]  /*5110*/  FFMA.FTZ R3, R36, c[0x0][0x2d0], -R0 ;  /* 0x0000b40024037a23 */ /* 0x002fce0000010800 */
[C---:B------:R-:W-:Y:S01]  /*5120*/  HMMA.16816.F32 R32, R4.reuse, R16, RZ ;  /* 0x000000100420723c */ /* 0x040fe200000018ff */
[----:B------:R1:W4:Y:S07]  /*5130*/  MUFU.EX2 R240, R3 ;  /* 0x0000000300f07308 */ /* 0x00032e0000000800 */
[----:B------:R-:W-:Y:S01]  /*5140*/  HMMA.16816.F32 R28, R4, R18, RZ ;  /* 0x00000012041c723c */ /* 0x000fe200000018ff */
[----:B------:R-:W-:Y:S01]  /*5150*/  LDSM.16.MT88.4 R16, [R194+0x800] ;  /* 0x00080000c210783b */ /* 0x000fe20000004200 */
[----:B-1----:R-:W-:-:S04]  /*5160*/  FFMA.FTZ R3, R37, c[0x0][0x2d0], -R0 ;  /* 0x0000b40025037a23 */ /* 0x002fc80000010800 */
[----:B------:R1:W-:Y:S02]  /*5170*/  MUFU.EX2 R238, R3 ;  /* 0x0000000300ee7308 */ /* 0x0003e40000000800 */
[----:B-1----:R-:W-:Y:S02]  /*5180*/  FFMA.FTZ R3, R38, c[0x0][0x2d0], -R0 ;  /* 0x0000b40026037a23 */ /* 0x002fe40000010800 */
[C---:B------:R-:W-:Y:S04]  /*5190*/  HMMA.16816.F32 R36, R4.reuse, R26, RZ ;  /* 0x0000001a0424723c */ /* 0x040fe800000018ff */
[----:B------:R1:W5:Y:S04]  /*51a0*/  MUFU.EX2 R241, R3 ;  /* 0x0000000300f17308 */ /* 0x0003680000000800 */
[----:B------:R-:W-:Y:S01]  /*51b0*/  HMMA.16816.F32 R24, R4, R12, RZ ;  /* 0x0000000c0418723c */ /* 0x000fe200000018ff */
[----:B------:R-:W2:Y:S06]  /*51c0*/  LDSM.16.MT88.4 R12, [R193+0x800] ;  /* 0x00080000c10c783b */ /* 0x000eac0000004200 */
[----:B---3--:R-:W-:-:S02]  /*51d0*/  F2FP.PACK_AB R4, R247, R245 ;  /* 0x000000f5f704723e */ /* 0x008fc400000000ff */
[----:B----4-:R-:W-:Y:S01]  /*51e0*/  F2FP.PACK_AB R5, R240, R239 ;  /* 0x000000eff005723e */ /* 0x010fe200000000ff */
[--C-:B-1----:R-:W-:Y:S01]  /*51f0*/  FFMA.FTZ R3, R109, c[0x0][0x2d0], -R2.reuse ;  /* 0x0000b4006d037a23 */ /* 0x102fe20000010802 */
[----:B------:R-:W-:Y:S02]  /*5200*/  F2FP.PACK_AB R6, R248, R244 ;  /* 0x000000f4f806723e */ /* 0x000fe400000000ff */
[----:B-----5:R-:W-:Y:S01]  /*5210*/  F2FP.PACK_AB R7, R241, R238 ;  /* 0x000000eef107723e */ /* 0x020fe200000000ff */
[----:B------:R1:W-:Y:S06]  /*5220*/  MUFU.EX2 R227, R3 ;  /* 0x0000000300e37308 */ /* 0x0003ec0000000800 */
[C---:B--2---:R-:W-:Y:S08]  /*5230*/  HMMA.16816.F32 R124, R4.reuse, R8, R60 ;  /* 0x00000008047c723c */ /* 0x044ff0000000183c */
[----:B------:R-:W-:Y:S01]  /*5240*/  HMMA.16816.F32 R116, R4, R10, R52 ;  /* 0x0000000a0474723c */ /* 0x000fe20000001834 */
[----:B------:R-:W2:Y:S01]  /*5250*/  LDSM.16.MT88.4 R8, [R193+0x4000] ;  /* 0x00400000c108783b */ /* 0x000ea20000004200 */
[----:B-1----:R-:W-:-:S04]  /*5260*/  FFMA.FTZ R3, R108, c[0x0][0x2d0], -R2 ;  /* 0x0000b4006c037a23 */ /* 0x002fc80000010802 */
[----:B------:R1:W3:Y:S02]  /*5270*/  MUFU.EX2 R229, R3 ;  /* 0x0000000300e57308 */ /* 0x0002e40000000800 */
[C---:B------:R-:W-:Y:S08]  /*5280*/  HMMA.16816.F32 R100, R4.reuse, R20, R56 ;  /* 0x000000140464723c */ /* 0x040ff00000001838 */
[----:B------:R-:W-:Y:S01]  /*5290*/  HMMA.16816.F32 R88, R4, R22, R68 ;  /* 0x000000160458723c */ /* 0x000fe20000001844 */
[----:B------:R-:W4:Y:S01]  /*52a0*/  LDSM.16.MT88.4 R20, [R191+0x4000] ;  /* 0x00400000bf14783b */ /* 0x000f220000004200 */
[----:B-1----:R-:W-:-:S06]  /*52b0*/  FFMA.FTZ R3, R111, c[0x0][0x2d0], -R2 ;  /* 0x0000b4006f037a23 */ /* 0x002fcc0000010802 */
[C---:B------:R-:W-:Y:S01]  /*52c0*/  HMMA.16816.F32 R84, R4.reuse, R12, R72 ;  /* 0x0000000c0454723c */ /* 0x040fe20000001848 */
[----:B------:R1:W-:Y:S07]  /*52d0*/  MUFU.EX2 R226, R3 ;  /* 0x0000000300e27308 */ /* 0x0003ee0000000800 */
[C---:B------:R-:W-:Y:S01]  /*52e0*/  HMMA.16816.F32 R120, R4.reuse, R14, R64 ;  /* 0x0000000e0478723c */ /* 0x040fe20000001840 */
[----:B------:R-:W5:Y:S07]  /*52f0*/  LDSM.16.MT88.4 R12, [R192+0x4000] ;  /* 0x00400000c00c783b */ /* 0x000f6e0000004200 */
[----:B------:R-:W-:Y:S01]  /*5300*/  HMMA.16816.F32 R96, R4, R16, R48 ;  /* 0x000000100460723c */ /* 0x000fe20000001830 */
[----:B-1----:R-:W-:-:S04]  /*5310*/  FFMA.FTZ R3, R110, c[0x0][0x2d0], -R2 ;  /* 0x0000b4006e037a23 */ /* 0x002fc80000010802 */
[----:B------:R1:W-:Y:S03]  /*5320*/  MUFU.EX2 R228, R3 ;  /* 0x0000000300e47308 */ /* 0x0003e60000000800 */
[C---:B--2---:R-:W-:Y:S08]  /*5330*/  HMMA.16816.F32 R64, R4.reuse, R8, R32 ;  /* 0x000000080440723c */ /* 0x044ff00000001820 */
[----:B------:R-:W-:Y:S01]  /*5340*/  HMMA.16816.F32 R56, R4, R10, R28 ;  /* 0x0000000a0438723c */ /* 0x000fe2000000181c */
[----:B------:R-:W2:Y:S01]  /*5350*/  LDSM.16.MT88.4 R8, [R194+0x4000] ;  /* 0x00400000c208783b */ /* 0x000ea20000004200 */
[----:B-1----:R-:W-:-:S06]  /*5360*/  FFMA.FTZ R3, R112, c[0x0][0x2d0], -R0 ;  /* 0x0000b40070037a23 */ /* 0x002fcc0000010800 */
[C---:B----4-:R-:W-:Y:S01]  /*5370*/  HMMA.16816.F32 R72, R4.reuse, R20, R40 ;  /* 0x000000140448723c */ /* 0x050fe20000001828 */
[----:B------:R-:W-:Y:S01]  /*5380*/  IMAD.MOV.U32 R112, RZ, RZ, R150 ;  /* 0x000000ffff707224 */ /* 0x000fe200078e0096 */
[----:B------:R1:W-:Y:S06]  /*5390*/  MUFU.EX2 R225, R3 ;  /* 0x0000000300e17308 */ /* 0x0003ec0000000800 */
[C---:B------:R-:W-:Y:S01]  /*53a0*/  HMMA.16816.F32 R80, R4.reuse, R18, R44 ;  /* 0x000000120450723c */ /* 0x040fe2000000182c */
[----:B------:R-:W-:Y:S07]  /*53b0*/  LDSM.16.MT88.4 R16, [R191+0x4800] ;  /* 0x00480000bf10783b */ /* 0x000fee0000004200 */
[----:B-----5:R-:W-:Y:S01]  /*53c0*/  HMMA.16816.F32 R40, R4, R12, R24 ;  /* 0x0000000c0428723c */ /* 0x020fe20000001818 */
[----:B-1----:R-:W-:-:S02]  /*53d0*/  FFMA.FTZ R3, R136, c[0x0][0x2d0], -R0 ;  /* 0x0000b40088037a23 */ /* 0x002fc40000010800 */
[----:B------:R-:W-:Y:S02]  /*53e0*/  IMAD.MOV.U32 R136, RZ, RZ, R149 ;  /* 0x000000ffff887224 */ /* 0x000fe400078e0095 */
[----:B------:R1:W4:Y:S03]  /*53f0*/  MUFU.EX2 R223, R3 ;  /* 0x0000000300df7308 */ /* 0x0003260000000800 */
[C---:B------:R-:W-:Y:S01]  /*5400*/  HMMA.16816.F32 R32, R4.reuse, R14, R76 ;  /* 0x0000000e0420723c */ /* 0x040fe2000000184c */
[----:B------:R-:W5:Y:S07]  /*5410*/  LDSM.16.MT88.4 R12, [R191+0x1000] ;  /* 0x00100000bf0c783b */ /* 0x000f6e0000004200 */
[----:B------:R-:W-:Y:S01]  /*5420*/  HMMA.16816.F32 R68, R4, R22, R36 ;  /* 0x000000160444723c */ /* 0x000fe20000001824 */
[----:B------:R-:W5:Y:S01]  /*5430*/  LDSM.16.MT88.4 R20, [R193+0x1000] ;  /* 0x00100000c114783b */ /* 0x000f620000004200 */
[----:B-1----:R-:W-:-:S06]  /*5440*/  FFMA.FTZ R3, R115, c[0x0][0x2d0], -R0 ;  /* 0x0000b40073037a23 */ /* 0x002fcc0000010800 */
[C---:B--2---:R-:W-:Y:S01]  /*5450*/  HMMA.16816.F32 R28, R4.reuse, R8, R104 ;  /* 0x00000008041c723c */ /* 0x044fe20000001868 */
[----:B------:R1:W-:Y:S07]  /*5460*/  MUFU.EX2 R222, R3 ;  /* 0x0000000300de7308 */ /* 0x0003ee0000000800 */
[----:B------:R-:W-:Y:S01]  /*5470*/  HMMA.16816.F32 R24, R4, R10, R92 ;  /* 0x0000000a0418723c */ /* 0x000fe2000000185c */
[----:B------:R-:W2:Y:S06]  /*5480*/  LDSM.16.MT88.4 R8, [R194+0x1000] ;  /* 0x00100000c208783b */ /* 0x000eac0000004200 */
[----:B---3--:R-:W-:-:S02]  /*5490*/  F2FP.PACK_AB R4, R229, R227 ;  /* 0x000000e3e504723e */ /* 0x008fc400000000ff */
[----:B----4-:R-:W-:Y:S01]  /*54a0*/  F2FP.PACK_AB R5, R223, R225 ;  /* 0x000000e1df05723e */ /* 0x010fe200000000ff */
[----:B-1----:R-:W-:Y:S01]  /*54b0*/  FFMA.FTZ R3, R137, c[0x0][0x2d0], -R0 ;  /* 0x0000b40089037a23 */ /* 0x002fe20000010800 */
[----:B------:R-:W-:-:S03]  /*54c0*/  F2FP.PACK_AB R6, R228, R226 ;  /* 0x000000e2e406723e */ /* 0x000fc600000000ff */
[----:B------:R-:W1:Y:S02]  /*54d0*/  MUFU.EX2 R224, R3 ;  /* 0x0000000300e07308 */ /* 0x000e640000000800 */
[----:B-1----:R-:W-:Y:S01]  /*54e0*/  F2FP.PACK_AB R7, R224, R222 ;  /* 0x000000dee007723e */ /* 0x002fe200000000ff */
[----:B------:R-:W-:-:S06]  /*54f0*/  FFMA.FTZ R3, R139, c[0x0][0x2d0], -R2 ;  /* 0x0000b4008b037a23 */ /* 0x000fcc0000010802 */
[C---:B-----5:R-:W-:Y:S08]  /*5500*/  HMMA.16816.F32 R60, R4.reuse, R12, R100 ;  /* 0x0000000c043c723c */ /* 0x060ff00000001864 */
[C---:B------:R-:W-:Y:S01]  /*5510*/  HMMA.16816.F32 R52, R4.reuse, R14, R88 ;  /* 0x0000000e0434723c */ /* 0x040fe20000001858 */
[----:B------:R-:W1:Y:S07]  /*5520*/  LDSM.16.MT88.4 R12, [R192+0x1000] ;  /* 0x00100000c00c783b */ /* 0x000e6e0000004200 */
[C---:B------:R-:W-:Y:S08]  /*5530*/  HMMA.16816.F32 R48, R4.reuse, R20, R84 ;  /* 0x000000140430723c */ /* 0x040ff00000001854 */
[C---:B------:R-:W-:Y:S01]  /*5540*/  HMMA.16816.F32 R44, R4.reuse, R22, R120 ;  /* 0x00000016042c723c */ /* 0x040fe20000001878 */
[----:B------:R-:W3:Y:S04]  /*5550*/  LDSM.16.MT88.4 R20, [R193+0x4800] ;  /* 0x00480000c114783b */ /* 0x000ee80000004200 */
[----:B------:R-:W-:Y:S03]  /*5560*/  LDSM.16.MT88.4 R120, [R191+0x3000] ;  /* 0x00300000bf78783b */ /* 0x000fe60000004200 */
[C---:B--2---:R-:W-:Y:S08]  /*5570*/  HMMA.16816.F32 R100, R4.reuse, R10, R80 ;  /* 0x0000000a0464723c */ /* 0x044ff00000001850 */
[C---:B------:R-:W-:Y:S08]  /*5580*/  HMMA.16816.F32 R88, R4.reuse, R16, R72 ;  /* 0x000000100458723c */ /* 0x040ff00000001848 */
[C---:B------:R-:W-:Y:S01]  /*5590*/  HMMA.16816.F32 R80, R4.reuse, R18, R68 ;  /* 0x000000120450723c */ /* 0x040fe20000001844 */
[----:B------:R-:W-:Y:S07]  /*55a0*/  LDSM.16.MT88.4 R16, [R191+0x1800] ;  /* 0x00180000bf10783b */ /* 0x000fee0000004200 */
[C---:B-1----:R-:W-:Y:S08]  /*55b0*/  HMMA.16816.F32 R104, R4.reuse, R14, R116 ;  /* 0x0000000e0468723c */ /* 0x042ff00000001874 */
[C---:B------:R-:W-:Y:S01]  /*55c0*/  HMMA.16816.F32 R116, R4.reuse, R8, R96 ;  /* 0x000000080474723c */ /* 0x040fe20000001860 */
[----:B------:R-:W1:Y:S07]  /*55d0*/  LDSM.16.MT88.4 R8, [R192+0x4800] ;  /* 0x00480000c008783b */ /* 0x000e6e0000004200 */
[C---:B------:R-:W-:Y:S01]  /*55e0*/  HMMA.16816.F32 R36, R4.reuse, R12, R124 ;  /* 0x0000000c0424723c */ /* 0x040fe2000000187c */
[----:B------:R2:W-:Y:S01]  /*55f0*/  MUFU.EX2 R124, R3 ;  /* 0x00000003007c7308 */ /* 0x0005e20000000800 */
[----:B------:R-:W4:Y:S05]  /*5600*/  LDSM.16.MT88.4 R12, [R194+0x4800] ;  /* 0x00480000c20c783b */ /* 0x000f2a0000004200 */
[----:B------:R-:W-:Y:S01]  /*5610*/  IMAD.MOV.U32 R127, RZ, RZ, R154 ;  /* 0x000000ffff7f7224 */ /* 0x000fe200078e009a */
[----:B---3--:R-:W-:Y:S01]  /*5620*/  HMMA.16816.F32 R72, R4, R22, R56 ;  /* 0x000000160448723c */ /* 0x008fe20000001838 */
[----:B------:R-:W-:-:S02]  /*5630*/  IMAD.MOV.U32 R126, RZ, RZ, R153 ;  /* 0x000000ffff7e7224 */ /* 0x000fc400078e0099 */
[----:B------:R-:W-:-:S05]  /*5640*/  IMAD.MOV.U32 R125, RZ, RZ, R152 ;  /* 0x000000ffff7d7224 */ /* 0x000fca00078e0098 */
[C---:B------:R-:W-:Y:S01]  /*5650*/  HMMA.16816.F32 R76, R4.reuse, R20, R64 ;  /* 0x00000014044c723c */ /* 0x040fe20000001840 */
[--C-:B--2---:R-:W-:Y:S01]  /*5660*/  FFMA.FTZ R3, R141, c[0x0][0x2d0], -R2.reuse ;  /* 0x0000b4008d037a23 */ /* 0x104fe20000010802 */
[----:B------:R-:W-:Y:S03]  /*5670*/  LDSM.16.MT88.4 R20, [R192+0x1800] ;  /* 0x00180000c014783b */ /* 0x000fe60000004200 */
[----:B------:R2:W3:Y:S03]  /*5680*/  MUFU.EX2 R161, R3 ;  /* 0x0000000300a17308 */ /* 0x0004e60000000800 */
[----:B-1----:R-:W-:Y:S01]  /*5690*/  HMMA.16816.F32 R56, R4, R8, R40 ;  /* 0x000000080438723c */ /* 0x002fe20000001828 */
[----:B--2---:R-:W-:-:S04]  /*56a0*/  FFMA.FTZ R3, R138, c[0x0][0x2d0], -R2 ;  /* 0x0000b4008a037a23 */ /* 0x004fc80000010802 */
[----:B------:R1:W-:Y:S03]  /*56b0*/  MUFU.EX2 R160, R3 ;  /* 0x0000000300a07308 */ /* 0x0003e60000000800 */
[C---:B------:R-:W-:Y:S01]  /*56c0*/  HMMA.16816.F32 R68, R4.reuse, R10, R32 ;  /* 0x0000000a0444723c */ /* 0x040fe20000001820 */
[----:B------:R-:W2:Y:S07]  /*56d0*/  LDSM.16.MT88.4 R8, [R193+0x1800] ;  /* 0x00180000c108783b */ /* 0x000eae0000004200 */
[----:B----4-:R-:W-:Y:S01]  /*56e0*/  HMMA.16816.F32 R84, R4, R12, R28 ;  /* 0x0000000c0454723c */ /* 0x010fe2000000181c */
[----:B-1----:R-:W-:-:S07]  /*56f0*/  FFMA.FTZ R3, R140, c[0x0][0x2d0], -R2 ;  /* 0x0000b4008c037a23 */ /* 0x002fce0000010802 */
[----:B------:R-:W-:Y:S01]  /*5700*/  HMMA.16816.F32 R64, R4, R14, R24 ;  /* 0x0000000e0440723c */ /* 0x000fe20000001818 */
[----:B------:R-:W1:Y:S01]  /*5710*/  LDSM.16.MT88.4 R12, [R194+0x1800] ;  /* 0x00180000c20c783b */ /* 0x000e620000004200 */
[----:B------:R4:W5:Y:S05]  /*5720*/  MUFU.EX2 R159, R3 ;  /* 0x00000003009f7308 */ /* 0x00096a0000000800 */
[----:B---3--:R-:W-:Y:S01]  /*5730*/  F2FP.PACK_AB R4, R161, R124 ;  /* 0x0000007ca104723e */ /* 0x008fe200000000ff */
[----:B----4-:R-:W-:Y:S01]  /*5740*/  FFMA.FTZ R3, R143, c[0x0][0x2d0], -R0 ;  /* 0x0000b4008f037a23 */ /* 0x010fe20000010800 */
[----:B-----5:R-:W-:-:S03]  /*5750*/  F2FP.PACK_AB R6, R159, R160 ;  /* 0x000000a09f06723e */ /* 0x020fc600000000ff */
[----:B------:R3:W-:Y:S02]  /*5760*/  MUFU.EX2 R154, R3 ;  /* 0x00000003009a7308 */ /* 0x0007e40000000800 */
[----:B---3--:R-:W-:-:S06]  /*5770*/  FFMA.FTZ R3, R142, c[0x0][0x2d0], -R0 ;  /* 0x0000b4008e037a23 */ /* 0x008fcc0000010800 */
[----:B------:R3:W4:Y:S02]  /*5780*/  MUFU.EX2 R150, R3 ;  /* 0x0000000300967308 */ /* 0x0007240000000800 */
[----:B---3--:R-:W-:Y:S01]  /*5790*/  FFMA.FTZ R3, R145, c[0x0][0x2d0], -R0 ;  /* 0x0000b40091037a23 */ /* 0x008fe20000010800 */
[----:B----4-:R-:W-:-:S05]  /*57a0*/  F2FP.PACK_AB R5, R150, R154 ;  /* 0x0000009a9605723e */ /* 0x010fca00000000ff */
[----:B------:R3:W-:Y:S02]  /*57b0*/  MUFU.EX2 R153, R3 ;  /* 0x0000000300997308 */ /* 0x0007e40000000800 */
[----:B---3--:R-:W-:-:S06]  /*57c0*/  FFMA.FTZ R3, R144, c[0x0][0x2d0], -R0 ;  /* 0x0000b40090037a23 */ /* 0x008fcc0000010800 */
        /* <DEDUP_REMOVED lines=8> */
[C---:B------:R-:W-:Y:S01]  /*5850*/  HMMA.16816.F32 R44, R4.reuse, R20, R36 ;  /* 0x00000014042c723c */ /* 0x040fe20000001824 */
[----:B------:R3:W4:Y:S07]  /*5860*/  MUFU.EX2 R149, R3 ;  /* 0x0000000300957308 */ /* 0x00072e0000000800 */
[C---:B------:R-:W-:Y:S01]  /*5870*/  HMMA.16816.F32 R40, R4.reuse, R22, R104 ;  /* 0x000000160428723c */ /* 0x040fe20000001868 */
[----:B------:R-:W5:Y:S07]  /*5880*/  LDSM.16.MT88.4 R20, [R192+0x5000] ;  /* 0x00500000c014783b */ /* 0x000f6e0000004200 */
[----:B------:R-:W-:Y:S01]  /*5890*/  HMMA.16816.F32 R60, R4, R16, R60 ;  /* 0x00000010043c723c */ /* 0x000fe2000000183c */
[----:B---3--:R-:W-:-:S04]  /*58a0*/  FFMA.FTZ R3, R146, c[0x0][0x2d0], -R2 ;  /* 0x0000b40092037a23 */ /* 0x008fc80000010802 */
[----:B------:R3:W-:Y:S03]  /*58b0*/  MUFU.EX2 R146, R3 ;  /* 0x0000000300927308 */ /* 0x0007e60000000800 */
[C---:B------:R-:W-:Y:S01]  /*58c0*/  HMMA.16816.F32 R96, R4.reuse, R18, R52 ;  /* 0x000000120460723c */ /* 0x040fe20000001834 */
[----:B------:R-:W4:Y:S07]  /*58d0*/  LDSM.16.MT88.4 R16, [R193+0x5000] ;  /* 0x00500000c110783b */ /* 0x000f2e0000004200 */
[----:B-1----:R-:W-:Y:S01]  /*58e0*/  HMMA.16816.F32 R28, R4, R12, R116 ;  /* 0x0000000c041c723c */ /* 0x002fe20000001874 */
[----:B---3--:R-:W-:-:S07]  /*58f0*/  FFMA.FTZ R3, R151, c[0x0][0x2d0], -R2 ;  /* 0x0000b40097037a23 */ /* 0x008fce0000010802 */
[C---:B--2---:R-:W-:Y:S01]  /*5900*/  HMMA.16816.F32 R24, R4.reuse, R8, R88 ;  /* 0x000000080418723c */ /* 0x044fe20000001858 */
[----:B------:R-:W-:Y:S01]  /*5910*/  IMAD.MOV.U32 R151, RZ, RZ, R136 ;  /* 0x000000ffff977224 */ /* 0x000fe200078e0088 */
[----:B------:R1:W-:Y:S06]  /*5920*/  MUFU.EX2 R148, R3 ;  /* 0x0000000300947308 */ /* 0x0003ec0000000800 */
[C---:B------:R-:W-:Y:S01]  /*5930*/  HMMA.16816.F32 R32, R4.reuse, R10, R80 ;  /* 0x0000000a0420723c */ /* 0x040fe20000001850 */
[----:B------:R-:W2:Y:S07]  /*5940*/  LDSM.16.MT88.4 R8, [R194+0x5000] ;  /* 0x00500000c208783b */ /* 0x000eae0000004200 */
[----:B-----5:R-:W-:Y:S01]  /*5950*/  HMMA.16816.F32 R56, R4, R20, R56 ;  /* 0x000000140438723c */ /* 0x020fe20000001838 */
[----:B-1----:R-:W-:-:S02]  /*5960*/  FFMA.FTZ R3, R157, c[0x0][0x2d0], -R0 ;  /* 0x0000b4009d037a23 */ /* 0x002fc40000010800 */
[----:B------:R-:W-:Y:S02]  /*5970*/  IMAD.MOV.U32 R157, RZ, RZ, R112 ;  /* 0x000000ffff9d7224 */ /* 0x000fe400078e0070 */
[----:B------:R1:W-:Y:S03]  /*5980*/  MUFU.EX2 R142, R3 ;  /* 0x00000003008e7308 */ /* 0x0003e60000000800 */
[C---:B------:R-:W-:Y:S01]  /*5990*/  HMMA.16816.F32 R68, R4.reuse, R22, R68 ;  /* 0x000000160444723c */ /* 0x040fe20000001844 */
[----:B------:R-:W3:Y:S07]  /*59a0*/  LDSM.16.MT88.4 R20, [R191+0x2000] ;  /* 0x00200000bf14783b */ /* 0x000eee0000004200 */
[----:B------:R-:W-:Y:S01]  /*59b0*/  HMMA.16816.F32 R36, R4, R14, R100 ;  /* 0x0000000e0424723c */ /* 0x000fe20000001864 */
[----:B------:R-:W-:Y:S01]  /*59c0*/  LDSM.16.MT88.4 R12, [R193+0x2000] ;  /* 0x00200000c10c783b */ /* 0x000fe20000004200 */
[----:B-1----:R-:W-:-:S06]  /*59d0*/  FFMA.FTZ R3, R158, c[0x0][0x2d0], -R0 ;  /* 0x0000b4009e037a23 */ /* 0x002fcc0000010800 */
[C---:B----4-:R-:W-:Y:S01]  /*59e0*/  HMMA.16816.F32 R48, R4.reuse, R16, R76 ;  /* 0x000000100430723c */ /* 0x050fe2000000184c */
[----:B------:R-:W-:Y:S01]  /*59f0*/  IMAD.MOV.U32 R158, RZ, RZ, R125 ;  /* 0x000000ffff9e7224 */ /* 0x000fe200078e007d */
[----:B------:R1:W4:Y:S06]  /*5a00*/  MUFU.EX2 R143, R3 ;  /* 0x00000003008f7308 */ /* 0x00032c0000000800 */
[C---:B------:R-:W-:Y:S01]  /*5a10*/  HMMA.16816.F32 R52, R4.reuse, R18, R72 ;  /* 0x000000120434723c */ /* 0x040fe20000001848 */
[----:B------:R-:W-:Y:S07]  /*5a20*/  LDSM.16.MT88.4 R16, [R194+0x2000] ;  /* 0x00200000c210783b */ /* 0x000fee0000004200 */
[----:B--2---:R-:W-:Y:S01]  /*5a30*/  HMMA.16816.F32 R80, R4, R8, R84 ;  /* 0x000000080450723c */ /* 0x004fe20000001854 */
[----:B-1----:R-:W-:-:S02]  /*5a40*/  FFMA.FTZ R3, R156, c[0x0][0x2d0], -R0 ;  /* 0x0000b4009c037a23 */ /* 0x002fc40000010800 */
[----:B------:R-:W-:Y:S02]  /*5a50*/  IMAD.MOV.U32 R156, RZ, RZ, R126 ;  /* 0x000000ffff9c7224 */ /* 0x000fe400078e007e */
[----:B------:R1:W-:Y:S03]  /*5a60*/  MUFU.EX2 R144, R3 ;  /* 0x0000000300907308 */ /* 0x0003e60000000800 */
[----:B------:R-:W-:Y:S01]  /*5a70*/  HMMA.16816.F32 R64, R4, R10, R64 ;  /* 0x0000000a0440723c */ /* 0x000fe20000001840 */
[----:B------:R-:W2:Y:S06]  /*5a80*/  LDSM.16.MT88.4 R8, [R192+0x2000] ;  /* 0x00200000c008783b */ /* 0x000eac0000004200 */
[----:B------:R-:W-:-:S02]  /*5a90*/  F2FP.PACK_AB R4, R149, R147 ;  /* 0x000000939504723e */ /* 0x000fc400000000ff */
[----:B----4-:R-:W-:Y:S02]  /*5aa0*/  F2FP.PACK_AB R5, R143, R142 ;  /* 0x0000008e8f05723e */ /* 0x010fe400000000ff */
[----:B------:R-:W-:Y:S01]  /*5ab0*/  F2FP.PACK_AB R6, R148, R146 ;  /* 0x000000929406723e */ /* 0x000fe200000000ff */
[----:B-1----:R-:W-:Y:S02]  /*5ac0*/  FFMA.FTZ R3, R155, c[0x0][0x2d0], -R0 ;  /* 0x0000b4009b037a23 */ /* 0x002fe40000010800 */
[----:B------:R-:W-:Y:S02]  /*5ad0*/  IMAD.MOV.U32 R155, RZ, RZ, R127 ;  /* 0x000000ffff9b7224 */ /* 0x000fe400078e007f */
[----:B------:R-:W1:Y:S02]  /*5ae0*/  MUFU.EX2 R145, R3 ;  /* 0x0000000300917308 */ /* 0x000e640000000800 */
[----:B-1----:R-:W-:Y:S01]  /*5af0*/  F2FP.PACK_AB R7, R145, R144 ;  /* 0x000000909107723e */ /* 0x002fe200000000ff */
[----:B------:R-:W-:-:S05]  /*5b00*/  FFMA.FTZ R3, R214, c[0x0][0x2d0], -R2 ;  /* 0x0000b400d6037a23 */ /* 0x000fca0000010802 */
[----:B------:R1:W-:Y:S01]  /*5b10*/  MUFU.EX2 R138, R3 ;  /* 0x00000003008a7308 */ /* 0x0003e20000000800 */
[C---:B---3--:R-:W-:Y:S08]  /*5b20*/  HMMA.16816.F32 R116, R4.reuse, R20, R60 ;  /* 0x000000140474723c */ /* 0x048ff0000000183c */
[----:B------:R-:W-:Y:S01]  /*5b30*/  HMMA.16816.F32 R72, R4, R22, R96 ;  /* 0x000000160448723c */ /* 0x000fe20000001860 */
[----:B------:R-:W3:Y:S01]  /*5b40*/  LDSM.16.MT88.4 R20, [R191+0x5800] ;  /* 0x00580000bf14783b */ /* 0x000ee20000004200 */
[----:B-1----:R-:W-:-:S06]  /*5b50*/  FFMA.FTZ R3, R163, c[0x0][0x2d0], -R2 ;  /* 0x0000b400a3037a23 */ /* 0x002fcc0000010802 */
[C---:B--2---:R-:W-:Y:S01]  /*5b60*/  HMMA.16816.F32 R100, R4.reuse, R8, R44 ;  /* 0x000000080464723c */ /* 0x044fe2000000182c */
[----:B------:R1:W2:Y:S07]  /*5b70*/  MUFU.EX2 R140, R3 ;  /* 0x00000003008c7308 */ /* 0x0002ae0000000800 */
[C---:B------:R-:W-:Y:S01]  /*5b80*/  HMMA.16816.F32 R84, R4.reuse, R10, R40 ;  /* 0x0000000a0454723c */ /* 0x040fe20000001828 */
[----:B------:R-:W4:Y:S07]  /*5b90*/  LDSM.16.MT88.4 R8, [R193+0x5800] ;  /* 0x00580000c108783b */ /* 0x000f2e0000004200 */
[----:B------:R-:W-:Y:S01]  /*5ba0*/  HMMA.16816.F32 R88, R4, R18, R36 ;  /* 0x000000120458723c */ /* 0x000fe20000001824 */
[----:B-1----:R-:W-:-:S04]  /*5bb0*/  FFMA.FTZ R3, R218, c[0x0][0x2d0], -R2 ;  /* 0x0000b400da037a23 */ /* 0x002fc80000010802 */
[----:B------:R1:W-:Y:S03]  /*5bc0*/  MUFU.EX2 R139, R3 ;  /* 0x00000003008b7308 */ /* 0x0003e60000000800 */
[C---:B------:R-:W-:Y:S01]  /*5bd0*/  HMMA.16816.F32 R76, R4.reuse, R12, R108 ;  /* 0x0000000c044c723c */ /* 0x040fe2000000186c */
[----:B------:R-:W-:Y:S01]  /*5be0*/  IMAD.MOV.U32 R214, RZ, RZ, c[0x0][0x2c4] ;  /* 0x0000b100ffd67624 */ /* 0x000fe200078e00ff */
[----:B------:R-:W-:Y:S06]  /*5bf0*/  LDSM.16.MT88.4 R108, [R192+0x6800] ;  /* 0x00680000c06c783b */ /* 0x000fec0000004200 */
[----:B------:R-:W-:Y:S01]  /*5c00*/  HMMA.16816.F32 R96, R4, R14, R92 ;  /* 0x0000000e0460723c */ /* 0x000fe2000000185c */
[----:B------:R-:W5:Y:S01]  /*5c10*/  LDSM.16.MT88.4 R12, [R192+0x5800] ;  /* 0x00580000c00c783b */ /* 0x000f620000004200 */
[----:B-1----:R-:W-:-:S06]  /*5c20*/  FFMA.FTZ R3, R217, c[0x0][0x2d0], -R2 ;  /* 0x0000b400d9037a23 */ /* 0x002fcc0000010802 */
[C---:B---3--:R-:W-:Y:S01]  /*5c30*/  HMMA.16816.F32 R60, R4.reuse, R20, R24 ;  /* 0x00000014043c723c */ /* 0x048fe20000001818 */
[----:B------:R1:W-:Y:S07]  /*5c40*/  MUFU.EX2 R141, R3 ;  /* 0x00000003008d7308 */ /* 0x0003ee0000000800 */
[C---:B------:R-:W-:Y:S01]  /*5c50*/  HMMA.16816.F32 R40, R4.reuse, R22, R32 ;  /* 0x000000160428723c */ /* 0x040fe20000001820 */
[----:B------:R-:W-:Y:S07]  /*5c60*/  LDSM.16.MT88.4 R20, [R193+0x2800] ;  /* 0x00280000c114783b */ /* 0x000fee0000004200 */
[----:B----4-:R-:W-:Y:S01]  /*5c70*/  HMMA.16816.F32 R36, R4, R8, R48 ;  /* 0x000000080424723c */ /* 0x010fe20000001830 */
[----:B-1----:R-:W-:-:S04]  /*5c80*/  FFMA.FTZ R3, R215, c[0x0][0x2d0], -R0 ;  /* 0x0000b400d7037a23 */ /* 0x002fc80000010800 */
[----:B------:R1:W-:Y:S03]  /*5c90*/  MUFU.EX2 R137, R3 ;  /* 0x0000000300897308 */ /* 0x0003e60000000800 */
[C---:B------:R-:W-:Y:S01]  /*5ca0*/  HMMA.16816.F32 R24, R4.reuse, R10, R52 ;  /* 0x0000000a0418723c */ /* 0x040fe20000001834 */
[----:B------:R-:W3:Y:S07]  /*5cb0*/  LDSM.16.MT88.4 R8, [R194+0x5800] ;  /* 0x00580000c208783b */ /* 0x000eee0000004200 */
[----:B------:R-:W-:Y:S01]  /*5cc0*/  HMMA.16816.F32 R92, R4, R16, R28 ;  /* 0x00000010045c723c */ /* 0x000fe2000000181c */
[----:B------:R-:W4:Y:S01]  /*5cd0*/  LDSM.16.MT88.4 R16, [R192+0x2800] ;  /* 0x00280000c010783b */ /* 0x000f220000004200 */
[----:B-1----:R-:W-:-:S06]  /*5ce0*/  FFMA.FTZ R3, R219, c[0x0][0x2d0], -R0 ;  /* 0x0000b400db037a23 */ /* 0x002fcc0000010800 */
[C---:B-----5:R-:W-:Y:S01]  /*5cf0*/  HMMA.16816.F32 R44, R4.reuse, R12, R56 ;  /* 0x0000000c042c723c */ /* 0x060fe20000001838 */
[----:B------:R1:W5:Y:S07]  /*5d00*/  MUFU.EX2 R115, R3 ;  /* 0x0000000300737308 */ /* 0x00036e0000000800 */
[----:B------:R-:W-:Y:S01]  /*5d10*/  HMMA.16816.F32 R28, R4, R14, R68 ;  /* 0x0000000e041c723c */ /* 0x000fe20000001844 */
[----:B------:R-:W-:Y:S01]  /*5d20*/  LDSM.16.MT88.4 R12, [R191+0x2800] ;  /* 0x00280000bf0c783b */ /* 0x000fe20000004200 */
[----:B-1----:R-:W-:-:S04]  /*5d30*/  FFMA.FTZ R3, R162, c[0x0][0x2d0], -R0 ;  /* 0x0000b400a2037a23 */ /* 0x002fc80000010800 */
[----:B------:R1:W-:Y:S02]  /*5d40*/  MUFU.EX2 R112, R3 ;  /* 0x0000000300707308 */ /* 0x0003e40000000800 */
[C---:B---3--:R-:W-:Y:S01]  /*5d50*/  HMMA.16816.F32 R48, R4.reuse, R8, R80 ;  /* 0x000000080430723c */ /* 0x048fe20000001850 */
[----:B------:R-:W-:Y:S01]  /*5d60*/  ISETP.NE.AND P4, PT, R214, 0x1, PT ;  /* 0x00000001d600780c */ /* 0x000fe20003f85270 */
[----:B------:R-:W-:Y:S06]  /*5d70*/  LDSM.16.MT88.4 R80, [R192+0x3000] ;  /* 0x00300000c050783b */ /* 0x000fec0000004200 */
[----:B------:R-:W-:Y:S01]  /*5d80*/  HMMA.16816.F32 R32, R4, R10, R64 ;  /* 0x0000000a0420723c */ /* 0x000fe20000001840 */
[----:B------:R-:W3:Y:S01]  /*5d90*/  LDSM.16.MT88.4 R8, [R191+0x6000] ;  /* 0x00600000bf08783b */ /* 0x000ee20000004200 */
[----:B-1----:R-:W-:-:S05]  /*5da0*/  FFMA.FTZ R3, R221, c[0x0][0x2d0], -R0 ;  /* 0x0000b400dd037a23 */ /* 0x002fca0000010800 */
[----:B--2---:R-:W-:Y:S01]  /*5db0*/  F2FP.PACK_AB R4, R140, R138 ;  /* 0x0000008a8c04723e */ /* 0x004fe200000000ff */
[----:B------:R-:W1:Y:S01]  /*5dc0*/  MUFU.EX2 R136, R3 ;  /* 0x0000000300887308 */ /* 0x000e620000000800 */
[----:B-----5:R-:W-:Y:S02]  /*5dd0*/  F2FP.PACK_AB R5, R115, R137 ;  /* 0x000000897305723e */ /* 0x020fe400000000ff */
[----:B------:R-:W-:Y:S02]  /*5de0*/  F2FP.PACK_AB R6, R141, R139 ;  /* 0x0000008b8d06723e */ /* 0x000fe400000000ff */
[----:B-1----:R-:W-:Y:S01]  /*5df0*/  F2FP.PACK_AB R7, R136, R112 ;  /* 0x000000708807723e */ /* 0x002fe200000000ff */
[----:B------:R-:W-:-:S06]  /*5e00*/  FFMA.FTZ R3, R234, c[0x0][0x2d0], -R2 ;  /* 0x0000b400ea037a23 */ /* 0x000fcc0000010802 */
[C---:B------:R-:W-:Y:S08]  /*5e10*/  HMMA.16816.F32 R68, R4.reuse, R20, R76 ;  /* 0x000000140444723c */ /* 0x040ff0000000184c */
[C---:B----4-:R-:W-:Y:S01]  /*5e20*/  HMMA.16816.F32 R76, R4.reuse, R16, R100 ;  /* 0x00000010044c723c */ /* 0x050fe20000001864 */
[----:B------:R1:W-:Y:S01]  /*5e30*/  MUFU.EX2 R17, R3 ;  /* 0x0000000300117308 */ /* 0x0003e20000000800 */
[----:B------:R-:W-:Y:S06]  /*5e40*/  LDSM.16.MT88.4 R100, [R193+0x6800] ;  /* 0x00680000c164783b */ /* 0x000fec0000004200 */
[C---:B---3--:R-:W-:Y:S08]  /*5e50*/  HMMA.16816.F32 R60, R4.reuse, R8, R60 ;  /* 0x00000008043c723c */ /* 0x048ff0000000183c */
[----:B------:R-:W-:Y:S01]  /*5e60*/  HMMA.16816.F32 R40, R4, R10, R40 ;  /* 0x0000000a0428723c */ /* 0x000fe20000001828 */
[----:B------:R-:W2:Y:S01]  /*5e70*/  LDSM.16.MT88.4 R8, [R192+0x6000] ;  /* 0x00600000c008783b */ /* 0x000ea20000004200 */
[----:B-1----:R-:W-:-:S06]  /*5e80*/  FFMA.FTZ R3, R233, c[0x0][0x2d0], -R2 ;  /* 0x0000b400e9037a23 */ /* 0x002fcc0000010802 */
[C---:B------:R-:W-:Y:S01]  /*5e90*/  HMMA.16816.F32 R84, R4.reuse, R18, R84 ;  /* 0x000000120454723c */ /* 0x040fe20000001854 */
[----:B------:R1:W3:Y:S07]  /*5ea0*/  MUFU.EX2 R18, R3 ;  /* 0x0000000300127308 */ /* 0x0002ee0000000800 */
[C---:B------:R-:W-:Y:S01]  /*5eb0*/  HMMA.16816.F32 R56, R4.reuse, R22, R96 ;  /* 0x000000160438723c */ /* 0x040fe20000001860 */
[----:B------:R-:W4:Y:S04]  /*5ec0*/  LDSM.16.MT88.4 R20, [R193+0x6000] ;  /* 0x00600000c114783b */ /* 0x000f280000004200 */
[----:B------:R-:W-:Y:S03]  /*5ed0*/  LDSM.16.MT88.4 R96, [R191+0x6800] ;  /* 0x00680000bf60783b */ /* 0x000fe60000004200 */
[----:B------:R-:W-:Y:S01]  /*5ee0*/  HMMA.16816.F32 R116, R4, R12, R116 ;  /* 0x0000000c0474723c */ /* 0x000fe20000001874 */
[--C-:B-1----:R-:W-:Y:S01]  /*5ef0*/  FFMA.FTZ R3, R232, c[0x0][0x2d0], -R2.reuse ;  /* 0x0000b400e8037a23 */ /* 0x102fe20000010802 */
[----:B------:R-:W-:Y:S01]  /*5f00*/  IADD3 R217, R158, -0x2, RZ ;  /* 0xfffffffe9ed97810 */ /* 0x000fe20007ffe0ff */
[----:B------:R-:W-:Y:S01]  /*5f10*/  FFMA.FTZ R2, R231, c[0x0][0x2d0], -R2 ;  /* 0x0000b400e7027a23 */ /* 0x000fe20000010802 */
[----:B---3--:R-:W-:-:S03]  /*5f20*/  F2FP.PACK_AB R64, R18, R17 ;  /* 0x000000111240723e */ /* 0x008fc600000000ff */
[----:B------:R1:W-:Y:S01]  /*5f30*/  MUFU.EX2 R19, R2 ;  /* 0x0000000200137308 */ /* 0x0003e20000000800 */
[C---:B------:R-:W-:Y:S01]  /*5f40*/  HMMA.16816.F32 R52, R4.reuse, R14, R72 ;  /* 0x0000000e0434723c */ /* 0x040fe20000001848 */
[----:B------:R-:W3:Y:S04]  /*5f50*/  LDSM.16.MT88.4 R12, [R194+0x2800] ;  /* 0x00280000c20c783b */ /* 0x000ee80000004200 */
[----:B------:R-:W-:Y:S03]  /*5f60*/  LDSM.16.MT88.4 R72, [R193+0x3000] ;  /* 0x00300000c148783b */ /* 0x000fe60000004200 */
[----:B--2---:R-:W-:Y:S01]  /*5f70*/  HMMA.16816.F32 R44, R4, R8, R44 ;  /* 0x00000008042c723c */ /* 0x004fe2000000182c */
[----:B-1----:R-:W-:-:S07]  /*5f80*/  FFMA.FTZ R2, R230, c[0x0][0x2d0], -R0 ;  /* 0x0000b400e6027a23 */ /* 0x002fce0000010800 */
[C---:B------:R-:W-:Y:S01]  /*5f90*/  HMMA.16816.F32 R28, R4.reuse, R10, R28 ;  /* 0x0000000a041c723c */ /* 0x040fe2000000181c */
[----:B------:R1:W-:Y:S07]  /*5fa0*/  MUFU.EX2 R16, R2 ;  /* 0x0000000200107308 */ /* 0x0003ee0000000800 */
[C---:B----4-:R-:W-:Y:S01]  /*5fb0*/  HMMA.16816.F32 R36, R4.reuse, R20, R36 ;  /* 0x000000140424723c */ /* 0x050fe20000001824 */
[----:B------:R-:W2:Y:S07]  /*5fc0*/  MUFU.EX2 R20, R3 ;  /* 0x0000000300147308 */ /* 0x000eae0000000800 */
[----:B------:R-:W-:Y:S01]  /*5fd0*/  HMMA.16816.F32 R24, R4, R22, R24 ;  /* 0x000000160418723c */ /* 0x000fe20000001818 */
[----:B-1----:R-:W-:-:S04]  /*5fe0*/  FFMA.FTZ R2, R237, c[0x0][0x2d0], -R0 ;  /* 0x0000b400ed027a23 */ /* 0x002fc80000010800 */
[----:B------:R1:W4:Y:S03]  /*5ff0*/  MUFU.EX2 R9, R2 ;  /* 0x0000000200097308 */ /* 0x0003260000000800 */
[----:B---3--:R-:W-:Y:S01]  /*6000*/  HMMA.16816.F32 R92, R4, R12, R92 ;  /* 0x0000000c045c723c */ /* 0x008fe2000000185c */
[----:B--2---:R-:W-:-:S07]  /*6010*/  F2FP.PACK_AB R66, R19, R20 ;  /* 0x000000141342723e */ /* 0x004fce00000000ff */
[----:B------:R-:W-:Y:S01]  /*6020*/  HMMA.16816.F32 R104, R4, R14, R88 ;  /* 0x0000000e0468723c */ /* 0x000fe20000001858 */
[----:B------:R-:W2:Y:S04]  /*6030*/  LDSM.16.MT88.4 R12, [R194+0x6000] ;  /* 0x00600000c20c783b */ /* 0x000ea80000004200 */
[----:B------:R-:W3:Y:S01]  /*6040*/  LDSM.16.MT88.4 R88, [R194+0x3000] ;  /* 0x00300000c258783b */ /* 0x000ee20000004200 */
[--C-:B-1----:R-:W-:Y:S01]  /*6050*/  FFMA.FTZ R2, R236, c[0x0][0x2d0], -R0.reuse ;  /* 0x0000b400ec027a23 */ /* 0x102fe20000010800 */
[----:B----4-:R-:W-:Y:S01]  /*6060*/  F2FP.PACK_AB R65, R9, R16 ;  /* 0x000000100941723e */ /* 0x010fe200000000ff */
[----:B------:R-:W-:Y:S02]  /*6070*/  FFMA.FTZ R0, R235, c[0x0][0x2d0], -R0 ;  /* 0x0000b400eb007a23 */ /* 0x000fe40000010800 */
[----:B------:R1:W-:Y:S08]  /*6080*/  MUFU.EX2 R10, R2 ;  /* 0x00000002000a7308 */ /* 0x0003f00000000800 */
[----:B------:R-:W4:Y:S01]  /*6090*/  MUFU.EX2 R8, R0 ;  /* 0x0000000000087308 */ /* 0x000f220000000800 */
[----:B-1----:R-:W-:-:S04]  /*60a0*/  FADD.FTZ R2, R252, R251 ;  /* 0x000000fbfc027221 */ /* 0x002fc80000010000 */
[----:B------:R-:W-:-:S04]  /*60b0*/  FADD.FTZ R2, R250, R2 ;  /* 0x00000002fa027221 */ /* 0x000fc80000010000 */
[----:B------:R-:W-:Y:S01]  /*60c0*/  FADD.FTZ R2, R157, R2 ;  /* 0x000000029d027221 */ /* 0x000fe20000010000 */
[----:B----4-:R-:W-:Y:S01]  /*60d0*/  F2FP.PACK_AB R67, R8, R10 ;  /* 0x0000000a0843723e */ /* 0x010fe200000000ff */
[----:B------:R-:W4:Y:S01]  /*60e0*/  LDL R157, [R1+0x64] ;  /* 0x00006400019d7983 */ /* 0x000f220000100800 */
[----:B------:R-:W-:-:S04]  /*60f0*/  FADD.FTZ R0, R246, R243 ;  /* 0x000000f3f6007221 */ /* 0x000fc80000010000 */
[----:B------:R-:W-:Y:S01]  /*6100*/  FADD.FTZ R0, R242, R0 ;  /* 0x00000000f2007221 */ /* 0x000fe20000010000 */
[C---:B--2---:R-:W-:Y:S01]  /*6110*/  HMMA.16816.F32 R48, R4.reuse, R12, R48 ;  /* 0x0000000c0430723c */ /* 0x044fe20000001830 */
[----:B------:R-:W-:Y:S02]  /*6120*/  FADD.FTZ R2, R245, R2 ;  /* 0x00000002f5027221 */ /* 0x000fe40000010000 */
[----:B------:R-:W-:Y:S02]  /*6130*/  FADD.FTZ R0, R249, R0 ;  /* 0x00000000f9007221 */ /* 0x000fe40000010000 */
[----:B------:R-:W-:Y:S02]  /*6140*/  FADD.FTZ R2, R247, R2 ;  /* 0x00000002f7027221 */ /* 0x000fe40000010000 */
[----:B------:R-:W-:Y:S01]  /*6150*/  FADD.FTZ R0, R239, R0 ;  /* 0x00000000ef007221 */ /* 0x000fe20000010000 */
[----:B------:R-:W-:Y:S01]  /*6160*/  HMMA.16816.F32 R32, R4, R14, R32 ;  /* 0x0000000e0420723c */ /* 0x000fe20000001820 */
[----:B------:R-:W-:Y:S01]  /*6170*/  FADD.FTZ R3, R244, R2 ;  /* 0x00000002f4037221 */ /* 0x000fe20000010000 */
[----:B------:R-:W1:Y:S01]  /*6180*/  LDSM.16.MT88.4 R12, [R194+0x6800] ;  /* 0x00680000c20c783b */ /* 0x000e620000004200 */
[----:B------:R-:W-:-:S04]  /*6190*/  FADD.FTZ R0, R240, R0 ;  /* 0x00000000f0007221 */ /* 0x000fc80000010000 */
        /* <DEDUP_REMOVED lines=16> */
[C---:B---3--:R-:W-:Y:S01]  /*62a0*/  HMMA.16816.F32 R84, R64.reuse, R88, R92 ;  /* 0x000000584054723c */ /* 0x048fe2000000185c */
        /* <DEDUP_REMOVED lines=14> */
[----:B------:R-:W-:Y:S01]  /*6390*/  HMMA.16816.F32 R92, R64, R96, R60 ;  /* 0x00000060405c723c */ /* 0x000fe2000000183c */
[----:B------:R-:W-:-:S04]  /*63a0*/  FADD.FTZ R2, R148, R2 ;  /* 0x0000000294027221 */ /* 0x000fc80000010000 */
[----:B------:R-:W-:-:S03]  /*63b0*/  FADD.FTZ R2, R138, R2 ;  /* 0x000000028a027221 */ /* 0x000fc60000010000 */
        /* <DEDUP_REMOVED lines=8> */
[----:B------:R-:W-:Y:S01]  /*6440*/  HMMA.16816.F32 R64, R64, R14, R32 ;  /* 0x0000000e4040723c */ /* 0x000fe20000001820 */
[----:B----4-:R-:W-:-:S04]  /*6450*/  @P4 IMAD.HI.U32 R4, R157, c[0x0][0x2c8], RZ ;  /* 0x0000b2009d044a27 */ /* 0x010fc800078e00ff */
[----:B------:R-:W-:Y:S01]  /*6460*/  IMAD.MOV.U32 R0, RZ, RZ, R157 ;  /* 0x000000ffff007224 */ /* 0x000fe200078e009d */
[----:B------:R-:W-:Y:S01]  /*6470*/  @P4 SHF.R.U32.HI R0, RZ, c[0x0][0x2cc], R4 ;  /* 0x0000b300ff004a19 */ /* 0x000fe20000011604 */
[----:B------:R-:W-:-:S03]  /*6480*/  FADD.FTZ R4, R145, R3 ;  /* 0x0000000391047221 */ /* 0x000fc60000010000 */
[----:B------:R-:W-:Y:S01]  /*6490*/  IADD3 R3, R0, R156, -R155 ;  /* 0x0000009c00037210 */ /* 0x000fe20007ffe89b */
[----:B------:R-:W-:Y:S02]  /*64a0*/  FADD.FTZ R0, R140, R2 ;  /* 0x000000028c007221 */ /* 0x000fe40000010000 */
[----:B------:R-:W-:Y:S02]  /*64b0*/  IMAD.MOV.U32 R2, RZ, RZ, RZ ;  /* 0x000000ffff027224 */ /* 0x000fe400078e00ff */
[----:B------:R-:W-:Y:S02]  /*64c0*/  FADD.FTZ R4, R137, R4 ;  /* 0x0000000489047221 */ /* 0x000fe40000010000 */
[----:B------:R-:W-:-:S04]  /*64d0*/  IMAD.HI R2, R3, -0x6db6db6d, R2 ;  /* 0x9249249303027827 */ /* 0x000fc800078e0202 */
[----:B------:R-:W-:Y:S02]  /*64e0*/  FADD.FTZ R3, R115, R4 ;  /* 0x0000000473037221 */ /* 0x000fe40000010000 */
[----:B------:R-:W-:Y:S02]  /*64f0*/  FADD.FTZ R0, R139, R0 ;  /* 0x000000008b007221 */ /* 0x000fe40000010000 */
[----:B------:R-:W-:Y:S02]  /*6500*/  FADD.FTZ R3, R112, R3 ;  /* 0x0000000370037221 */ /* 0x000fe40000010000 */
[----:B------:R-:W-:Y:S01]  /*6510*/  FADD.FTZ R4, R141, R0 ;  /* 0x000000008d047221 */ /* 0x000fe20000010000 */
[----:B------:R-:W-:Y:S01]  /*6520*/  SHF.R.U32.HI R0, RZ, 0x1f, R2 ;  /* 0x0000001fff007819 */ /* 0x000fe20000011602 */
[----:B------:R-:W-:-:S03]  /*6530*/  FADD.FTZ R3, R136, R3 ;  /* 0x0000000388037221 */ /* 0x000fc60000010000 */
[----:B------:R-:W-:Y:S01]  /*6540*/  LEA.HI.SX32 R2, R2, R0, 0x1a ;  /* 0x0000000002027211 */ /* 0x000fe200078fd2ff */
[----:B------:R-:W-:Y:S02]  /*6550*/  FADD.FTZ R0, R17, R4 ;  /* 0x0000000411007221 */ /* 0x000fe40000010000 */
[----:B------:R-:W-:Y:S01]  /*6560*/  FADD.FTZ R3, R16, R3 ;  /* 0x0000000310037221 */ /* 0x000fe20000010000 */
[----:B------:R-:W-:Y:S01]  /*6570*/  IMNMX R4, R151, R2, !PT ;  /* 0x0000000297047217 */ /* 0x000fe20007800200 */
[----:B------:R-:W-:Y:S02]  /*6580*/  FADD.FTZ R0, R18, R0 ;  /* 0x0000000012007221 */ /* 0x000fe40000010000 */
[----:B------:R-:W-:Y:S02]  /*6590*/  FADD.FTZ R2, R9, R3 ;  /* 0x0000000309027221 */ /* 0x000fe40000010000 */
[----:B------:R-:W-:Y:S02]  /*65a0*/  FADD.FTZ R0, R20, R0 ;  /* 0x0000000014007221 */ /* 0x000fe40000010000 */
[----:B------:R-:W-:-:S02]  /*65b0*/  FADD.FTZ R2, R10, R2 ;  /* 0x000000020a027221 */ /* 0x000fc40000010000 */
[----:B------:R-:W-:Y:S02]  /*65c0*/  FADD.FTZ R3, R19, R0 ;  /* 0x0000000013037221 */ /* 0x000fe40000010000 */
[----:B------:R-:W-:Y:S01]  /*65d0*/  FADD.FTZ R0, R8, R2 ;  /* 0x0000000208007221 */ /* 0x000fe20000010000 */
[----:B------:R1:W-:Y:S04]  /*65e0*/  STL [R1+0x3c], R4 ;  /* 0x00003c0401007387 */ /* 0x0003e80000100800 */
[----:B------:R1:W-:Y:S04]  /*65f0*/  STL [R1+0x20], R0 ;  /* 0x0000200001007387 */ /* 0x0003e80000100800 */
[----:B------:R1:W-:Y:S01]  /*6600*/  STL [R1+0x24], R3 ;  /* 0x0000240301007387 */ /* 0x0003e20000100800 */
[----:B------:R-:W-:Y:S11]  /*6610*/  ISETP.GE.AND P0, PT, R217, R4, PT ;  /* 0x00000004d900720c */ /* 0x000ff60003f06270 */
[----:B------:R-:W-:Y:S02]  /*6620*/  @!UPT UIADD3 URZ, URZ, URZ, URZ ;  /* 0x0000003f3f3ff290 */ /* 0x000fe4000fffe03f */
[----:B------:R-:W-:Y:S05]  /*6630*/  @!P0 BRA `(.L_x_1019) ;  /* 0x00003c4000008947 */ /* 0x000fea0003800000 */
[----:B------:R-:W2:Y:S01]  /*6640*/  LDL R151, [R1+0x90] ;  /* 0x0000900001977983 */ /* 0x000ea20000100800 */
[----:B------:R-:W-:Y:S01]  /*6650*/  IMAD.MOV.U32 R115, RZ, RZ, R113 ;  /* 0x000000ffff737224 */ /* 0x000fe200078e0071 */
[----:B-1----:R-:W-:Y:S02]  /*6660*/  MOV R3, R114 ;  /* 0x0000007200037202 */ /* 0x002fe40000000f00 */
[----:B------:R-:W-:Y:S01]  /*6670*/  MOV R214, R217 ;  /* 0x000000d900d67202 */ /* 0x000fe20000000f00 */
[----:B--2---:R-:W-:-:S05]  /*6680*/  IMAD.IADD R0, R151, 0x1, R157 ;  /* 0x0000000197007824 */ /* 0x004fca00078e029d */
[----:B------:R1:W-:Y:S02]  /*6690*/  STL [R1+0x38], R0 ;  /* 0x0000380001007387 */ /* 0x0003e40000100800 */
[----:B-1----:R-:W-:-:S05]  /*66a0*/  @P4 IMAD.HI.U32 R0, R0, c[0x0][0x2c8], RZ ;  /* 0x0000b20000004a27 */ /* 0x002fca00078e00ff */
[----:B------:R-:W-:-:S05]  /*66b0*/  @P4 SHF.R.U32.HI R0, RZ, c[0x0][0x2cc], R0 ;  /* 0x0000b300ff004a19 */ /* 0x000fca0000011600 */
[----:B------:R1:W-:Y:S02]  /*66c0*/  @P4 STL [R1+0x40], R0 ;  /* 0x0000400001004387 */ /* 0x0003e40000100800 */
.L_x_1024:
[----:B------:R-:W2:Y:S01]  /*66d0*/  LDL R112, [R1+0x28] ;  /* 0x0000280001707983 */ /* 0x000ea20000100800 */
[----:B------:R-:W-:Y:S04]  /*66e0*/  DEPBAR.LE SB0, 0x0 ;  /* 0x000080000000791a */ /* 0x000fe80000000000 */
[----:B------:R-:W-:Y:S01]  /*66f0*/  WARPSYNC 0xffffffff ;  /* 0xffffffff00007948 */ /* 0x000fe20003800000 */
[----:B------:R-:W-:Y:S06]  /*6700*/  BAR.SYNC.DEFER_BLOCKING 0x0 ;  /* 0x0000000000007b1d */ /* 0x000fec0000010000 */
[----:B------:R3:W4:Y:S01]  /*6710*/  LDSM.16.M88.4 R8, [R188] ;  /* 0x00000000bc08783b */ /* 0x0007220000000200 */
[----:B------:R-:W-:Y:S03]  /*6720*/  BSSY B0, `(.L_x_1020) ;  /* 0x000004b000007945 */ /* 0x000fe60003800000 */
[----:B------:R3:W1:Y:S04]  /*6730*/  LDSM.16.M88.4 R16, [R188+0x800] ;  /* 0x00080000bc10783b */ /* 0x0006680000000200 */
[----:B------:R3:W1:Y:S04]  /*6740*/  LDSM.16.M88.4 R24, [R188+0x1000] ;  /* 0x00100000bc18783b */ /* 0x0006680000000200 */
[----:B------:R3:W1:Y:S04]  /*6750*/  LDSM.16.M88.4 R32, [R188+0x1800] ;  /* 0x00180000bc20783b */ /* 0x0006680000000200 */
[----:B------:R3:W1:Y:S04]  /*6760*/  LDSM.16.M88.4 R40, [R188+0x2000] ;  /* 0x00200000bc28783b */ /* 0x0006680000000200 */
[----:B------:R3:W1:Y:S04]  /*6770*/  LDSM.16.M88.4 R48, [R188+0x2800] ;  /* 0x00280000bc30783b */ /* 0x0006680000000200 */
[----:B------:R3:W1:Y:S04]  /*6780*/  LDSM.16.M88.4 R56, [R188+0x3000] ;  /* 0x00300000bc38783b */ /* 0x0006680000000200 */
[----:B------:R3:W1:Y:S04]  /*6790*/  LDSM.16.M88.4 R136, [R195] ;  /* 0x00000000c388783b */ /* 0x0006680000000200 */
[----:B------:R3:W1:Y:S04]  /*67a0*/  LDSM.16.M88.4 R140, [R204] ;  /* 0x00000000cc8c783b */ /* 0x0006680000000200 */
[----:B------:R3:W1:Y:S04]  /*67b0*/  LDSM.16.M88.4 R144, [R205] ;  /* 0x00000000cd90783b */ /* 0x0006680000000200 */
[----:B------:R3:W1:Y:S04]  /*67c0*/  LDSM.16.M88.4 R148, [R206] ;  /* 0x00000000ce94783b */ /* 0x0006680000000200 */
[----:B------:R3:W1:Y:S04]  /*67d0*/  LDSM.16.M88.4 R152, [R207] ;  /* 0x00000000cf98783b */ /* 0x0006680000000200 */
[----:B------:R3:W1:Y:S04]  /*67e0*/  LDSM.16.M88.4 R156, [R208] ;  /* 0x00000000d09c783b */ /* 0x0006680000000200 */
[----:B------:R3:W1:Y:S01]  /*67f0*/  LDSM.16.M88.4 R160, [R209] ;  /* 0x00000000d1a0783b */ /* 0x0006620000000200 */
[----:B--2---:R-:W-:Y:S11]  /*6800*/  ISETP.GT.AND P0, PT, R112, R214, PT ;  /* 0x000000d67000720c */ /* 0x004ff60003f04270 */
[----:B------:R-:W-:Y:S02]  /*6810*/  @!UPT UIADD3 URZ, URZ, URZ, URZ ;  /* 0x0000003f3f3ff290 */ /* 0x000fe4000fffe03f */
[----:B------:R-:W-:-:S05]  /*6820*/  @P0 BRA `(.L_x_1021) ;  /* 0x000003a000000947 */ /* 0x000fca0003800000 */
[----:B-1-34-:R-:W-:Y:S01]  /*6830*/  IMAD.WIDE.U32 R22, R214, c[0x0][0x208], RZ ;  /* 0x00008200d6167a25 */ /* 0x01afe200078e00ff */
[----:B------:R-:W2:Y:S01]  /*6840*/  LDL.64 R30, [R1+0x8] ;  /* 0x00000800011e7983 */ /* 0x000ea20000100a00 */
[----:B------:R-:W-:Y:S01]  /*6850*/  ULDC.64 UR4, c[0x0][0x208] ;  /* 0x0000820000047ab9 */ /* 0x000fe20000000a00 */
[----:B------:R-:W-:Y:S01]  /*6860*/  SHF.R.S32.HI R0, RZ, 0x1f, R214 ;  /* 0x0000001fff007819 */ /* 0x000fe200000114d6 */
[----:B------:R-:W-:Y:S01]  /*6870*/  USHF.L.U32 UR9, UR4, 0x5, URZ ;  /* 0x0000000504097899 */ /* 0x000fe2000800063f */
[----:B------:R-:W3:Y:S01]  /*6880*/  LDL.64 R28, [R1] ;  /* 0x00000000011c7983 */ /* 0x000ee20000100a00 */
[----:B------:R-:W-:Y:S02]  /*6890*/  UMOV UR8, 0x5 ;  /* 0x0000000500087882 */ /* 0x000fe40000000000 */
[----:B------:R-:W-:Y:S01]  /*68a0*/  IMAD R0, R0, c[0x0][0x208], RZ ;  /* 0x0000820000007a24 */ /* 0x000fe200078e02ff */
[----:B------:R-:W1:Y:S01]  /*68b0*/  S2R R12, SR_TID.X ;  /* 0x00000000000c7919 */ /* 0x000e620000002100 */
[----:B------:R-:W-:Y:S01]  /*68c0*/  USHF.L.U64.HI UR5, UR4, UR8, UR5 ;  /* 0x0000000804057299 */ /* 0x000fe20008010205 */
[----:B------:R-:W-:Y:S01]  /*68d0*/  IMAD.U32 R4, RZ, RZ, UR9 ;  /* 0x00000009ff047e24 */ /* 0x000fe2000f8e00ff */
[----:B------:R-:W-:Y:S01]  /*68e0*/  UIADD3 UR8, UP0, UR9, UR9, URZ ;  /* 0x0000000909087290 */ /* 0x000fe2000ff1e03f */
[----:B------:R-:W-:Y:S03]  /*68f0*/  IMAD R0, R214, c[0x0][0x20c], R0 ;  /* 0x00008300d6007a24 */ /* 0x000fe600078e0200 */
[----:B------:R-:W-:Y:S01]  /*6900*/  IMAD.U32 R5, RZ, RZ, UR5 ;  /* 0x00000005ff057e24 */ /* 0x000fe2000f8e00ff */
[----:B------:R-:W-:Y:S01]  /*6910*/  UIADD3.X UR4, UR5, UR5, URZ, UP0, !UPT ;  /* 0x0000000505047290 */ /* 0x000fe200087fe43f */
[----:B------:R-:W-:Y:S02]  /*6920*/  IMAD.IADD R0, R23, 0x1, R0 ;  /* 0x0000000117007824 */ /* 0x000fe400078e0200 */
[----:B------:R-:W-:Y:S04]  /*6930*/  IMAD.WIDE.U32 R6, R22, 0x70, R4 ;  /* 0x0000007016067825 */ /* 0x000fe800078e0004 */
[----:B------:R-:W-:Y:S01]  /*6940*/  IMAD R21, R0, 0x70, RZ ;  /* 0x0000007000157824 */ /* 0x000fe200078e02ff */
[----:B------:R-:W-:Y:S01]  /*6950*/  IADD3 R20, P1, R6, UR9, RZ ;  /* 0x0000000906147c10 */ /* 0x000fe2000ff3e0ff */
[----:B------:R-:W-:Y:S02]  /*6960*/  IMAD.U32 R14, RZ, RZ, UR8 ;  /* 0x00000008ff0e7e24 */ /* 0x000fe4000f8e00ff */
[----:B------:R-:W-:Y:S02]  /*6970*/  IMAD.IADD R0, R21, 0x1, R7 ;  /* 0x0000000115007824 */ /* 0x000fe400078e0207 */
[----:B------:R-:W-:Y:S01]  /*6980*/  IMAD.U32 R15, RZ, RZ, UR4 ;  /* 0x00000004ff0f7e24 */ /* 0x000fe2000f8e00ff */
[----:B-1----:R-:W-:Y:S03]  /*6990*/  ISETP.GT.AND P3, PT, R12, 0x7f, PT ;  /* 0x0000007f0c00780c */ /* 0x002fe60003f64270 */
[----:B------:R-:W-:Y:S01]  /*69a0*/  IMAD.WIDE.U32 R14, R22, 0x70, R14 ;  /* 0x00000070160e7825 */ /* 0x000fe200078e000e */
[----:B--2---:R-:W-:Y:S03]  /*69b0*/  IADD3 R2, P0, R30, R6, RZ ;  /* 0x000000061e027210 */ /* 0x004fe60007f1e0ff */
[----:B------:R-:W-:Y:S02]  /*69c0*/  IMAD.MOV.U32 R4, RZ, RZ, R30 ;  /* 0x000000ffff047224 */ /* 0x000fe400078e001e */
[--C-:B---3--:R-:W-:Y:S02]  /*69d0*/  IMAD.MOV.U32 R5, RZ, RZ, R29.reuse ;  /* 0x000000ffff057224 */ /* 0x108fe400078e001d */
[----:B------:R-:W-:Y:S01]  /*69e0*/  IMAD.X R7, R0, 0x1, R29, P0 ;  /* 0x0000000100077824 */ /* 0x000fe200000e061d */
[----:B------:R-:W-:Y:S01]  /*69f0*/  LEA R6, P0, R2, c[0x0][0x1f8], 0x1 ;  /* 0x00007e0002067a11 */ /* 0x000fe200078008ff */
[----:B------:R-:W-:Y:S01]  /*6a00*/  IMAD.WIDE.U32 R4, R22, 0x70, R4 ;  /* 0x0000007016047825 */ /* 0x000fe200078e0004 */
[----:B------:R-:W-:Y:S02]  /*6a10*/  IADD3.X R0, R0, UR5, RZ, P1, !PT ;  /* 0x0000000500007c10 */ /* 0x000fe40008ffe4ff */
[----:B------:R-:W-:Y:S01]  /*6a20*/  LEA.HI.X R7, R2, c[0x0][0x1fc], R7, 0x1, P0 ;  /* 0x00007f0002077a11 */ /* 0x000fe200000f0c07 */
[----:B------:R-:W-:Y:S01]  /*6a30*/  IMAD.IADD R5, R5, 0x1, R21 ;  /* 0x0000000105057824 */ /* 0x000fe200078e0215 */
[C---:B------:R-:W-:Y:S04]  /*6a40*/  LEA R12, P2, R4.reuse, c[0x0][0x1f8], 0x1 ;  /* 0x00007e00040c7a11 */ /* 0x040fe800078408ff */
[----:B------:R-:W-:Y:S02]  /*6a50*/  LEA.HI.X R13, R4, c[0x0][0x1fc], R5, 0x1, P2 ;  /* 0x00007f00040d7a11 */ /* 0x000fe400010f0c05 */
[----:B------:R-:W-:Y:S02]  /*6a60*/  IADD3 R2, P2, R20, R30, RZ ;  /* 0x0000001e14027210 */ /* 0x000fe40007f5e0ff */
[----:B------:R-:W-:Y:S01]  /*6a70*/  @!P3 IADD3 R5, P1, P0, R30, UR9, R20 ;  /* 0x000000091e05bc10 */ /* 0x000fe2000f83e014 */
[----:B------:R-:W-:Y:S01]  /*6a80*/  @!PT LDS RZ, [RZ] ;  /* 0x00000000fffff984 */ /* 0x000fe20000000800 */
[----:B------:R-:W-:Y:S01]  /*6a90*/  @!PT LDS RZ, [RZ] ;  /* 0x00000000fffff984 */ /* 0x000fe20000000800 */
[----:B------:R-:W-:Y:S01]  /*6aa0*/  @!PT LDS RZ, [RZ] ;  /* 0x00000000fffff984 */ /* 0x000fe20000000800 */
[----:B------:R1:W-:Y:S02]  /*6ab0*/  LDGSTS.E.BYPASS.LTC128B.128 [R216+0x100], [R12.64], !P6 ;  /* 0x001000000cd87fae */ /* 0x0003e4000f101d46 */
[----:B------:R-:W-:Y:S01]  /*6ac0*/  IMAD.X R23, R0, 0x1, R29, P2 ;  /* 0x0000000100177824 */ /* 0x000fe200010e061d */
[----:B------:R-:W-:Y:S01]  /*6ad0*/  LEA R20, P2, R2, c[0x0][0x1f8], 0x1 ;  /* 0x00007e0002147a11 */ /* 0x000fe200078408ff */
[----:B------:R1:W-:Y:S01]  /*6ae0*/  LDGSTS.E.BYPASS.LTC128B.128 [R216+0x3900], [R12.64+0x80], !P5 ;  /* 0x039000800cd87fae */ /* 0x0003e2000e901d46 */
[----:B------:R-:W-:Y:S02]  /*6af0*/  @!P3 IADD3.X R22, R29, UR5, R0, P1, P0 ;  /* 0x000000051d16bc10 */ /* 0x000fe40008fe0400 */
[C---:B------:R-:W-:Y:S01]  /*6b00*/  @!P3 LEA R4, P0, R5.reuse, c[0x0][0x1f8], 0x1 ;  /* 0x00007e000504ba11 */ /* 0x040fe200078008ff */
[----:B------:R1:W-:Y:S01]  /*6b10*/  LDGSTS.E.BYPASS.LTC128B.128 [R216+0x1100], [R6.64], !P6 ;  /* 0x0110000006d87fae */ /* 0x0003e2000f101d46 */
[----:B------:R-:W-:Y:S02]  /*6b20*/  IADD3 R0, P1, R30, R14, RZ ;  /* 0x0000000e1e007210 */ /* 0x000fe40007f3e0ff */
[----:B------:R-:W-:Y:S01]  /*6b30*/  @!P3 LEA.HI.X R5, R5, c[0x0][0x1fc], R22, 0x1, P0 ;  /* 0x00007f000505ba11 */ /* 0x000fe200000f0c16 */
[----:B------:R1:W-:Y:S01]  /*6b40*/  LDGSTS.E.BYPASS.LTC128B.128 [R216+0x4900], [R6.64+0x80], !P5 ;  /* 0x0490008006d87fae */ /* 0x0003e2000e901d46 */
[----:B------:R-:W-:Y:S02]  /*6b50*/  LEA R14, P0, R0, c[0x0][0x1f8], 0x1 ;  /* 0x00007e00000e7a11 */ /* 0x000fe400078008ff */
[----:B------:R-:W-:Y:S02]  /*6b60*/  IADD3.X R15, R29, R21, R15, P1, !PT ;  /* 0x000000151d0f7210 */ /* 0x000fe40000ffe40f */
[----:B------:R-:W-:Y:S02]  /*6b70*/  LEA.HI.X R21, R2, c[0x0][0x1fc], R23, 0x1, P2 ;  /* 0x00007f0002157a11 */ /* 0x000fe400010f0c17 */
[----:B------:R-:W-:Y:S03]  /*6b80*/  LEA.HI.X R15, R0, c[0x0][0x1fc], R15, 0x1, P0 ;  /* 0x00007f00000f7a11 */ /* 0x000fe600000f0c0f */
[----:B------:R1:W-:Y:S04]  /*6b90*/  LDGSTS.E.BYPASS.LTC128B.128 [R216+0x2100], [R20.64], !P6 ;  /* 0x0210000014d87fae */ /* 0x0003e8000f101d46 */
[----:B------:R1:W-:Y:S04]  /*6ba0*/  LDGSTS.E.BYPASS.LTC128B.128 [R216+0x5900], [R14.64+0x80], !P5 ;  /* 0x059000800ed87fae */ /* 0x0003e8000e901d46 */
[----:B------:R1:W-:Y:S04]  /*6bb0*/  @!P3 LDGSTS.E.BYPASS.LTC128B.128 [R216+0x3100], [R4.64], !P6 ;  /* 0x0310000004d8bfae */ /* 0x0003e8000f101d46 */
[----:B------:R1:W-:Y:S02]  /*6bc0*/  @!P3 LDGSTS.E.BYPASS.LTC128B.128 [R216+0x6900], [R4.64+0x80], !P5 ;  /* 0x0690008004d8bfae */ /* 0x0003e4000e901d46 */
.L_x_1021:
[----:B-1-34-:R-:W-:Y:S05]  /*6bd0*/  BSYNC B0 ;  /* 0x0000000000007941 */ /* 0x01afea0003800000 */
.L_x_1020:
[C---:B------:R-:W-:Y:S01]  /*6be0*/  HMMA.16816.F32 R4, R128.reuse, R8, RZ ;  /* 0x000000088004723c */ /* 0x040fe200000018ff */
[----:B------:R-:W0:Y:S01]  /*6bf0*/  LDGDEPBAR ;  /* 0x00000000000079af */ /* 0x000e220000000000 */
[----:B------:R-:W-:Y:S01]  /*6c00*/  BSSY B0, `(.L_x_1022) ;  /* 0x00000d5000007945 */ /* 0x000fe20003800000 */
[----:B------:R-:W-:Y:S05]  /*6c10*/  ISETP.GT.AND P0, PT, R214, R112, PT ;  /* 0x00000070d600720c */ /* 0x000fea0003f04270 */
[C---:B------:R-:W-:Y:S08]  /*6c20*/  HMMA.16816.F32 R8, R128.reuse, R10, RZ ;  /* 0x0000000a8008723c */ /* 0x040ff000000018ff */
        /* <DEDUP_REMOVED lines=11> */
[----:B------:R-:W-:Y:S08]  /*6ce0*/  HMMA.16816.F32 R56, R128, R58, RZ ;  /* 0x0000003a8038723c */ /* 0x000ff000000018ff */
[C---:B------:R-:W-:Y:S08]  /*6cf0*/  HMMA.16816.F32 R4, R132.reuse, R136, R4 ;  /* 0x000000888404723c */ /* 0x040ff00000001804 */
[C---:B------:R-:W-:Y:S01]  /*6d00*/  HMMA.16816.F32 R8, R132.reuse, R138, R8 ;  /* 0x0000008a8408723c */ /* 0x040fe20000001808 */
[----:B------:R-:W1:Y:S07]  /*6d10*/  LDSM.16.M88.4 R136, [R190] ;  /* 0x00000000be88783b */ /* 0x000e6e0000000200 */
        /* <DEDUP_REMOVED lines=16> */
[----:B------:R-:W-:Y:S08]  /*6e20*/  HMMA.16816.F32 R56, R132, R162, R56 ;  /* 0x000000a28438723c */ /* 0x000ff00000001838 */
[C---:B-1----:R-:W-:Y:S08]  /*6e30*/  HMMA.16816.F32 R4, R164.reuse, R136, R4 ;  /* 0x00000088a404723c */ /* 0x042ff00000001804 */
[C---:B------:R-:W-:Y:S01]  /*6e40*/  HMMA.16816.F32 R8, R164.reuse, R138, R8 ;  /* 0x0000008aa408723c */ /* 0x040fe20000001808 */
[----:B------:R-:W1:Y:S07]  /*6e50*/  LDSM.16.M88.4 R136, [R190+0x3000] ;  /* 0x00300000be88783b */ /* 0x000e6e0000000200 */
        /* <DEDUP_REMOVED lines=14> */
[----:B------:R-:W4:Y:S07]  /*6f40*/  LDSM.16.M88.4 R156, [R189+0x2000] ;  /* 0x00200000bd9c783b */ /* 0x000f2e0000000200 */
[C---:B-1----:R-:W-:Y:S08]  /*6f50*/  HMMA.16816.F32 R52, R164.reuse, R136, R52 ;  /* 0x00000088a434723c */ /* 0x042ff00000001834 */
[----:B------:R-:W-:Y:S01]  /*6f60*/  HMMA.16816.F32 R56, R164, R138, R56 ;  /* 0x0000008aa438723c */ /* 0x000fe20000001838 */
[----:B------:R-:W1:Y:S07]  /*6f70*/  LDSM.16.M88.4 R136, [R189+0x2800] ;  /* 0x00280000bd88783b */ /* 0x000e6e0000000200 */
[C---:B--2---:R-:W-:Y:S08]  /*6f80*/  HMMA.16816.F32 R4, R168.reuse, R140, R4 ;  /* 0x0000008ca804723c */ /* 0x044ff00000001804 */
[C---:B------:R-:W-:Y:S01]  /*6f90*/  HMMA.16816.F32 R8, R168.reuse, R142, R8 ;  /* 0x0000008ea808723c */ /* 0x040fe20000001808 */
[----:B------:R-:W2:Y:S07]  /*6fa0*/  LDSM.16.M88.4 R140, [R189+0x3000] ;  /* 0x00300000bd8c783b */ /* 0x000eae0000000200 */
        /* <DEDUP_REMOVED lines=27> */
[C---:B------:R-:W-:Y:S08]  /*7160*/  HMMA.16816.F32 R28, R172.reuse, R156, R28 ;  /* 0x0000009cac1c723c */ /* 0x040ff0000000181c */
[C---:B------:R-:W-:Y:S01]  /*7170*/  HMMA.16816.F32 R32, R172.reuse, R158, R32 ;  /* 0x0000009eac20723c */ /* 0x040fe20000001820 */
[----:B------:R-:W4:Y:S07]  /*7180*/  LDSM.16.M88.4 R156, [R198] ;  /* 0x00000000c69c783b */ /* 0x000f2e0000000200 */
[C---:B-1----:R-:W-:Y:S08]  /*7190*/  HMMA.16816.F32 R36, R172.reuse, R136, R36 ;  /* 0x00000088ac24723c */ /* 0x042ff00000001824 */
[C---:B------:R-:W-:Y:S01]  /*71a0*/  HMMA.16816.F32 R40, R172.reuse, R138, R40 ;  /* 0x0000008aac28723c */ /* 0x040fe20000001828 */
[----:B------:R-:W1:Y:S07]  /*71b0*/  LDSM.16.M88.4 R136, [R199] ;  /* 0x00000000c788783b */ /* 0x000e6e0000000200 */
[C---:B--2---:R-:W-:Y:S08]  /*71c0*/  HMMA.16816.F32 R44, R172.reuse, R140, R44 ;  /* 0x0000008cac2c723c */ /* 0x044ff0000000182c */
[C---:B------:R-:W-:Y:S01]  /*71d0*/  HMMA.16816.F32 R48, R172.reuse, R142, R48 ;  /* 0x0000008eac30723c */ /* 0x040fe20000001830 */
[----:B------:R-:W2:Y:S07]  /*71e0*/  LDSM.16.M88.4 R140, [R200] ;  /* 0x00000000c88c783b */ /* 0x000eae0000000200 */
[C---:B---3--:R-:W-:Y:S08]  /*71f0*/  HMMA.16816.F32 R52, R172.reuse, R144, R52 ;  /* 0x00000090ac34723c */ /* 0x048ff00000001834 */
[----:B------:R-:W-:Y:S01]  /*7200*/  HMMA.16816.F32 R56, R172, R146, R56 ;  /* 0x00000092ac38723c */ /* 0x000fe20000001838 */
[----:B------:R-:W3:Y:S07]  /*7210*/  LDSM.16.M88.4 R144, [R201] ;  /* 0x00000000c990783b */ /* 0x000eee0000000200 */
[C---:B----4-:R-:W-:Y:S08]  /*7220*/  HMMA.16816.F32 R4, R176.reuse, R148, R4 ;  /* 0x00000094b004723c */ /* 0x050ff00000001804 */
[C---:B------:R-:W-:Y:S01]  /*7230*/  HMMA.16816.F32 R8, R176.reuse, R150, R8 ;  /* 0x00000096b008723c */ /* 0x040fe20000001808 */
[----:B------:R-:W4:Y:S07]  /*7240*/  LDSM.16.M88.4 R148, [R202] ;  /* 0x00000000ca94783b */ /* 0x000f2e0000000200 */
        /* <DEDUP_REMOVED lines=37> */
[----:B------:R-:W-:Y:S01]  /*74a0*/  HMMA.16816.F32 R56, R180, R154, R56 ;  /* 0x0000009ab438723c */ /* 0x000fe20000001838 */
[----:B------:R-:W5:Y:S07]  /*74b0*/  LDSM.16.M88.4 R152, [R189+0x6000] ;  /* 0x00600000bd98783b */ /* 0x000f6e0000000200 */
[C---:B------:R-:W-:Y:S08]  /*74c0*/  HMMA.16816.F32 R4, R184.reuse, R156, R4 ;  /* 0x0000009cb804723c */ /* 0x040ff00000001804 */
[C---:B------:R-:W-:Y:S01]  /*74d0*/  HMMA.16816.F32 R8, R184.reuse, R158, R8 ;  /* 0x0000009eb808723c */ /* 0x040fe20000001808 */
[----:B------:R-:W4:Y:S01]  /*74e0*/  LDSM.16.M88.4 R156, [R189+0x6800] ;  /* 0x00680000bd9c783b */ /* 0x000f220000000200 */
[----:B------:R-:W-:Y:S06]  /*74f0*/  DEPBAR.LE SB0, 0x0 ;  /* 0x000080000000791a */ /* 0x000fec0000000000 */
[C---:B-1----:R-:W-:Y:S01]  /*7500*/  HMMA.16816.F32 R12, R184.reuse, R136, R12 ;  /* 0x00000088b80c723c */ /* 0x042fe2000000180c */
[----:B------:R-:W-:Y:S07]  /*7510*/  BAR.SYNC.DEFER_BLOCKING 0x0 ;  /* 0x0000000000007b1d */ /* 0x000fee0000010000 */
[C---:B------:R-:W-:Y:S08]  /*7520*/  HMMA.16816.F32 R16, R184.reuse, R138, R16 ;  /* 0x0000008ab810723c */ /* 0x040ff00000001810 */
[C---:B--2---:R-:W-:Y:S08]  /*7530*/  HMMA.16816.F32 R20, R184.reuse, R140, R20 ;  /* 0x0000008cb814723c */ /* 0x044ff00000001814 */
[C---:B------:R-:W-:Y:S08]  /*7540*/  HMMA.16816.F32 R24, R184.reuse, R142, R24 ;  /* 0x0000008eb818723c */ /* 0x040ff00000001818 */
[C---:B---3--:R-:W-:Y:S08]  /*7550*/  HMMA.16816.F32 R28, R184.reuse, R144, R28 ;  /* 0x00000090b81c723c */ /* 0x048ff0000000181c */
[C---:B------:R-:W-:Y:S08]  /*7560*/  HMMA.16816.F32 R32, R184.reuse, R146, R32 ;  /* 0x00000092b820723c */ /* 0x040ff00000001820 */
[C---:B----4-:R-:W-:Y:S08]  /*7570*/  HMMA.16816.F32 R36, R184.reuse, R148, R36 ;  /* 0x00000094b824723c */ /* 0x050ff00000001824 */
[C---:B------:R-:W-:Y:S08]  /*7580*/  HMMA.16816.F32 R40, R184.reuse, R150, R40 ;  /* 0x00000096b828723c */ /* 0x040ff00000001828 */
[C---:B-----5:R-:W-:Y:S08]  /*7590*/  HMMA.16816.F32 R44, R184.reuse, R152, R44 ;  /* 0x00000098b82c723c */ /* 0x060ff0000000182c */
[C---:B------:R-:W-:Y:S08]  /*75a0*/  HMMA.16816.F32 R48, R184.reuse, R154, R48 ;  /* 0x0000009ab830723c */ /* 0x040ff00000001830 */
[C---:B------:R-:W-:Y:S08]  /*75b0*/  HMMA.16816.F32 R52, R184.reuse, R156, R52 ;  /* 0x0000009cb834723c */ /* 0x040ff00000001834 */
[----:B------:R-:W-:Y:S01]  /*75c0*/  HMMA.16816.F32 R56, R184, R158, R56 ;  /* 0x0000009eb838723c */ /* 0x000fe20000001838 */
[----:B------:R-:W-:Y:S07]  /*75d0*/  @!UPT UIADD3 URZ, URZ, URZ, URZ ;  /* 0x0000003f3f3ff290 */ /* 0x000fee000fffe03f */
[----:B------:R-:W-:-:S11]  /*75e0*/  @!P0 BRA `(.L_x_1023) ;  /* 0x0000036000008947 */ /* 0x000fd60003800000 */
[----:B------:R-:W-:Y:S01]  /*75f0*/  IADD3 R0, R214, -0x1, RZ ;  /* 0xffffffffd6007810 */ /* 0x000fe20007ffe0ff */
[----:B------:R-:W2:Y:S01]  /*7600*/  LDL.64 R222, [R1+0x18] ;  /* 0x0000180001de7983 */ /* 0x000ea20000100a00 */
[----:B------:R-:W-:Y:S02]  /*7610*/  ISETP.GE.AND P2, PT, R220, 0x21, PT ;  /* 0x00000021dc00780c */ /* 0x000fe40003f46270 */
[----:B------:R-:W-:Y:S01]  /*7620*/  SHF.R.S32.HI R2, RZ, 0x1f, R0 ;  /* 0x0000001fff027819 */ /* 0x000fe20000011400 */
[----:B------:R-:W-:Y:S01]  /*7630*/  IMAD.WIDE.U32 R112, R0, c[0x0][0x1e0], RZ ;  /* 0x0000780000707a25 */ /* 0x000fe200078e00ff */
[C---:B------:R-:W-:Y:S01]  /*7640*/  ISETP.GE.AND P1, PT, R220.reuse, 0x41, PT ;  /* 0x00000041dc00780c */ /* 0x040fe20003f26270 */
[----:B------:R-:W3:Y:S01]  /*7650*/  LDL.64 R218, [R1+0x10] ;  /* 0x0000100001da7983 */ /* 0x000ee20000100a00 */
[----:B------:R-:W-:Y:S01]  /*7660*/  ISETP.GE.AND P3, PT, R220, 0x1, PT ;  /* 0x00000001dc00780c */ /* 0x000fe20003f66270 */
[----:B------:R-:W-:Y:S04]  /*7670*/  IMAD R2, R2, c[0x0][0x1e0], RZ ;  /* 0x0000780002027a24 */ /* 0x000fe800078e02ff */
[----:B------:R-:W-:Y:S02]  /*7680*/  IMAD R0, R0, c[0x0][0x1e4], R2 ;  /* 0x0000790000007a24 */ /* 0x000fe400078e0202 */
[----:B------:R-:W-:Y:S02]  /*7690*/  @P2 IMAD.MOV.U32 R2, RZ, RZ, c[0x0][0x1e0] ;  /* 0x00007800ff022624 */ /* 0x000fe400078e00ff */
[----:B------:R-:W-:Y:S02]  /*76a0*/  IMAD.IADD R0, R113, 0x1, R0 ;  /* 0x0000000171007824 */ /* 0x000fe400078e0200 */
[----:B------:R-:W-:Y:S04]  /*76b0*/  IMAD.WIDE.U32 R112, R112, 0x70, RZ ;  /* 0x0000007070707825 */ /* 0x000fe800078e00ff */
[----:B------:R-:W-:Y:S01]  /*76c0*/  IMAD R0, R0, 0x70, RZ ;  /* 0x0000007000007824 */ /* 0x000fe200078e02ff */
[CC--:B------:R-:W-:Y:S01]  /*76d0*/  @P2 LEA R136, P0, R2.reuse, R112.reuse, 0x5 ;  /* 0x0000007002882211 */ /* 0x0c0fe200078028ff */
[----:B------:R-:W-:Y:S02]  /*76e0*/  @P2 IMAD.MOV.U32 R114, RZ, RZ, c[0x0][0x1e4] ;  /* 0x00007900ff722624 */ /* 0x000fe400078e00ff */
[----:B------:R-:W-:Y:S02]  /*76f0*/  IMAD.IADD R113, R113, 0x1, R0 ;  /* 0x0000000171717824 */ /* 0x000fe400078e0200 */
[----:B------:R-:W-:Y:S03]  /*7700*/  @P1 IMAD.MOV.U32 R0, RZ, RZ, c[0x0][0x1e0] ;  /* 0x00007800ff001624 */ /* 0x000fe600078e00ff */
[-C--:B------:R-:W-:Y:S01]  /*7710*/  @P2 LEA.HI.X R114, R2, R113.reuse, R114, 0x5, P0 ;  /* 0x0000007102722211 */ /* 0x080fe200000f2c72 */
[----:B------:R-:W-:Y:S01]  /*7720*/  @P1 IMAD.MOV.U32 R2, RZ, RZ, c[0x0][0x1e4] ;  /* 0x00007900ff021624 */ /* 0x000fe200078e00ff */
[CC--:B------:R-:W-:Y:S04]  /*7730*/  @P1 LEA R137, P0, R0.reuse, R112.reuse, 0x6 ;  /* 0x0000007000891211 */ /* 0x0c0fe800078030ff */
[----:B------:R-:W-:Y:S02]  /*7740*/  @P1 LEA.HI.X R138, R0, R113, R2, 0x6, P0 ;  /* 0x00000071008a1211 */ /* 0x000fe400000f3402 */
[----:B--2---:R-:W-:Y:S05]  /*7750*/  @P3 IADD3 R0, P0, R222, R112, RZ ;  /* 0x00000070de003210 */ /* 0x004fea0007f1e0ff */
[--C-:B---3--:R-:W-:Y:S01]  /*7760*/  @P3 IMAD.X R2, R113, 0x1, R219.reuse, P0 ;  /* 0x0000000171023824 */ /* 0x108fe200000e06db */
        /* <DEDUP_REMOVED lines=25> */
[----:B------:R-:W-:Y:S02]  /*7900*/  @P0 IADD3.X R2, R219, R2, R113, P4, !PT ;  /* 0x00000002db020210 */ /* 0x000fe400027fe471 */
[C---:B------:R-:W-:Y:S04]  /*7910*/  @P0 LEA R112, P4, R0.reuse, c[0x0][0x1c8], 0x1 ;  /* 0x0000720000700a11 */ /* 0x040fe800078808ff */
[----:B------:R-:W-:Y:S05]  /*7920*/  @P0 LEA.HI.X R113, R0, c[0x0][0x1cc], R2, 0x1, P4 ;  /* 0x0000730000710a11 */ /* 0x000fea00020f0c02 */
[----:B------:R1:W-:Y:S04]  /*7930*/  @P0 LDGSTS.E.BYPASS.LTC128B.128 [R216+0xb100], [R112.64], !P6 ;  /* 0x0b10000070d80fae */ /* 0x0003e8000f101d46 */
[----:B------:R1:W-:Y:S02]  /*7940*/  @P0 LDGSTS.E.BYPASS.LTC128B.128 [R216+0xe900], [R112.64+0x80], !P5 ;  /* 0x0e90008070d80fae */ /* 0x0003e4000e901d46 */
.L_x_1023:
[----:B------:R-:W-:Y:S05]  /*7950*/  BSYNC B0 ;  /* 0x0000000000007941 */ /* 0x000fea0003800000 */
.L_x_1022:
[----:B------:R-:W-:Y:S01]  /*7960*/  IMAD.MOV.U32 R0, RZ, RZ, c[0x0][0x2c4] ;  /* 0x0000b100ff007624 */ /* 0x000fe200078e00ff */
[----:B------:R-:W2:Y:S04]  /*7970*/  LDL R2, [R1+0x40] ;  /* 0x0000400001027983 */ /* 0x000ea80000100800 */
[----:B------:R-:W-:Y:S01]  /*7980*/  ISETP.NE.AND P0, PT, R0, 0x1, PT ;  /* 0x000000010000780c */ /* 0x000fe20003f05270 */
[----:B-1----:R-:W3:Y:S04]  /*7990*/  LDL R137, [R1+0x58] ;  /* 0x0000580001897983 */ /* 0x002ee80000100800 */
[----:B------:R1:W2:Y:S04]  /*79a0*/  LDL R0, [R1+0x38] ;  /* 0x0000380001007983 */ /* 0x0002a80000100800 */
[----:B------:R-:W4:Y:S04]  /*79b0*/  LDL R136, [R1+0x4c] ;  /* 0x00004c0001887983 */ /* 0x000f280000100800 */
[----:B------:R-:W4:Y:S04]  /*79c0*/  LDL R114, [R1+0x44] ;  /* 0x0000440001727983 */ /* 0x000f280000100800 */
[----:B------:R-:W0:Y:S01]  /*79d0*/  LDGDEPBAR ;  /* 0x00000000000079af */ /* 0x000e220000000000 */
[----:B--2---:R-:W-:Y:S02]  /*79e0*/  @P0 IMAD.MOV.U32 R0, RZ, RZ, R2 ;  /* 0x000000ffff000224 */ /* 0x004fe400078e0002 */
[----:B------:R-:W-:Y:S05]  /*79f0*/  IMAD R2, R214, -0x70, RZ ;  /* 0xffffff90d6027824 */ /* 0x000fea00078e02ff */
[----:B------:R-:W2:Y:S01]  /*7a00*/  SHFL.IDX PT, R112, R0, 0x1, 0x1c1f ;  /* 0x003c1f0000707f89 */ /* 0x000ea200000e0000 */
[----:B---3--:R-:W-:Y:S04]  /*7a10*/  IADD3 R2, -R137, 0x1, R2 ;  /* 0x0000000189027810 */ /* 0x008fe80007ffe102 */
[----:B----4-:R-:W-:Y:S03]  /*7a20*/  IADD3 R2, -R114, R2, R136 ;  /* 0x0000000272027210 */ /* 0x010fe60007ffe188 */
[----:B------:R2:W3:Y:S02]  /*7a30*/  SHFL.IDX PT, R113, R0, RZ, 0x1c1f ;  /* 0x001c1fff00717589 */ /* 0x0004e400000e0000 */
[C---:B--2---:R-:W-:Y:S02]  /*7a40*/  IMAD.IADD R0, R2.reuse, 0x1, R112 ;  /* 0x0000000102007824 */ /* 0x044fe400078e0270 */
[----:B---3--:R-:W-:Y:S03]  /*7a50*/  IMAD.IADD R112, R2, 0x1, R113 ;  /* 0x0000000102707824 */ /* 0x008fe600078e0271 */
[C---:B------:R-:W-:Y:S02]  /*7a60*/  ISETP.GT.AND P1, PT, R0.reuse, RZ, PT ;  /* 0x000000ff0000720c */ /* 0x040fe40003f24270 */
[----:B------:R-:W-:Y:S02]  /*7a70*/  ISETP.GT.AND P0, PT, R0, 0x1, PT ;  /* 0x000000010000780c */ /* 0x000fe40003f04270 */
[----:B------:R-:W-:Y:S02]  /*7a80*/  FSEL R6, R6, -INF , P1 ;  /* 0xff80000006067808 */ /* 0x000fe40000800000 */
[----:B------:R-:W-:Y:S02]  /*7a90*/  ISETP.GT.AND P1, PT, R0, 0x8, PT ;  /* 0x000000080000780c */ /* 0x000fe40003f24270 */
[----:B------:R-:W-:Y:S02]  /*7aa0*/  FMNMX.FTZ R2, R6, R115, !PT ;  /* 0x0000007306027209 */ /* 0x000fe40007810000 */
[----:B------:R-:W-:Y:S02]  /*7ab0*/  FSEL R114, R7, -INF , P0 ;  /* 0xff80000007727808 */ /* 0x000fe40000000000 */
[----:B------:R-:W-:Y:S02]  /*7ac0*/  ISETP.GT.AND P0, PT, R0, 0x9, PT ;  /* 0x000000090000780c */ /* 0x000fe40003f04270 */
[----:B------:R-:W-:Y:S02]  /*7ad0*/  FSEL R7, R10, -INF , P1 ;  /* 0xff8000000a077808 */ /* 0x000fe40000800000 */
[----:B------:R-:W-:Y:S02]  /*7ae0*/  FMNMX.FTZ R2, R114, R2, !PT ;  /* 0x0000000272027209 */ /* 0x000fe40007810000 */
[----:B------:R-:W-:Y:S02]  /*7af0*/  ISETP.GT.AND P1, PT, R0, 0x10, PT ;  /* 0x000000100000780c */ /* 0x000fe40003f24270 */
[----:B------:R-:W-:Y:S02]  /*7b00*/  FSEL R11, R11, -INF , P0 ;  /* 0xff8000000b0b7808 */ /* 0x000fe40000000000 */
[----:B------:R-:W-:Y:S02]  /*7b10*/  FMNMX.FTZ R2, R7, R2, !PT ;  /* 0x0000000207027209 */ /* 0x000fe40007810000 */
[----:B------:R-:W-:Y:S02]  /*7b20*/  FSEL R144, R14, -INF , P1 ;  /* 0xff8000000e907808 */ /* 0x000fe40000800000 */
[----:B------:R-:W-:Y:S02]  /*7b30*/  ISETP.GT.AND P0, PT, R0, 0x11, PT ;  /* 0x000000110000780c */ /* 0x000fe40003f04270 */
[----:B------:R-:W-:Y:S02]  /*7b40*/  FMNMX.FTZ R2, R11, R2, !PT ;  /* 0x000000020b027209 */ /* 0x000fe40007810000 */
[----:B------:R-:W-:Y:S02]  /*7b50*/  ISETP.GT.AND P3, PT, R112, RZ, PT ;  /* 0x000000ff7000720c */ /* 0x000fe40003f64270 */
        /* <DEDUP_REMOVED lines=9> */
[----:B------:R-:W-:Y:S02]  /*7bf0*/  ISETP.GT.AND P3, PT, R112, 0x8, PT ;  /* 0x000000087000780c */ /* 0x000fe40003f64270 */
[----:B------:R-:W-:Y:S02]  /*7c00*/  FMNMX.FTZ R4, R136, R3, !PT ;  /* 0x0000000388047209 */ /* 0x000fe40007810000 */
[----:B------:R-:W-:Y:S02]  /*7c10*/  FSEL R149, R19, -INF , P0 ;  /* 0xff80000013957808 */ /* 0x000fe40000000000 */
[----:B------:R-:W-:Y:S02]  /*7c20*/  ISETP.GT.AND P1, PT, R0, 0x20, PT ;  /* 0x000000200000780c */ /* 0x000fe40003f24270 */
[----:B------:R-:W-:Y:S02]  /*7c30*/  FMNMX.FTZ R5, R148, R2, !PT ;  /* 0x0000000294057209 */ /* 0x000fe40007810000 */
[----:B------:R-:W-:Y:S02]  /*7c40*/  ISETP.GT.AND P2, PT, R112, 0x9, PT ;  /* 0x000000097000780c */ /* 0x000fe40003f44270 */
[----:B------:R-:W-:Y:S02]  /*7c50*/  FSEL R8, R8, -INF , P3 ;  /* 0xff80000008087808 */ /* 0x000fe40001800000 */
        /* <DEDUP_REMOVED lines=8> */
[----:B------:R-:W-:Y:S02]  /*7ce0*/  FMNMX.FTZ R2, R152, R5, !PT ;  /* 0x0000000598027209 */ /* 0x000fe40007810000 */
[----:B------:R-:W-:Y:S02]  /*7cf0*/  ISETP.GT.AND P1, PT, R0, 0x28, PT ;  /* 0x000000280000780c */ /* 0x000fe40003f24270 */
[----:B------:R-:W-:Y:S02]  /*7d00*/  FSEL R142, R12, -INF , P3 ;  /* 0xff8000000c8e7808 */ /* 0x000fe40001800000 */
[----:B------:R-:W-:Y:S02]  /*7d10*/  ISETP.GT.AND P2, PT, R112, 0x11, PT ;  /* 0x000000117000780c */ /* 0x000fe40003f44270 */
[----:B------:R-:W-:Y:S02]  /*7d20*/  FMNMX.FTZ R4, R9, R4, !PT ;  /* 0x0000000409047209 */ /* 0x000fe40007810000 */
[----:B------:R-:W-:Y:S02]  /*7d30*/  FSEL R156, R26, -INF , P1 ;  /* 0xff8000001a9c7808 */ /* 0x000fe40000800000 */
[----:B------:R-:W-:Y:S02]  /*7d40*/  FMNMX.FTZ R2, R153, R2, !PT ;  /* 0x0000000299027209 */ /* 0x000fe40007810000 */
[----:B------:R-:W-:Y:S02]  /*7d50*/  ISETP.GT.AND P0, PT, R0, 0x29, PT ;  /* 0x000000290000780c */ /* 0x000fe40003f04270 */
[----:B------:R-:W-:Y:S02]  /*7d60*/  FSEL R143, R13, -INF , P2 ;  /* 0xff8000000d8f7808 */ /* 0x000fe40001000000 */
[----:B------:R-:W-:Y:S01]  /*7d70*/  ISETP.GT.AND P3, PT, R112, 0x18, PT ;  /* 0x000000187000780c */ /* 0x000fe20003f64270 */
[----:B------:R-:W-:Y:S01]  /*7d80*/  LDSM.16.MT88.4 R12, [R191] ;  /* 0x00000000bf0c783b */ /* 0x000fe20000004200 */
        /* <DEDUP_REMOVED lines=19> */
[----:B------:R-:W-:Y:S02]  /*7ec0*/  FMNMX.FTZ R2, R163, R2, !PT ;  /* 0x00000002a3027209 */ /* 0x000fe40007810000 */
[----:B------:R-:W-:Y:S02]  /*7ed0*/  ISETP.GT.AND P0, PT, R0, 0x39, PT ;  /* 0x000000390000780c */ /* 0x000fe40003f04270 */
[----:B------:R-:W-:Y:S02]  /*7ee0*/  FSEL R215, R34, -INF , P1 ;  /* 0xff80000022d77808 */ /* 0x000fe40000800000 */
[----:B------:R-:W-:Y:S02]  /*7ef0*/  FSEL R150, R21, -INF , P2 ;  /* 0xff80000015967808 */ /* 0x000fe40001000000 */
[----:B------:R-:W-:Y:S01]  /*7f00*/  FMNMX.FTZ R4, R151, R4, !PT ;  /* 0x0000000497047209 */ /* 0x000fe20007810000 */
[----:B------:R-:W-:Y:S01]  /*7f10*/  LDSM.16.MT88.4 R20, [R193] ;  /* 0x00000000c114783b */ /* 0x000fe20000004200 */
[----:B------:R-:W-:Y:S02]  /*7f20*/  ISETP.GT.AND P3, PT, R112, 0x28, PT ;  /* 0x000000287000780c */ /* 0x000fe40003f64270 */
[----:B------:R-:W-:Y:S02]  /*7f30*/  FSEL R217, R35, -INF , P0 ;  /* 0xff80000023d97808 */ /* 0x000fe40000000000 */
[----:B------:R-:W-:Y:S02]  /*7f40*/  ISETP.GT.AND P1, PT, R0, 0x40, PT ;  /* 0x000000400000780c */ /* 0x000fe40003f24270 */
[----:B------:R-:W-:Y:S02]  /*7f50*/  ISETP.GT.AND P2, PT, R112, 0x29, PT ;  /* 0x000000297000780c */ /* 0x000fe40003f44270 */
[----:B------:R-:W-:Y:S02]  /*7f60*/  FMNMX.FTZ R5, R215, R2, !PT ;  /* 0x00000002d7057209 */ /* 0x000fe40007810000 */
[----:B------:R-:W-:Y:S02]  /*7f70*/  FSEL R154, R24, -INF , P3 ;  /* 0xff800000189a7808 */ /* 0x000fe40001800000 */
[----:B------:R-:W-:Y:S02]  /*7f80*/  FMNMX.FTZ R2, R150, R4, !PT ;  /* 0x0000000496027209 */ /* 0x000fe40007810000 */
[----:B------:R-:W-:Y:S02]  /*7f90*/  FSEL R224, R38, -INF , P1 ;  /* 0xff80000026e07808 */ /* 0x000fe40000800000 */
[----:B------:R-:W-:Y:S02]  /*7fa0*/  FSEL R155, R25, -INF , P2 ;  /* 0xff800000199b7808 */ /* 0x000fe40001000000 */
[----:B------:R-:W-:Y:S02]  /*7fb0*/  ISETP.GT.AND P2, PT, R112, 0x31, PT ;  /* 0x000000317000780c */ /* 0x000fe40003f44270 */
[----:B------:R-:W-:Y:S02]  /*7fc0*/  ISETP.GT.AND P0, PT, R0, 0x41, PT ;  /* 0x000000410000780c */ /* 0x000fe40003f04270 */
[----:B------:R-:W-:Y:S02]  /*7fd0*/  FMNMX.FTZ R5, R217, R5, !PT ;  /* 0x00000005d9057209 */ /* 0x000fe40007810000 */
[----:B------:R-:W-:Y:S02]  /*7fe0*/  ISETP.GT.AND P3, PT, R112, 0x30, PT ;  /* 0x000000307000780c */ /* 0x000fe40003f64270 */
[----:B------:R-:W-:Y:S02]  /*7ff0*/  FMNMX.FTZ R4, R154, R2, !PT ;  /* 0x000000029a047209 */ /* 0x000fe40007810000 */
[----:B------:R-:W-:Y:S02]  /*8000*/  FSEL R159, R29, -INF , P2 ;  /* 0xff8000001d9f7808 */ /* 0x000fe40001000000 */
[----:B------:R-:W-:Y:S02]  /*8010*/  FSEL R225, R39, -INF , P0 ;  /* 0xff80000027e17808 */ /* 0x000fe40000000000 */
[----:B------:R-:W-:Y:S02]  /*8020*/  ISETP.GT.AND P2, PT, R112, 0x39, PT ;  /* 0x000000397000780c */ /* 0x000fe40003f44270 */
[----:B------:R-:W-:Y:S02]  /*8030*/  ISETP.GT.AND P1, PT, R0, 0x48, PT ;  /* 0x000000480000780c */ /* 0x000fe40003f24270 */
[----:B------:R-:W-:Y:S02]  /*8040*/  FMNMX.FTZ R2, R224, R5, !PT ;  /* 0x00000005e0027209 */ /* 0x000fe40007810000 */
[----:B------:R-:W-:Y:S02]  /*8050*/  FSEL R158, R28, -INF , P3 ;  /* 0xff8000001c9e7808 */ /* 0x000fe40001800000 */
[----:B------:R-:W-:Y:S01]  /*8060*/  FMNMX.FTZ R4, R155, R4, !PT ;  /* 0x000000049b047209 */ /* 0x000fe20007810000 */
[----:B------:R-:W-:Y:S01]  /*8070*/  LDSM.16.MT88.4 R28, [R192] ;  /* 0x00000000c01c783b */ /* 0x000fe20000004200 */
[C---:B------:R-:W-:Y:S02]  /*8080*/  ISETP.GT.AND P3, PT, R112.reuse, 0x38, PT ;  /* 0x000000387000780c */ /* 0x040fe40003f64270 */
[----:B------:R-:W-:Y:S02]  /*8090*/  FSEL R162, R33, -INF , P2 ;  /* 0xff80000021a27808 */ /* 0x000fe40001000000 */
[----:B------:R-:W-:Y:S02]  /*80a0*/  ISETP.GT.AND P2, PT, R112, 0x41, PT ;  /* 0x000000417000780c */ /* 0x000fe40003f44270 */
[----:B------:R-:W-:Y:S02]  /*80b0*/  ISETP.GT.AND P0, PT, R0, 0x49, PT ;  /* 0x000000490000780c */ /* 0x000fe40003f04270 */
[----:B------:R-:W-:Y:S02]  /*80c0*/  FSEL R235, R42, -INF , P1 ;  /* 0xff8000002aeb7808 */ /* 0x000fe40000800000 */
[----:B------:R-:W-:Y:S02]  /*80d0*/  FMNMX.FTZ R2, R225, R2, !PT ;  /* 0x00000002e1027209 */ /* 0x000fe40007810000 */
[----:B------:R-:W-:Y:S02]  /*80e0*/  FMNMX.FTZ R5, R158, R4, !PT ;  /* 0x000000049e057209 */ /* 0x000fe40007810000 */
[----:B------:R-:W-:Y:S02]  /*80f0*/  FSEL R221, R37, -INF , P2 ;  /* 0xff80000025dd7808 */ /* 0x000fe40001000000 */
[----:B------:R-:W-:Y:S02]  /*8100*/  FSEL R161, R32, -INF , P3 ;  /* 0xff80000020a17808 */ /* 0x000fe40001800000 */
[C---:B------:R-:W-:Y:S02]  /*8110*/  ISETP.GT.AND P3, PT, R112.reuse, 0x40, PT ;  /* 0x000000407000780c */ /* 0x040fe40003f64270 */
[----:B------:R-:W-:Y:S02]  /*8120*/  ISETP.GT.AND P2, PT, R112, 0x49, PT ;  /* 0x000000497000780c */ /* 0x000fe40003f44270 */
[----:B------:R-:W-:Y:S02]  /*8130*/  FSEL R240, R43, -INF , P0 ;  /* 0xff8000002bf07808 */ /* 0x000fe40000000000 */
[----:B------:R-:W-:Y:S02]  /*8140*/  ISETP.GT.AND P0, PT, R0, 0x50, PT ;  /* 0x000000500000780c */ /* 0x000fe40003f04270 */
[----:B------:R-:W-:Y:S02]  /*8150*/  FMNMX.FTZ R2, R235, R2, !PT ;  /* 0x00000002eb027209 */ /* 0x000fe40007810000 */
[----:B------:R-:W-:Y:S02]  /*8160*/  FMNMX.FTZ R5, R159, R5, !PT ;  /* 0x000000059f057209 */ /* 0x000fe40007810000 */
[----:B------:R-:W-:Y:S02]  /*8170*/  FSEL R219, R36, -INF , P3 ;  /* 0xff80000024db7808 */ /* 0x000fe40001800000 */
[----:B------:R-:W-:Y:S01]  /*8180*/  FSEL R243, R46, -INF , P0 ;  /* 0xff8000002ef37808 */ /* 0x000fe20000000000 */
[----:B------:R-:W-:Y:S01]  /*8190*/  LDSM.16.MT88.4 R36, [R196] ;  /* 0x00000000c424783b */ /* 0x000fe20000004200 */
[----:B------:R-:W-:Y:S02]  /*81a0*/  FSEL R227, R41, -INF , P2 ;  /* 0xff80000029e37808 */ /* 0x000fe40001000000 */
[----:B------:R-:W-:Y:S02]  /*81b0*/  ISETP.GT.AND P2, PT, R0, 0x51, PT ;  /* 0x000000510000780c */ /* 0x000fe40003f44270 */
        /* <DEDUP_REMOVED lines=12> */
[C---:B------:R-:W-:Y:S02]  /*8280*/  ISETP.GT.AND P1, PT, R0.reuse, 0x60, PT ;  /* 0x000000600000780c */ /* 0x040fe40003f24270 */
[C---:B------:R-:W-:Y:S02]  /*8290*/  ISETP.GT.AND P0, PT, R0.reuse, 0x61, PT ;  /* 0x000000610000780c */ /* 0x040fe40003f04270 */
[C---:B------:R-:W-:Y:S02]  /*82a0*/  ISETP.GT.AND P2, PT, R0.reuse, 0x68, PT ;  /* 0x000000680000780c */ /* 0x040fe40003f44270 */
        /* <DEDUP_REMOVED lines=10> */
[----:B------:R-:W-:Y:S02]  /*8350*/  FSEL R239, R44, -INF , P1 ;  /* 0xff8000002cef7808 */ /* 0x000fe40000800000 */
[----:B------:R-:W-:Y:S02]  /*8360*/  ISETP.GT.AND P0, PT, R112, 0x51, PT ;  /* 0x000000517000780c */ /* 0x000fe40003f04270 */
[----:B------:R-:W-:Y:S02]  /*8370*/  FMNMX.FTZ R2, R227, R2, !PT ;  /* 0x00000002e3027209 */ /* 0x000fe40007810000 */
[----:B------:R-:W-:Y:S02]  /*8380*/  FSEL R223, R58, -INF , P2 ;  /* 0xff8000003adf7808 */ /* 0x000fe40001000000 */
[----:B------:R-:W-:Y:S02]  /*8390*/  FMNMX.FTZ R0, R222, R0, !PT ;  /* 0x00000000de007209 */ /* 0x000fe40007810000 */
[----:B------:R-:W-:Y:S02]  /*83a0*/  FSEL R238, R45, -INF , P0 ;  /* 0xff8000002dee7808 */ /* 0x000fe40000000000 */
[----:B------:R-:W-:Y:S01]  /*83b0*/  ISETP.GT.AND P1, PT, R112, 0x58, PT ;  /* 0x000000587000780c */ /* 0x000fe20003f24270 */
[----:B------:R-:W-:Y:S01]  /*83c0*/  LDSM.16.MT88.4 R44, [R191+0x3800] ;  /* 0x00380000bf2c783b */ /* 0x000fe20000004200 */
[----:B------:R-:W-:Y:S02]  /*83d0*/  FMNMX.FTZ R2, R239, R2, !PT ;  /* 0x00000002ef027209 */ /* 0x000fe40007810000 */
[----:B------:R-:W-:Y:S02]  /*83e0*/  FSEL R113, R59, -INF , P3 ;  /* 0xff8000003b717808 */ /* 0x000fe40001800000 */
[----:B------:R-:W-:Y:S02]  /*83f0*/  FMNMX.FTZ R0, R223, R0, !PT ;  /* 0x00000000df007209 */ /* 0x000fe40007810000 */
[----:B------:R-:W-:Y:S02]  /*8400*/  FSEL R234, R48, -INF , P1 ;  /* 0xff80000030ea7808 */ /* 0x000fe40000800000 */
[----:B------:R-:W-:Y:S02]  /*8410*/  FMNMX.FTZ R2, R238, R2, !PT ;  /* 0x00000002ee027209 */ /* 0x000fe40007810000 */
[----:B------:R-:W-:Y:S02]  /*8420*/  FMNMX.FTZ R0, R113, R0, !PT ;  /* 0x0000000071007209 */ /* 0x000fe40007810000 */
[----:B------:R-:W-:Y:S02]  /*8430*/  FMNMX.FTZ R4, R234, R2, !PT ;  /* 0x00000002ea047209 */ /* 0x000fe40007810000 */
[C---:B------:R-:W-:Y:S01]  /*8440*/  ISETP.GT.AND P0, PT, R112.reuse, 0x59, PT ;  /* 0x000000597000780c */ /* 0x040fe20003f04270 */
[----:B------:R-:W2:Y:S01]  /*8450*/  SHFL.BFLY PT, R2, R0, 0x2, 0x1f ;  /* 0x0c401f0000027f89 */ /* 0x000ea200000e0000 */
[C---:B------:R-:W-:Y:S02]  /*8460*/  ISETP.GT.AND P1, PT, R112.reuse, 0x60, PT ;  /* 0x000000607000780c */ /* 0x040fe40003f24270 */
[----:B------:R-:W-:Y:S02]  /*8470*/  FSEL R232, R49, -INF , P0 ;  /* 0xff80000031e87808 */ /* 0x000fe40000000000 */
[----:B------:R-:W-:Y:S02]  /*8480*/  ISETP.GT.AND P0, PT, R112, 0x61, PT ;  /* 0x000000617000780c */ /* 0x000fe40003f04270 */
[----:B------:R-:W-:Y:S02]  /*8490*/  FSEL R231, R52, -INF , P1 ;  /* 0xff80000034e77808 */ /* 0x000fe40000800000 */
[----:B------:R-:W-:Y:S02]  /*84a0*/  FSEL R230, R53, -INF , P0 ;  /* 0xff80000035e67808 */ /* 0x000fe40000000000 */
[C---:B------:R-:W-:Y:S01]  /*84b0*/  ISETP.GT.AND P1, PT, R112.reuse, 0x68, PT ;  /* 0x000000687000780c */ /* 0x040fe20003f24270 */
[----:B------:R-:W-:Y:S01]  /*84c0*/  LDSM.16.MT88.4 R52, [R193+0x3800] ;  /* 0x00380000c134783b */ /* 0x000fe20000004200 */
[----:B------:R-:W-:Y:S02]  /*84d0*/  ISETP.GT.AND P0, PT, R112, 0x69, PT ;  /* 0x000000697000780c */ /* 0x000fe40003f04270 */
[----:B------:R-:W-:Y:S02]  /*84e0*/  FMNMX.FTZ R4, R232, R4, !PT ;  /* 0x00000004e8047209 */ /* 0x000fe40007810000 */
[----:B------:R-:W-:Y:S02]  /*84f0*/  FSEL R228, R57, -INF , P0 ;  /* 0xff80000039e47808 */ /* 0x000fe40000000000 */
[----:B------:R-:W-:Y:S02]  /*8500*/  FMNMX.FTZ R4, R231, R4, !PT ;  /* 0x00000004e7047209 */ /* 0x000fe40007810000 */
[----:B------:R-:W-:Y:S02]  /*8510*/  FSEL R229, R56, -INF , P1 ;  /* 0xff80000038e57808 */ /* 0x000fe40000800000 */
[----:B------:R-:W-:Y:S02]  /*8520*/  FMNMX.FTZ R4, R230, R4, !PT ;  /* 0x00000004e6047209 */ /* 0x000fe40007810000 */
[----:B--2---:R-:W-:Y:S02]  /*8530*/  FMNMX.FTZ R0, R0, R2, !PT ;  /* 0x0000000200007209 */ /* 0x004fe40007810000 */
[----:B------:R-:W-:Y:S03]  /*8540*/  FMNMX.FTZ R4, R229, R4, !PT ;  /* 0x00000004e5047209 */ /* 0x000fe60007810000 */
[----:B------:R-:W2:Y:S01]  /*8550*/  SHFL.BFLY PT, R2, R0, 0x1, 0x1f ;  /* 0x0c201f0000027f89 */ /* 0x000ea200000e0000 */
[----:B------:R-:W-:Y:S07]  /*8560*/  FMNMX.FTZ R4, R228, R4, !PT ;  /* 0x00000004e4047209 */ /* 0x000fee0007810000 */
[----:B------:R-:W3:Y:S01]  /*8570*/  SHFL.BFLY PT, R5, R4, 0x2, 0x1f ;  /* 0x0c401f0004057f89 */ /* 0x000ee200000e0000 */
[----:B--2---:R-:W-:Y:S04]  /*8580*/  FMNMX.FTZ R112, R0, R2, !PT ;  /* 0x0000000200707209 */ /* 0x004fe80007810000 */
[C---:B------:R-:W-:Y:S01]  /*8590*/  FSETP.NEU.FTZ.AND P0, PT, R112.reuse, -INF , PT ;  /* 0xff8000007000780b */ /* 0x040fe20003f1d000 */
[----:B------:R-:W-:Y:S01]  /*85a0*/  FMUL.FTZ R0, R112, c[0x0][0x2d0] ;  /* 0x0000b40070007a20 */ /* 0x000fe20000410000 */
[----:B---3--:R-:W-:Y:S04]  /*85b0*/  FMNMX.FTZ R4, R4, R5, !PT ;  /* 0x0000000504047209 */ /* 0x008fe80007810000 */
[----:B------:R-:W-:Y:S01]  /*85c0*/  FSEL R141, R0, RZ, P0 ;  /* 0x000000ff008d7208 */ /* 0x000fe20000000000 */
[----:B------:R-:W2:Y:S04]  /*85d0*/  SHFL.BFLY PT, R2, R4, 0x1, 0x1f ;  /* 0x0c201f0004027f89 */ /* 0x000ea800000e0000 */
[--C-:B------:R-:W-:Y:S04]  /*85e0*/  FFMA.FTZ R0, R6, c[0x0][0x2d0], -R141.reuse ;  /* 0x0000b40006007a23 */ /* 0x100fe8000001088d */
[----:B------:R3:W-:Y:S02]  /*85f0*/  MUFU.EX2 R244, R0 ;  /* 0x0000000000f47308 */ /* 0x0007e40000000800 */
[--C-:B---3--:R-:W-:Y:S01]  /*8600*/  FFMA.FTZ R0, R114, c[0x0][0x2d0], -R141.reuse ;  /* 0x0000b40072007a23 */ /* 0x108fe2000001088d */
[----:B--2---:R-:W-:Y:S07]  /*8610*/  FMNMX.FTZ R114, R4, R2, !PT ;  /* 0x0000000204727209 */ /* 0x004fee0007810000 */
[----:B------:R2:W3:Y:S01]  /*8620*/  MUFU.EX2 R247, R0 ;  /* 0x0000000000f77308 */ /* 0x0004e20000000800 */
[C---:B------:R-:W-:Y:S01]  /*8630*/  FSETP.NEU.FTZ.AND P1, PT, R114.reuse, -INF , PT ;  /* 0xff8000007200780b */ /* 0x040fe20003f3d000 */
[----:B------:R-:W-:Y:S05]  /*8640*/  FMUL.FTZ R2, R114, c[0x0][0x2d0] ;  /* 0x0000b40072027a20 */ /* 0x000fea0000410000 */
[----:B------:R-:W-:Y:S05]  /*8650*/  FSEL R140, R2, RZ, P1 ;  /* 0x000000ff028c7208 */ /* 0x000fea0000800000 */
[--C-:B------:R-:W-:Y:S02]  /*8660*/  FFMA.FTZ R2, R9, c[0x0][0x2d0], -R140.reuse ;  /* 0x0000b40009027a23 */ /* 0x100fe4000001088c */
[--C-:B------:R-:W-:Y:S02]  /*8670*/  FFMA.FTZ R4, R137, c[0x0][0x2d0], -R140.reuse ;  /* 0x0000b40089047a23 */ /* 0x100fe4000001088c */
[----:B------:R4:W-:Y:S01]  /*8680*/  MUFU.EX2 R233, R2 ;  /* 0x0000000200e97308 */ /* 0x0009e20000000800 */
[--C-:B------:R-:W-:Y:S02]  /*8690*/  FFMA.FTZ R5, R136, c[0x0][0x2d0], -R140.reuse ;  /* 0x0000b40088057a23 */ /* 0x100fe4000001088c */
[--C-:B--2---:R-:W-:Y:S01]  /*86a0*/  FFMA.FTZ R0, R7, c[0x0][0x2d0], -R141.reuse ;  /* 0x0000b40007007a23 */ /* 0x104fe2000001088d */
[----:B---3--:R-:W-:Y:S06]  /*86b0*/  F2FP.PACK_AB R137, R247, R244 ;  /* 0x000000f4f789723e */ /* 0x008fec00000000ff */
[----:B------:R-:W-:Y:S10]  /*86c0*/  MUFU.EX2 R138, R4 ;  /* 0x00000004008a7308 */ /* 0x000ff40000000800 */
[----:B------:R2:W-:Y:S01]  /*86d0*/  MUFU.EX2 R241, R0 ;  /* 0x0000000000f17308 */ /* 0x0005e20000000800 */
[----:B----4-:R-:W-:Y:S09]  /*86e0*/  FSEL R2, R112, RZ, P0 ;  /* 0x000000ff70027208 */ /* 0x010ff20000000000 */
[----:B------:R-:W-:Y:S01]  /*86f0*/  MUFU.EX2 R245, R5 ;  /* 0x0000000500f57308 */ /* 0x000fe20000000800 */
[----:B--2---:R-:W-:Y:S09]  /*8700*/  FFMA.FTZ R0, R11, c[0x0][0x2d0], -R141 ;  /* 0x0000b4000b007a23 */ /* 0x004ff2000001088d */
[----:B------:R2:W3:Y:S02]  /*8710*/  MUFU.EX2 R236, R0 ;  /* 0x0000000000ec7308 */ /* 0x0004e40000000800 */
[--C-:B--2---:R-:W-:Y:S01]  /*8720*/  FFMA.FTZ R0, R8, c[0x0][0x2d0], -R140.reuse ;  /* 0x0000b40008007a23 */ /* 0x104fe2000001088c */
[----:B---3--:R-:W-:Y:S07]  /*8730*/  F2FP.PACK_AB R139, R236, R241 ;  /* 0x000000f1ec8b723e */ /* 0x008fee00000000ff */
[----:B------:R2:W-:Y:S02]  /*8740*/  MUFU.EX2 R237, R0 ;  /* 0x0000000000ed7308 */ /* 0x0005e40000000800 */
[----:B--2---:R-:W-:Y:S05]  /*8750*/  FSEL R0, R114, RZ, P1 ;  /* 0x000000ff72007208 */ /* 0x004fea0000800000 */
[----:B------:R-:W-:Y:S04]  /*8760*/  FADD.FTZ R0, -R0, R3 ;  /* 0x0000000300007221 */ /* 0x000fe80000010100 */
[----:B------:R-:W-:Y:S04]  /*8770*/  FMUL.FTZ R0, R0, c[0x0][0x2d0] ;  /* 0x0000b40000007a20 */ /* 0x000fe80000410000 */
[----:B------:R2:W3:Y:S02]  /*8780*/  MUFU.EX2 R3, R0 ;  /* 0x0000000000037308 */ /* 0x0004e40000000800 */
[----:B--2---:R-:W-:Y:S02]  /*8790*/  FADD.FTZ R0, -R2, R115 ;  /* 0x0000007302007221 */ /* 0x004fe40000010100 */
[----:B------:R-:W-:Y:S02]  /*87a0*/  FFMA.FTZ R2, R142, c[0x0][0x2d0], -R140 ;  /* 0x0000b4008e027a23 */ /* 0x000fe4000001088c */
[C---:B---3--:R-:W-:Y:S04]  /*87b0*/  FMUL.FTZ R9, R3.reuse, R121 ;  /* 0x0000007903097220 */ /* 0x048fe80000410000 */
[----:B------:R2:W-:Y:S01]  /*87c0*/  MUFU.EX2 R121, R2 ;  /* 0x0000000200797308 */ /* 0x0005e20000000800 */
[C---:B------:R-:W-:Y:S02]  /*87d0*/  FMUL.FTZ R4, R3.reuse, R116 ;  /* 0x0000007403047220 */ /* 0x040fe40000410000 */
[----:B------:R-:W-:Y:S02]  /*87e0*/  FMUL.FTZ R0, R0, c[0x0][0x2d0] ;  /* 0x0000b40000007a20 */ /* 0x000fe40000410000 */
[C---:B------:R-:W-:Y:S02]  /*87f0*/  FMUL.FTZ R57, R3.reuse, R109 ;  /* 0x0000006d03397220 */ /* 0x040fe40000410000 */
[C---:B------:R-:W-:Y:S02]  /*8800*/  FMUL.FTZ R8, R3.reuse, R120 ;  /* 0x0000007803087220 */ /* 0x040fe40000410000 */
[----:B------:R-:W-:Y:S01]  /*8810*/  IMAD.MOV.U32 R120, RZ, RZ, R241 ;  /* 0x000000ffff787224 */ /* 0x000fe200078e00f1 */
[----:B------:R-:W3:Y:S01]  /*8820*/  MUFU.EX2 R0, R0 ;  /* 0x0000000000007308 */ /* 0x000ee20000000800 */
[----:B------:R-:W-:Y:S02]  /*8830*/  FMUL.FTZ R56, R3, R108 ;  /* 0x0000006c03387220 */ /* 0x000fe40000410000 */
[----:B------:R-:W-:Y:S01]  /*8840*/  IMAD.MOV.U32 R115, RZ, RZ, R138 ;  /* 0x000000ffff737224 */ /* 0x000fe200078e008a */
[----:B------:R-:W-:Y:S01]  /*8850*/  F2FP.PACK_AB R138, R233, R237 ;  /* 0x000000ede98a723e */ /* 0x000fe200000000ff */
[C---:B------:R-:W-:Y:S02]  /*8860*/  FMUL.FTZ R5, R3.reuse, R117 ;  /* 0x0000007503057220 */ /* 0x040fe40000410000 */
[----:B------:R-:W-:Y:S01]  /*8870*/  FMUL.FTZ R16, R3, R72 ;  /* 0x0000004803107220 */ /* 0x000fe20000410000 */
[----:B------:R-:W-:Y:S01]  /*8880*/  F2FP.PACK_AB R136, R115, R245 ;  /* 0x000000f57388723e */ /* 0x000fe200000000ff */
[C---:B------:R-:W-:Y:S02]  /*8890*/  FMUL.FTZ R17, R3.reuse, R73 ;  /* 0x0000004903117220 */ /* 0x040fe40000410000 */
[C---:B------:R-:W-:Y:S02]  /*88a0*/  FMUL.FTZ R24, R3.reuse, R80 ;  /* 0x0000005003187220 */ /* 0x040fe40000410000 */
[----:B------:R-:W-:Y:S02]  /*88b0*/  FMUL.FTZ R25, R3, R81 ;  /* 0x0000005103197220 */ /* 0x000fe40000410000 */
[----:B--2---:R-:W-:Y:S02]  /*88c0*/  FFMA.FTZ R2, R143, c[0x0][0x2d0], -R140 ;  /* 0x0000b4008f027a23 */ /* 0x004fe4000001088c */
[----:B------:R-:W-:Y:S02]  /*88d0*/  IMAD.MOV.U32 R117, RZ, RZ, R233 ;  /* 0x000000ffff757224 */ /* 0x000fe400078e00e9 */
[----:B------:R2:W4:Y:S01]  /*88e0*/  MUFU.EX2 R242, R2 ;  /* 0x0000000200f27308 */ /* 0x0005220000000800 */
[C---:B------:R-:W-:Y:S02]  /*88f0*/  FMUL.FTZ R33, R3.reuse, R89 ;  /* 0x0000005903217220 */ /* 0x040fe40000410000 */
[C---:B------:R-:W-:Y:S02]  /*8900*/  FMUL.FTZ R32, R3.reuse, R88 ;  /* 0x0000005803207220 */ /* 0x040fe40000410000 */
[C---:B---3--:R-:W-:Y:S02]  /*8910*/  FMUL.FTZ R58, R0.reuse, R110 ;  /* 0x0000006e003a7220 */ /* 0x048fe40000410000 */
[C---:B------:R-:W-:Y:S02]  /*8920*/  FMUL.FTZ R59, R0.reuse, R111 ;  /* 0x0000006f003b7220 */ /* 0x040fe40000410000 */
[C---:B------:R-:W-:Y:S02]  /*8930*/  FMUL.FTZ R6, R0.reuse, R118 ;  /* 0x0000007600067220 */ /* 0x040fe40000410000 */
[C---:B------:R-:W-:Y:S02]  /*8940*/  FMUL.FTZ R7, R0.reuse, R119 ;  /* 0x0000007700077220 */ /* 0x040fe40000410000 */
[----:B------:R-:W-:Y:S02]  /*8950*/  IMAD.MOV.U32 R119, RZ, RZ, R237 ;  /* 0x000000ffff777224 */ /* 0x000fe400078e00ed */
[C---:B------:R-:W-:Y:S02]  /*8960*/  FMUL.FTZ R18, R0.reuse, R74 ;  /* 0x0000004a00127220 */ /* 0x040fe40000410000 */
[C---:B------:R-:W-:Y:S01]  /*8970*/  FMUL.FTZ R19, R0.reuse, R75 ;  /* 0x0000004b00137220 */ /* 0x040fe20000410000 */
[C---:B------:R-:W-:Y:S01]  /*8980*/  HMMA.16816.F32 R4, R136.reuse, R12, R4 ;  /* 0x0000000c8804723c */ /* 0x040fe20000001804 */
[----:B------:R-:W-:Y:S04]  /*8990*/  LDSM.16.MT88.4 R72, [R194+0x3800] ;  /* 0x00380000c248783b */ /* 0x000fe80000004200 */
[----:B------:R-:W-:Y:S02]  /*89a0*/  FMUL.FTZ R10, R0, R122 ;  /* 0x0000007a000a7220 */ /* 0x000fe40000410000 */
[----:B--2---:R-:W-:Y:S02]  /*89b0*/  FFMA.FTZ R2, R144, c[0x0][0x2d0], -R141 ;  /* 0x0000b40090027a23 */ /* 0x004fe4000001088d */
[----:B----4-:R-:W-:Y:S02]  /*89c0*/  IMAD.MOV.U32 R111, RZ, RZ, R242 ;  /* 0x000000ffff6f7224 */ /* 0x010fe400078e00f2 */
[----:B------:R2:W-:Y:S01]  /*89d0*/  MUFU.EX2 R116, R2 ;  /* 0x0000000200747308 */ /* 0x0005e20000000800 */
[C---:B------:R-:W-:Y:S02]  /*89e0*/  FMUL.FTZ R11, R0.reuse, R123 ;  /* 0x0000007b000b7220 */ /* 0x040fe40000410000 */
[C---:B------:R-:W-:Y:S02]  /*89f0*/  FMUL.FTZ R12, R3.reuse, R68 ;  /* 0x00000044030c7220 */ /* 0x040fe40000410000 */
[----:B------:R-:W-:Y:S02]  /*8a00*/  FMUL.FTZ R13, R3, R69 ;  /* 0x00000045030d7220 */ /* 0x000fe40000410000 */
[C---:B------:R-:W-:Y:S01]  /*8a10*/  FMUL.FTZ R26, R0.reuse, R82 ;  /* 0x00000052001a7220 */ /* 0x040fe20000410000 */
[C---:B------:R-:W-:Y:S03]  /*8a20*/  HMMA.16816.F32 R8, R136.reuse, R14, R8 ;  /* 0x0000000e8808723c */ /* 0x040fe60000001808 */
[----:B------:R-:W-:Y:S02]  /*8a30*/  IMAD.MOV.U32 R118, RZ, RZ, R236 ;  /* 0x000000ffff767224 */ /* 0x000fe400078e00ec */
[C---:B------:R-:W-:Y:S02]  /*8a40*/  FMUL.FTZ R27, R0.reuse, R83 ;  /* 0x00000053001b7220 */ /* 0x040fe40000410000 */
[C---:B------:R-:W-:Y:S01]  /*8a50*/  FMUL.FTZ R14, R0.reuse, R70 ;  /* 0x00000046000e7220 */ /* 0x040fe20000410000 */
[----:B------:R-:W-:Y:S01]  /*8a60*/  LDSM.16.MT88.4 R80, [R193+0x800] ;  /* 0x00080000c150783b */ /* 0x000fe20000004200 */
[C---:B------:R-:W-:Y:S03]  /*8a70*/  FMUL.FTZ R15, R0.reuse, R71 ;  /* 0x00000047000f7220 */ /* 0x040fe60000410000 */
[C---:B------:R-:W-:Y:S02]  /*8a80*/  FMUL.FTZ R35, R0.reuse, R91 ;  /* 0x0000005b00237220 */ /* 0x040fe40000410000 */
[----:B------:R-:W-:Y:S02]  /*8a90*/  IMAD.MOV.U32 R122, RZ, RZ, R223 ;  /* 0x000000ffff7a7224 */ /* 0x000fe400078e00df */
[C---:B------:R-:W-:Y:S01]  /*8aa0*/  HMMA.16816.F32 R12, R136.reuse, R20, R12 ;  /* 0x00000014880c723c */ /* 0x040fe2000000180c */
[----:B------:R-:W3:Y:S02]  /*8ab0*/  LDSM.16.MT88.4 R68, [R192+0x3800] ;  /* 0x00380000c044783b */ /* 0x000ee40000004200 */
[--C-:B--2---:R-:W-:Y:S02]  /*8ac0*/  FFMA.FTZ R2, R145, c[0x0][0x2d0], -R141.reuse ;  /* 0x0000b40091027a23 */ /* 0x104fe4000001088d */
[----:B------:R-:W-:Y:S02]  /*8ad0*/  IMAD.MOV.U32 R123, RZ, RZ, R222 ;  /* 0x000000ffff7b7224 */ /* 0x000fe400078e00de */
[----:B------:R2:W4:Y:S01]  /*8ae0*/  MUFU.EX2 R252, R2 ;  /* 0x0000000200fc7308 */ /* 0x0005220000000800 */
[C---:B------:R-:W-:Y:S04]  /*8af0*/  HMMA.16816.F32 R16, R136.reuse, R22, R16 ;  /* 0x000000168810723c */ /* 0x040fe80000001810 */
[C---:B------:R-:W-:Y:S02]  /*8b00*/  FMUL.FTZ R20, R3.reuse, R76 ;  /* 0x0000004c03147220 */ /* 0x040fe40000410000 */
[C---:B------:R-:W-:Y:S02]  /*8b10*/  FMUL.FTZ R21, R3.reuse, R77 ;  /* 0x0000004d03157220 */ /* 0x040fe40000410000 */
[C---:B------:R-:W-:Y:S04]  /*8b20*/  FMUL.FTZ R22, R0.reuse, R78 ;  /* 0x0000004e00167220 */ /* 0x040fe80000410000 */
[----:B------:R-:W-:Y:S02]  /*8b30*/  FMUL.FTZ R23, R0, R79 ;  /* 0x0000004f00177220 */ /* 0x000fe40000410000 */
[----:B------:R-:W2:Y:S01]  /*8b40*/  LDSM.16.MT88.4 R76, [R191+0x800] ;  /* 0x00080000bf4c783b */ /* 0x000ea20000004200 */
[--C-:B------:R-:W-:Y:S02]  /*8b50*/  FFMA.FTZ R89, R234, c[0x0][0x2d0], -R140.reuse ;  /* 0x0000b400ea597a23 */ /* 0x100fe4000001088c */
[----:B------:R-:W-:Y:S02]  /*8b60*/  FMUL.FTZ R34, R0, R90 ;  /* 0x0000005a00227220 */ /* 0x000fe40000410000 */
[C---:B------:R-:W-:Y:S03]  /*8b70*/  HMMA.16816.F32 R20, R136.reuse, R28, R20 ;  /* 0x0000001c8814723c */ /* 0x040fe60000001814 */
[--C-:B------:R-:W-:Y:S02]  /*8b80*/  FFMA.FTZ R90, R232, c[0x0][0x2d0], -R140.reuse ;  /* 0x0000b400e85a7a23 */ /* 0x100fe4000001088c */
[--C-:B--2---:R-:W-:Y:S02]  /*8b90*/  FFMA.FTZ R2, R146, c[0x0][0x2d0], -R140.reuse ;  /* 0x0000b40092027a23 */ /* 0x104fe4000001088c */
[C---:B------:R-:W-:Y:S01]  /*8ba0*/  FMUL.FTZ R28, R3.reuse, R84 ;  /* 0x00000054031c7220 */ /* 0x040fe20000410000 */
[C---:B------:R-:W-:Y:S01]  /*8bb0*/  HMMA.16816.F32 R24, R136.reuse, R30, R24 ;  /* 0x0000001e8818723c */ /* 0x040fe20000001818 */
[----:B------:R2:W-:Y:S03]  /*8bc0*/  MUFU.EX2 R251, R2 ;  /* 0x0000000200fb7308 */ /* 0x0005e60000000800 */
[C---:B------:R-:W-:Y:S02]  /*8bd0*/  FMUL.FTZ R29, R3.reuse, R85 ;  /* 0x00000055031d7220 */ /* 0x040fe40000410000 */
[----:B------:R-:W-:Y:S02]  /*8be0*/  FMUL.FTZ R40, R3, R96 ;  /* 0x0000006003287220 */ /* 0x000fe40000410000 */
[C---:B------:R-:W-:Y:S04]  /*8bf0*/  FMUL.FTZ R30, R0.reuse, R86 ;  /* 0x00000056001e7220 */ /* 0x040fe80000410000 */
[----:B------:R-:W-:Y:S02]  /*8c00*/  FMUL.FTZ R31, R0, R87 ;  /* 0x00000057001f7220 */ /* 0x000fe40000410000 */
[----:B------:R-:W1:Y:S01]  /*8c10*/  LDSM.16.MT88.4 R84, [R192+0x800] ;  /* 0x00080000c054783b */ /* 0x000e620000004200 */
[--C-:B------:R-:W-:Y:S02]  /*8c20*/  FFMA.FTZ R96, R123, c[0x0][0x2d0], -R141.reuse ;  /* 0x0000b4007b607a23 */ /* 0x100fe4000001088d */
[----:B------:R-:W-:Y:S02]  /*8c30*/  FMUL.FTZ R41, R3, R97 ;  /* 0x0000006103297220 */ /* 0x000fe40000410000 */
[C---:B------:R-:W-:Y:S01]  /*8c40*/  HMMA.16816.F32 R28, R136.reuse, R36, R28 ;  /* 0x00000024881c723c */ /* 0x040fe2000000181c */
[----:B------:R-:W-:Y:S02]  /*8c50*/  MUFU.EX2 R143, R96 ;  /* 0x00000060008f7308 */ /* 0x000fe40000000800 */
[--C-:B------:R-:W-:Y:S02]  /*8c60*/  FFMA.FTZ R97, R122, c[0x0][0x2d0], -R141.reuse ;  /* 0x0000b4007a617a23 */ /* 0x100fe4000001088d */
[C---:B------:R-:W-:Y:S02]  /*8c70*/  FMUL.FTZ R42, R0.reuse, R98 ;  /* 0x00000062002a7220 */ /* 0x040fe40000410000 */
[--C-:B--2---:R-:W-:Y:S01]  /*8c80*/  FFMA.FTZ R2, R147, c[0x0][0x2d0], -R140.reuse ;  /* 0x0000b40093027a23 */ /* 0x104fe2000001088c */
[C---:B------:R-:W-:Y:S03]  /*8c90*/  HMMA.16816.F32 R32, R136.reuse, R38, R32 ;  /* 0x000000268820723c */ /* 0x040fe60000001820 */
[----:B------:R2:W-:Y:S01]  /*8ca0*/  MUFU.EX2 R248, R2 ;  /* 0x0000000200f87308 */ /* 0x0005e20000000800 */
[C---:B------:R-:W-:Y:S02]  /*8cb0*/  FMUL.FTZ R36, R3.reuse, R92 ;  /* 0x0000005c03247220 */ /* 0x040fe40000410000 */
[----:B------:R-:W-:Y:S01]  /*8cc0*/  FMUL.FTZ R37, R3, R93 ;  /* 0x0000005d03257220 */ /* 0x000fe20000410000 */
[----:B------:R-:W5:Y:S01]  /*8cd0*/  LDL.LU R92, [R1+0x20] ;  /* 0x00002000015c7983 */ /* 0x000f620000300800 */
[C---:B------:R-:W-:Y:S03]  /*8ce0*/  FMUL.FTZ R38, R0.reuse, R94 ;  /* 0x0000005e00267220 */ /* 0x040fe60000410000 */
[----:B------:R-:W5:Y:S01]  /*8cf0*/  LDL.LU R91, [R1+0x24] ;  /* 0x00002400015b7983 */ /* 0x000f620000300800 */
[C---:B------:R-:W-:Y:S02]  /*8d00*/  FMUL.FTZ R39, R0.reuse, R95 ;  /* 0x0000005f00277220 */ /* 0x040fe40000410000 */
[----:B------:R-:W-:Y:S02]  /*8d10*/  FMUL.FTZ R43, R0, R99 ;  /* 0x00000063002b7220 */ /* 0x000fe40000410000 */
[--C-:B------:R-:W-:Y:S02]  /*8d20*/  FFMA.FTZ R99, R231, c[0x0][0x2d0], -R140.reuse ;  /* 0x0000b400e7637a23 */ /* 0x100fe4000001088c */
[C---:B------:R-:W-:Y:S01]  /*8d30*/  FMUL.FTZ R48, R3.reuse, R100 ;  /* 0x0000006403307220 */ /* 0x040fe20000410000 */
[C---:B------:R-:W-:Y:S01]  /*8d40*/  HMMA.16816.F32 R36, R136.reuse, R44, R36 ;  /* 0x0000002c8824723c */ /* 0x040fe20000001824 */
[----:B------:R-:W-:Y:S02]  /*8d50*/  MUFU.EX2 R145, R99 ;  /* 0x0000006300917308 */ /* 0x000fe40000000800 */
[--C-:B------:R-:W-:Y:S02]  /*8d60*/  FFMA.FTZ R100, R230, c[0x0][0x2d0], -R140.reuse ;  /* 0x0000b400e6647a23 */ /* 0x100fe4000001088c */
[----:B------:R-:W-:Y:S02]  /*8d70*/  FMUL.FTZ R49, R3, R101 ;  /* 0x0000006503317220 */ /* 0x000fe40000410000 */
[----:B------:R-:W-:Y:S01]  /*8d80*/  FFMA.FTZ R101, R229, c[0x0][0x2d0], -R140 ;  /* 0x0000b400e5657a23 */ /* 0x000fe2000001088c */
[C---:B------:R-:W-:Y:S03]  /*8d90*/  HMMA.16816.F32 R40, R136.reuse, R46, R40 ;  /* 0x0000002e8828723c */ /* 0x040fe60000001828 */
[----:B------:R-:W-:Y:S01]  /*8da0*/  MUFU.EX2 R146, R100 ;  /* 0x0000006400927308 */ /* 0x000fe20000000800 */
[----:B--2---:R-:W-:Y:S02]  /*8db0*/  FFMA.FTZ R2, R148, c[0x0][0x2d0], -R141 ;  /* 0x0000b40094027a23 */ /* 0x004fe4000001088d */
[C---:B------:R-:W-:Y:S02]  /*8dc0*/  FMUL.FTZ R44, R3.reuse, R124 ;  /* 0x0000007c032c7220 */ /* 0x040fe40000410000 */
[C---:B------:R-:W-:Y:S04]  /*8dd0*/  FMUL.FTZ R46, R0.reuse, R126 ;  /* 0x0000007e002e7220 */ /* 0x040fe80000410000 */
[C---:B------:R-:W-:Y:S01]  /*8de0*/  FMUL.FTZ R47, R0.reuse, R127 ;  /* 0x0000007f002f7220 */ /* 0x040fe20000410000 */
[----:B------:R2:W-:Y:S01]  /*8df0*/  MUFU.EX2 R110, R2 ;  /* 0x00000002006e7308 */ /* 0x0005e20000000800 */
[C---:B------:R-:W-:Y:S02]  /*8e00*/  FMUL.FTZ R45, R3.reuse, R125 ;  /* 0x0000007d032d7220 */ /* 0x040fe40000410000 */
[C---:B------:R-:W-:Y:S02]  /*8e10*/  FMUL.FTZ R50, R0.reuse, R102 ;  /* 0x0000006600327220 */ /* 0x040fe40000410000 */
[----:B------:R-:W-:Y:S02]  /*8e20*/  IMAD.MOV.U32 R102, RZ, RZ, R120 ;  /* 0x000000ffff667224 */ /* 0x000fe400078e0078 */
[C---:B------:R-:W-:Y:S01]  /*8e30*/  FMUL.FTZ R51, R0.reuse, R103 ;  /* 0x0000006700337220 */ /* 0x040fe20000410000 */
[C---:B------:R-:W-:Y:S03]  /*8e40*/  HMMA.16816.F32 R44, R136.reuse, R52, R44 ;  /* 0x00000034882c723c */ /* 0x040fe6000000182c */
[----:B------:R-:W-:Y:S02]  /*8e50*/  IMAD.MOV.U32 R103, RZ, RZ, R115 ;  /* 0x000000ffff677224 */ /* 0x000fe400078e0073 */
[----:B------:R-:W-:Y:S02]  /*8e60*/  IMAD.MOV.U32 R142, RZ, RZ, R218 ;  /* 0x000000ffff8e7224 */ /* 0x000fe400078e00da */
[C---:B------:R-:W-:Y:S01]  /*8e70*/  FMUL.FTZ R60, R3.reuse, R60 ;  /* 0x0000003c033c7220 */ /* 0x040fe20000410000 */
[C---:B------:R-:W-:Y:S04]  /*8e80*/  HMMA.16816.F32 R48, R136.reuse, R54, R48 ;  /* 0x000000368830723c */ /* 0x040fe80000001830 */
[C---:B------:R-:W-:Y:S02]  /*8e90*/  FMUL.FTZ R52, R3.reuse, R104 ;  /* 0x0000006803347220 */ /* 0x040fe40000410000 */
[----:B------:R-:W-:Y:S02]  /*8ea0*/  FMUL.FTZ R53, R3, R105 ;  /* 0x0000006903357220 */ /* 0x000fe40000410000 */
[--C-:B--2---:R-:W-:Y:S04]  /*8eb0*/  FFMA.FTZ R2, R149, c[0x0][0x2d0], -R141.reuse ;  /* 0x0000b40095027a23 */ /* 0x104fe8000001088d */
[----:B------:R2:W1:Y:S01]  /*8ec0*/  MUFU.EX2 R109, R2 ;  /* 0x00000002006d7308 */ /* 0x0004620000000800 */
[C---:B------:R-:W-:Y:S02]  /*8ed0*/  FMUL.FTZ R54, R0.reuse, R106 ;  /* 0x0000006a00367220 */ /* 0x040fe40000410000 */
[C---:B------:R-:W-:Y:S02]  /*8ee0*/  FMUL.FTZ R55, R0.reuse, R107 ;  /* 0x0000006b00377220 */ /* 0x040fe40000410000 */
[C---:B------:R-:W-:Y:S02]  /*8ef0*/  FMUL.FTZ R61, R3.reuse, R61 ;  /* 0x0000003d033d7220 */ /* 0x040fe40000410000 */
[C---:B------:R-:W-:Y:S02]  /*8f00*/  FMUL.FTZ R62, R0.reuse, R62 ;  /* 0x0000003e003e7220 */ /* 0x040fe40000410000 */
[C---:B------:R-:W-:Y:S01]  /*8f10*/  FMUL.FTZ R63, R0.reuse, R63 ;  /* 0x0000003f003f7220 */ /* 0x040fe20000410000 */
[C---:B---3--:R-:W-:Y:S03]  /*8f20*/  HMMA.16816.F32 R52, R136.reuse, R68, R52 ;  /* 0x000000448834723c */ /* 0x048fe60000001834 */
[C---:B------:R-:W-:Y:S02]  /*8f30*/  FMUL.FTZ R64, R3.reuse, R64 ;  /* 0x0000004003407220 */ /* 0x040fe40000410000 */
[----:B------:R-:W-:Y:S02]  /*8f40*/  FMUL.FTZ R65, R3, R65 ;  /* 0x0000004103417220 */ /* 0x000fe40000410000 */
[----:B------:R-:W-:Y:S01]  /*8f50*/  F2FP.PACK_AB R68, R111, R121 ;  /* 0x000000796f44723e */ /* 0x000fe200000000ff */
[C---:B------:R-:W-:Y:S04]  /*8f60*/  HMMA.16816.F32 R56, R136.reuse, R70, R56 ;  /* 0x000000468838723c */ /* 0x040fe80000001838 */
[----:B------:R-:W-:Y:S01]  /*8f70*/  FMUL.FTZ R66, R0, R66 ;  /* 0x0000004200427220 */ /* 0x000fe20000410000 */
[----:B----4-:R-:W-:Y:S01]  /*8f80*/  F2FP.PACK_AB R69, R252, R116 ;  /* 0x00000074fc45723e */ /* 0x010fe200000000ff */
[--C-:B--2---:R-:W-:Y:S01]  /*8f90*/  FFMA.FTZ R2, R151, c[0x0][0x2d0], -R140.reuse ;  /* 0x0000b40097027a23 */ /* 0x104fe2000001088c */
[----:B-1----:R-:W-:Y:S01]  /*8fa0*/  F2FP.PACK_AB R71, R109, R110 ;  /* 0x0000006e6d47723e */ /* 0x002fe200000000ff */
[C---:B------:R-:W-:Y:S01]  /*8fb0*/  HMMA.16816.F32 R60, R136.reuse, R72, R60 ;  /* 0x00000048883c723c */ /* 0x040fe2000000183c */
[----:B------:R-:W-:Y:S03]  /*8fc0*/  MUFU.EX2 R151, R90 ;  /* 0x0000005a00977308 */ /* 0x000fe60000000800 */
[----:B------:R-:W-:Y:S01]  /*8fd0*/  FMUL.FTZ R67, R0, R67 ;  /* 0x0000004300437220 */ /* 0x000fe20000410000 */
[----:B------:R-:W-:Y:S01]  /*8fe0*/  F2FP.PACK_AB R70, R248, R251 ;  /* 0x000000fbf846723e */ /* 0x000fe200000000ff */
[--C-:B------:R-:W-:Y:S05]  /*8ff0*/  FFMA.FTZ R88, R225, c[0x0][0x2d0], -R141.reuse ;  /* 0x0000b400e1587a23 */ /* 0x100fea000001088d */
[----:B------:R-:W-:Y:S01]  /*9000*/  HMMA.16816.F32 R64, R136, R74, R64 ;  /* 0x0000004a8840723c */ /* 0x000fe20000001840 */
[----:B------:R1:W-:Y:S01]  /*9010*/  MUFU.EX2 R242, R2 ;  /* 0x0000000200f27308 */ /* 0x0003e20000000800 */
[----:B------:R-:W2:Y:S05]  /*9020*/  LDSM.16.MT88.4 R72, [R194+0x800] ;  /* 0x00080000c248783b */ /* 0x000eaa0000004200 */
[----:B------:R-:W-:Y:S01]  /*9030*/  F2FP.PACK_AB R136, R146, R145 ;  /* 0x000000919288723e */ /* 0x000fe200000000ff */
[C---:B------:R-:W-:Y:S03]  /*9040*/  HMMA.16816.F32 R4, R68.reuse, R76, R4 ;  /* 0x0000004c4404723c */ /* 0x040fe60000001804 */
[----:B------:R3:W-:Y:S05]  /*9050*/  MUFU.EX2 R105, R88 ;  /* 0x0000005800697308 */ /* 0x0007ea0000000800 */
[C---:B------:R-:W-:Y:S01]  /*9060*/  HMMA.16816.F32 R8, R68.reuse, R78, R8 ;  /* 0x0000004e4408723c */ /* 0x040fe20000001808 */
[----:B------:R-:W4:Y:S07]  /*9070*/  LDSM.16.MT88.4 R76, [R191+0x4000] ;  /* 0x00400000bf4c783b */ /* 0x000f2e0000004200 */
[C---:B------:R-:W-:Y:S04]  /*9080*/  HMMA.16816.F32 R12, R68.reuse, R80, R12 ;  /* 0x00000050440c723c */ /* 0x040fe8000000180c */
[--C-:B-1----:R-:W-:Y:S04]  /*9090*/  FFMA.FTZ R2, R150, c[0x0][0x2d0], -R140.reuse ;  /* 0x0000b40096027a23 */ /* 0x102fe8000001088c */
[C---:B------:R-:W-:Y:S01]  /*90a0*/  HMMA.16816.F32 R16, R68.reuse, R82, R16 ;  /* 0x000000524410723c */ /* 0x040fe20000001810 */
[----:B------:R1:W1:Y:S01]  /*90b0*/  MUFU.EX2 R241, R2 ;  /* 0x0000000200f17308 */ /* 0x0002620000000800 */
[----:B------:R-:W4:Y:S02]  /*90c0*/  LDSM.16.MT88.4 R80, [R193+0x4000] ;  /* 0x00400000c150783b */ /* 0x000f240000004200 */
[--C-:B---3--:R-:W-:Y:S04]  /*90d0*/  FFMA.FTZ R88, R238, c[0x0][0x2d0], -R140.reuse ;  /* 0x0000b400ee587a23 */ /* 0x108fe8000001088c */
[C---:B------:R-:W-:Y:S08]  /*90e0*/  HMMA.16816.F32 R20, R68.reuse, R84, R20 ;  /* 0x000000544414723c */ /* 0x040ff00000001814 */
[C---:B------:R-:W-:Y:S01]  /*90f0*/  HMMA.16816.F32 R24, R68.reuse, R86, R24 ;  /* 0x000000564418723c */ /* 0x040fe20000001818 */
[----:B------:R-:W3:Y:S07]  /*9100*/  LDSM.16.MT88.4 R84, [R192+0x4000] ;  /* 0x00400000c054783b */ /* 0x000eee0000004200 */
[C---:B--2---:R-:W-:Y:S04]  /*9110*/  HMMA.16816.F32 R28, R68.reuse, R72, R28 ;  /* 0x00000048441c723c */ /* 0x044fe8000000181c */
[--C-:B-1----:R-:W-:Y:S02]  /*9120*/  FFMA.FTZ R2, R152, c[0x0][0x2d0], -R141.reuse ;  /* 0x0000b40098027a23 */ /* 0x102fe4000001088d */
[----:B------:R-:W-:Y:S02]  /*9130*/  MUFU.EX2 R152, R89 ;  /* 0x0000005900987308 */ /* 0x000fe40000000800 */
[C---:B------:R-:W-:Y:S01]  /*9140*/  HMMA.16816.F32 R32, R68.reuse, R74, R32 ;  /* 0x0000004a4420723c */ /* 0x040fe20000001820 */
[----:B------:R-:W1:Y:S07]  /*9150*/  LDSM.16.MT88.4 R72, [R194+0x4000] ;  /* 0x00400000c248783b */ /* 0x000e6e0000004200 */
[C---:B----4-:R-:W-:Y:S01]  /*9160*/  HMMA.16816.F32 R36, R68.reuse, R76, R36 ;  /* 0x0000004c4424723c */ /* 0x050fe20000001824 */
[----:B------:R2:W-:Y:S07]  /*9170*/  MUFU.EX2 R108, R2 ;  /* 0x00000002006c7308 */ /* 0x0005ee0000000800 */
[C---:B------:R-:W-:Y:S01]  /*9180*/  HMMA.16816.F32 R40, R68.reuse, R78, R40 ;  /* 0x0000004e4428723c */ /* 0x040fe20000001828 */
[----:B------:R-:W4:Y:S07]  /*9190*/  LDSM.16.MT88.4 R76, [R191+0x1000] ;  /* 0x00100000bf4c783b */ /* 0x000f2e0000004200 */
[C---:B------:R-:W-:Y:S08]  /*91a0*/  HMMA.16816.F32 R44, R68.reuse, R80, R44 ;  /* 0x00000050442c723c */ /* 0x040ff0000000182c */
[C---:B------:R-:W-:Y:S01]  /*91b0*/  HMMA.16816.F32 R48, R68.reuse, R82, R48 ;  /* 0x000000524430723c */ /* 0x040fe20000001830 */
[----:B------:R-:W4:Y:S03]  /*91c0*/  LDSM.16.MT88.4 R80, [R193+0x1000] ;  /* 0x00100000c150783b */ /* 0x000f260000004200 */
[--C-:B--2---:R-:W-:Y:S02]  /*91d0*/  FFMA.FTZ R2, R153, c[0x0][0x2d0], -R141.reuse ;  /* 0x0000b40099027a23 */ /* 0x104fe4000001088d */
[----:B------:R-:W-:Y:S02]  /*91e0*/  MUFU.EX2 R153, R88 ;  /* 0x0000005800997308 */ /* 0x000fe40000000800 */
[C---:B---3--:R-:W-:Y:S08]  /*91f0*/  HMMA.16816.F32 R52, R68.reuse, R84, R52 ;  /* 0x000000544434723c */ /* 0x048ff00000001834 */
[C---:B------:R-:W-:Y:S01]  /*9200*/  HMMA.16816.F32 R56, R68.reuse, R86, R56 ;  /* 0x000000564438723c */ /* 0x040fe20000001838 */
[----:B------:R2:W3:Y:S01]  /*9210*/  MUFU.EX2 R237, R2 ;  /* 0x0000000200ed7308 */ /* 0x0004e20000000800 */
[----:B------:R-:W4:Y:S06]  /*9220*/  LDSM.16.MT88.4 R84, [R192+0x1000] ;  /* 0x00100000c054783b */ /* 0x000f2c0000004200 */
[C---:B-1----:R-:W-:Y:S08]  /*9230*/  HMMA.16816.F32 R60, R68.reuse, R72, R60 ;  /* 0x00000048443c723c */ /* 0x042ff0000000183c */
[----:B------:R-:W-:Y:S01]  /*9240*/  HMMA.16816.F32 R64, R68, R74, R64 ;  /* 0x0000004a4440723c */ /* 0x000fe20000001840 */
[----:B------:R-:W1:Y:S06]  /*9250*/  LDSM.16.MT88.4 R72, [R194+0x1000] ;  /* 0x00100000c248783b */ /* 0x000e6c0000004200 */
[----:B------:R-:W-:Y:S01]  /*9260*/  F2FP.PACK_AB R68, R241, R242 ;  /* 0x000000f2f144723e */ /* 0x000fe200000000ff */
[--C-:B--2---:R-:W-:Y:S01]  /*9270*/  FFMA.FTZ R2, R154, c[0x0][0x2d0], -R140.reuse ;  /* 0x0000b4009a027a23 */ /* 0x104fe2000001088c */
[----:B---3--:R-:W-:Y:S03]  /*9280*/  F2FP.PACK_AB R69, R237, R108 ;  /* 0x0000006ced45723e */ /* 0x008fe600000000ff */
[----:B------:R2:W-:Y:S02]  /*9290*/  MUFU.EX2 R236, R2 ;  /* 0x0000000200ec7308 */ /* 0x0005e40000000800 */
[----:B--2---:R-:W-:Y:S08]  /*92a0*/  FFMA.FTZ R2, R155, c[0x0][0x2d0], -R140 ;  /* 0x0000b4009b027a23 */ /* 0x004ff0000001088c */
[----:B------:R2:W3:Y:S02]  /*92b0*/  MUFU.EX2 R233, R2 ;  /* 0x0000000200e97308 */ /* 0x0004e40000000800 */
[----:B--2---:R-:W-:Y:S01]  /*92c0*/  FFMA.FTZ R2, R156, c[0x0][0x2d0], -R141 ;  /* 0x0000b4009c027a23 */ /* 0x004fe2000001088d */
[----:B---3--:R-:W-:Y:S07]  /*92d0*/  F2FP.PACK_AB R70, R233, R236 ;  /* 0x000000ece946723e */ /* 0x008fee00000000ff */
[----:B------:R2:W3:Y:S01]  /*92e0*/  MUFU.EX2 R223, R2 ;  /* 0x0000000200df7308 */ /* 0x0004e20000000800 */
[----:B-----5:R-:W-:Y:S02]  /*92f0*/  FFMA.FTZ R0, R0, R92, R244 ;  /* 0x0000005c00007223 */ /* 0x020fe400000100f4 */
[----:B------:R-:W-:Y:S01]  /*9300*/  LDSM.16.MT88.4 R92, [R193+0x6000] ;  /* 0x00600000c15c783b */ /* 0x000fe20000004200 */
[----:B------:R-:W-:Y:S02]  /*9310*/  FFMA.FTZ R98, R3, R91, R245 ;  /* 0x0000005b03627223 */ /* 0x000fe400000100f5 */
[----:B------:R-:W-:Y:S05]  /*9320*/  FADD.FTZ R0, R247, R0 ;  /* 0x00000000f7007221 */ /* 0x000fea0000010000 */
[----:B------:R-:W-:Y:S01]  /*9330*/  LDSM.16.MT88.4 R88, [R191+0x6000] ;  /* 0x00600000bf58783b */ /* 0x000fe20000004200 */
[----:B------:R-:W-:Y:S04]  /*9340*/  FADD.FTZ R0, R102, R0 ;  /* 0x0000000066007221 */ /* 0x000fe80000010000 */
[----:B------:R-:W-:Y:S02]  /*9350*/  FADD.FTZ R0, R118, R0 ;  /* 0x0000000076007221 */ /* 0x000fe40000010000 */
[--C-:B--2---:R-:W-:Y:S02]  /*9360*/  FFMA.FTZ R2, R157, c[0x0][0x2d0], -R141.reuse ;  /* 0x0000b4009d027a23 */ /* 0x104fe4000001088d */
[----:B------:R-:W-:Y:S02]  /*9370*/  FADD.FTZ R0, R116, R0 ;  /* 0x0000000074007221 */ /* 0x000fe40000010000 */
[----:B------:R2:W5:Y:S02]  /*9380*/  MUFU.EX2 R222, R2 ;  /* 0x0000000200de7308 */ /* 0x0005640000000800 */
[----:B------:R-:W-:Y:S04]  /*9390*/  FADD.FTZ R0, R252, R0 ;  /* 0x00000000fc007221 */ /* 0x000fe80000010000 */
[----:B------:R-:W-:Y:S04]  /*93a0*/  FADD.FTZ R0, R110, R0 ;  /* 0x000000006e007221 */ /* 0x000fe80000010000 */
[----:B------:R-:W-:Y:S04]  /*93b0*/  FADD.FTZ R0, R109, R0 ;  /* 0x000000006d007221 */ /* 0x000fe80000010000 */
[----:B------:R-:W-:Y:S04]  /*93c0*/  FADD.FTZ R0, R108, R0 ;  /* 0x000000006c007221 */ /* 0x000fe80000010000 */
[----:B------:R-:W-:Y:S04]  /*93d0*/  FADD.FTZ R0, R237, R0 ;  /* 0x00000000ed007221 */ /* 0x000fe80000010000 */
[----:B---3--:R-:W-:Y:S02]  /*93e0*/  FADD.FTZ R0, R223, R0 ;  /* 0x00000000df007221 */ /* 0x008fe40000010000 */
[----:B--2---:R-:W-:Y:S01]  /*93f0*/  FFMA.FTZ R2, R158, c[0x0][0x2d0], -R140 ;  /* 0x0000b4009e027a23 */ /* 0x004fe2000001088c */
[C---:B-----5:R-:W-:Y:S01]  /*9400*/  F2FP.PACK_AB R71, R222.reuse, R223 ;  /* 0x000000dfde47723e */ /* 0x060fe200000000ff */
[----:B------:R-:W-:Y:S02]  /*9410*/  FADD.FTZ R0, R222, R0 ;  /* 0x00000000de007221 */ /* 0x000fe40000010000 */
[----:B------:R2:W-:Y:S04]  /*9420*/  MUFU.EX2 R218, R2 ;  /* 0x0000000200da7308 */ /* 0x0005e80000000800 */
[C---:B----4-:R-:W-:Y:S08]  /*9430*/  HMMA.16816.F32 R4, R68.reuse, R76, R4 ;  /* 0x0000004c4404723c */ /* 0x050ff00000001804 */
[C---:B------:R-:W-:Y:S01]  /*9440*/  HMMA.16816.F32 R8, R68.reuse, R78, R8 ;  /* 0x0000004e4408723c */ /* 0x040fe20000001808 */
[----:B------:R-:W3:Y:S07]  /*9450*/  LDSM.16.MT88.4 R76, [R191+0x4800] ;  /* 0x00480000bf4c783b */ /* 0x000eee0000004200 */
[C---:B------:R-:W-:Y:S04]  /*9460*/  HMMA.16816.F32 R12, R68.reuse, R80, R12 ;  /* 0x00000050440c723c */ /* 0x040fe8000000180c */
[----:B--2---:R-:W-:Y:S04]  /*9470*/  FFMA.FTZ R2, R159, c[0x0][0x2d0], -R140 ;  /* 0x0000b4009f027a23 */ /* 0x004fe8000001088c */
[C---:B------:R-:W-:Y:S01]  /*9480*/  HMMA.16816.F32 R16, R68.reuse, R82, R16 ;  /* 0x000000524410723c */ /* 0x040fe20000001810 */
[----:B------:R2:W-:Y:S01]  /*9490*/  MUFU.EX2 R127, R2 ;  /* 0x00000002007f7308 */ /* 0x0005e20000000800 */
[----:B------:R-:W4:Y:S06]  /*94a0*/  LDSM.16.MT88.4 R80, [R193+0x4800] ;  /* 0x00480000c150783b */ /* 0x000f2c0000004200 */
[C---:B------:R-:W-:Y:S08]  /*94b0*/  HMMA.16816.F32 R20, R68.reuse, R84, R20 ;  /* 0x000000544414723c */ /* 0x040ff00000001814 */
[C---:B------:R-:W-:Y:S01]  /*94c0*/  HMMA.16816.F32 R24, R68.reuse, R86, R24 ;  /* 0x000000564418723c */ /* 0x040fe20000001818 */
[----:B------:R-:W5:Y:S07]  /*94d0*/  LDSM.16.MT88.4 R84, [R192+0x4800] ;  /* 0x00480000c054783b */ /* 0x000f6e0000004200 */
[C---:B-1----:R-:W-:Y:S04]  /*94e0*/  HMMA.16816.F32 R28, R68.reuse, R72, R28 ;  /* 0x00000048441c723c */ /* 0x042fe8000000181c */
[--C-:B--2---:R-:W-:Y:S04]  /*94f0*/  FFMA.FTZ R2, R160, c[0x0][0x2d0], -R141.reuse ;  /* 0x0000b400a0027a23 */ /* 0x104fe8000001088d */
[C---:B------:R-:W-:Y:S01]  /*9500*/  HMMA.16816.F32 R32, R68.reuse, R74, R32 ;  /* 0x0000004a4420723c */ /* 0x040fe20000001820 */
[----:B------:R1:W2:Y:S01]  /*9510*/  MUFU.EX2 R125, R2 ;  /* 0x00000002007d7308 */ /* 0x0002a20000000800 */
[----:B------:R-:W5:Y:S06]  /*9520*/  LDSM.16.MT88.4 R72, [R194+0x4800] ;  /* 0x00480000c248783b */ /* 0x000f6c0000004200 */
[C---:B---3--:R-:W-:Y:S08]  /*9530*/  HMMA.16816.F32 R36, R68.reuse, R76, R36 ;  /* 0x0000004c4424723c */ /* 0x048ff00000001824 */
[C---:B------:R-:W-:Y:S01]  /*9540*/  HMMA.16816.F32 R40, R68.reuse, R78, R40 ;  /* 0x0000004e4428723c */ /* 0x040fe20000001828 */
[----:B------:R-:W3:Y:S07]  /*9550*/  LDSM.16.MT88.4 R76, [R191+0x1800] ;  /* 0x00180000bf4c783b */ /* 0x000eee0000004200 */
[C---:B----4-:R-:W-:Y:S04]  /*9560*/  HMMA.16816.F32 R44, R68.reuse, R80, R44 ;  /* 0x00000050442c723c */ /* 0x050fe8000000182c */
[----:B-1----:R-:W-:Y:S02]  /*9570*/  FFMA.FTZ R2, R163, c[0x0][0x2d0], -R141 ;  /* 0x0000b400a3027a23 */ /* 0x002fe4000001088d */
[----:B------:R-:W-:Y:S02]  /*9580*/  IMAD.MOV.U32 R163, RZ, RZ, R121 ;  /* 0x000000ffffa37224 */ /* 0x000fe400078e0079 */
[C---:B------:R-:W-:Y:S01]  /*9590*/  HMMA.16816.F32 R48, R68.reuse, R82, R48 ;  /* 0x000000524430723c */ /* 0x040fe20000001830 */
[----:B------:R1:W4:Y:S01]  /*95a0*/  MUFU.EX2 R126, R2 ;  /* 0x00000002007e7308 */ /* 0x0003220000000800 */
[----:B------:R-:W3:Y:S02]  /*95b0*/  LDSM.16.MT88.4 R80, [R193+0x1800] ;  /* 0x00180000c150783b */ /* 0x000ee40000004200 */
[----:B--2---:R-:W-:Y:S04]  /*95c0*/  FADD.FTZ R0, R125, R0 ;  /* 0x000000007d007221 */ /* 0x004fe80000010000 */
[C---:B-----5:R-:W-:Y:S02]  /*95d0*/  HMMA.16816.F32 R52, R68.reuse, R84, R52 ;  /* 0x000000544434723c */ /* 0x060fe40000001834 */
[----:B------:R-:W-:Y:S06]  /*95e0*/  LDSM.16.MT88.4 R120, [R191+0x3000] ;  /* 0x00300000bf78783b */ /* 0x000fec0000004200 */
[C---:B------:R-:W-:Y:S02]  /*95f0*/  HMMA.16816.F32 R56, R68.reuse, R86, R56 ;  /* 0x000000564438723c */ /* 0x040fe40000001838 */
[----:B------:R-:W2:Y:S06]  /*9600*/  LDSM.16.MT88.4 R84, [R192+0x1800] ;  /* 0x00180000c054783b */ /* 0x000eac0000004200 */
[C---:B------:R-:W-:Y:S04]  /*9610*/  HMMA.16816.F32 R60, R68.reuse, R72, R60 ;  /* 0x00000048443c723c */ /* 0x040fe8000000183c */
[----:B-1----:R-:W-:Y:S02]  /*9620*/  FFMA.FTZ R2, R161, c[0x0][0x2d0], -R140 ;  /* 0x0000b400a1027a23 */ /* 0x002fe4000001088c */
[C---:B----4-:R-:W-:Y:S02]  /*9630*/  FADD.FTZ R0, R126.reuse, R0 ;  /* 0x000000007e007221 */ /* 0x050fe40000010000 */
[----:B------:R-:W-:Y:S01]  /*9640*/  HMMA.16816.F32 R64, R68, R74, R64 ;  /* 0x0000004a4440723c */ /* 0x000fe20000001840 */
[----:B------:R1:W-:Y:S01]  /*9650*/  MUFU.EX2 R161, R2 ;  /* 0x0000000200a17308 */ /* 0x0003e20000000800 */
[----:B------:R-:W4:Y:S05]  /*9660*/  LDSM.16.MT88.4 R72, [R194+0x1800] ;  /* 0x00180000c248783b */ /* 0x000f2a0000004200 */
[----:B------:R-:W-:Y:S02]  /*9670*/  F2FP.PACK_AB R68, R127, R218 ;  /* 0x000000da7f44723e */ /* 0x000fe400000000ff */
[----:B------:R-:W-:Y:S03]  /*9680*/  F2FP.PACK_AB R69, R126, R125 ;  /* 0x0000007d7e45723e */ /* 0x000fe600000000ff */
[----:B-1----:R-:W-:Y:S04]  /*9690*/  FFMA.FTZ R2, R162, c[0x0][0x2d0], -R140 ;  /* 0x0000b400a2027a23 */ /* 0x002fe8000001088c */
[----:B------:R1:W5:Y:S02]  /*96a0*/  MUFU.EX2 R160, R2 ;  /* 0x0000000200a07308 */ /* 0x0003640000000800 */
[--C-:B-1----:R-:W-:Y:S01]  /*96b0*/  FFMA.FTZ R2, R215, c[0x0][0x2d0], -R141.reuse ;  /* 0x0000b400d7027a23 */ /* 0x102fe2000001088d */
[----:B-----5:R-:W-:Y:S07]  /*96c0*/  F2FP.PACK_AB R70, R160, R161 ;  /* 0x000000a1a046723e */ /* 0x020fee00000000ff */
[----:B------:R1:W5:Y:S02]  /*96d0*/  MUFU.EX2 R124, R2 ;  /* 0x00000002007c7308 */ /* 0x0003640000000800 */
[--C-:B-1----:R-:W-:Y:S01]  /*96e0*/  FFMA.FTZ R2, R217, c[0x0][0x2d0], -R141.reuse ;  /* 0x0000b400d9027a23 */ /* 0x102fe2000001088d */
[----:B------:R-:W-:Y:S01]  /*96f0*/  IADD3 R217, R214, -0x1, RZ ;  /* 0xffffffffd6d97810 */ /* 0x000fe20007ffe0ff */
[----:B-----5:R-:W-:Y:S06]  /*9700*/  FADD.FTZ R0, R124, R0 ;  /* 0x000000007c007221 */ /* 0x020fec0000010000 */
[----:B------:R1:W5:Y:S02]  /*9710*/  MUFU.EX2 R159, R2 ;  /* 0x00000002009f7308 */ /* 0x0003640000000800 */
[----:B-1----:R-:W-:Y:S01]  /*9720*/  FFMA.FTZ R2, R219, c[0x0][0x2d0], -R140 ;  /* 0x0000b400db027a23 */ /* 0x002fe2000001088c */
[C---:B-----5:R-:W-:Y:S01]  /*9730*/  F2FP.PACK_AB R71, R159.reuse, R124 ;  /* 0x0000007c9f47723e */ /* 0x060fe200000000ff */
[----:B------:R-:W-:Y:S06]  /*9740*/  FADD.FTZ R0, R159, R0 ;  /* 0x000000009f007221 */ /* 0x000fec0000010000 */
[----:B------:R1:W-:Y:S01]  /*9750*/  MUFU.EX2 R158, R2 ;  /* 0x00000002009e7308 */ /* 0x0003e20000000800 */
[C---:B---3--:R-:W-:Y:S08]  /*9760*/  HMMA.16816.F32 R4, R68.reuse, R76, R4 ;  /* 0x0000004c4404723c */ /* 0x048ff00000001804 */
[C---:B------:R-:W-:Y:S01]  /*9770*/  HMMA.16816.F32 R8, R68.reuse, R78, R8 ;  /* 0x0000004e4408723c */ /* 0x040fe20000001808 */
[----:B------:R-:W3:Y:S07]  /*9780*/  LDSM.16.MT88.4 R76, [R191+0x5000] ;  /* 0x00500000bf4c783b */ /* 0x000eee0000004200 */
[C---:B------:R-:W-:Y:S04]  /*9790*/  HMMA.16816.F32 R12, R68.reuse, R80, R12 ;  /* 0x00000050440c723c */ /* 0x040fe8000000180c */
[--C-:B-1----:R-:W-:Y:S04]  /*97a0*/  FFMA.FTZ R2, R221, c[0x0][0x2d0], -R140.reuse ;  /* 0x0000b400dd027a23 */ /* 0x102fe8000001088c */
[C---:B------:R-:W-:Y:S01]  /*97b0*/  HMMA.16816.F32 R16, R68.reuse, R82, R16 ;  /* 0x000000524410723c */ /* 0x040fe20000001810 */
[----:B------:R1:W-:Y:S01]  /*97c0*/  MUFU.EX2 R107, R2 ;  /* 0x00000002006b7308 */ /* 0x0003e20000000800 */
[----:B------:R-:W5:Y:S06]  /*97d0*/  LDSM.16.MT88.4 R80, [R193+0x5000] ;  /* 0x00500000c150783b */ /* 0x000f6c0000004200 */
[C---:B--2---:R-:W-:Y:S08]  /*97e0*/  HMMA.16816.F32 R20, R68.reuse, R84, R20 ;  /* 0x000000544414723c */ /* 0x044ff00000001814 */
[C---:B------:R-:W-:Y:S01]  /*97f0*/  HMMA.16816.F32 R24, R68.reuse, R86, R24 ;  /* 0x000000564418723c */ /* 0x040fe20000001818 */
[----:B------:R-:W2:Y:S07]  /*9800*/  LDSM.16.MT88.4 R84, [R192+0x5000] ;  /* 0x00500000c054783b */ /* 0x000eae0000004200 */
[C---:B----4-:R-:W-:Y:S04]  /*9810*/  HMMA.16816.F32 R28, R68.reuse, R72, R28 ;  /* 0x00000048441c723c */ /* 0x050fe8000000181c */
[--C-:B-1----:R-:W-:Y:S04]  /*9820*/  FFMA.FTZ R2, R224, c[0x0][0x2d0], -R141.reuse ;  /* 0x0000b400e0027a23 */ /* 0x102fe8000001088d */
[C---:B------:R-:W-:Y:S01]  /*9830*/  HMMA.16816.F32 R32, R68.reuse, R74, R32 ;  /* 0x0000004a4420723c */ /* 0x040fe20000001820 */
[----:B------:R1:W4:Y:S01]  /*9840*/  MUFU.EX2 R106, R2 ;  /* 0x00000002006a7308 */ /* 0x0003220000000800 */
[----:B------:R-:W2:Y:S06]  /*9850*/  LDSM.16.MT88.4 R72, [R194+0x5000] ;  /* 0x00500000c248783b */ /* 0x000eac0000004200 */
[C---:B---3--:R-:W-:Y:S08]  /*9860*/  HMMA.16816.F32 R36, R68.reuse, R76, R36 ;  /* 0x0000004c4424723c */ /* 0x048ff00000001824 */
[C---:B------:R-:W-:Y:S01]  /*9870*/  HMMA.16816.F32 R40, R68.reuse, R78, R40 ;  /* 0x0000004e4428723c */ /* 0x040fe20000001828 */
[----:B------:R-:W3:Y:S07]  /*9880*/  LDSM.16.MT88.4 R76, [R191+0x2000] ;  /* 0x00200000bf4c783b */ /* 0x000eee0000004200 */
[C---:B-----5:R-:W-:Y:S04]  /*9890*/  HMMA.16816.F32 R44, R68.reuse, R80, R44 ;  /* 0x00000050442c723c */ /* 0x060fe8000000182c */
[----:B-1----:R-:W-:Y:S02]  /*98a0*/  FFMA.FTZ R2, R226, c[0x0][0x2d0], -R140 ;  /* 0x0000b400e2027a23 */ /* 0x002fe4000001088c */
[----:B----4-:R-:W-:Y:S02]  /*98b0*/  FADD.FTZ R0, R106, R0 ;  /* 0x000000006a007221 */ /* 0x010fe40000010000 */
[C---:B------:R-:W-:Y:S01]  /*98c0*/  HMMA.16816.F32 R48, R68.reuse, R82, R48 ;  /* 0x000000524430723c */ /* 0x040fe20000001830 */
[----:B------:R1:W-:Y:S01]  /*98d0*/  MUFU.EX2 R157, R2 ;  /* 0x00000002009d7308 */ /* 0x0003e20000000800 */
[----:B------:R-:W4:Y:S02]  /*98e0*/  LDSM.16.MT88.4 R80, [R193+0x2000] ;  /* 0x00200000c150783b */ /* 0x000f240000004200 */
[----:B------:R-:W-:Y:S04]  /*98f0*/  FADD.FTZ R0, R105, R0 ;  /* 0x0000000069007221 */ /* 0x000fe80000010000 */
[C---:B--2---:R-:W-:Y:S08]  /*9900*/  HMMA.16816.F32 R52, R68.reuse, R84, R52 ;  /* 0x000000544434723c */ /* 0x044ff00000001834 */
[C---:B------:R-:W-:Y:S01]  /*9910*/  HMMA.16816.F32 R56, R68.reuse, R86, R56 ;  /* 0x000000564438723c */ /* 0x040fe20000001838 */
[----:B------:R-:W-:Y:S07]  /*9920*/  LDSM.16.MT88.4 R84, [R194+0x2000] ;  /* 0x00200000c254783b */ /* 0x000fee0000004200 */
[C---:B------:R-:W-:Y:S04]  /*9930*/  HMMA.16816.F32 R60, R68.reuse, R72, R60 ;  /* 0x00000048443c723c */ /* 0x040fe8000000183c */
[----:B-1----:R-:W-:Y:S04]  /*9940*/  FFMA.FTZ R2, R227, c[0x0][0x2d0], -R140 ;  /* 0x0000b400e3027a23 */ /* 0x002fe8000001088c */
[----:B------:R-:W-:Y:S01]  /*9950*/  HMMA.16816.F32 R64, R68, R74, R64 ;  /* 0x0000004a4440723c */ /* 0x000fe20000001840 */
[----:B------:R1:W2:Y:S01]  /*9960*/  MUFU.EX2 R156, R2 ;  /* 0x00000002009c7308 */ /* 0x0002a20000000800 */
[----:B------:R-:W5:Y:S05]  /*9970*/  LDSM.16.MT88.4 R72, [R192+0x2000] ;  /* 0x00200000c048783b */ /* 0x000f6a0000004200 */
[----:B------:R-:W-:Y:S02]  /*9980*/  F2FP.PACK_AB R68, R107, R158 ;  /* 0x0000009e6b44723e */ /* 0x000fe400000000ff */
[----:B------:R-:W-:Y:S03]  /*9990*/  F2FP.PACK_AB R69, R105, R106 ;  /* 0x0000006a6945723e */ /* 0x000fe600000000ff */
[--C-:B-1----:R-:W-:Y:S01]  /*99a0*/  FFMA.FTZ R2, R235, c[0x0][0x2d0], -R141.reuse ;  /* 0x0000b400eb027a23 */ /* 0x102fe2000001088d */
[----:B--2---:R-:W-:Y:S03]  /*99b0*/  F2FP.PACK_AB R70, R156, R157 ;  /* 0x0000009d9c46723e */ /* 0x004fe600000000ff */
[----:B------:R1:W2:Y:S02]  /*99c0*/  MUFU.EX2 R104, R2 ;  /* 0x0000000200687308 */ /* 0x0002a40000000800 */
[--C-:B-1----:R-:W-:Y:S02]  /*99d0*/  FFMA.FTZ R2, R240, c[0x0][0x2d0], -R141.reuse ;  /* 0x0000b400f0027a23 */ /* 0x102fe4000001088d */
[----:B--2---:R-:W-:Y:S06]  /*99e0*/  FADD.FTZ R0, R104, R0 ;  /* 0x0000000068007221 */ /* 0x004fec0000010000 */
[----:B------:R1:W2:Y:S02]  /*99f0*/  MUFU.EX2 R155, R2 ;  /* 0x00000002009b7308 */ /* 0x0002a40000000800 */
[--C-:B-1----:R-:W-:Y:S01]  /*9a00*/  FFMA.FTZ R2, R239, c[0x0][0x2d0], -R140.reuse ;  /* 0x0000b400ef027a23 */ /* 0x102fe2000001088c */
[C---:B--2---:R-:W-:Y:S01]  /*9a10*/  F2FP.PACK_AB R71, R155.reuse, R104 ;  /* 0x000000689b47723e */ /* 0x044fe200000000ff */
[----:B------:R-:W-:Y:S06]  /*9a20*/  FFMA.FTZ R140, R228, c[0x0][0x2d0], -R140 ;  /* 0x0000b400e48c7a23 */ /* 0x000fec000001088c */
[----:B------:R1:W-:Y:S01]  /*9a30*/  MUFU.EX2 R154, R2 ;  /* 0x00000002009a7308 */ /* 0x0003e20000000800 */
[----:B------:R-:W-:Y:S01]  /*9a40*/  FADD.FTZ R0, R155, R0 ;  /* 0x000000009b007221 */ /* 0x000fe20000010000 */
[C---:B---3--:R-:W-:Y:S08]  /*9a50*/  HMMA.16816.F32 R4, R68.reuse, R76, R4 ;  /* 0x0000004c4404723c */ /* 0x048ff00000001804 */
[----:B------:R-:W-:Y:S01]  /*9a60*/  MUFU.EX2 R115, R140 ;  /* 0x0000008c00737308 */ /* 0x000fe20000000800 */
[C---:B------:R-:W-:Y:S01]  /*9a70*/  HMMA.16816.F32 R8, R68.reuse, R78, R8 ;  /* 0x0000004e4408723c */ /* 0x040fe20000001808 */
[----:B------:R-:W2:Y:S07]  /*9a80*/  LDSM.16.MT88.4 R76, [R191+0x5800] ;  /* 0x00580000bf4c783b */ /* 0x000eae0000004200 */
[C---:B----4-:R-:W-:Y:S04]  /*9a90*/  HMMA.16816.F32 R12, R68.reuse, R80, R12 ;  /* 0x00000050440c723c */ /* 0x050fe8000000180c */
        /* <DEDUP_REMOVED lines=8> */
[--C-:B-1----:R-:W-:Y:S02]  /*9b20*/  FFMA.FTZ R2, R246, c[0x0][0x2d0], -R141.reuse ;  /* 0x0000b400f6027a23 */ /* 0x102fe4000001088d */
[----:B---3--:R-:W-:Y:S02]  /*9b30*/  FADD.FTZ R0, R149, R0 ;  /* 0x0000000095007221 */ /* 0x008fe40000010000 */
[C---:B------:R-:W-:Y:S01]  /*9b40*/  HMMA.16816.F32 R32, R68.reuse, R86, R32 ;  /* 0x000000564420723c */ /* 0x040fe20000001820 */
[----:B------:R1:W3:Y:S01]  /*9b50*/  MUFU.EX2 R150, R2 ;  /* 0x0000000200967308 */ /* 0x0002e20000000800 */
[----:B------:R-:W5:Y:S06]  /*9b60*/  LDSM.16.MT88.4 R84, [R194+0x5800] ;  /* 0x00580000c254783b */ /* 0x000f6c0000004200 */
[C---:B--2---:R-:W-:Y:S08]  /*9b70*/  HMMA.16816.F32 R36, R68.reuse, R76, R36 ;  /* 0x0000004c4424723c */ /* 0x044ff00000001824 */
[C---:B------:R-:W-:Y:S01]  /*9b80*/  HMMA.16816.F32 R40, R68.reuse, R78, R40 ;  /* 0x0000004e4428723c */ /* 0x040fe20000001828 */
[----:B------:R-:W2:Y:S07]  /*9b90*/  LDSM.16.MT88.4 R76, [R191+0x2800] ;  /* 0x00280000bf4c783b */ /* 0x000eae0000004200 */
[C---:B----4-:R-:W-:Y:S04]  /*9ba0*/  HMMA.16816.F32 R44, R68.reuse, R80, R44 ;  /* 0x00000050442c723c */ /* 0x050fe8000000182c */
[--C-:B-1----:R-:W-:Y:S02]  /*9bb0*/  FFMA.FTZ R2, R249, c[0x0][0x2d0], -R141.reuse ;  /* 0x0000b400f9027a23 */ /* 0x102fe4000001088d */
[----:B---3--:R-:W-:Y:S02]  /*9bc0*/  FADD.FTZ R0, R150, R0 ;  /* 0x0000000096007221 */ /* 0x008fe40000010000 */
        /* <DEDUP_REMOVED lines=9> */
[----:B------:R-:W-:Y:S01]  /*9c60*/  HMMA.16816.F32 R64, R68, R86, R64 ;  /* 0x000000564440723c */ /* 0x000fe20000001840 */
[----:B------:R-:W1:Y:S01]  /*9c70*/  MUFU.EX2 R147, R2 ;  /* 0x0000000200937308 */ /* 0x000e620000000800 */
[----:B------:R-:W3:Y:S05]  /*9c80*/  LDSM.16.MT88.4 R84, [R194+0x2800] ;  /* 0x00280000c254783b */ /* 0x000eea0000004200 */
[----:B------:R-:W-:Y:S02]  /*9c90*/  F2FP.PACK_AB R68, R153, R154 ;  /* 0x0000009a9944723e */ /* 0x000fe400000000ff */
[----:B------:R-:W-:Y:S03]  /*9ca0*/  F2FP.PACK_AB R69, R150, R149 ;  /* 0x000000959645723e */ /* 0x000fe600000000ff */
[----:B------:R-:W-:Y:S02]  /*9cb0*/  F2FP.PACK_AB R70, R151, R152 ;  /* 0x000000989746723e */ /* 0x000fe400000000ff */
[----:B-1----:R-:W-:Y:S01]  /*9cc0*/  F2FP.PACK_AB R71, R147, R148 ;  /* 0x000000949347723e */ /* 0x002fe200000000ff */
[--C-:B------:R-:W-:Y:S02]  /*9cd0*/  FFMA.FTZ R2, R142, c[0x0][0x2d0], -R141.reuse ;  /* 0x0000b4008e027a23 */ /* 0x100fe4000001088d */
[----:B------:R-:W1:Y:S01]  /*9ce0*/  MUFU.EX2 R142, R101 ;  /* 0x00000065008e7308 */ /* 0x000e620000000800 */
[----:B------:R-:W-:Y:S02]  /*9cf0*/  FFMA.FTZ R141, R113, c[0x0][0x2d0], -R141 ;  /* 0x0000b400718d7a23 */ /* 0x000fe4000001088d */
[----:B------:R-:W-:Y:S01]  /*9d00*/  FADD.FTZ R0, R147, R0 ;  /* 0x0000000093007221 */ /* 0x000fe20000010000 */
[C---:B--2---:R-:W-:Y:S06]  /*9d10*/  HMMA.16816.F32 R4, R68.reuse, R76, R4 ;  /* 0x0000004c4404723c */ /* 0x044fec0000001804 */
[----:B------:R-:W-:Y:S02]  /*9d20*/  MUFU.EX2 R113, R97 ;  /* 0x0000006100717308 */ /* 0x000fe40000000800 */
[C---:B------:R-:W-:Y:S01]  /*9d30*/  HMMA.16816.F32 R8, R68.reuse, R78, R8 ;  /* 0x0000004e4408723c */ /* 0x040fe20000001808 */
[----:B------:R-:W2:Y:S07]  /*9d40*/  LDSM.16.MT88.4 R76, [R192+0x6000] ;  /* 0x00600000c04c783b */ /* 0x000eae0000004200 */
[C---:B----4-:R-:W-:Y:S01]  /*9d50*/  HMMA.16816.F32 R12, R68.reuse, R80, R12 ;  /* 0x00000050440c723c */ /* 0x050fe2000000180c */
[----:B------:R4:W3:Y:S03]  /*9d60*/  MUFU.EX2 R144, R2 ;  /* 0x0000000200907308 */ /* 0x0008e60000000800 */
[----:B-1----:R-:W-:Y:S04]  /*9d70*/  F2FP.PACK_AB R138, R115, R142 ;  /* 0x0000008e738a723e */ /* 0x002fe800000000ff */
[C---:B------:R-:W-:Y:S01]  /*9d80*/  HMMA.16816.F32 R16, R68.reuse, R82, R16 ;  /* 0x000000524410723c */ /* 0x040fe20000001810 */
[----:B------:R-:W1:Y:S02]  /*9d90*/  LDSM.16.MT88.4 R80, [R194+0x6000] ;  /* 0x00600000c250783b */ /* 0x000e640000004200 */
[----:B------:R-:W2:Y:S05]  /*9da0*/  MUFU.EX2 R3, R141 ;  /* 0x0000008d00037308 */ /* 0x000eaa0000000800 */
[C---:B-----5:R-:W-:Y:S08]  /*9db0*/  HMMA.16816.F32 R20, R68.reuse, R72, R20 ;  /* 0x000000484414723c */ /* 0x060ff00000001814 */
[C---:B------:R-:W-:Y:S01]  /*9dc0*/  HMMA.16816.F32 R24, R68.reuse, R74, R24 ;  /* 0x0000004a4418723c */ /* 0x040fe20000001818 */
[----:B------:R-:W5:Y:S03]  /*9dd0*/  LDSM.16.MT88.4 R72, [R193+0x3000] ;  /* 0x00300000c148783b */ /* 0x000f660000004200 */
[----:B----4-:R-:W-:Y:S01]  /*9de0*/  FADD.FTZ R2, R103, R98 ;  /* 0x0000006267027221 */ /* 0x010fe20000010000 */
[----:B---3--:R-:W-:Y:S01]  /*9df0*/  F2FP.PACK_AB R137, R143, R144 ;  /* 0x000000908f89723e */ /* 0x008fe200000000ff */
[----:B------:R-:W-:Y:S02]  /*9e00*/  FADD.FTZ R0, R144, R0 ;  /* 0x0000000090007221 */ /* 0x000fe40000010000 */
[C---:B------:R-:W-:Y:S01]  /*9e10*/  HMMA.16816.F32 R28, R68.reuse, R84, R28 ;  /* 0x00000054441c723c */ /* 0x040fe2000000181c */
[----:B------:R-:W-:Y:S03]  /*9e20*/  LDSM.16.MT88.4 R96, [R191+0x6800] ;  /* 0x00680000bf60783b */ /* 0x000fe60000004200 */
[----:B------:R-:W-:Y:S01]  /*9e30*/  FADD.FTZ R2, R119, R2 ;  /* 0x0000000277027221 */ /* 0x000fe20000010000 */
[----:B--2---:R-:W-:Y:S01]  /*9e40*/  F2FP.PACK_AB R139, R3, R113 ;  /* 0x00000071038b723e */ /* 0x004fe200000000ff */
[----:B------:R-:W-:Y:S02]  /*9e50*/  FADD.FTZ R0, R143, R0 ;  /* 0x000000008f007221 */ /* 0x000fe40000010000 */
[C---:B------:R-:W-:Y:S01]  /*9e60*/  HMMA.16816.F32 R32, R68.reuse, R86, R32 ;  /* 0x000000564420723c */ /* 0x040fe20000001820 */
[----:B------:R-:W2:Y:S03]  /*9e70*/  LDSM.16.MT88.4 R84, [R192+0x3000] ;  /* 0x00300000c054783b */ /* 0x000ea60000004200 */
[----:B------:R-:W-:Y:S02]  /*9e80*/  FADD.FTZ R2, R117, R2 ;  /* 0x0000000275027221 */ /* 0x000fe40000010000 */
[----:B------:R-:W-:Y:S02]  /*9e90*/  FADD.FTZ R0, R113, R0 ;  /* 0x0000000071007221 */ /* 0x000fe40000010000 */
[C---:B------:R-:W-:Y:S01]  /*9ea0*/  HMMA.16816.F32 R36, R68.reuse, R88, R36 ;  /* 0x000000584424723c */ /* 0x040fe20000001824 */
[----:B------:R-:W-:Y:S03]  /*9eb0*/  LDSM.16.MT88.4 R100, [R193+0x6800] ;  /* 0x00680000c164783b */ /* 0x000fe60000004200 */
[----:B------:R-:W-:Y:S02]  /*9ec0*/  FADD.FTZ R3, R3, R0 ;  /* 0x0000000003037221 */ /* 0x000fe40000010000 */
[----:B------:R-:W-:Y:S02]  /*9ed0*/  FADD.FTZ R2, R163, R2 ;  /* 0x00000002a3027221 */ /* 0x000fe40000010000 */
[C---:B------:R-:W-:Y:S01]  /*9ee0*/  HMMA.16816.F32 R40, R68.reuse, R90, R40 ;  /* 0x0000005a4428723c */ /* 0x040fe20000001828 */
[----:B------:R-:W3:Y:S03]  /*9ef0*/  LDSM.16.MT88.4 R88, [R194+0x3000] ;  /* 0x00300000c258783b */ /* 0x000ee60000004200 */
[----:B------:R-:W-:Y:S02]  /*9f00*/  FADD.FTZ R2, R111, R2 ;  /* 0x000000026f027221 */ /* 0x000fe40000010000 */
[----:B------:R-:W-:Y:S02]  /*9f10*/  IMAD.MOV.U32 R113, RZ, RZ, R112 ;  /* 0x000000ffff717224 */ /* 0x000fe400078e0070 */
[C---:B------:R-:W-:Y:S01]  /*9f20*/  HMMA.16816.F32 R44, R68.reuse, R92, R44 ;  /* 0x0000005c442c723c */ /* 0x040fe2000000182c */
[----:B------:R-:W2:Y:S03]  /*9f30*/  LDSM.16.MT88.4 R108, [R192+0x6800] ;  /* 0x00680000c06c783b */ /* 0x000ea60000004200 */
        /* <DEDUP_REMOVED lines=9> */
[----:B------:R-:W-:Y:S04]  /*9fd0*/  HMMA.16816.F32 R64, R68, R82, R64 ;  /* 0x000000524440723c */ /* 0x000fe80000001840 */
[----:B------:R-:W-:Y:S04]  /*9fe0*/  FADD.FTZ R2, R233, R2 ;  /* 0x00000002e9027221 */ /* 0x000fe80000010000 */
[C---:B------:R-:W-:Y:S01]  /*9ff0*/  HMMA.16816.F32 R116, R136.reuse, R120, R4 ;  /* 0x000000788874723c */ /* 0x040fe20000001804 */
[----:B------:R-:W1:Y:S04]  /*a000*/  LDSM.16.MT88.4 R4, [R194+0x6800] ;  /* 0x00680000c204783b */ /* 0x000e680000004200 */
[----:B------:R-:W-:Y:S03]  /*a010*/  FADD.FTZ R2, R218, R2 ;  /* 0x00000002da027221 */ /* 0x000fe60000010000 */
[C---:B------:R-:W-:Y:S01]  /*a020*/  HMMA.16816.F32 R120, R136.reuse, R122, R8 ;  /* 0x0000007a8878723c */ /* 0x040fe20000001808 */
[----:B------:R-:W4:Y:S03]  /*a030*/  LDL R8, [R1+0x3c] ;  /* 0x00003c0001087983 */ /* 0x000f260000100800 */
[----:B------:R-:W-:Y:S01]  /*a040*/  FADD.FTZ R2, R127, R2 ;  /* 0x000000027f027221 */ /* 0x000fe20000010000 */
[----:B------:R3:W-:Y:S03]  /*a050*/  STL [R1+0x20], R3 ;  /* 0x0000200301007387 */ /* 0x0007e60000100800 */
[C---:B-----5:R-:W-:Y:S04]  /*a060*/  HMMA.16816.F32 R68, R136.reuse, R72, R12 ;  /* 0x000000488844723c */ /* 0x060fe8000000180c */
[----:B------:R-:W-:Y:S04]  /*a070*/  FADD.FTZ R2, R161, R2 ;  /* 0x00000002a1027221 */ /* 0x000fe80000010000 */
[C---:B------:R-:W-:Y:S04]  /*a080*/  HMMA.16816.F32 R72, R136.reuse, R74, R16 ;  /* 0x0000004a8848723c */ /* 0x040fe80000001810 */
[----:B------:R-:W-:Y:S04]  /*a090*/  FADD.FTZ R2, R160, R2 ;  /* 0x00000002a0027221 */ /* 0x000fe80000010000 */
[C---:B--2---:R-:W-:Y:S04]  /*a0a0*/  HMMA.16816.F32 R76, R136.reuse, R84, R20 ;  /* 0x00000054884c723c */ /* 0x044fe80000001814 */
[----:B------:R-:W-:Y:S02]  /*a0b0*/  FADD.FTZ R2, R158, R2 ;  /* 0x000000029e027221 */ /* 0x000fe40000010000 */
[----:B---3--:R-:W-:Y:S02]  /*a0c0*/  IMAD.MOV.U32 R3, RZ, RZ, R114 ;  /* 0x000000ffff037224 */ /* 0x008fe400078e0072 */
        /* <DEDUP_REMOVED lines=21> */
[----:B------:R-:W-:Y:S02]  /*a220*/  FADD.FTZ R0, R115, R2 ;  /* 0x0000000273007221 */ /* 0x000fe40000010000 */
[----:B------:R-:W-:Y:S03]  /*a230*/  IMAD.MOV.U32 R115, RZ, RZ, R112 ;  /* 0x000000ffff737224 */ /* 0x000fe600078e0070 */
[----:B------:R1:W-:Y:S01]  /*a240*/  STL [R1+0x24], R0 ;  /* 0x0000240001007387 */ /* 0x0003e20000100800 */
[----:B----4-:R-:W-:Y:S02]  /*a250*/  ISETP.GT.AND P0, PT, R214, R8, PT ;  /* 0x00000008d600720c */ /* 0x010fe40003f04270 */
[----:B------:R-:W-:Y:S11]  /*a260*/  IMAD.MOV.U32 R214, RZ, RZ, R217 ;  /* 0x000000ffffd67224 */ /* 0x000ff600078e00d9 */
[----:B-1----:R-:W-:-:S05]  /*a270*/  @P0 BRA `(.L_x_1024) ;  /* 0xffffc45000000947 */ /* 0x002fca000383ffff */
.L_x_1019:
[----:B-1----:R-:W2:Y:S02]  /*a280*/  LDL R0, [R1+0x28] ;  /* 0x0000280001007983 */ /* 0x002ea40000100800 */
[----:B--2---:R-:W-:-:S13]  /*a290*/  ISETP.GE.AND P0, PT, R217, R0, PT ;  /* 0x00000000d900720c */ /* 0x004fda0003f06270 */
[----:B------:R-:W-:Y:S05]  /*a2a0*/  @!P0 BRA `(.L_x_1025) ;  /* 0x0000327000008947 */ /* 0x000fea0003800000 */
.L_x_1028:
[----:B------:R-:W2:Y:S01]  /*a2b0*/  LDL.64 R218, [R1+0x8] ;  /* 0x0000080001da7983 */ /* 0x000ea20000100a00 */
[----:B------:R-:W-:Y:S04]  /*a2c0*/  DEPBAR.LE SB0, 0x0 ;  /* 0x000080000000791a */ /* 0x000fe80000000000 */
[----:B------:R-:W3:Y:S01]  /*a2d0*/  LDL.64 R214, [R1] ;  /* 0x0000000001d67983 */ /* 0x000ee20000100a00 */
[----:B------:R-:W-:Y:S01]  /*a2e0*/  WARPSYNC 0xffffffff ;  /* 0xffffffff00007948 */ /* 0x000fe20003800000 */
[----:B-1----:R-:W-:Y:S01]  /*a2f0*/  SHF.R.S32.HI R0, RZ, 0x1f, R217 ;  /* 0x0000001fff007819 */ /* 0x002fe200000114d9 */
[C---:B------:R-:W-:Y:S01]  /*a300*/  IMAD.WIDE.U32 R28, R217.reuse, c[0x0][0x208], RZ ;  /* 0x00008200d91c7a25 */ /* 0x040fe200078e00ff */
[----:B------:R-:W-:Y:S01]  /*a310*/  ULDC.64 UR4, c[0x0][0x208] ;  /* 0x0000820000047ab9 */ /* 0x000fe20000000a00 */
[----:B------:R-:W4:Y:S01]  /*a320*/  LDL.64 R44, [R1+0x30] ;  /* 0x00003000012c7983 */ /* 0x000f220000100a00 */
[----:B------:R-:W-:Y:S01]  /*a330*/  UMOV UR9, 0x5 ;  /* 0x0000000500097882 */ /* 0x000fe20000000000 */
[----:B------:R-:W-:Y:S01]  /*a340*/  IMAD R0, R0, c[0x0][0x208], RZ ;  /* 0x0000820000007a24 */ /* 0x000fe200078e02ff */
[----:B------:R-:W-:Y:S01]  /*a350*/  USHF.L.U32 UR8, UR4, 0x5, URZ ;  /* 0x0000000504087899 */ /* 0x000fe2000800063f */
[----:B------:R-:W-:Y:S01]  /*a360*/  BSSY B0, `(.L_x_1026) ;  /* 0x000011e000007945 */ /* 0x000fe20003800000 */
[----:B------:R-:W5:Y:S01]  /*a370*/  LDL R31, [R1+0x2c] ;  /* 0x00002c00011f7983 */ /* 0x000f620000100800 */
[----:B------:R-:W-:Y:S01]  /*a380*/  IMAD R0, R217, c[0x0][0x20c], R0 ;  /* 0x00008300d9007a24 */ /* 0x000fe200078e0200 */
[----:B------:R-:W-:Y:S02]  /*a390*/  USHF.L.U64.HI UR9, UR4, UR9, UR5 ;  /* 0x0000000904097299 */ /* 0x000fe40008010205 */
[----:B------:R-:W-:Y:S01]  /*a3a0*/  UIADD3 UR5, UP0, UR8, UR8, URZ ;  /* 0x0000000808057290 */ /* 0x000fe2000ff1e03f */
[----:B------:R-:W-:Y:S01]  /*a3b0*/  BAR.SYNC.DEFER_BLOCKING 0x0 ;  /* 0x0000000000007b1d */ /* 0x000fe20000010000 */
[----:B------:R-:W-:Y:S02]  /*a3c0*/  IMAD.IADD R0, R29, 0x1, R0 ;  /* 0x000000011d007824 */ /* 0x000fe400078e0200 */
[----:B------:R-:W-:Y:S01]  /*a3d0*/  IMAD.U32 R20, RZ, RZ, UR8 ;  /* 0x00000008ff147e24 */ /* 0x000fe2000f8e00ff */
[----:B------:R-:W-:Y:S01]  /*a3e0*/  UIADD3.X UR4, UR9, UR9, URZ, UP0, !UPT ;  /* 0x0000000909047290 */ /* 0x000fe200087fe43f */
[----:B------:R-:W-:Y:S02]  /*a3f0*/  IMAD R47, R0, 0x70, RZ ;  /* 0x00000070002f7824 */ /* 0x000fe400078e02ff */
[----:B------:R-:W-:Y:S04]  /*a400*/  IMAD.U32 R21, RZ, RZ, UR9 ;  /* 0x00000009ff157e24 */ /* 0x000fe8000f8e00ff */
[----:B------:R-:W-:Y:S01]  /*a410*/  IMAD.WIDE.U32 R20, R28, 0x70, R20 ;  /* 0x000000701c147825 */ /* 0x000fe200078e0014 */
[----:B------:R-:W1:Y:S05]  /*a420*/  LDSM.16.M88.4 R8, [R188] ;  /* 0x00000000bc08783b */ /* 0x000e6a0000000200 */
[----:B------:R-:W1:Y:S05]  /*a430*/  LDSM.16.M88.4 R16, [R188+0x800] ;  /* 0x00080000bc10783b */ /* 0x000e6a0000000200 */
[----:B------:R-:W2:Y:S05]  /*a440*/  LDSM.16.M88.4 R24, [R188+0x1000] ;  /* 0x00100000bc18783b */ /* 0x000eaa0000000200 */
[----:B------:R-:W5:Y:S05]  /*a450*/  LDL R112, [R1+0x28] ;  /* 0x0000280001707983 */ /* 0x000f6a0000100800 */
[----:B------:R-:W2:Y:S05]  /*a460*/  LDSM.16.M88.4 R32, [R188+0x1800] ;  /* 0x00180000bc20783b */ /* 0x000eaa0000000200 */
[----:B------:R-:W2:Y:S05]  /*a470*/  LDSM.16.M88.4 R40, [R188+0x2000] ;  /* 0x00200000bc28783b */ /* 0x000eaa0000000200 */
[----:B------:R-:W2:Y:S05]  /*a480*/  LDSM.16.M88.4 R48, [R188+0x2800] ;  /* 0x00280000bc30783b */ /* 0x000eaa0000000200 */
[----:B------:R-:W2:Y:S01]  /*a490*/  LDSM.16.M88.4 R56, [R188+0x3000] ;  /* 0x00300000bc38783b */ /* 0x000ea20000000200 */
[C---:B-1----:R-:W-:Y:S04]  /*a4a0*/  HMMA.16816.F32 R4, R128.reuse, R8, RZ ;  /* 0x000000088004723c */ /* 0x042fe800000018ff */
[----:B------:R-:W1:Y:S05]  /*a4b0*/  LDSM.16.M88.4 R136, [R195] ;  /* 0x00000000c388783b */ /* 0x000e6a0000000200 */
[----:B------:R-:W1:Y:S01]  /*a4c0*/  LDSM.16.M88.4 R140, [R204] ;  /* 0x00000000cc8c783b */ /* 0x000e620000000200 */
[C---:B------:R-:W-:Y:S04]  /*a4d0*/  HMMA.16816.F32 R8, R128.reuse, R10, RZ ;  /* 0x0000000a8008723c */ /* 0x040fe800000018ff */
[----:B------:R-:W1:Y:S04]  /*a4e0*/  LDSM.16.M88.4 R144, [R205] ;  /* 0x00000000cd90783b */ /* 0x000e680000000200 */
[C---:B------:R-:W-:Y:S01]  /*a4f0*/  HMMA.16816.F32 R12, R128.reuse, R16, RZ ;  /* 0x00000010800c723c */ /* 0x040fe200000018ff */
[----:B------:R-:W1:Y:S05]  /*a500*/  LDSM.16.M88.4 R148, [R206] ;  /* 0x00000000ce94783b */ /* 0x000e6a0000000200 */
[----:B------:R-:W1:Y:S02]  /*a510*/  LDSM.16.M88.4 R152, [R207] ;  /* 0x00000000cf98783b */ /* 0x000e640000000200 */
[C---:B------:R-:W-:Y:S03]  /*a520*/  HMMA.16816.F32 R16, R128.reuse, R18, RZ ;  /* 0x000000128010723c */ /* 0x040fe600000018ff */
[----:B------:R-:W1:Y:S05]  /*a530*/  LDSM.16.M88.4 R156, [R208] ;  /* 0x00000000d09c783b */ /* 0x000e6a0000000200 */
[----:B------:R-:W1:Y:S05]  /*a540*/  LDSM.16.M88.4 R160, [R209] ;  /* 0x00000000d1a0783b */ /* 0x000e6a0000000200 */
[----:B------:R-:W1:Y:S02]  /*a550*/  S2R R30, SR_TID.X ;  /* 0x00000000001e7919 */ /* 0x000e640000002100 */
[----:B-1----:R-:W-:Y:S01]  /*a560*/  ISETP.GT.AND P4, PT, R30, 0x7f, PT ;  /* 0x0000007f1e00780c */ /* 0x002fe20003f84270 */
[----:B--2---:R-:W-:Y:S01]  /*a570*/  IMAD.MOV.U32 R2, RZ, RZ, R218 ;  /* 0x000000ffff027224 */ /* 0x004fe200078e00da */
[----:B------:R-:W-:Y:S01]  /*a580*/  IADD3 R38, P1, R218, R20, RZ ;  /* 0x00000014da267210 */ /* 0x000fe20007f3e0ff */
[----:B---3--:R-:W-:Y:S04]  /*a590*/  IMAD.MOV.U32 R3, RZ, RZ, R215 ;  /* 0x000000ffff037224 */ /* 0x008fe800078e00d7 */
[----:B------:R-:W-:Y:S01]  /*a5a0*/  IMAD.WIDE.U32 R2, R28, 0x70, R2 ;  /* 0x000000701c027825 */ /* 0x000fe200078e0002 */
[----:B----4-:R-:W-:Y:S03]  /*a5b0*/  ISETP.GE.AND P5, PT, R44, c[0x0][0x1d4], PT ;  /* 0x000075002c007a0c */ /* 0x010fe60003fa6270 */
[----:B------:R-:W-:Y:S01]  /*a5c0*/  IMAD.IADD R0, R3, 0x1, R47 ;  /* 0x0000000103007824 */ /* 0x000fe200078e022f */
[C---:B------:R-:W-:Y:S01]  /*a5d0*/  LEA R36, P0, R2.reuse, c[0x0][0x1f8], 0x1 ;  /* 0x00007e0002247a11 */ /* 0x040fe200078008ff */
[----:B------:R-:W-:Y:S01]  /*a5e0*/  IMAD.U32 R3, RZ, RZ, UR4 ;  /* 0x00000004ff037e24 */ /* 0x000fe2000f8e00ff */
[----:B-----5:R-:W-:Y:S02]  /*a5f0*/  ISETP.GE.AND P6, PT, R31, c[0x0][0x1d4], PT ;  /* 0x000075001f007a0c */ /* 0x020fe40003fc6270 */
[----:B------:R-:W-:Y:S01]  /*a600*/  LEA.HI.X R37, R2, c[0x0][0x1fc], R0, 0x1, P0 ;  /* 0x00007f0002257a11 */ /* 0x000fe200000f0c00 */
[----:B------:R-:W-:Y:S01]  /*a610*/  IMAD.IADD R0, R47, 0x1, R21 ;  /* 0x000000012f007824 */ /* 0x000fe200078e0215 */
[----:B------:R-:W-:Y:S01]  /*a620*/  IADD3 R39, P0, R20, UR8, RZ ;  /* 0x0000000814277c10 */ /* 0x000fe2000ff1e0ff */
[----:B------:R-:W-:Y:S01]  /*a630*/  IMAD.U32 R2, RZ, RZ, UR5 ;  /* 0x00000005ff027e24 */ /* 0x000fe2000f8e00ff */
[C---:B------:R-:W-:Y:S01]  /*a640*/  HMMA.16816.F32 R20, R128.reuse, R24, RZ ;  /* 0x000000188014723c */ /* 0x040fe200000018ff */
[----:B------:R-:W-:Y:S01]  /*a650*/  @!PT LDS RZ, [RZ] ;  /* 0x00000000fffff984 */ /* 0x000fe20000000800 */
[----:B------:R-:W-:Y:S01]  /*a660*/  @!PT LDS RZ, [RZ] ;  /* 0x00000000fffff984 */ /* 0x000fe20000000800 */
[----:B------:R-:W-:Y:S01]  /*a670*/  @!PT LDS RZ, [RZ] ;  /* 0x00000000fffff984 */ /* 0x000fe20000000800 */
[----:B------:R1:W-:Y:S01]  /*a680*/  LDGSTS.E.BYPASS.LTC128B.128 [R216+0x100], [R36.64], !P5 ;  /* 0x0010000024d87fae */ /* 0x0003e2000e901d46 */
[----:B------:R-:W-:Y:S01]  /*a690*/  IADD3.X R44, R0, UR9, RZ, P0, !PT ;  /* 0x00000009002c7c10 */ /* 0x000fe200087fe4ff */
[----:B------:R-:W-:Y:S04]  /*a6a0*/  IMAD.WIDE.U32 R52, R28, 0x70, R2 ;  /* 0x000000701c347825 */ /* 0x000fe800078e0002 */
[----:B------:R1:W-:Y:S01]  /*a6b0*/  LDGSTS.E.BYPASS.LTC128B.128 [R216+0x3900], [R36.64+0x80], !P6 ;  /* 0x0390008024d87fae */ /* 0x0003e2000f101d46 */
[C---:B------:R-:W-:Y:S01]  /*a6c0*/  HMMA.16816.F32 R24, R128.reuse, R26, RZ ;  /* 0x0000001a8018723c */ /* 0x040fe200000018ff */
[----:B------:R-:W-:Y:S03]  /*a6d0*/  IMAD.X R3, R0, 0x1, R215, P1 ;  /* 0x0000000100037824 */ /* 0x000fe600008e06d7 */
[C---:B------:R-:W-:Y:S02]  /*a6e0*/  LEA R2, P1, R38.reuse, c[0x0][0x1f8], 0x1 ;  /* 0x00007e0026027a11 */ /* 0x040fe400078208ff */
[----:B------:R-:W-:Y:S02]  /*a6f0*/  IADD3 R0, P0, R39, R218, RZ ;  /* 0x000000da27007210 */ /* 0x000fe40007f1e0ff */
[C---:B------:R-:W-:Y:S01]  /*a700*/  HMMA.16816.F32 R28, R128.reuse, R32, RZ ;  /* 0x00000020801c723c */ /* 0x040fe200000018ff */
[----:B------:R-:W-:Y:S03]  /*a710*/  LEA.HI.X R3, R38, c[0x0][0x1fc], R3, 0x1, P1 ;  /* 0x00007f0026037a11 */ /* 0x000fe600008f0c03 */
[----:B------:R-:W-:Y:S02]  /*a720*/  LEA R54, P2, R0, c[0x0][0x1f8], 0x1 ;  /* 0x00007e0000367a11 */ /* 0x000fe400078408ff */
[----:B------:R2:W-:Y:S01]  /*a730*/  LDGSTS.E.BYPASS.LTC128B.128 [R216+0x1100], [R2.64], !P5 ;  /* 0x0110000002d87fae */ /* 0x0005e2000e901d46 */
[----:B------:R-:W-:Y:S01]  /*a740*/  IADD3 R45, P3, R218, R52, RZ ;  /* 0x00000034da2d7210 */ /* 0x000fe20007f7e0ff */
[C---:B------:R-:W-:Y:S03]  /*a750*/  HMMA.16816.F32 R32, R128.reuse, R34, RZ ;  /* 0x000000228020723c */ /* 0x040fe600000018ff */
[----:B------:R2:W-:Y:S01]  /*a760*/  LDGSTS.E.BYPASS.LTC128B.128 [R216+0x4900], [R2.64+0x80], !P6 ;  /* 0x0490008002d87fae */ /* 0x0005e2000f101d46 */
[----:B------:R-:W-:Y:S01]  /*a770*/  IADD3.X R47, R215, R47, R53, P3, !PT ;  /* 0x0000002fd72f7210 */ /* 0x000fe20001ffe435 */
[----:B-1----:R-:W-:Y:S01]  /*a780*/  IMAD.X R36, R44, 0x1, R215, P0 ;  /* 0x000000012c247824 */ /* 0x002fe200000e06d7 */
[----:B------:R-:W-:Y:S02]  /*a790*/  @!P4 IADD3 R46, P1, P0, R218, UR8, R39 ;  /* 0x00000008da2ecc10 */ /* 0x000fe4000f83e027 */
[----:B------:R-:W-:Y:S01]  /*a7a0*/  ISETP.GT.AND P3, PT, R217, R112, PT ;  /* 0x00000070d900720c */ /* 0x000fe20003f64270 */
[----:B------:R-:W-:Y:S03]  /*a7b0*/  IMAD.MOV.U32 R112, RZ, RZ, R114 ;  /* 0x000000ffff707224 */ /* 0x000fe600078e0072 */
[----:B------:R-:W-:Y:S02]  /*a7c0*/  LEA.HI.X R55, R0, c[0x0][0x1fc], R36, 0x1, P2 ;  /* 0x00007f0000377a11 */ /* 0x000fe400010f0c24 */
[C---:B------:R-:W-:Y:S01]  /*a7d0*/  HMMA.16816.F32 R36, R128.reuse, R40, RZ ;  /* 0x000000288024723c */ /* 0x040fe200000018ff */
[----:B------:R-:W-:Y:S02]  /*a7e0*/  @!P4 IADD3.X R0, R215, UR9, R44, P1, P0 ;  /* 0x00000009d700cc10 */ /* 0x000fe40008fe042c */
[C---:B------:R-:W-:Y:S01]  /*a7f0*/  LEA R52, P1, R45.reuse, c[0x0][0x1f8], 0x1 ;  /* 0x00007e002d347a11 */ /* 0x040fe200078208ff */
[----:B------:R1:W-:Y:S01]  /*a800*/  LDGSTS.E.BYPASS.LTC128B.128 [R216+0x2100], [R54.64], !P5 ;  /* 0x0210000036d87fae */ /* 0x0003e2000e901d46 */
[C---:B------:R-:W-:Y:S02]  /*a810*/  @!P4 LEA R214, P0, R46.reuse, c[0x0][0x1f8], 0x1 ;  /* 0x00007e002ed6ca11 */ /* 0x040fe400078008ff */
[----:B------:R-:W-:Y:S01]  /*a820*/  LEA.HI.X R53, R45, c[0x0][0x1fc], R47, 0x1, P1 ;  /* 0x00007f002d357a11 */ /* 0x000fe200008f0c2f */
[C---:B------:R-:W-:Y:S01]  /*a830*/  HMMA.16816.F32 R40, R128.reuse, R42, RZ ;  /* 0x0000002a8028723c */ /* 0x040fe200000018ff */
[----:B------:R-:W-:Y:S03]  /*a840*/  @!P4 LEA.HI.X R215, R46, c[0x0][0x1fc], R0, 0x1, P0 ;  /* 0x00007f002ed7ca11 */ /* 0x000fe600000f0c00 */
[----:B------:R1:W-:Y:S04]  /*a850*/  LDGSTS.E.BYPASS.LTC128B.128 [R216+0x5900], [R52.64+0x80], !P6 ;  /* 0x0590008034d87fae */ /* 0x0003e8000f101d46 */
[C---:B------:R-:W-:Y:S01]  /*a860*/  HMMA.16816.F32 R44, R128.reuse, R48, RZ ;  /* 0x00000030802c723c */ /* 0x040fe200000018ff */
[----:B------:R2:W-:Y:S05]  /*a870*/  @!P4 LDGSTS.E.BYPASS.LTC128B.128 [R216+0x3100], [R214.64], !P5 ;  /* 0x03100000d6d8cfae */ /* 0x0005ea000e901d46 */
[----:B------:R2:W-:Y:S02]  /*a880*/  @!P4 LDGSTS.E.BYPASS.LTC128B.128 [R216+0x6900], [R214.64+0x80], !P6 ;  /* 0x06900080d6d8cfae */ /* 0x0005e4000f101d46 */
[C---:B------:R-:W-:Y:S03]  /*a890*/  HMMA.16816.F32 R48, R128.reuse, R50, RZ ;  /* 0x000000328030723c */ /* 0x040fe600000018ff */
[----:B------:R-:W0:Y:S05]  /*a8a0*/  LDGDEPBAR ;  /* 0x00000000000079af */ /* 0x000e2a0000000000 */
[C---:B-1----:R-:W-:Y:S08]  /*a8b0*/  HMMA.16816.F32 R52, R128.reuse, R56, RZ ;  /* 0x000000388034723c */ /* 0x042ff000000018ff */
[----:B------:R-:W-:Y:S08]  /*a8c0*/  HMMA.16816.F32 R56, R128, R58, RZ ;  /* 0x0000003a8038723c */ /* 0x000ff000000018ff */
[C---:B------:R-:W-:Y:S08]  /*a8d0*/  HMMA.16816.F32 R4, R132.reuse, R136, R4 ;  /* 0x000000888404723c */ /* 0x040ff00000001804 */
[C---:B------:R-:W-:Y:S01]  /*a8e0*/  HMMA.16816.F32 R8, R132.reuse, R138, R8 ;  /* 0x0000008a8408723c */ /* 0x040fe20000001808 */
[----:B------:R-:W1:Y:S07]  /*a8f0*/  LDSM.16.M88.4 R136, [R190] ;  /* 0x00000000be88783b */ /* 0x000e6e0000000200 */
        /* <DEDUP_REMOVED lines=11> */
[----:B------:R-:W2:Y:S07]  /*a9b0*/  LDSM.16.M88.4 R152, [R190+0x2000] ;  /* 0x00200000be98783b */ /* 0x000eae0000000200 */
[C---:B------:R-:W-:Y:S08]  /*a9c0*/  HMMA.16816.F32 R44, R132.reuse, R156, R44 ;  /* 0x0000009c842c723c */ /* 0x040ff0000000182c */
[C---:B------:R-:W-:Y:S01]  /*a9d0*/  HMMA.16816.F32 R48, R132.reuse, R158, R48 ;  /* 0x0000009e8430723c */ /* 0x040fe20000001830 */
[----:B------:R-:W2:Y:S07]  /*a9e0*/  LDSM.16.M88.4 R156, [R190+0x2800] ;  /* 0x00280000be9c783b */ /* 0x000eae0000000200 */
[C---:B------:R-:W-:Y:S08]  /*a9f0*/  HMMA.16816.F32 R52, R132.reuse, R160, R52 ;  /* 0x000000a08434723c */ /* 0x040ff00000001834 */
[----:B------:R-:W-:Y:S01]  /*aa00*/  HMMA.16816.F32 R56, R132, R162, R56 ;  /* 0x000000a28438723c */ /* 0x000fe20000001838 */
[----:B------:R-:W2:Y:S07]  /*aa10*/  LDSM.16.M88.4 R160, [R190+0x3000] ;  /* 0x00300000bea0783b */ /* 0x000eae0000000200 */
[C---:B-1----:R-:W-:Y:S08]  /*aa20*/  HMMA.16816.F32 R4, R164.reuse, R136, R4 ;  /* 0x00000088a404723c */ /* 0x042ff00000001804 */
[C---:B------:R-:W-:Y:S01]  /*aa30*/  HMMA.16816.F32 R8, R164.reuse, R138, R8 ;  /* 0x0000008aa408723c */ /* 0x040fe20000001808 */
[----:B------:R-:W1:Y:S07]  /*aa40*/  LDSM.16.M88.4 R136, [R189] ;  /* 0x00000000bd88783b */ /* 0x000e6e0000000200 */
        /* <DEDUP_REMOVED lines=54> */
[C---:B------:R-:W-:Y:S08]  /*adb0*/  HMMA.16816.F32 R44, R172.reuse, R156, R44 ;  /* 0x0000009cac2c723c */ /* 0x040ff0000000182c */
[C---:B------:R-:W-:Y:S01]  /*adc0*/  HMMA.16816.F32 R48, R172.reuse, R158, R48 ;  /* 0x0000009eac30723c */ /* 0x040fe20000001830 */
[----:B------:R-:W2:Y:S07]  /*add0*/  LDSM.16.M88.4 R156, [R201] ;  /* 0x00000000c99c783b */ /* 0x000eae0000000200 */
[C---:B------:R-:W-:Y:S08]  /*ade0*/  HMMA.16816.F32 R52, R172.reuse, R160, R52 ;  /* 0x000000a0ac34723c */ /* 0x040ff00000001834 */
[----:B------:R-:W-:Y:S01]  /*adf0*/  HMMA.16816.F32 R56, R172, R162, R56 ;  /* 0x000000a2ac38723c */ /* 0x000fe20000001838 */
[----:B------:R-:W2:Y:S07]  /*ae00*/  LDSM.16.M88.4 R160, [R202] ;  /* 0x00000000caa0783b */ /* 0x000eae0000000200 */
        /* <DEDUP_REMOVED lines=41> */
[----:B------:R-:W2:Y:S01]  /*b0a0*/  LDSM.16.M88.4 R160, [R189+0x6800] ;  /* 0x00680000bda0783b */ /* 0x000ea20000000200 */
[----:B------:R-:W-:Y:S04]  /*b0b0*/  DEPBAR.LE SB0, 0x0 ;  /* 0x000080000000791a */ /* 0x000fe80000000000 */
[----:B------:R-:W-:Y:S02]  /*b0c0*/  BAR.SYNC.DEFER_BLOCKING 0x0 ;  /* 0x0000000000007b1d */ /* 0x000fe40000010000 */
[C---:B-1----:R-:W-:Y:S08]  /*b0d0*/  HMMA.16816.F32 R4, R184.reuse, R136, R4 ;  /* 0x00000088b804723c */ /* 0x042ff00000001804 */
[C---:B------:R-:W-:Y:S08]  /*b0e0*/  HMMA.16816.F32 R8, R184.reuse, R138, R8 ;  /* 0x0000008ab808723c */ /* 0x040ff00000001808 */
[C---:B---3--:R-:W-:Y:S08]  /*b0f0*/  HMMA.16816.F32 R12, R184.reuse, R140, R12 ;  /* 0x0000008cb80c723c */ /* 0x048ff0000000180c */
[C---:B------:R-:W-:Y:S07]  /*b100*/  HMMA.16816.F32 R16, R184.reuse, R142, R16 ;  /* 0x0000008eb810723c */ /* 0x040fee0000001810 */
[----:B------:R-:W-:Y:S01]  /*b110*/  P2R R142, PR, RZ, 0x8 ;  /* 0x00000008ff8e7803 */ /* 0x000fe20000000000 */
[C---:B----4-:R-:W-:Y:S08]  /*b120*/  HMMA.16816.F32 R20, R184.reuse, R144, R20 ;  /* 0x00000090b814723c */ /* 0x050ff00000001814 */
[C---:B------:R-:W-:Y:S08]  /*b130*/  HMMA.16816.F32 R24, R184.reuse, R146, R24 ;  /* 0x00000092b818723c */ /* 0x040ff00000001818 */
[C---:B-----5:R-:W-:Y:S08]  /*b140*/  HMMA.16816.F32 R28, R184.reuse, R148, R28 ;  /* 0x00000094b81c723c */ /* 0x060ff0000000181c */
[C---:B------:R-:W-:Y:S08]  /*b150*/  HMMA.16816.F32 R32, R184.reuse, R150, R32 ;  /* 0x00000096b820723c */ /* 0x040ff00000001820 */
[C---:B--2---:R-:W-:Y:S08]  /*b160*/  HMMA.16816.F32 R36, R184.reuse, R152, R36 ;  /* 0x00000098b824723c */ /* 0x044ff00000001824 */
[C---:B------:R-:W-:Y:S08]  /*b170*/  HMMA.16816.F32 R40, R184.reuse, R154, R40 ;  /* 0x0000009ab828723c */ /* 0x040ff00000001828 */
[C---:B------:R-:W-:Y:S08]  /*b180*/  HMMA.16816.F32 R44, R184.reuse, R156, R44 ;  /* 0x0000009cb82c723c */ /* 0x040ff0000000182c */
[C---:B------:R-:W-:Y:S08]  /*b190*/  HMMA.16816.F32 R48, R184.reuse, R158, R48 ;  /* 0x0000009eb830723c */ /* 0x040ff00000001830 */
[C---:B------:R-:W-:Y:S08]  /*b1a0*/  HMMA.16816.F32 R52, R184.reuse, R160, R52 ;  /* 0x000000a0b834723c */ /* 0x040ff00000001834 */
[----:B------:R-:W-:Y:S01]  /*b1b0*/  HMMA.16816.F32 R56, R184, R162, R56 ;  /* 0x000000a2b838723c */ /* 0x000fe20000001838 */
[----:B------:R-:W-:Y:S07]  /*b1c0*/  @!UPT UIADD3 URZ, URZ, URZ, URZ ;  /* 0x0000003f3f3ff290 */ /* 0x000fee000fffe03f */
[----:B------:R-:W-:-:S11]  /*b1d0*/  @!P3 BRA `(.L_x_1027) ;  /* 0x000003600000b947 */ /* 0x000fd60003800000 */
[----:B------:R-:W-:Y:S01]  /*b1e0*/  IADD3 R0, R217, -0x1, RZ ;  /* 0xffffffffd9007810 */ /* 0x000fe20007ffe0ff */
[----:B------:R-:W2:Y:S01]  /*b1f0*/  LDL.64 R222, [R1+0x18] ;  /* 0x0000180001de7983 */ /* 0x000ea20000100a00 */
[C---:B------:R-:W-:Y:S02]  /*b200*/  ISETP.GE.AND P2, PT, R220.reuse, 0x21, PT ;  /* 0x00000021dc00780c */ /* 0x040fe40003f46270 */
[----:B------:R-:W-:Y:S01]  /*b210*/  SHF.R.S32.HI R2, RZ, 0x1f, R0 ;  /* 0x0000001fff027819 */ /* 0x000fe20000011400 */
[----:B------:R-:W3:Y:S01]  /*b220*/  LDL.64 R218, [R1+0x10] ;  /* 0x0000100001da7983 */ /* 0x000ee20000100a00 */
        /* <DEDUP_REMOVED lines=18> */
[----:B---3--:R-:W-:Y:S01]  /*b350*/  @P3 IMAD.X R115, R3, 0x1, R219, P0 ;  /* 0x0000000103733824 */ /* 0x008fe200000e06db */
        /* <DEDUP_REMOVED lines=30> */
.L_x_1027:
[----:B------:R-:W-:Y:S05]  /*b540*/  BSYNC B0 ;  /* 0x0000000000007941 */ /* 0x000fea0003800000 */
.L_x_1026:
        /* <DEDUP_REMOVED lines=11> */
[----:B------:R-:W2:Y:S01]  /*b600*/  LDL.LU R229, [R1+0x24] ;  /* 0x0000240001e57983 */ /* 0x000ea20000300800 */
[----:B------:R-:W-:Y:S02]  /*b610*/  FMNMX.FTZ R2, R14, R2, !PT ;  /* 0x000000020e027209 */ /* 0x000fe40007810000 */
[----:B------:R-:W-:Y:S01]  /*b620*/  FMNMX.FTZ R0, R13, R0, !PT ;  /* 0x000000000d007209 */ /* 0x000fe20007810000 */
[----:B------:R-:W3:Y:S01]  /*b630*/  LDL.LU R228, [R1+0x20] ;  /* 0x0000200001e47983 */ /* 0x000ee20000300800 */
        /* <DEDUP_REMOVED lines=41> */
[----:B------:R-:W-:Y:S02]  /*b8d0*/  ISETP.NE.AND P0, PT, R142, RZ, PT ;  /* 0x000000ff8e00720c */ /* 0x000fe40003f05270 */
[----:B------:R-:W-:Y:S01]  /*b8e0*/  FMNMX.FTZ R3, R56, R0, !PT ;  /* 0x0000000038037209 */ /* 0x000fe20007810000 */
[----:B------:R-:W-:Y:S01]  /*b8f0*/  LDSM.16.MT88.4 R140, [R193] ;  /* 0x00000000c18c783b */ /* 0x000fe20000004200 */
[----:B------:R-:W-:Y:S02]  /*b900*/  FMNMX.FTZ R0, R55, R2, !PT ;  /* 0x0000000237007209 */ /* 0x000fe40007810000 */
[----:B------:R-:W-:Y:S02]  /*b910*/  FMNMX.FTZ R3, R57, R3, !PT ;  /* 0x0000000339037209 */ /* 0x000fe40007810000 */
[----:B------:R-:W-:Y:S02]  /*b920*/  FMNMX.FTZ R0, R58, R0, !PT ;  /* 0x000000003a007209 */ /* 0x000fe40007810000 */
[----:B------:R-:W-:Y:S01]  /*b930*/  IADD3 R217, R217, -0x1, RZ ;  /* 0xffffffffd9d97810 */ /* 0x000fe20007ffe0ff */
[----:B------:R-:W1:Y:S01]  /*b940*/  SHFL.BFLY PT, R114, R3, 0x2, 0x1f ;  /* 0x0c401f0003727f89 */ /* 0x000e6200000e0000 */
[----:B------:R-:W-:Y:S07]  /*b950*/  FMNMX.FTZ R0, R59, R0, !PT ;  /* 0x000000003b007209 */ /* 0x000fee0007810000 */
[----:B------:R-:W4:Y:S01]  /*b960*/  SHFL.BFLY PT, R2, R0, 0x2, 0x1f ;  /* 0x0c401f0000027f89 */ /* 0x000f2200000e0000 */
[----:B-1----:R-:W-:Y:S07]  /*b970*/  FMNMX.FTZ R114, R3, R114, !PT ;  /* 0x0000007203727209 */ /* 0x002fee0007810000 */
[----:B------:R-:W1:Y:S01]  /*b980*/  SHFL.BFLY PT, R115, R114, 0x1, 0x1f ;  /* 0x0c201f0072737f89 */ /* 0x000e6200000e0000 */
[----:B----4-:R-:W-:Y:S07]  /*b990*/  FMNMX.FTZ R0, R0, R2, !PT ;  /* 0x0000000200007209 */ /* 0x010fee0007810000 */
[----:B------:R-:W4:Y:S01]  /*b9a0*/  SHFL.BFLY PT, R3, R0, 0x1, 0x1f ;  /* 0x0c201f0000037f89 */ /* 0x000f2200000e0000 */
[----:B-1----:R-:W-:Y:S05]  /*b9b0*/  FMNMX.FTZ R114, R114, R115, !PT ;  /* 0x0000007372727209 */ /* 0x002fea0007810000 */
[----:B------:R-:W-:Y:S01]  /*b9c0*/  FADD.FTZ R2, -R114, R112 ;  /* 0x0000007072027221 */ /* 0x000fe20000010100 */
[----:B----4-:R-:W-:Y:S03]  /*b9d0*/  FMNMX.FTZ R3, R0, R3, !PT ;  /* 0x0000000300037209 */ /* 0x010fe60007810000 */
[----:B------:R-:W-:Y:S04]  /*b9e0*/  FMUL.FTZ R0, R2, c[0x0][0x2d0] ;  /* 0x0000b40002007a20 */ /* 0x000fe80000410000 */
[----:B------:R1:W4:Y:S01]  /*b9f0*/  MUFU.EX2 R2, R0 ;  /* 0x0000000000027308 */ /* 0x0003220000000800 */
[----:B------:R-:W-:Y:S04]  /*ba00*/  FMUL.FTZ R112, R3, c[0x0][0x2d0] ;  /* 0x0000b40003707a20 */ /* 0x000fe80000410000 */
        /* <DEDUP_REMOVED lines=12> */
[----:B-1----:R-:W-:Y:S02]  /*bad0*/  FADD.FTZ R0, -R3, R113 ;  /* 0x0000007103007221 */ /* 0x002fe40000010100 */
[----:B------:R-:W-:Y:S02]  /*bae0*/  FMUL.FTZ R113, R114, c[0x0][0x2d0] ;  /* 0x0000b40072717a20 */ /* 0x000fe40000410000 */
[----:B------:R-:W-:Y:S01]  /*baf0*/  FMUL.FTZ R0, R0, c[0x0][0x2d0] ;  /* 0x0000b40000007a20 */ /* 0x000fe20000410000 */
[----:B------:R-:W-:Y:S01]  /*bb00*/  MUFU.EX2 R214, R14 ;  /* 0x0000000e00d67308 */ /* 0x000fe20000000800 */
[--C-:B------:R-:W-:Y:S02]  /*bb10*/  FFMA.FTZ R4, R4, c[0x0][0x2d0], -R113.reuse ;  /* 0x0000b40004047a23 */ /* 0x100fe40000010871 */
[--C-:B------:R-:W-:Y:S02]  /*bb20*/  FFMA.FTZ R5, R5, c[0x0][0x2d0], -R113.reuse ;  /* 0x0000b40005057a23 */ /* 0x100fe40000010871 */
[C---:B----4-:R-:W-:Y:S02]  /*bb30*/  FMUL.FTZ R68, R2.reuse, R68 ;  /* 0x0000004402447220 */ /* 0x050fe40000410000 */
        /* <DEDUP_REMOVED lines=8> */
[----:B------:R-:W4:Y:S01]  /*bbc0*/  MUFU.EX2 R0, R0 ;  /* 0x0000000000007308 */ /* 0x000f220000000800 */
        /* <DEDUP_REMOVED lines=8> */
[--C-:B-1----:R-:W-:Y:S02]  /*bc50*/  FFMA.FTZ R4, R8, c[0x0][0x2d0], -R113.reuse ;  /* 0x0000b40008047a23 */ /* 0x102fe40000010871 */
[C---:B------:R-:W-:Y:S02]  /*bc60*/  FMUL.FTZ R8, R2.reuse, R120 ;  /* 0x0000007802087220 */ /* 0x040fe40000410000 */
[C---:B------:R-:W-:Y:S01]  /*bc70*/  FMUL.FTZ R93, R2.reuse, R93 ;  /* 0x0000005d025d7220 */ /* 0x040fe20000410000 */
[----:B------:R1:W-:Y:S01]  /*bc80*/  MUFU.EX2 R227, R4 ;  /* 0x0000000400e37308 */ /* 0x0003e20000000800 */
[C---:B------:R-:W-:Y:S02]  /*bc90*/  FMUL.FTZ R96, R2.reuse, R96 ;  /* 0x0000006002607220 */ /* 0x040fe40000410000 */
[----:B------:R-:W-:Y:S02]  /*bca0*/  FMUL.FTZ R97, R2, R97 ;  /* 0x0000006102617220 */ /* 0x000fe40000410000 */
[C---:B----4-:R-:W-:Y:S02]  /*bcb0*/  FMUL.FTZ R6, R0.reuse, R118 ;  /* 0x0000007600067220 */ /* 0x050fe40000410000 */
[C---:B------:R-:W-:Y:S02]  /*bcc0*/  FMUL.FTZ R7, R0.reuse, R119 ;  /* 0x0000007700077220 */ /* 0x040fe40000410000 */
[C---:B------:R-:W-:Y:S01]  /*bcd0*/  FMUL.FTZ R70, R0.reuse, R70 ;  /* 0x0000004600467220 */ /* 0x040fe20000410000 */
[----:B------:R4:W-:Y:S01]  /*bce0*/  MUFU.EX2 R218, R12 ;  /* 0x0000000c00da7308 */ /* 0x0009e20000000800 */
[C---:B------:R-:W-:Y:S02]  /*bcf0*/  FMUL.FTZ R71, R0.reuse, R71 ;  /* 0x0000004700477220 */ /* 0x040fe40000410000 */
[----:B------:R-:W-:Y:S02]  /*bd00*/  FMUL.FTZ R74, R0, R74 ;  /* 0x0000004a004a7220 */ /* 0x000fe40000410000 */
[----:B-----5:R-:W-:Y:S01]  /*bd10*/  FMUL.FTZ R5, R2, R117 ;  /* 0x0000007502057220 */ /* 0x020fe20000410000 */
[----:B------:R-:W-:Y:S01]  /*bd20*/  F2FP.PACK_AB R117, R219, R221 ;  /* 0x000000dddb75723e */ /* 0x000fe200000000ff */
[C---:B------:R-:W-:Y:S02]  /*bd30*/  FMUL.FTZ R75, R0.reuse, R75 ;  /* 0x0000004b004b7220 */ /* 0x040fe40000410000 */
[C---:B------:R-:W-:Y:S01]  /*bd40*/  FMUL.FTZ R78, R0.reuse, R78 ;  /* 0x0000004e004e7220 */ /* 0x040fe20000410000 */
[----:B------:R5:W-:Y:S01]  /*bd50*/  MUFU.EX2 R215, R13 ;  /* 0x0000000d00d77308 */ /* 0x000be20000000800 */
[C---:B------:R-:W-:Y:S02]  /*bd60*/  FMUL.FTZ R79, R0.reuse, R79 ;  /* 0x0000004f004f7220 */ /* 0x040fe40000410000 */
[----:B------:R-:W-:Y:S02]  /*bd70*/  FMUL.FTZ R82, R0, R82 ;  /* 0x0000005200527220 */ /* 0x000fe40000410000 */
[--C-:B-1----:R-:W-:Y:S02]  /*bd80*/  FFMA.FTZ R4, R9, c[0x0][0x2d0], -R113.reuse ;  /* 0x0000b40009047a23 */ /* 0x102fe40000010871 */
[----:B------:R-:W-:Y:S02]  /*bd90*/  FMUL.FTZ R9, R2, R121 ;  /* 0x0000007902097220 */ /* 0x000fe40000410000 */
[C---:B------:R-:W-:Y:S01]  /*bda0*/  FMUL.FTZ R83, R0.reuse, R83 ;  /* 0x0000005300537220 */ /* 0x040fe20000410000 */
[----:B------:R-:W1:Y:S01]  /*bdb0*/  MUFU.EX2 R226, R4 ;  /* 0x0000000400e27308 */ /* 0x000e620000000800 */
        /* <DEDUP_REMOVED lines=9> */
[C---:B----4-:R-:W-:Y:S02]  /*be50*/  FMUL.FTZ R12, R2.reuse, R124 ;  /* 0x0000007c020c7220 */ /* 0x050fe40000410000 */
[----:B-----5:R-:W-:Y:S01]  /*be60*/  FMUL.FTZ R13, R2, R125 ;  /* 0x0000007d020d7220 */ /* 0x020fe20000410000 */
[----:B------:R-:W-:Y:S01]  /*be70*/  MUFU.EX2 R160, R18 ;  /* 0x0000001200a07308 */ /* 0x000fe20000000800 */
[----:B------:R-:W-:Y:S02]  /*be80*/  FMUL.FTZ R14, R0, R126 ;  /* 0x0000007e000e7220 */ /* 0x000fe40000410000 */
[----:B------:R-:W-:Y:S01]  /*be90*/  FMUL.FTZ R100, R2, R100 ;  /* 0x0000006402647220 */ /* 0x000fe20000410000 */
[----:B-1----:R-:W-:Y:S01]  /*bea0*/  F2FP.PACK_AB R118, R226, R227 ;  /* 0x000000e3e276723e */ /* 0x002fe200000000ff */
[--C-:B------:R-:W-:Y:S02]  /*beb0*/  FFMA.FTZ R4, R10, c[0x0][0x2d0], -R112.reuse ;  /* 0x0000b4000a047a23 */ /* 0x100fe40000010870 */
[----:B------:R-:W-:Y:S02]  /*bec0*/  FMUL.FTZ R10, R0, R122 ;  /* 0x0000007a000a7220 */ /* 0x000fe40000410000 */
[----:B------:R-:W-:Y:S01]  /*bed0*/  FMUL.FTZ R101, R2, R101 ;  /* 0x0000006502657220 */ /* 0x000fe20000410000 */
[----:B------:R1:W-:Y:S01]  /*bee0*/  MUFU.EX2 R225, R4 ;  /* 0x0000000400e17308 */ /* 0x0003e20000000800 */
[C---:B------:R-:W-:Y:S02]  /*bef0*/  FMUL.FTZ R102, R0.reuse, R102 ;  /* 0x0000006600667220 */ /* 0x040fe40000410000 */
[C---:B------:R-:W-:Y:S02]  /*bf00*/  FMUL.FTZ R103, R0.reuse, R103 ;  /* 0x0000006700677220 */ /* 0x040fe40000410000 */
[----:B--2---:R-:W-:Y:S02]  /*bf10*/  FMUL.FTZ R15, R0, R127 ;  /* 0x0000007f000f7220 */ /* 0x004fe40000410000 */
[----:B------:R-:W-:Y:S01]  /*bf20*/  LDSM.16.MT88.4 R124, [R194+0x3800] ;  /* 0x00380000c27c783b */ /* 0x000fe20000004200 */
[C---:B------:R-:W-:Y:S02]  /*bf30*/  FMUL.FTZ R104, R2.reuse, R104 ;  /* 0x0000006802687220 */ /* 0x040fe40000410000 */
[----:B------:R-:W-:Y:S01]  /*bf40*/  FMUL.FTZ R105, R2, R105 ;  /* 0x0000006902697220 */ /* 0x000fe20000410000 */
[----:B------:R-:W2:Y:S01]  /*bf50*/  MUFU.EX2 R159, R19 ;  /* 0x00000013009f7308 */ /* 0x000ea20000000800 */
[C---:B------:R-:W-:Y:S02]  /*bf60*/  FMUL.FTZ R106, R0.reuse, R106 ;  /* 0x0000006a006a7220 */ /* 0x040fe40000410000 */
[----:B------:R-:W-:Y:S02]  /*bf70*/  FMUL.FTZ R107, R0, R107 ;  /* 0x0000006b006b7220 */ /* 0x000fe40000410000 */
[--C-:B------:R-:W-:Y:S02]  /*bf80*/  FFMA.FTZ R16, R16, c[0x0][0x2d0], -R113.reuse ;  /* 0x0000b40010107a23 */ /* 0x100fe40000010871 */
[--C-:B------:R-:W-:Y:S02]  /*bf90*/  FFMA.FTZ R17, R17, c[0x0][0x2d0], -R113.reuse ;  /* 0x0000b40011117a23 */ /* 0x100fe40000010871 */
[C---:B------:R-:W-:Y:S01]  /*bfa0*/  FMUL.FTZ R108, R2.reuse, R108 ;  /* 0x0000006c026c7220 */ /* 0x040fe20000410000 */
[----:B------:R4:W-:Y:S01]  /*bfb0*/  MUFU.EX2 R162, R16 ;  /* 0x0000001000a27308 */ /* 0x0009e20000000800 */
[----:B------:R-:W-:Y:S02]  /*bfc0*/  FMUL.FTZ R109, R2, R109 ;  /* 0x0000006d026d7220 */ /* 0x000fe40000410000 */
[--C-:B-1----:R-:W-:Y:S02]  /*bfd0*/  FFMA.FTZ R4, R11, c[0x0][0x2d0], -R112.reuse ;  /* 0x0000b4000b047a23 */ /* 0x102fe40000010870 */
[C---:B------:R-:W-:Y:S02]  /*bfe0*/  FMUL.FTZ R11, R0.reuse, R123 ;  /* 0x0000007b000b7220 */ /* 0x040fe40000410000 */
[----:B------:R-:W1:Y:S01]  /*bff0*/  LDSM.16.MT88.4 R120, [R196] ;  /* 0x00000000c478783b */ /* 0x000e620000004200 */
[C---:B------:R-:W-:Y:S02]  /*c000*/  FMUL.FTZ R110, R0.reuse, R110 ;  /* 0x0000006e006e7220 */ /* 0x040fe40000410000 */
[----:B------:R-:W5:Y:S01]  /*c010*/  MUFU.EX2 R224, R4 ;  /* 0x0000000400e07308 */ /* 0x000f620000000800 */
[----:B------:R-:W-:Y:S02]  /*c020*/  FMUL.FTZ R111, R0, R111 ;  /* 0x0000006f006f7220 */ /* 0x000fe40000410000 */
[C---:B------:R-:W-:Y:S01]  /*c030*/  FMUL.FTZ R60, R2.reuse, R60 ;  /* 0x0000003c023c7220 */ /* 0x040fe20000410000 */
[----:B--2---:R-:W-:Y:S01]  /*c040*/  F2FP.PACK_AB R19, R159, R160 ;  /* 0x000000a09f13723e */ /* 0x004fe200000000ff */
[----:B------:R-:W-:Y:S02]  /*c050*/  FMUL.FTZ R61, R2, R61 ;  /* 0x0000003d023d7220 */ /* 0x000fe40000410000 */
[C---:B------:R-:W-:Y:S02]  /*c060*/  FMUL.FTZ R62, R0.reuse, R62 ;  /* 0x0000003e003e7220 */ /* 0x040fe40000410000 */
[----:B------:R-:W-:Y:S01]  /*c070*/  FMUL.FTZ R63, R0, R63 ;  /* 0x0000003f003f7220 */ /* 0x000fe20000410000 */
[----:B------:R2:W1:Y:S01]  /*c080*/  MUFU.EX2 R161, R17 ;  /* 0x0000001100a17308 */ /* 0x0004620000000800 */
[C---:B------:R-:W-:Y:S02]  /*c090*/  FMUL.FTZ R64, R2.reuse, R64 ;  /* 0x0000004002407220 */ /* 0x040fe40000410000 */
[----:B------:R-:W-:Y:S01]  /*c0a0*/  FMUL.FTZ R65, R2, R65 ;  /* 0x0000004102417220 */ /* 0x000fe20000410000 */
[----:B----4-:R-:W-:Y:S01]  /*c0b0*/  F2FP.PACK_AB R16, R215, R218 ;  /* 0x000000dad710723e */ /* 0x010fe200000000ff */
[C---:B------:R-:W-:Y:S02]  /*c0c0*/  FMUL.FTZ R66, R0.reuse, R66 ;  /* 0x0000004200427220 */ /* 0x040fe40000410000 */
        /* <DEDUP_REMOVED lines=10> */
[----:B------:R-:W-:Y:S01]  /*c170*/  MUFU.EX2 R157, R21 ;  /* 0x00000015009d7308 */ /* 0x000fe20000000800 */
[----:B------:R-:W-:Y:S02]  /*c180*/  FFMA.FTZ R39, R39, c[0x0][0x2d0], -R112 ;  /* 0x0000b40027277a23 */ /* 0x000fe40000010870 */
[C---:B------:R-:W-:Y:S05]  /*c190*/  HMMA.16816.F32 R4, R116.reuse, R136, R4 ;  /* 0x000000887404723c */ /* 0x040fea0000001804 */
[----:B--2---:R-:W-:Y:S01]  /*c1a0*/  F2FP.PACK_AB R17, R163, R214 ;  /* 0x000000d6a311723e */ /* 0x004fe200000000ff */
[----:B------:R-:W-:Y:S01]  /*c1b0*/  FFMA.FTZ R28, R28, c[0x0][0x2d0], -R113 ;  /* 0x0000b4001c1c7a23 */ /* 0x000fe20000010871 */
[----:B------:R-:W-:Y:S01]  /*c1c0*/  MUFU.EX2 R155, R23 ;  /* 0x00000017009b7308 */ /* 0x000fe20000000800 */
[C---:B------:R-:W-:Y:S01]  /*c1d0*/  HMMA.16816.F32 R8, R116.reuse, R138, R8 ;  /* 0x0000008a7408723c */ /* 0x040fe20000001808 */
[----:B------:R-:W2:Y:S03]  /*c1e0*/  LDSM.16.MT88.4 R136, [R191+0x3800] ;  /* 0x00380000bf88783b */ /* 0x000ea60000004200 */
[----:B-1----:R-:W-:Y:S01]  /*c1f0*/  F2FP.PACK_AB R18, R161, R162 ;  /* 0x000000a2a112723e */ /* 0x002fe200000000ff */
[----:B------:R-:W-:Y:S02]  /*c200*/  FFMA.FTZ R2, R2, R229, R223 ;  /* 0x000000e502027223 */ /* 0x000fe400000100df */
[----:B---3--:R-:W-:Y:S01]  /*c210*/  FFMA.FTZ R0, R0, R228, R221 ;  /* 0x000000e400007223 */ /* 0x008fe200000100dd */
[C---:B------:R-:W-:Y:S01]  /*c220*/  HMMA.16816.F32 R68, R116.reuse, R140, R68 ;  /* 0x0000008c7444723c */ /* 0x040fe20000001844 */
[----:B------:R-:W-:Y:S03]  /*c230*/  MUFU.EX2 R153, R25 ;  /* 0x0000001900997308 */ /* 0x000fe60000000800 */
[----:B------:R-:W-:Y:S02]  /*c240*/  FADD.FTZ R2, R222, R2 ;  /* 0x00000002de027221 */ /* 0x000fe40000010000 */
[----:B------:R-:W-:Y:S02]  /*c250*/  FADD.FTZ R0, R219, R0 ;  /* 0x00000000db007221 */ /* 0x000fe40000010000 */
[C---:B------:R-:W-:Y:S01]  /*c260*/  HMMA.16816.F32 R72, R116.reuse, R142, R72 ;  /* 0x0000008e7448723c */ /* 0x040fe20000001848 */
[----:B------:R-:W1:Y:S02]  /*c270*/  LDSM.16.MT88.4 R140, [R193+0x3800] ;  /* 0x00380000c18c783b */ /* 0x000e640000004200 */
[----:B------:R-:W-:Y:S01]  /*c280*/  MUFU.EX2 R152, R26 ;  /* 0x0000001a00987308 */ /* 0x000fe20000000800 */
[----:B------:R-:W-:Y:S02]  /*c290*/  FADD.FTZ R2, R227, R2 ;  /* 0x00000002e3027221 */ /* 0x000fe40000010000 */
[----:B------:R-:W-:Y:S02]  /*c2a0*/  FADD.FTZ R0, R225, R0 ;  /* 0x00000000e1007221 */ /* 0x000fe40000010000 */
[C---:B------:R-:W-:Y:S04]  /*c2b0*/  HMMA.16816.F32 R76, R116.reuse, R144, R76 ;  /* 0x00000090744c723c */ /* 0x040fe8000000184c */
[----:B------:R-:W-:Y:S01]  /*c2c0*/  FADD.FTZ R2, R226, R2 ;  /* 0x00000002e2027221 */ /* 0x000fe20000010000 */
[----:B------:R-:W-:Y:S01]  /*c2d0*/  MUFU.EX2 R151, R27 ;  /* 0x0000001b00977308 */ /* 0x000fe20000000800 */
[----:B------:R-:W-:Y:S02]  /*c2e0*/  FADD.FTZ R0, R224, R0 ;  /* 0x00000000e0007221 */ /* 0x000fe40000010000 */
[C---:B------:R-:W-:Y:S01]  /*c2f0*/  HMMA.16816.F32 R80, R116.reuse, R146, R80 ;  /* 0x000000927450723c */ /* 0x040fe20000001850 */
[----:B------:R-:W-:Y:S03]  /*c300*/  LDSM.16.MT88.4 R144, [R194+0x800] ;  /* 0x00080000c290783b */ /* 0x000fe60000004200 */
[----:B------:R-:W-:Y:S02]  /*c310*/  FADD.FTZ R2, R218, R2 ;  /* 0x00000002da027221 */ /* 0x000fe40000010000 */
[----:B------:R-:W-:Y:S01]  /*c320*/  FADD.FTZ R0, R214, R0 ;  /* 0x00000000d6007221 */ /* 0x000fe20000010000 */
[----:B------:R3:W4:Y:S01]  /*c330*/  MUFU.EX2 R158, R20 ;  /* 0x00000014009e7308 */ /* 0x0007220000000800 */
[C---:B------:R-:W-:Y:S04]  /*c340*/  HMMA.16816.F32 R84, R116.reuse, R120, R84 ;  /* 0x000000787454723c */ /* 0x040fe80000001854 */
[----:B------:R-:W-:Y:S02]  /*c350*/  FADD.FTZ R2, R215, R2 ;  /* 0x00000002d7027221 */ /* 0x000fe40000010000 */
[----:B------:R-:W-:Y:S02]  /*c360*/  FADD.FTZ R0, R163, R0 ;  /* 0x00000000a3007221 */ /* 0x000fe40000010000 */
[C---:B------:R-:W-:Y:S01]  /*c370*/  HMMA.16816.F32 R88, R116.reuse, R122, R88 ;  /* 0x0000007a7458723c */ /* 0x040fe20000001858 */
[----:B------:R-:W5:Y:S03]  /*c380*/  LDSM.16.MT88.4 R120, [R192+0x3800] ;  /* 0x00380000c078783b */ /* 0x000f660000004200 */
[----:B------:R-:W-:Y:S02]  /*c390*/  FADD.FTZ R2, R162, R2 ;  /* 0x00000002a2027221 */ /* 0x000fe40000010000 */
[----:B------:R-:W-:Y:S02]  /*c3a0*/  FADD.FTZ R0, R160, R0 ;  /* 0x00000000a0007221 */ /* 0x000fe40000010000 */
[C---:B--2---:R-:W-:Y:S04]  /*c3b0*/  HMMA.16816.F32 R92, R116.reuse, R136, R92 ;  /* 0x00000088745c723c */ /* 0x044fe8000000185c */
[----:B------:R-:W-:Y:S02]  /*c3c0*/  FADD.FTZ R2, R161, R2 ;  /* 0x00000002a1027221 */ /* 0x000fe40000010000 */
[----:B------:R-:W-:Y:S02]  /*c3d0*/  FADD.FTZ R0, R159, R0 ;  /* 0x000000009f007221 */ /* 0x000fe40000010000 */
[C---:B------:R-:W-:Y:S01]  /*c3e0*/  HMMA.16816.F32 R96, R116.reuse, R138, R96 ;  /* 0x0000008a7460723c */ /* 0x040fe20000001860 */
[----:B------:R-:W2:Y:S03]  /*c3f0*/  LDSM.16.MT88.4 R136, [R191+0x800] ;  /* 0x00080000bf88783b */ /* 0x000ea60000004200 */
[--C-:B---3--:R-:W-:Y:S02]  /*c400*/  FFMA.FTZ R20, R24, c[0x0][0x2d0], -R113.reuse ;  /* 0x0000b40018147a23 */ /* 0x108fe40000010871 */
[----:B----4-:R-:W-:Y:S02]  /*c410*/  FADD.FTZ R2, R158, R2 ;  /* 0x000000029e027221 */ /* 0x010fe40000010000 */
[C---:B-1----:R-:W-:Y:S01]  /*c420*/  HMMA.16816.F32 R12, R116.reuse, R140, R12 ;  /* 0x0000008c740c723c */ /* 0x042fe2000000180c */
[----:B------:R-:W-:Y:S01]  /*c430*/  LDSM.16.MT88.4 R24, [R192+0x1000] ;  /* 0x00100000c018783b */ /* 0x000fe20000004200 */
[----:B------:R-:W1:Y:S02]  /*c440*/  MUFU.EX2 R154, R20 ;  /* 0x00000014009a7308 */ /* 0x000e640000000800 */
[----:B------:R-:W-:Y:S02]  /*c450*/  FADD.FTZ R2, R157, R2 ;  /* 0x000000029d027221 */ /* 0x000fe40000010000 */
[----:B------:R-:W-:Y:S02]  /*c460*/  FADD.FTZ R0, R156, R0 ;  /* 0x000000009c007221 */ /* 0x000fe40000010000 */
[C---:B------:R-:W-:Y:S01]  /*c470*/  HMMA.16816.F32 R100, R116.reuse, R142, R100 ;  /* 0x0000008e7464723c */ /* 0x040fe20000001864 */
[----:B------:R-:W3:Y:S03]  /*c480*/  LDSM.16.MT88.4 R140, [R193+0x800] ;  /* 0x00080000c18c783b */ /* 0x000ee60000004200 */
[----:B------:R-:W-:Y:S04]  /*c490*/  FADD.FTZ R0, R155, R0 ;  /* 0x000000009b007221 */ /* 0x000fe80000010000 */
[----:B------:R-:W-:Y:S01]  /*c4a0*/  FADD.FTZ R0, R152, R0 ;  /* 0x0000000098007221 */ /* 0x000fe20000010000 */
[C---:B-----5:R-:W-:Y:S03]  /*c4b0*/  HMMA.16816.F32 R104, R116.reuse, R120, R104 ;  /* 0x000000787468723c */ /* 0x060fe60000001868 */
[----:B------:R-:W-:Y:S05]  /*c4c0*/  FADD.FTZ R0, R151, R0 ;  /* 0x0000000097007221 */ /* 0x000fea0000010000 */
[C---:B------:R-:W-:Y:S01]  /*c4d0*/  HMMA.16816.F32 R108, R116.reuse, R122, R108 ;  /* 0x0000007a746c723c */ /* 0x040fe2000000186c */
[----:B------:R-:W4:Y:S03]  /*c4e0*/  LDSM.16.MT88.4 R120, [R192+0x800] ;  /* 0x00080000c078783b */ /* 0x000f260000004200 */
[----:B-1----:R-:W-:Y:S04]  /*c4f0*/  FADD.FTZ R2, R154, R2 ;  /* 0x000000029a027221 */ /* 0x002fe80000010000 */
[C---:B------:R-:W-:Y:S01]  /*c500*/  HMMA.16816.F32 R60, R116.reuse, R124, R60 ;  /* 0x0000007c743c723c */ /* 0x040fe2000000183c */
[----:B------:R-:W-:Y:S03]  /*c510*/  LDSM.16.MT88.4 R20, [R192+0x4000] ;  /* 0x00400000c014783b */ /* 0x000fe60000004200 */
[----:B------:R-:W-:Y:S04]  /*c520*/  FADD.FTZ R2, R153, R2 ;  /* 0x0000000299027221 */ /* 0x000fe80000010000 */
[----:B------:R-:W-:Y:S01]  /*c530*/  HMMA.16816.F32 R64, R116, R126, R64 ;  /* 0x0000007e7440723c */ /* 0x000fe20000001840 */
[----:B------:R-:W1:Y:S07]  /*c540*/  LDSM.16.MT88.4 R116, [R191+0x4000] ;  /* 0x00400000bf74783b */ /* 0x000e6e0000004200 */
[C---:B--2---:R-:W-:Y:S01]  /*c550*/  HMMA.16816.F32 R4, R16.reuse, R136, R4 ;  /* 0x000000881004723c */ /* 0x044fe20000001804 */
[----:B------:R-:W2:Y:S07]  /*c560*/  LDSM.16.MT88.4 R124, [R193+0x4000] ;  /* 0x00400000c17c783b */ /* 0x000eae0000004200 */
[C---:B------:R-:W-:Y:S01]  /*c570*/  HMMA.16816.F32 R8, R16.reuse, R138, R8 ;  /* 0x0000008a1008723c */ /* 0x040fe20000001808 */
[----:B------:R-:W-:Y:S07]  /*c580*/  LDSM.16.MT88.4 R136, [R193+0x1000] ;  /* 0x00100000c188783b */ /* 0x000fee0000004200 */
[C---:B---3--:R-:W-:Y:S08]  /*c590*/  HMMA.16816.F32 R68, R16.reuse, R140, R68 ;  /* 0x0000008c1044723c */ /* 0x048ff00000001844 */
[C---:B------:R-:W-:Y:S01]  /*c5a0*/  HMMA.16816.F32 R72, R16.reuse, R142, R72 ;  /* 0x0000008e1048723c */ /* 0x040fe20000001848 */
[----:B------:R-:W-:Y:S07]  /*c5b0*/  MUFU.EX2 R143, R39 ;  /* 0x00000027008f7308 */ /* 0x000fee0000000800 */
[C---:B----4-:R-:W-:Y:S08]  /*c5c0*/  HMMA.16816.F32 R76, R16.reuse, R120, R76 ;  /* 0x00000078104c723c */ /* 0x050ff0000000184c */
[C---:B------:R-:W-:Y:S01]  /*c5d0*/  HMMA.16816.F32 R80, R16.reuse, R122, R80 ;  /* 0x0000007a1050723c */ /* 0x040fe20000001850 */
[----:B------:R-:W3:Y:S07]  /*c5e0*/  LDSM.16.MT88.4 R120, [R194+0x4000] ;  /* 0x00400000c278783b */ /* 0x000eee0000004200 */
[C---:B------:R-:W-:Y:S08]  /*c5f0*/  HMMA.16816.F32 R84, R16.reuse, R144, R84 ;  /* 0x000000901054723c */ /* 0x040ff00000001854 */
[C---:B------:R-:W-:Y:S01]  /*c600*/  HMMA.16816.F32 R88, R16.reuse, R146, R88 ;  /* 0x000000921058723c */ /* 0x040fe20000001858 */
[----:B------:R-:W-:Y:S07]  /*c610*/  MUFU.EX2 R147, R35 ;  /* 0x0000002300937308 */ /* 0x000fee0000000800 */
[C---:B-1----:R-:W-:Y:S08]  /*c620*/  HMMA.16816.F32 R92, R16.reuse, R116, R92 ;  /* 0x00000074105c723c */ /* 0x042ff0000000185c */
[C---:B------:R-:W-:Y:S01]  /*c630*/  HMMA.16816.F32 R96, R16.reuse, R118, R96 ;  /* 0x000000761060723c */ /* 0x040fe20000001860 */
[----:B------:R-:W1:Y:S07]  /*c640*/  LDSM.16.MT88.4 R116, [R191+0x1000] ;  /* 0x00100000bf74783b */ /* 0x000e6e0000004200 */
[C---:B--2---:R-:W-:Y:S08]  /*c650*/  HMMA.16816.F32 R12, R16.reuse, R124, R12 ;  /* 0x0000007c100c723c */ /* 0x044ff0000000180c */
[C---:B------:R-:W-:Y:S01]  /*c660*/  HMMA.16816.F32 R100, R16.reuse, R126, R100 ;  /* 0x0000007e1064723c */ /* 0x040fe20000001864 */
[----:B------:R-:W-:Y:S07]  /*c670*/  MUFU.EX2 R126, R29 ;  /* 0x0000001d007e7308 */ /* 0x000fee0000000800 */
[C---:B------:R-:W-:Y:S03]  /*c680*/  HMMA.16816.F32 R104, R16.reuse, R20, R104 ;  /* 0x000000141068723c */ /* 0x040fe60000001868 */
[----:B------:R2:W4:Y:S05]  /*c690*/  MUFU.EX2 R127, R28 ;  /* 0x0000001c007f7308 */ /* 0x00052a0000000800 */
[C---:B------:R-:W-:Y:S01]  /*c6a0*/  HMMA.16816.F32 R108, R16.reuse, R22, R108 ;  /* 0x00000016106c723c */ /* 0x040fe2000000186c */
[----:B------:R-:W5:Y:S07]  /*c6b0*/  LDSM.16.MT88.4 R20, [R194+0x1000] ;  /* 0x00100000c214783b */ /* 0x000f6e0000004200 */
[C---:B---3--:R-:W-:Y:S08]  /*c6c0*/  HMMA.16816.F32 R60, R16.reuse, R120, R60 ;  /* 0x00000078103c723c */ /* 0x048ff0000000183c */
[----:B------:R-:W-:Y:S01]  /*c6d0*/  HMMA.16816.F32 R64, R16, R122, R64 ;  /* 0x0000007a1040723c */ /* 0x000fe20000001840 */
[----:B------:R-:W-:Y:S03]  /*c6e0*/  LDSM.16.MT88.4 R120, [R193+0x4800] ;  /* 0x00480000c178783b */ /* 0x000fe60000004200 */
[--C-:B--2---:R-:W-:Y:S02]  /*c6f0*/  FFMA.FTZ R28, R33, c[0x0][0x2d0], -R113.reuse ;  /* 0x0000b400211c7a23 */ /* 0x104fe40000010871 */
[----:B----4-:R-:W-:Y:S01]  /*c700*/  FADD.FTZ R2, R127, R2 ;  /* 0x000000027f027221 */ /* 0x010fe20000010000 */
[----:B------:R-:W-:Y:S01]  /*c710*/  F2FP.PACK_AB R16, R157, R158 ;  /* 0x0000009e9d10723e */ /* 0x000fe200000000ff */
[----:B------:R2:W-:Y:S01]  /*c720*/  MUFU.EX2 R149, R28 ;  /* 0x0000001c00957308 */ /* 0x0005e20000000800 */
[----:B------:R-:W-:Y:S03]  /*c730*/  F2FP.PACK_AB R17, R155, R156 ;  /* 0x0000009c9b11723e */ /* 0x000fe600000000ff */
[----:B------:R-:W-:Y:S01]  /*c740*/  F2FP.PACK_AB R18, R153, R154 ;  /* 0x0000009a9912723e */ /* 0x000fe200000000ff */
[----:B------:R-:W-:Y:S01]  /*c750*/  FADD.FTZ R2, R126, R2 ;  /* 0x000000027e027221 */ /* 0x000fe20000010000 */
[----:B------:R-:W-:Y:S07]  /*c760*/  F2FP.PACK_AB R19, R151, R152 ;  /* 0x000000989713723e */ /* 0x000fee00000000ff */
[C---:B-1----:R-:W-:Y:S08]  /*c770*/  HMMA.16816.F32 R4, R16.reuse, R116, R4 ;  /* 0x000000741004723c */ /* 0x042ff00000001804 */
[C---:B------:R-:W-:Y:S01]  /*c780*/  HMMA.16816.F32 R8, R16.reuse, R118, R8 ;  /* 0x000000761008723c */ /* 0x040fe20000001808 */
[----:B------:R-:W1:Y:S03]  /*c790*/  LDSM.16.MT88.4 R116, [R191+0x4800] ;  /* 0x00480000bf74783b */ /* 0x000e660000004200 */
[--C-:B--2---:R-:W-:Y:S04]  /*c7a0*/  FFMA.FTZ R28, R34, c[0x0][0x2d0], -R112.reuse ;  /* 0x0000b400221c7a23 */ /* 0x104fe80000010870 */
[C---:B------:R-:W-:Y:S01]  /*c7b0*/  HMMA.16816.F32 R68, R16.reuse, R136, R68 ;  /* 0x000000881044723c */ /* 0x040fe20000001844 */
[----:B------:R-:W-:Y:S07]  /*c7c0*/  MUFU.EX2 R148, R28 ;  /* 0x0000001c00947308 */ /* 0x000fee0000000800 */
[C---:B------:R-:W-:Y:S08]  /*c7d0*/  HMMA.16816.F32 R72, R16.reuse, R138, R72 ;  /* 0x0000008a1048723c */ /* 0x040ff00000001848 */
[C---:B------:R-:W-:Y:S07]  /*c7e0*/  HMMA.16816.F32 R76, R16.reuse, R24, R76 ;  /* 0x00000018104c723c */ /* 0x040fee000000184c */
[--C-:B------:R-:W-:Y:S01]  /*c7f0*/  FFMA.FTZ R24, R30, c[0x0][0x2d0], -R112.reuse ;  /* 0x0000b4001e187a23 */ /* 0x100fe20000010870 */
[C---:B------:R-:W-:Y:S03]  /*c800*/  HMMA.16816.F32 R80, R16.reuse, R26, R80 ;  /* 0x0000001a1050723c */ /* 0x040fe60000001850 */
[----:B------:R2:W3:Y:S05]  /*c810*/  MUFU.EX2 R125, R24 ;  /* 0x00000018007d7308 */ /* 0x0004ea0000000800 */
[C---:B-----5:R-:W-:Y:S07]  /*c820*/  HMMA.16816.F32 R84, R16.reuse, R20, R84 ;  /* 0x000000141054723c */ /* 0x060fee0000001854 */
[--C-:B------:R-:W-:Y:S01]  /*c830*/  FFMA.FTZ R20, R32, c[0x0][0x2d0], -R113.reuse ;  /* 0x0000b40020147a23 */ /* 0x100fe20000010871 */
[C---:B------:R-:W-:Y:S01]  /*c840*/  HMMA.16816.F32 R88, R16.reuse, R22, R88 ;  /* 0x000000161058723c */ /* 0x040fe20000001858 */
[----:B------:R-:W-:Y:S02]  /*c850*/  LDSM.16.MT88.4 R32, [R192+0x1800] ;  /* 0x00180000c020783b */ /* 0x000fe40000004200 */
[----:B------:R-:W4:Y:S05]  /*c860*/  MUFU.EX2 R150, R20 ;  /* 0x0000001400967308 */ /* 0x000f2a0000000800 */
[C---:B-1----:R-:W-:Y:S04]  /*c870*/  HMMA.16816.F32 R92, R16.reuse, R116, R92 ;  /* 0x00000074105c723c */ /* 0x042fe8000000185c */
[----:B--2---:R-:W-:Y:S02]  /*c880*/  FFMA.FTZ R24, R31, c[0x0][0x2d0], -R112 ;  /* 0x0000b4001f187a23 */ /* 0x004fe40000010870 */
[----:B------:R-:W-:Y:S01]  /*c890*/  LDSM.16.MT88.4 R28, [R191+0x1800] ;  /* 0x00180000bf1c783b */ /* 0x000fe20000004200 */
[----:B---3--:R-:W-:Y:S01]  /*c8a0*/  FADD.FTZ R0, R125, R0 ;  /* 0x000000007d007221 */ /* 0x008fe20000010000 */
[C---:B------:R-:W-:Y:S01]  /*c8b0*/  HMMA.16816.F32 R96, R16.reuse, R118, R96 ;  /* 0x000000761060723c */ /* 0x040fe20000001860 */
[----:B------:R-:W1:Y:S05]  /*c8c0*/  MUFU.EX2 R124, R24 ;  /* 0x00000018007c7308 */ /* 0x000e6a0000000800 */
[----:B------:R-:W-:Y:S02]  /*c8d0*/  LDSM.16.MT88.4 R116, [R193+0x1800] ;  /* 0x00180000c174783b */ /* 0x000fe40000004200 */
[C---:B------:R-:W-:Y:S04]  /*c8e0*/  HMMA.16816.F32 R12, R16.reuse, R120, R12 ;  /* 0x00000078100c723c */ /* 0x040fe8000000180c */
[----:B----4-:R-:W-:Y:S02]  /*c8f0*/  FADD.FTZ R2, R150, R2 ;  /* 0x0000000296027221 */ /* 0x010fe40000010000 */
[----:B------:R-:W-:Y:S02]  /*c900*/  LDSM.16.MT88.4 R20, [R194+0x4800] ;  /* 0x00480000c214783b */ /* 0x000fe40000004200 */
[C---:B------:R-:W-:Y:S04]  /*c910*/  HMMA.16816.F32 R100, R16.reuse, R122, R100 ;  /* 0x0000007a1064723c */ /* 0x040fe80000001864 */
[----:B------:R-:W-:Y:S02]  /*c920*/  FADD.FTZ R2, R149, R2 ;  /* 0x0000000295027221 */ /* 0x000fe40000010000 */
[----:B------:R-:W-:Y:S01]  /*c930*/  LDSM.16.MT88.4 R120, [R191+0x3000] ;  /* 0x00300000bf78783b */ /* 0x000fe20000004200 */
[----:B-1----:R-:W-:Y:S05]  /*c940*/  FADD.FTZ R0, R124, R0 ;  /* 0x000000007c007221 */ /* 0x002fea0000010000 */
[----:B------:R-:W-:Y:S02]  /*c950*/  FADD.FTZ R0, R148, R0 ;  /* 0x0000000094007221 */ /* 0x000fe40000010000 */
[----:B------:R-:W1:Y:S02]  /*c960*/  LDSM.16.MT88.4 R24, [R192+0x4800] ;  /* 0x00480000c018783b */ /* 0x000e640000004200 */
[----:B------:R-:W-:Y:S01]  /*c970*/  FADD.FTZ R0, R147, R0 ;  /* 0x0000000093007221 */ /* 0x000fe20000010000 */
[C---:B-1----:R-:W-:Y:S08]  /*c980*/  HMMA.16816.F32 R104, R16.reuse, R24, R104 ;  /* 0x000000181068723c */ /* 0x042ff00000001868 */
[C---:B------:R-:W-:Y:S01]  /*c990*/  HMMA.16816.F32 R108, R16.reuse, R26, R108 ;  /* 0x0000001a106c723c */ /* 0x040fe2000000186c */
[----:B------:R-:W-:Y:S07]  /*c9a0*/  LDSM.16.MT88.4 R24, [R191+0x5000] ;  /* 0x00500000bf18783b */ /* 0x000fee0000004200 */
[C---:B------:R-:W-:Y:S08]  /*c9b0*/  HMMA.16816.F32 R60, R16.reuse, R20, R60 ;  /* 0x00000014103c723c */ /* 0x040ff0000000183c */
[----:B------:R-:W-:Y:S01]  /*c9c0*/  HMMA.16816.F32 R64, R16, R22, R64 ;  /* 0x000000161040723c */ /* 0x000fe20000001840 */
[----:B------:R-:W1:Y:S06]  /*c9d0*/  LDSM.16.MT88.4 R20, [R194+0x1800] ;  /* 0x00180000c214783b */ /* 0x000e6c0000004200 */
[----:B------:R-:W-:Y:S02]  /*c9e0*/  F2FP.PACK_AB R16, R126, R127 ;  /* 0x0000007f7e10723e */ /* 0x000fe400000000ff */
[----:B------:R-:W-:Y:S03]  /*c9f0*/  F2FP.PACK_AB R17, R124, R125 ;  /* 0x0000007d7c11723e */ /* 0x000fe600000000ff */
[----:B------:R-:W-:Y:S02]  /*ca00*/  F2FP.PACK_AB R18, R149, R150 ;  /* 0x000000969512723e */ /* 0x000fe400000000ff */
[----:B------:R-:W-:Y:S07]  /*ca10*/  F2FP.PACK_AB R19, R147, R148 ;  /* 0x000000949313723e */ /* 0x000fee00000000ff */
[C---:B------:R-:W-:Y:S07]  /*ca20*/  HMMA.16816.F32 R4, R16.reuse, R28, R4 ;  /* 0x0000001c1004723c */ /* 0x040fee0000001804 */
[--C-:B------:R-:W-:Y:S01]  /*ca30*/  FFMA.FTZ R28, R36, c[0x0][0x2d0], -R113.reuse ;  /* 0x0000b400241c7a23 */ /* 0x100fe20000010871 */
[C---:B------:R-:W-:Y:S03]  /*ca40*/  HMMA.16816.F32 R8, R16.reuse, R30, R8 ;  /* 0x0000001e1008723c */ /* 0x040fe60000001808 */
[----:B------:R2:W3:Y:S05]  /*ca50*/  MUFU.EX2 R146, R28 ;  /* 0x0000001c00927308 */ /* 0x0004ea0000000800 */
[C---:B------:R-:W-:Y:S08]  /*ca60*/  HMMA.16816.F32 R68, R16.reuse, R116, R68 ;  /* 0x000000741044723c */ /* 0x040ff00000001844 */
[C---:B------:R-:W-:Y:S08]  /*ca70*/  HMMA.16816.F32 R72, R16.reuse, R118, R72 ;  /* 0x000000761048723c */ /* 0x040ff00000001848 */
[C---:B------:R-:W-:Y:S01]  /*ca80*/  HMMA.16816.F32 R76, R16.reuse, R32, R76 ;  /* 0x00000020104c723c */ /* 0x040fe2000000184c */
[----:B--2---:R-:W2:Y:S03]  /*ca90*/  LDSM.16.MT88.4 R28, [R193+0x5000] ;  /* 0x00500000c11c783b */ /* 0x004ea60000004200 */
[----:B---3--:R-:W-:Y:S03]  /*caa0*/  FADD.FTZ R2, R146, R2 ;  /* 0x0000000292027221 */ /* 0x008fe60000010000 */
[--C-:B------:R-:W-:Y:S01]  /*cab0*/  FFMA.FTZ R32, R37, c[0x0][0x2d0], -R113.reuse ;  /* 0x0000b40025207a23 */ /* 0x100fe20000010871 */
[C---:B------:R-:W-:Y:S03]  /*cac0*/  HMMA.16816.F32 R80, R16.reuse, R34, R80 ;  /* 0x000000221050723c */ /* 0x040fe60000001850 */
[----:B------:R3:W4:Y:S05]  /*cad0*/  MUFU.EX2 R145, R32 ;  /* 0x0000002000917308 */ /* 0x00072a0000000800 */
[C---:B-1----:R-:W-:Y:S07]  /*cae0*/  HMMA.16816.F32 R84, R16.reuse, R20, R84 ;  /* 0x000000141054723c */ /* 0x042fee0000001854 */
[--C-:B------:R-:W-:Y:S01]  /*caf0*/  FFMA.FTZ R20, R40, c[0x0][0x2d0], -R113.reuse ;  /* 0x0000b40028147a23 */ /* 0x100fe20000010871 */
[C---:B------:R-:W-:Y:S03]  /*cb00*/  HMMA.16816.F32 R88, R16.reuse, R22, R88 ;  /* 0x000000161058723c */ /* 0x040fe60000001858 */
[----:B------:R1:W5:Y:S05]  /*cb10*/  MUFU.EX2 R142, R20 ;  /* 0x00000014008e7308 */ /* 0x00036a0000000800 */
[C---:B------:R-:W-:Y:S04]  /*cb20*/  HMMA.16816.F32 R92, R16.reuse, R24, R92 ;  /* 0x00000018105c723c */ /* 0x040fe8000000185c */
[----:B---3--:R-:W-:Y:S02]  /*cb30*/  FFMA.FTZ R32, R38, c[0x0][0x2d0], -R112 ;  /* 0x0000b40026207a23 */ /* 0x008fe40000010870 */
[----:B------:R-:W-:Y:S01]  /*cb40*/  LDSM.16.MT88.4 R36, [R194+0x5000] ;  /* 0x00500000c224783b */ /* 0x000fe20000004200 */
[----:B----4-:R-:W-:Y:S01]  /*cb50*/  FADD.FTZ R2, R145, R2 ;  /* 0x0000000291027221 */ /* 0x010fe20000010000 */
[C---:B------:R-:W-:Y:S01]  /*cb60*/  HMMA.16816.F32 R96, R16.reuse, R26, R96 ;  /* 0x0000001a1060723c */ /* 0x040fe20000001860 */
[----:B------:R3:W4:Y:S05]  /*cb70*/  MUFU.EX2 R144, R32 ;  /* 0x0000002000907308 */ /* 0x00072a0000000800 */
[----:B------:R-:W-:Y:S02]  /*cb80*/  LDSM.16.MT88.4 R24, [R193+0x2000] ;  /* 0x00200000c118783b */ /* 0x000fe40000004200 */
[C---:B--2---:R-:W-:Y:S04]  /*cb90*/  HMMA.16816.F32 R12, R16.reuse, R28, R12 ;  /* 0x0000001c100c723c */ /* 0x044fe8000000180c */
[--C-:B-1----:R-:W-:Y:S02]  /*cba0*/  FFMA.FTZ R20, R41, c[0x0][0x2d0], -R113.reuse ;  /* 0x0000b40029147a23 */ /* 0x102fe40000010871 */
[----:B-----5:R-:W-:Y:S02]  /*cbb0*/  FADD.FTZ R2, R142, R2 ;  /* 0x000000028e027221 */ /* 0x020fe40000010000 */
[C---:B------:R-:W-:Y:S01]  /*cbc0*/  HMMA.16816.F32 R100, R16.reuse, R30, R100 ;  /* 0x0000001e1064723c */ /* 0x040fe20000001864 */
[----:B------:R1:W2:Y:S03]  /*cbd0*/  MUFU.EX2 R141, R20 ;  /* 0x00000014008d7308 */ /* 0x0002a60000000800 */
[----:B------:R-:W-:Y:S01]  /*cbe0*/  FFMA.FTZ R28, R43, c[0x0][0x2d0], -R112 ;  /* 0x0000b4002b1c7a23 */ /* 0x000fe20000010870 */
[----:B---3--:R-:W3:Y:S06]  /*cbf0*/  LDSM.16.MT88.4 R32, [R192+0x5000] ;  /* 0x00500000c020783b */ /* 0x008eec0000004200 */
[----:B------:R5:W-:Y:S01]  /*cc00*/  MUFU.EX2 R139, R28 ;  /* 0x0000001c008b7308 */ /* 0x000be20000000800 */
[----:B----4-:R-:W-:Y:S04]  /*cc10*/  FADD.FTZ R0, R144, R0 ;  /* 0x0000000090007221 */ /* 0x010fe80000010000 */
[----:B------:R-:W-:Y:S02]  /*cc20*/  FADD.FTZ R0, R143, R0 ;  /* 0x000000008f007221 */ /* 0x000fe40000010000 */
[----:B-1----:R-:W-:Y:S02]  /*cc30*/  FFMA.FTZ R20, R42, c[0x0][0x2d0], -R112 ;  /* 0x0000b4002a147a23 */ /* 0x002fe40000010870 */
[----:B--2---:R-:W-:Y:S02]  /*cc40*/  FADD.FTZ R2, R141, R2 ;  /* 0x000000028d027221 */ /* 0x004fe40000010000 */
[----:B------:R1:W2:Y:S01]  /*cc50*/  MUFU.EX2 R140, R20 ;  /* 0x00000014008c7308 */ /* 0x0002a20000000800 */
[----:B-----5:R-:W-:Y:S01]  /*cc60*/  LDSM.16.MT88.4 R28, [R192+0x2000] ;  /* 0x00200000c01c783b */ /* 0x020fe20000004200 */
[C---:B---3--:R-:W-:Y:S07]  /*cc70*/  HMMA.16816.F32 R104, R16.reuse, R32, R104 ;  /* 0x000000201068723c */ /* 0x048fee0000001868 */
[----:B-1----:R-:W1:Y:S01]  /*cc80*/  LDSM.16.MT88.4 R20, [R191+0x2000] ;  /* 0x00200000bf14783b */ /* 0x002e620000004200 */
[----:B--2---:R-:W-:Y:S01]  /*cc90*/  FADD.FTZ R0, R140, R0 ;  /* 0x000000008c007221 */ /* 0x004fe20000010000 */
[C---:B------:R-:W-:Y:S06]  /*cca0*/  HMMA.16816.F32 R108, R16.reuse, R34, R108 ;  /* 0x00000022106c723c */ /* 0x040fec000000186c */
[----:B------:R-:W2:Y:S01]  /*ccb0*/  LDSM.16.MT88.4 R32, [R194+0x2000] ;  /* 0x00200000c220783b */ /* 0x000ea20000004200 */
[----:B------:R-:W-:Y:S01]  /*ccc0*/  FADD.FTZ R0, R139, R0 ;  /* 0x000000008b007221 */ /* 0x000fe20000010000 */
[C---:B------:R-:W-:Y:S07]  /*ccd0*/  HMMA.16816.F32 R60, R16.reuse, R36, R60 ;  /* 0x00000024103c723c */ /* 0x040fee000000183c */
[--C-:B------:R-:W-:Y:S01]  /*cce0*/  FFMA.FTZ R36, R49, c[0x0][0x2d0], -R113.reuse ;  /* 0x0000b40031247a23 */ /* 0x100fe20000010871 */
[----:B------:R-:W-:Y:S07]  /*ccf0*/  HMMA.16816.F32 R64, R16, R38, R64 ;  /* 0x000000261040723c */ /* 0x000fee0000001840 */
[----:B------:R-:W-:Y:S02]  /*cd00*/  F2FP.PACK_AB R16, R145, R146 ;  /* 0x000000929110723e */ /* 0x000fe400000000ff */
[----:B------:R-:W-:Y:S03]  /*cd10*/  F2FP.PACK_AB R17, R143, R144 ;  /* 0x000000908f11723e */ /* 0x000fe600000000ff */
[----:B------:R-:W-:Y:S02]  /*cd20*/  F2FP.PACK_AB R18, R141, R142 ;  /* 0x0000008e8d12723e */ /* 0x000fe400000000ff */
[----:B------:R-:W-:Y:S07]  /*cd30*/  F2FP.PACK_AB R19, R139, R140 ;  /* 0x0000008c8b13723e */ /* 0x000fee00000000ff */
[C---:B-1----:R-:W-:Y:S07]  /*cd40*/  HMMA.16816.F32 R4, R16.reuse, R20, R4 ;  /* 0x000000141004723c */ /* 0x042fee0000001804 */
[--C-:B------:R-:W-:Y:S01]  /*cd50*/  FFMA.FTZ R20, R44, c[0x0][0x2d0], -R113.reuse ;  /* 0x0000b4002c147a23 */ /* 0x100fe20000010871 */
[C---:B------:R-:W-:Y:S03]  /*cd60*/  HMMA.16816.F32 R8, R16.reuse, R22, R8 ;  /* 0x000000161008723c */ /* 0x040fe60000001808 */
[----:B------:R1:W3:Y:S05]  /*cd70*/  MUFU.EX2 R138, R20 ;  /* 0x00000014008a7308 */ /* 0x0002ea0000000800 */
[C---:B------:R-:W-:Y:S07]  /*cd80*/  HMMA.16816.F32 R68, R16.reuse, R24, R68 ;  /* 0x000000181044723c */ /* 0x040fee0000001844 */
[--C-:B------:R-:W-:Y:S01]  /*cd90*/  FFMA.FTZ R24, R45, c[0x0][0x2d0], -R113.reuse ;  /* 0x0000b4002d187a23 */ /* 0x100fe20000010871 */
[C---:B------:R-:W-:Y:S03]  /*cda0*/  HMMA.16816.F32 R72, R16.reuse, R26, R72 ;  /* 0x0000001a1048723c */ /* 0x040fe60000001848 */
[----:B------:R4:W5:Y:S05]  /*cdb0*/  MUFU.EX2 R137, R24 ;  /* 0x0000001800897308 */ /* 0x00096a0000000800 */
[C---:B------:R-:W-:Y:S01]  /*cdc0*/  HMMA.16816.F32 R76, R16.reuse, R28, R76 ;  /* 0x0000001c104c723c */ /* 0x040fe2000000184c */
[----:B-1----:R-:W1:Y:S03]  /*cdd0*/  LDSM.16.MT88.4 R20, [R191+0x5800] ;  /* 0x00580000bf14783b */ /* 0x002e660000004200 */
[----:B---3--:R-:W-:Y:S03]  /*cde0*/  FADD.FTZ R2, R138, R2 ;  /* 0x000000028a027221 */ /* 0x008fe60000010000 */
[----:B------:R-:W-:Y:S01]  /*cdf0*/  FFMA.FTZ R28, R46, c[0x0][0x2d0], -R112 ;  /* 0x0000b4002e1c7a23 */ /* 0x000fe20000010870 */
[C---:B------:R-:W-:Y:S01]  /*ce00*/  HMMA.16816.F32 R80, R16.reuse, R30, R80 ;  /* 0x0000001e1050723c */ /* 0x040fe20000001850 */
[----:B------:R3:W-:Y:S07]  /*ce10*/  MUFU.EX2 R46, R36 ;  /* 0x00000024002e7308 */ /* 0x0007ee0000000800 */
[C---:B--2---:R-:W-:Y:S03]  /*ce20*/  HMMA.16816.F32 R84, R16.reuse, R32, R84 ;  /* 0x000000201054723c */ /* 0x044fe60000001854 */
[----:B------:R2:W1:Y:S01]  /*ce30*/  MUFU.EX2 R136, R28 ;  /* 0x0000001c00887308 */ /* 0x0004620000000800 */
[----:B----4-:R-:W4:Y:S01]  /*ce40*/  LDSM.16.MT88.4 R24, [R193+0x5800] ;  /* 0x00580000c118783b */ /* 0x010f220000004200 */
[----:B-----5:R-:W-:Y:S03]  /*ce50*/  FADD.FTZ R2, R137, R2 ;  /* 0x0000000289027221 */ /* 0x020fe60000010000 */
[C---:B------:R-:W-:Y:S04]  /*ce60*/  HMMA.16816.F32 R88, R16.reuse, R34, R88 ;  /* 0x000000221058723c */ /* 0x040fe80000001858 */
[----:B------:R-:W-:Y:S08]  /*ce70*/  LDSM.16.MT88.4 R32, [R194+0x5800] ;  /* 0x00580000c220783b */ /* 0x000ff00000004200 */
[----:B---3--:R-:W-:Y:S01]  /*ce80*/  LDSM.16.MT88.4 R36, [R193+0x2800] ;  /* 0x00280000c124783b */ /* 0x008fe20000004200 */
[C---:B-1----:R-:W-:Y:S03]  /*ce90*/  HMMA.16816.F32 R92, R16.reuse, R20, R92 ;  /* 0x00000014105c723c */ /* 0x042fe6000000185c */
[----:B--2---:R-:W-:Y:S02]  /*cea0*/  FFMA.FTZ R28, R47, c[0x0][0x2d0], -R112 ;  /* 0x0000b4002f1c7a23 */ /* 0x004fe40000010870 */
[----:B------:R-:W-:Y:S02]  /*ceb0*/  FADD.FTZ R0, R136, R0 ;  /* 0x0000000088007221 */ /* 0x000fe40000010000 */
[----:B------:R1:W2:Y:S01]  /*cec0*/  MUFU.EX2 R115, R28 ;  /* 0x0000001c00737308 */ /* 0x0002a20000000800 */
[C---:B------:R-:W-:Y:S04]  /*ced0*/  HMMA.16816.F32 R96, R16.reuse, R22, R96 ;  /* 0x000000161060723c */ /* 0x040fe80000001860 */
[--C-:B------:R-:W-:Y:S04]  /*cee0*/  FFMA.FTZ R20, R50, c[0x0][0x2d0], -R112.reuse ;  /* 0x0000b40032147a23 */ /* 0x100fe80000010870 */
[C---:B----4-:R-:W-:Y:S01]  /*cef0*/  HMMA.16816.F32 R12, R16.reuse, R24, R12 ;  /* 0x00000018100c723c */ /* 0x050fe2000000180c */
[----:B------:R3:W4:Y:S06]  /*cf00*/  MUFU.EX2 R45, R20 ;  /* 0x00000014002d7308 */ /* 0x00072c0000000800 */
[----:B------:R-:W-:Y:S01]  /*cf10*/  FFMA.FTZ R24, R51, c[0x0][0x2d0], -R112 ;  /* 0x0000b40033187a23 */ /* 0x000fe20000010870 */
[C---:B------:R-:W-:Y:S03]  /*cf20*/  HMMA.16816.F32 R100, R16.reuse, R26, R100 ;  /* 0x0000001a1064723c */ /* 0x040fe60000001864 */
[----:B------:R5:W-:Y:S01]  /*cf30*/  MUFU.EX2 R44, R24 ;  /* 0x00000018002c7308 */ /* 0x000be20000000800 */
[--C-:B-1----:R-:W-:Y:S02]  /*cf40*/  FFMA.FTZ R28, R48, c[0x0][0x2d0], -R113.reuse ;  /* 0x0000b400301c7a23 */ /* 0x102fe40000010871 */
[----:B--2---:R-:W-:Y:S07]  /*cf50*/  FADD.FTZ R0, R115, R0 ;  /* 0x0000000073007221 */ /* 0x004fee0000010000 */
[----:B------:R1:W2:Y:S01]  /*cf60*/  MUFU.EX2 R47, R28 ;  /* 0x0000001c002f7308 */ /* 0x0002a20000000800 */
[----:B---3--:R-:W-:Y:S01]  /*cf70*/  LDSM.16.MT88.4 R20, [R191+0x2800] ;  /* 0x00280000bf14783b */ /* 0x008fe20000004200 */
[----:B----4-:R-:W-:Y:S07]  /*cf80*/  FADD.FTZ R0, R45, R0 ;  /* 0x000000002d007221 */ /* 0x010fee0000010000 */
[----:B-----5:R-:W-:Y:S08]  /*cf90*/  LDSM.16.MT88.4 R24, [R192+0x2800] ;  /* 0x00280000c018783b */ /* 0x020ff00000004200 */
[----:B-1----:R-:W1:Y:S01]  /*cfa0*/  LDSM.16.MT88.4 R28, [R192+0x5800] ;  /* 0x00580000c01c783b */ /* 0x002e620000004200 */
[----:B--2---:R-:W-:Y:S01]  /*cfb0*/  FADD.FTZ R2, R47, R2 ;  /* 0x000000022f027221 */ /* 0x004fe20000010000 */
[C---:B-1----:R-:W-:Y:S08]  /*cfc0*/  HMMA.16816.F32 R104, R16.reuse, R28, R104 ;  /* 0x0000001c1068723c */ /* 0x042ff00000001868 */
[C---:B------:R-:W-:Y:S01]  /*cfd0*/  HMMA.16816.F32 R108, R16.reuse, R30, R108 ;  /* 0x0000001e106c723c */ /* 0x040fe2000000186c */
[----:B------:R-:W1:Y:S07]  /*cfe0*/  LDSM.16.MT88.4 R28, [R194+0x2800] ;  /* 0x00280000c21c783b */ /* 0x000e6e0000004200 */
[C---:B------:R-:W-:Y:S07]  /*cff0*/  HMMA.16816.F32 R60, R16.reuse, R32, R60 ;  /* 0x00000020103c723c */ /* 0x040fee000000183c */
[--C-:B------:R-:W-:Y:S01]  /*d000*/  FFMA.FTZ R32, R52, c[0x0][0x2d0], -R113.reuse ;  /* 0x0000b40034207a23 */ /* 0x100fe20000010871 */
[----:B------:R-:W-:Y:S03]  /*d010*/  HMMA.16816.F32 R64, R16, R34, R64 ;  /* 0x000000221040723c */ /* 0x000fe60000001840 */
[----:B------:R2:W-:Y:S04]  /*d020*/  MUFU.EX2 R43, R32 ;  /* 0x00000020002b7308 */ /* 0x0005e80000000800 */
[----:B------:R-:W-:Y:S02]  /*d030*/  F2FP.PACK_AB R16, R137, R138 ;  /* 0x0000008a8910723e */ /* 0x000fe400000000ff */
[----:B------:R-:W-:Y:S03]  /*d040*/  F2FP.PACK_AB R17, R115, R136 ;  /* 0x000000887311723e */ /* 0x000fe600000000ff */
[----:B------:R-:W-:Y:S02]  /*d050*/  F2FP.PACK_AB R18, R46, R47 ;  /* 0x0000002f2e12723e */ /* 0x000fe400000000ff */
[----:B------:R-:W-:Y:S07]  /*d060*/  F2FP.PACK_AB R19, R44, R45 ;  /* 0x0000002d2c13723e */ /* 0x000fee00000000ff */
[C---:B------:R-:W-:Y:S01]  /*d070*/  HMMA.16816.F32 R4, R16.reuse, R20, R4 ;  /* 0x000000141004723c */ /* 0x040fe20000001804 */
[----:B--2---:R-:W-:Y:S07]  /*d080*/  LDSM.16.MT88.4 R32, [R193+0x6000] ;  /* 0x00600000c120783b */ /* 0x004fee0000004200 */
[C---:B------:R-:W-:Y:S01]  /*d090*/  HMMA.16816.F32 R8, R16.reuse, R22, R8 ;  /* 0x000000161008723c */ /* 0x040fe20000001808 */
[----:B------:R-:W2:Y:S07]  /*d0a0*/  LDSM.16.MT88.4 R20, [R191+0x6000] ;  /* 0x00600000bf14783b */ /* 0x000eae0000004200 */
[C---:B------:R-:W-:Y:S07]  /*d0b0*/  HMMA.16816.F32 R68, R16.reuse, R36, R68 ;  /* 0x000000241044723c */ /* 0x040fee0000001844 */
[--C-:B------:R-:W-:Y:S01]  /*d0c0*/  FFMA.FTZ R36, R56, c[0x0][0x2d0], -R113.reuse ;  /* 0x0000b40038247a23 */ /* 0x100fe20000010871 */
[C---:B------:R-:W-:Y:S03]  /*d0d0*/  HMMA.16816.F32 R72, R16.reuse, R38, R72 ;  /* 0x000000261048723c */ /* 0x040fe60000001848 */
[----:B------:R-:W-:Y:S05]  /*d0e0*/  MUFU.EX2 R39, R36 ;  /* 0x0000002400277308 */ /* 0x000fea0000000800 */
[C---:B------:R-:W-:Y:S07]  /*d0f0*/  HMMA.16816.F32 R76, R16.reuse, R24, R76 ;  /* 0x00000018104c723c */ /* 0x040fee000000184c */
[--C-:B------:R-:W-:Y:S01]  /*d100*/  FFMA.FTZ R24, R53, c[0x0][0x2d0], -R113.reuse ;  /* 0x0000b40035187a23 */ /* 0x100fe20000010871 */
[C---:B------:R-:W-:Y:S03]  /*d110*/  HMMA.16816.F32 R80, R16.reuse, R26, R80 ;  /* 0x0000001a1050723c */ /* 0x040fe60000001850 */
[----:B------:R3:W4:Y:S05]  /*d120*/  MUFU.EX2 R42, R24 ;  /* 0x00000018002a7308 */ /* 0x00072a0000000800 */
[C---:B-1----:R-:W-:Y:S07]  /*d130*/  HMMA.16816.F32 R84, R16.reuse, R28, R84 ;  /* 0x0000001c1054723c */ /* 0x042fee0000001854 */
[--C-:B------:R-:W-:Y:S01]  /*d140*/  FFMA.FTZ R28, R55, c[0x0][0x2d0], -R112.reuse ;  /* 0x0000b400371c7a23 */ /* 0x100fe20000010870 */
[C---:B------:R-:W-:Y:S03]  /*d150*/  HMMA.16816.F32 R88, R16.reuse, R30, R88 ;  /* 0x0000001e1058723c */ /* 0x040fe60000001858 */
[----:B------:R1:W-:Y:S05]  /*d160*/  MUFU.EX2 R40, R28 ;  /* 0x0000001c00287308 */ /* 0x0003ea0000000800 */
[C---:B--2---:R-:W-:Y:S04]  /*d170*/  HMMA.16816.F32 R92, R16.reuse, R20, R92 ;  /* 0x00000014105c723c */ /* 0x044fe8000000185c */
[--C-:B---3--:R-:W-:Y:S03]  /*d180*/  FFMA.FTZ R24, R54, c[0x0][0x2d0], -R112.reuse ;  /* 0x0000b40036187a23 */ /* 0x108fe60000010870 */
[----:B------:R-:W-:Y:S01]  /*d190*/  FFMA.FTZ R20, R57, c[0x0][0x2d0], -R113 ;  /* 0x0000b40039147a23 */ /* 0x000fe20000010871 */
[C---:B------:R-:W-:Y:S01]  /*d1a0*/  HMMA.16816.F32 R96, R16.reuse, R22, R96 ;  /* 0x000000161060723c */ /* 0x040fe20000001860 */
[----:B------:R2:W3:Y:S03]  /*d1b0*/  MUFU.EX2 R41, R24 ;  /* 0x0000001800297308 */ /* 0x0004e60000000800 */
[----:B------:R-:W-:Y:S04]  /*d1c0*/  MOV R113, R3 ;  /* 0x0000000300717202 */ /* 0x000fe80000000f00 */
[C---:B------:R-:W-:Y:S03]  /*d1d0*/  HMMA.16816.F32 R12, R16.reuse, R32, R12 ;  /* 0x00000020100c723c */ /* 0x040fe6000000180c */
[----:B------:R5:W3:Y:S01]  /*d1e0*/  MUFU.EX2 R38, R20 ;  /* 0x0000001400267308 */ /* 0x000ae20000000800 */
[----:B-1----:R-:W-:Y:S04]  /*d1f0*/  LDSM.16.MT88.4 R28, [R194+0x6000] ;  /* 0x00600000c21c783b */ /* 0x002fe80000004200 */
[C---:B------:R-:W-:Y:S04]  /*d200*/  HMMA.16816.F32 R100, R16.reuse, R34, R100 ;  /* 0x000000221064723c */ /* 0x040fe80000001864 */
[----:B------:R-:W-:Y:S08]  /*d210*/  LDSM.16.MT88.4 R32, [R192+0x3000] ;  /* 0x00300000c020783b */ /* 0x000ff00000004200 */
[----:B--2---:R-:W1:Y:S01]  /*d220*/  LDSM.16.MT88.4 R24, [R192+0x6000] ;  /* 0x00600000c018783b */ /* 0x004e620000004200 */
[--C-:B-----5:R-:W-:Y:S02]  /*d230*/  FFMA.FTZ R20, R58, c[0x0][0x2d0], -R112.reuse ;  /* 0x0000b4003a147a23 */ /* 0x120fe40000010870 */
[----:B------:R-:W-:Y:S02]  /*d240*/  FFMA.FTZ R112, R59, c[0x0][0x2d0], -R112 ;  /* 0x0000b4003b707a23 */ /* 0x000fe40000010870 */
[----:B------:R2:W-:Y:S10]  /*d250*/  MUFU.EX2 R37, R20 ;  /* 0x0000001400257308 */ /* 0x0005f40000000800 */
[----:B------:R-:W5:Y:S01]  /*d260*/  MUFU.EX2 R36, R112 ;  /* 0x0000007000247308 */ /* 0x000f620000000800 */
[----:B--2---:R-:W2:Y:S01]  /*d270*/  LDSM.16.MT88.4 R20, [R193+0x3000] ;  /* 0x00300000c114783b */ /* 0x004ea20000004200 */
[C---:B-1----:R-:W-:Y:S08]  /*d280*/  HMMA.16816.F32 R104, R16.reuse, R24, R104 ;  /* 0x000000181068723c */ /* 0x042ff00000001868 */
[C---:B------:R-:W-:Y:S01]  /*d290*/  HMMA.16816.F32 R108, R16.reuse, R26, R108 ;  /* 0x0000001a106c723c */ /* 0x040fe2000000186c */
[----:B------:R-:W1:Y:S07]  /*d2a0*/  LDSM.16.MT88.4 R24, [R194+0x3000] ;  /* 0x00300000c218783b */ /* 0x000e6e0000004200 */
        /* <DEDUP_REMOVED lines=15> */
[C---:B-1----:R-:W-:Y:S08]  /*d3a0*/  HMMA.16816.F32 R84, R16.reuse, R24, R84 ;  /* 0x000000181054723c */ /* 0x042ff00000001854 */
[C---:B------:R-:W-:Y:S08]  /*d3b0*/  HMMA.16816.F32 R88, R16.reuse, R26, R88 ;  /* 0x0000001a1058723c */ /* 0x040ff00000001858 */
[C---:B---3--:R-:W-:Y:S08]  /*d3c0*/  HMMA.16816.F32 R92, R16.reuse, R4, R92 ;  /* 0x00000004105c723c */ /* 0x048ff0000000185c */
[C---:B------:R-:W-:Y:S01]  /*d3d0*/  HMMA.16816.F32 R96, R16.reuse, R6, R96 ;  /* 0x000000061060723c */ /* 0x040fe20000001860 */
[----:B------:R-:W1:Y:S07]  /*d3e0*/  LDSM.16.MT88.4 R4, [R194+0x6800] ;  /* 0x00680000c204783b */ /* 0x000e6e0000004200 */
[C---:B----4-:R-:W-:Y:S08]  /*d3f0*/  HMMA.16816.F32 R124, R16.reuse, R8, R12 ;  /* 0x00000008107c723c */ /* 0x050ff0000000180c */
        /* <DEDUP_REMOVED lines=14> */
[----:B------:R-:W-:Y:S03]  /*d4e0*/  FADD.FTZ R0, R36, R0 ;  /* 0x0000000024007221 */ /* 0x000fe60000010000 */
[----:B------:R1:W-:Y:S04]  /*d4f0*/  STL [R1+0x24], R2 ;  /* 0x0000240201007387 */ /* 0x0003e80000100800 */
[----:B------:R1:W-:Y:S01]  /*d500*/  STL [R1+0x20], R0 ;  /* 0x0000200001007387 */ /* 0x0003e20000100800 */
[----:B------:R-:W-:-:S05]  /*d510*/  @P0 BRA `(.L_x_1028) ;  /* 0xffffcd9000000947 */ /* 0x000fca000383ffff */
.L_x_1025:
[----:B------:R-:W-:Y:S02]  /*d520*/  MOV R7, 0x1f ;  /* 0x0000001f00077802 */ /* 0x000fe40000000f00 */
[----:B------:R-:W-:Y:S01]  /*d530*/  MOV R6, 0xffffffff ;  /* 0xffffffff00067802 */ /* 0x000fe20000000f00 */
[----:B------:R-:W-:Y:S05]  /*d540*/  BRA.DIV ~URZ, `(.L_x_1029) ;  /* 0x000048227f007947 */ /* 0x000fea000b800000 */
[----:B-1----:R-:W2:Y:S04]  /*d550*/  LDL R2, [R1+0x24] ;  /* 0x0000240001027983 */ /* 0x002ea80000100800 */
[----:B--2---:R1:W2:Y:S02]  /*d560*/  SHFL.BFLY PT, R0, R2, 0x2, 0x1f ;  /* 0x0c401f0002007f89 */ /* 0x0042a400000e0000 */
.L_x_1096:
        /* <DEDUP_REMOVED lines=9> */
.L_x_1097:
        /* <DEDUP_REMOVED lines=85> */
.L_x_1016:
[----:B-1----:R1:W5:Y:S04]  /*db50*/  LDL R6, [R1+0x48] ;  /* 0x0000480001067983 */ /* 0x0023680000100800 */
[----:B------:R-:W2:Y:S01]  /*db60*/  S2R R2, SR_TID.X ;  /* 0x0000000000027919 */ /* 0x000ea20000002100 */
[----:B------:R-:W-:Y:S01]  /*db70*/  BSSY B0, `(.L_x_1031) ;  /* 0x0000011000007945 */ /* 0x000fe20003800000 */
[----:B--2---:R-:W-:-:S13]  /*db80*/  LOP3.LUT P0, RZ, R2, 0xff, RZ, 0xc0, !PT ;  /* 0x000000ff02ff7812 */ /* 0x004fda000780c0ff */
[----:B------:R-:W-:Y:S05]  /*db90*/  @P0 BRA `(.L_x_1032) ;  /* 0x000000e000000947 */ /* 0x000fea0003800000 */
[----:B-1----:R-:W1:Y:S01]  /*dba0*/  S2R R4, SR_LANEID ;  /* 0x0000000000047919 */ /* 0x002e620000000000 */
        /* <DEDUP_REMOVED lines=11> */
[----:B--2--5:R-:W-:-:S05]  /*dc60*/  IADD3 R6, R3, c[0x0][0xc], R2 ;  /* 0x0000030003067a10 */ /* 0x024fca0007ffe002 */
[----:B------:R1:W-:Y:S02]  /*dc70*/  STL [R1+0x48], R6 ;  /* 0x0000480601007387 */ /* 0x0003e40000100800 */
.L_x_1032:
[----:B-1----:R-:W-:Y:S05]  /*dc80*/  BSYNC B0 ;  /* 0x0000000000007941 */ /* 0x002fea0003800000 */
.L_x_1031:
[----:B------:R-:W2:Y:S04]  /*dc90*/  LDL.64 R4, [R1+0x30] ;  /* 0x0000300001047983 */ /* 0x000ea80000100a00 */
[----:B------:R-:W3:Y:S04]  /*dca0*/  LDL R2, [R1+0x2c] ;  /* 0x00002c0001027983 */ /* 0x000ee80000100800 */
[----:B------:R-:W4:Y:S01]  /*dcb0*/  LDL R8, [R1+0x5c] ;  /* 0x00005c0001087983 */ /* 0x000f220000100800 */
[----:B------:R-:W-:Y:S01]  /*dcc0*/  PRMT R0, R0, 0x9910, RZ ;  /* 0x0000991000007816 */ /* 0x000fe200000000ff */
[----:B------:R-:W-:Y:S01]  /*dcd0*/  BSSY B1, `(.L_x_1033) ;  /* 0x00002bc000017945 */ /* 0x000fe20003800000 */
[----:B-----5:R-:W-:-:S02]  /*dce0*/  IMAD.MOV.U32 R67, RZ, RZ, R6 ;  /* 0x000000ffff437224 */ /* 0x020fc400078e0006 */
[----:B------:R-:W-:Y:S02]  /*dcf0*/  ISETP.NE.AND P0, PT, R0, RZ, PT ;  /* 0x000000ff0000720c */ /* 0x000fe40003f05270 */
[----:B--2---:R-:W-:Y:S02]  /*dd00*/  SHF.R.S32.HI R40, RZ, 0x1f, R4 ;  /* 0x0000001fff287819 */ /* 0x004fe40000011404 */
[----:B---3--:R-:W-:Y:S02]  /*dd10*/  SHF.R.S32.HI R41, RZ, 0x1f, R2 ;  /* 0x0000001fff297819 */ /* 0x008fe40000011402 */
[----:B----4-:R-:W-:-:S07]  /*dd20*/  SHF.R.S32.HI R7, RZ, 0x1f, R8 ;  /* 0x0000001fff077819 */ /* 0x010fce0000011408 */
[----:B------:R-:W-:Y:S05]  /*dd30*/  @!P0 BRA `(.L_x_1034) ;  /* 0x00001f1000008947 */ /* 0x000fea0003800000 */
[----:B------:R-:W2:Y:S04]  /*dd40*/  LDL R14, [R1+0x6c] ;  /* 0x00006c00010e7983 */ /* 0x000ea80000100800 */
[----:B------:R-:W3:Y:S04]  /*dd50*/  LDL R13, [R1+0x70] ;  /* 0x00007000010d7983 */ /* 0x000ee80000100800 */
        /* <DEDUP_REMOVED lines=60> */
[----:B------:R-:W2:Y:S01]  /*e120*/  LDL.LU R9, [R1+0x50] ;  /* 0x0000500001097983 */ /* 0x000ea20000300800 */
        /* <DEDUP_REMOVED lines=32> */
.L_x_1035:
[----:B----4-:R-:W2:Y:S04]  /*e330*/  LDL R6, [R1+0x90] ;  /* 0x0000900001067983 */ /* 0x010ea80000100800 */
[----:B------:R-:W2:Y:S04]  /*e340*/  LDL R43, [R1+0x64] ;  /* 0x00006400012b7983 */ /* 0x000ea80000100800 */
[----:B------:R-:W3:Y:S04]  /*e350*/  LDL R21, [R1+0x60] ;  /* 0x0000600001157983 */ /* 0x000ee80000100800 */
[----:B------:R-:W4:Y:S04]  /*e360*/  LDL R22, [R1+0x68] ;  /* 0x0000680001167983 */ /* 0x000f280000100800 */
[----:B------:R-:W4:Y:S01]  /*e370*/  LDL R23, [R1+0x98] ;  /* 0x0000980001177983 */ /* 0x000f220000100800 */
[----:B------:R-:W-:Y:S01]  /*e380*/  IMAD.MOV.U32 R2, RZ, RZ, 0x368 ;  /* 0x00000368ff027424 */ /* 0x000fe200078e00ff */
[----:B------:R-:W-:-:S04]  /*e390*/  ISETP.GT.AND P2, PT, R3, 0x1, PT ;  /* 0x000000010300780c */ /* 0x000fc80003f44270 */
[----:B------:R-:W-:-:S04]  /*e3a0*/  SEL R2, R2, 0x328, P2 ;  /* 0x0000032802027807 */ /* 0x000fc80001000000 */
[----:B------:R1:W1:Y:S08]  /*e3b0*/  LDC.64 R4, c[0x0][R2+0x170] ;  /* 0x00005c0002047b82 */ /* 0x0002700000000a00 */
[----:B------:R1:W3:Y:S08]  /*e3c0*/  LDC.64 R12, c[0x0][R2+0x168] ;  /* 0x00005a00020c7b82 */ /* 0x0002f00000000a00 */
[----:B------:R1:W2:Y:S08]  /*e3d0*/  LDC.64 R16, c[0x0][R2+0x178] ;  /* 0x00005e0002107b82 */ /* 0x0002b00000000a00 */
[----:B------:R1:W2:Y:S01]  /*e3e0*/  LDC.64 R18, c[0x0][R2+0x160] ;  /* 0x0000580002127b82 */ /* 0x0002a20000000a00 */
[----:B------:R-:W-:-:S04]  /*e3f0*/  ISETP.NE.U32.AND P0, PT, RZ, c[0x0][0x500], PT ;  /* 0x00014000ff007a0c */ /* 0x000fc80003f05070 */
[----:B------:R-:W-:-:S04]  /*e400*/  ISETP.NE.AND.EX P0, PT, RZ, c[0x0][0x504], PT, P0 ;  /* 0x00014100ff007a0c */ /* 0x000fc80003f05300 */
[----:B------:R-:W-:Y:S02]  /*e410*/  SEL R8, R8, RZ, !P0 ;  /* 0x000000ff08087207 */ /* 0x000fe40004000000 */
[----:B------:R-:W-:Y:S01]  /*e420*/  SEL R3, R7, RZ, !P0 ;  /* 0x000000ff07037207 */ /* 0x000fe20004000000 */
[----:B-1----:R-:W-:-:S05]  /*e430*/  IMAD.MOV.U32 R2, RZ, RZ, c[0x0][0x4e8] ;  /* 0x00013a00ff027624 */ /* 0x002fca00078e00ff */
[----:B------:R-:W-:Y:S01]  /*e440*/  ISETP.NE.AND P3, PT, R2, 0x1, PT ;  /* 0x000000010200780c */ /* 0x000fe20003f65270 */
[----:B------:R-:W-:-:S04]  /*e450*/  IMAD R2, R5, R8, RZ ;  /* 0x0000000805027224 */ /* 0x000fc800078e02ff */
[C---:B------:R-:W-:Y:S02]  /*e460*/  IMAD R11, R4.reuse, R3, R2 ;  /* 0x00000003040b7224 */ /* 0x040fe400078e0202 */
[----:B------:R-:W-:Y:S01]  /*e470*/  IMAD.WIDE.U32 R4, R4, R8, RZ ;  /* 0x0000000804047225 */ /* 0x000fe200078e00ff */
[----:B------:R-:W1:Y:S03]  /*e480*/  S2R R24, SR_TID.X ;  /* 0x0000000000187919 */ /* 0x000e660000002100 */
[----:B--2---:R-:W-:-:S04]  /*e490*/  IMAD.IADD R9, R6, 0x1, R43 ;  /* 0x0000000106097824 */ /* 0x004fc800078e022b */
[----:B------:R-:W-:-:S04]  /*e4a0*/  @P3 IMAD.HI.U32 R3, R9, c[0x0][0x4ec], RZ ;  /* 0x00013b0009033a27 */ /* 0x000fc800078e00ff */
[----:B---3--:R-:W-:-:S04]  /*e4b0*/  IMAD.WIDE.U32 R6, R12, R21, RZ ;  /* 0x000000150c067225 */ /* 0x008fc800078e00ff */
[----:B------:R-:W-:Y:S01]  /*e4c0*/  IMAD.MOV.U32 R2, RZ, RZ, R9 ;  /* 0x000000ffff027224 */ /* 0x000fe200078e0009 */
[----:B------:R-:W-:Y:S01]  /*e4d0*/  @P3 SHF.R.U32.HI R2, RZ, c[0x0][0x4f0], R3 ;  /* 0x00013c00ff023a19 */ /* 0x000fe20000011603 */
[----:B------:R-:W-:Y:S01]  /*e4e0*/  IMAD R10, R13, R21, RZ ;  /* 0x000000150d0a7224 */ /* 0x000fe200078e02ff */
[----:B----4-:R-:W-:Y:S02]  /*e4f0*/  SEL R3, R22, RZ, P2 ;  /* 0x000000ff16037207 */ /* 0x010fe40001000000 */
        /* <DEDUP_REMOVED lines=20> */
[----:B-1----:R-:W-:Y:S01]  /*e640*/  SHF.R.S32.HI R22, RZ, 0x1f, R24 ;  /* 0x0000001fff167819 */ /* 0x002fe20000011418 */
[----:B------:R-:W-:Y:S01]  /*e650*/  IMAD.IADD R3, R3, 0x1, R6 ;  /* 0x0000000103037824 */ /* 0x000fe200078e0206 */
[----:B------:R-:W-:Y:S02]  /*e660*/  LEA R4, P0, R2, R4, 0x2 ;  /* 0x0000000402047211 */ /* 0x000fe400078010ff */
[----:B------:R-:W-:Y:S02]  /*e670*/  SEL R5, R5, c[0x0][0x454], P2 ;  /* 0x0001150005057a07 */ /* 0x000fe40001000000 */
[----:B------:R-:W-:Y:S02]  /*e680*/  LEA.HI R22, R22, R24, RZ, 0x5 ;  /* 0x0000001816167211 */ /* 0x000fe400078f28ff */
[----:B------:R-:W-:Y:S02]  /*e690*/  LEA.HI.X R2, R2, R5, R3, 0x2, P0 ;  /* 0x0000000502027211 */ /* 0x000fe400000f1403 */
[----:B------:R-:W-:Y:S01]  /*e6a0*/  LOP3.LUT R22, R22, 0xffffffe0, RZ, 0xc0, !PT ;  /* 0xffffffe016167812 */ /* 0x000fe200078ec0ff */
[----:B------:R-:W-:Y:S04]  /*e6b0*/  SHFL.IDX PT, R6, R4, RZ, 0x1c1f ;  /* 0x001c1fff04067589 */ /* 0x000fe800000e0000 */
[----:B------:R-:W1:Y:S01]  /*e6c0*/  SHFL.IDX PT, R7, R2, RZ, 0x1c1f ;  /* 0x001c1fff02077589 */ /* 0x000e6200000e0000 */
[----:B------:R-:W-:-:S03]  /*e6d0*/  IMAD.IADD R22, R24, 0x1, -R22 ;  /* 0x0000000118167824 */ /* 0x000fc600078e0a16 */
[----:B------:R-:W-:Y:S01]  /*e6e0*/  SHFL.IDX PT, R4, R4, 0x1, 0x1c1f ;  /* 0x003c1f0004047f89 */ /* 0x000fe200000e0000 */
[----:B------:R-:W-:-:S03]  /*e6f0*/  IMAD R11, R14, c[0x0][0x4e8], RZ ;  /* 0x00013a000e0b7a24 */ /* 0x000fc600078e02ff */
[----:B------:R2:W3:Y:S01]  /*e700*/  SHFL.IDX PT, R5, R2, 0x1, 0x1c1f ;  /* 0x003c1f0002057f89 */ /* 0x0004e200000e0000 */
[----:B------:R-:W-:Y:S01]  /*e710*/  LOP3.LUT P0, RZ, R22, 0x3, RZ, 0xc0, !PT ;  /* 0x0000000316ff7812 */ /* 0x000fe2000780c0ff */
[----:B--2---:R-:W-:-:S05]  /*e720*/  IMAD.IADD R2, R23, 0x1, R43 ;  /* 0x0000000117027824 */ /* 0x004fca00078e022b */
[C---:B------:R-:W-:Y:S02]  /*e730*/  IADD3 R3, R2.reuse, 0x8, RZ ;  /* 0x0000000802037810 */ /* 0x040fe40007ffe0ff */
[-C--:B------:R-:W-:Y:S02]  /*e740*/  ISETP.GE.OR P1, PT, R2, R11.reuse, P0 ;  /* 0x0000000b0200720c */ /* 0x080fe40000726670 */
[----:B------:R-:W-:-:S11]  /*e750*/  ISETP.GE.OR P0, PT, R3, R11, P0 ;  /* 0x0000000b0300720c */ /* 0x000fd60000706670 */
[----:B-1----:R1:W-:Y:S01]  /*e760*/  @!P1 ST.E [R6.64], R20 ;  /* 0x0000001406009985 */ /* 0x0023e2000c101906 */
[----:B------:R-:W-:-:S03]  /*e770*/  ISETP.GE.AND P1, PT, R3, R11, PT ;  /* 0x0000000b0300720c */ /* 0x000fc60003f26270 */
[----:B---3--:R1:W-:Y:S01]  /*e780*/  @!P0 ST.E [R4.64], R15 ;  /* 0x0000000f04008985 */ /* 0x0083e2000c101906 */
[----:B------:R-:W-:Y:S02]  /*e790*/  ISETP.GE.AND P0, PT, R2, R11, PT ;  /* 0x0000000b0200720c */ /* 0x000fe40003f06270 */
[----:B------:R-:W-:Y:S01]  /*e7a0*/  P2R R66, PR, RZ, 0x2 ;  /* 0x00000002ff427803 */ /* 0x000fe20000000000 */
[----:B------:R-:W-:Y:S05]  /*e7b0*/  @P2 BRA `(.L_x_1036) ;  /* 0x0000078000002947 */ /* 0x000fea0003800000 */
[----:B------:R-:W2:Y:S01]  /*e7c0*/  S2R R23, SR_TID.X ;  /* 0x0000000000177919 */ /* 0x000ea20000002100 */
[----:B------:R-:W-:Y:S01]  /*e7d0*/  IMAD R10, R10, c[0x0][0x3a0], RZ ;  /* 0x0000e8000a0a7a24 */ /* 0x000fe200078e02ff */
[----:B-1----:R-:W-:Y:S01]  /*e7e0*/  SHF.R.S32.HI R5, RZ, 0x1f, R8 ;  /* 0x0000001fff057819 */ /* 0x002fe20000011408 */
[C---:B------:R-:W-:Y:S01]  /*e7f0*/  IMAD.WIDE.U32 R2, R0.reuse, c[0x0][0x3a0], RZ ;  /* 0x0000e80000027a25 */ /* 0x040fe200078e00ff */
[----:B------:R1:W3:Y:S03]  /*e800*/  LDS.128 R16, [R216+0x80] ;  /* 0x00008000d8107984 */ /* 0x0002e60000000c00 */
[----:B------:R-:W-:Y:S01]  /*e810*/  IMAD R0, R0, c[0x0][0x3a4], R10 ;  /* 0x0000e90000007a24 */ /* 0x000fe200078e020a */
[----:B------:R1:W4:Y:S01]  /*e820*/  LDS.128 R24, [R216+0x1080] ;  /* 0x00108000d8187984 */ /* 0x0003220000000c00 */
[----:B------:R-:W-:-:S02]  /*e830*/  IMAD R5, R5, c[0x0][0x3f0], RZ ;  /* 0x0000fc0005057a24 */ /* 0x000fc400078e02ff */
[----:B------:R-:W-:Y:S01]  /*e840*/  IMAD.IADD R3, R3, 0x1, R0 ;  /* 0x0000000103037824 */ /* 0x000fe200078e0200 */
[----:B------:R1:W1:Y:S01]  /*e850*/  LDS.128 R32, [R216+0x2080] ;  /* 0x00208000d8207984 */ /* 0x0002620000000c00 */
[C---:B------:R-:W-:Y:S02]  /*e860*/  IMAD R7, R8.reuse, c[0x0][0x3f4], R5 ;  /* 0x0000fd0008077a24 */ /* 0x040fe400078e0205 */
[C---:B------:R-:W-:Y:S01]  /*e870*/  IMAD.WIDE.U32 R2, R21.reuse, c[0x0][0x3e8], R2 ;  /* 0x0000fa0015027a25 */ /* 0x040fe200078e0002 */
[----:B------:R1:W1:Y:S03]  /*e880*/  LDS.128 R36, [R216+0x3080] ;  /* 0x00308000d8247984 */ /* 0x0002660000000c00 */
[----:B------:R-:W-:Y:S01]  /*e890*/  IMAD R3, R21, c[0x0][0x3ec], R3 ;  /* 0x0000fb0015037a24 */ /* 0x000fe200078e0203 */
[----:B------:R1:W1:Y:S03]  /*e8a0*/  LDS.128 R12, [R216+0x4080] ;  /* 0x00408000d80c7984 */ /* 0x0002660000000c00 */
[----:B------:R-:W-:Y:S01]  /*e8b0*/  IMAD.WIDE.U32 R2, R8, c[0x0][0x3f0], R2 ;  /* 0x0000fc0008027a25 */ /* 0x000fe200078e0002 */
[--C-:B--2---:R-:W-:Y:S01]  /*e8c0*/  SHF.R.S32.HI R22, RZ, 0x1f, R23.reuse ;  /* 0x0000001fff167819 */ /* 0x104fe20000011417 */
[----:B------:R2:W1:Y:S01]  /*e8d0*/  LDS.128 R28, [R216+0x6080] ;  /* 0x00608000d81c7984 */ /* 0x0004620000000c00 */
[----:B------:R-:W-:-:S02]  /*e8e0*/  SHF.R.S32.HI R42, RZ, 0x1f, R23 ;  /* 0x0000001fff2a7819 */ /* 0x000fc40000011417 */
[-C--:B------:R-:W-:Y:S01]  /*e8f0*/  LEA.HI R22, R22, R23.reuse, RZ, 0x3 ;  /* 0x0000001716167211 */ /* 0x080fe200078f18ff */
[----:B------:R2:W1:Y:S01]  /*e900*/  LDS.128 R44, [R216+0x7080] ;  /* 0x00708000d82c7984 */ /* 0x0004620000000c00 */
[-C--:B------:R-:W-:Y:S02]  /*e910*/  LEA.HI R42, R42, R23.reuse, RZ, 0x3 ;  /* 0x000000172a2a7211 */ /* 0x080fe400078f18ff */
[----:B------:R-:W-:Y:S02]  /*e920*/  LOP3.LUT R22, R22, 0xfffffff8, RZ, 0xc0, !PT ;  /* 0xfffffff816167812 */ /* 0x000fe400078ec0ff */
[----:B------:R-:W-:Y:S02]  /*e930*/  SHF.R.S32.HI R42, RZ, 0x3, R42 ;  /* 0x00000003ff2a7819 */ /* 0x000fe4000001142a */
[----:B------:R-:W-:Y:S02]  /*e940*/  IADD3 R22, -R22, R23, RZ ;  /* 0x0000001716167210 */ /* 0x000fe40007ffe1ff */
[----:B------:R-:W-:-:S02]  /*e950*/  IADD3 R3, R3, R7, RZ ;  /* 0x0000000703037210 */ /* 0x000fc40007ffe0ff */
[----:B------:R-:W-:Y:S02]  /*e960*/  LEA R4, R22, R42, 0x5 ;  /* 0x0000002a16047211 */ /* 0x000fe400078e28ff */
[----:B------:R2:W1:Y:S02]  /*e970*/  LDS.128 R20, [R216+0x5080] ;  /* 0x00508000d8147984 */ /* 0x0004640000000c00 */
[----:B------:R-:W-:-:S05]  /*e980*/  IADD3 R4, R43, R4, RZ ;  /* 0x000000042b047210 */ /* 0x000fca0007ffe0ff */
[----:B------:R-:W-:-:S04]  /*e990*/  @P3 IMAD.HI.U32 R6, R4, c[0x0][0x4ec], RZ ;  /* 0x00013b0004063a27 */ /* 0x000fc800078e00ff */
[----:B------:R-:W-:Y:S01]  /*e9a0*/  IMAD.MOV.U32 R0, RZ, RZ, R4 ;  /* 0x000000ffff007224 */ /* 0x000fe200078e0004 */
[----:B------:R-:W-:-:S04]  /*e9b0*/  @P3 SHF.R.U32.HI R0, RZ, c[0x0][0x4f0], R6 ;  /* 0x00013c00ff003a19 */ /* 0x000fc80000011606 */
[----:B------:R-:W-:Y:S01]  /*e9c0*/  SHF.R.S32.HI R6, RZ, 0x1f, R0 ;  /* 0x0000001fff067819 */ /* 0x000fe20000011400 */
[C---:B------:R-:W-:Y:S01]  /*e9d0*/  IMAD.WIDE.U32 R2, R0.reuse, c[0x0][0x3e0], R2 ;  /* 0x0000f80000027a25 */ /* 0x040fe200078e0002 */
[----:B------:R-:W-:-:S03]  /*e9e0*/  IADD3 R5, -R0, RZ, RZ ;  /* 0x000000ff00057210 */ /* 0x000fc60007ffe1ff */
[----:B------:R-:W-:Y:S02]  /*e9f0*/  IMAD R6, R6, c[0x0][0x3e0], RZ ;  /* 0x0000f80006067a24 */ /* 0x000fe400078e02ff */
[----:B------:R-:W-:Y:S02]  /*ea00*/  IMAD R4, R5, c[0x0][0x4e8], R4 ;  /* 0x00013a0005047a24 */ /* 0x000fe400078e0204 */
[----:B------:R-:W-:Y:S01]  /*ea10*/  IMAD R5, R0, c[0x0][0x3e4], R6 ;  /* 0x0000f90000057a24 */ /* 0x000fe200078e0206 */
[----:B------:R-:W-:Y:S02]  /*ea20*/  IADD3 R6, R42, R43, RZ ;  /* 0x0000002b2a067210 */ /* 0x000fe40007ffe0ff */
[----:B------:R-:W-:Y:S01]  /*ea30*/  SHF.R.S32.HI R0, RZ, 0x1f, R4 ;  /* 0x0000001fff007819 */ /* 0x000fe20000011404 */
[----:B------:R-:W-:-:S04]  /*ea40*/  IMAD.IADD R3, R3, 0x1, R5 ;  /* 0x0000000103037824 */ /* 0x000fc800078e0205 */
[----:B------:R-:W-:Y:S02]  /*ea50*/  IMAD R0, R0, c[0x0][0x3d8], RZ ;  /* 0x0000f60000007a24 */ /* 0x000fe400078e02ff */
[----:B------:R-:W-:-:S04]  /*ea60*/  IMAD.WIDE.U32 R2, R4, c[0x0][0x3d8], R2 ;  /* 0x0000f60004027a25 */ /* 0x000fc800078e0002 */
[----:B------:R-:W-:Y:S01]  /*ea70*/  IMAD R0, R4, c[0x0][0x3dc], R0 ;  /* 0x0000f70004007a24 */ /* 0x000fe200078e0200 */
[----:B------:R-:W-:-:S04]  /*ea80*/  LEA R8, P0, R2, c[0x0][0x380], 0x1 ;  /* 0x0000e00002087a11 */ /* 0x000fc800078008ff */
[----:B------:R-:W-:-:S04]  /*ea90*/  IADD3 R0, R3, R0, RZ ;  /* 0x0000000003007210 */ /* 0x000fc80007ffe0ff */
[----:B------:R-:W-:Y:S01]  /*eaa0*/  LEA.HI.X R7, R2, c[0x0][0x384], R0, 0x1, P0 ;  /* 0x0000e10002077a11 */ /* 0x000fe200000f0c00 */
[----:B------:R-:W-:Y:S05]  /*eab0*/  BRA.DIV ~URZ, `(.L_x_1037) ;  /* 0x000034227f007947 */ /* 0x000fea000b800000 */
[----:B-1234-:R1:W2:Y:S02]  /*eac0*/  SHFL.IDX PT, R9, R7, RZ, 0x181f ;  /* 0x00181fff07097589 */ /* 0x01e2a400000e0000 */
.L_x_1098:
[----:B------:R-:W-:Y:S05]  /*ead0*/  BRA.DIV ~URZ, `(.L_x_1038) ;  /* 0x000034727f007947 */ /* 0x000fea000b800000 */
[----:B------:R3:W4:Y:S02]  /*eae0*/  SHFL.IDX PT, R0, R8, RZ, 0x181f ;  /* 0x00181fff08007589 */ /* 0x00072400000e0000 */
.L_x_1099:
[----:B------:R-:W-:Y:S01]  /*eaf0*/  ISETP.GE.AND P0, PT, R6, R11, PT ;  /* 0x0000000b0600720c */ /* 0x000fe20003f06270 */
[----:B------:R-:W-:-:S12]  /*eb00*/  BSSY B0, `(.L_x_1039) ;  /* 0x000000c000007945 */ /* 0x000fd80003800000 */
[----:B------:R-:W-:Y:S05]  /*eb10*/  @P0 BRA `(.L_x_1040) ;  /* 0x000000a000000947 */ /* 0x000fea0003800000 */
[----:B------:R-:W5:Y:S04]  /*eb20*/  LDL.64 R42, [R1+0x30] ;  /* 0x00003000012a7983 */ /* 0x000f680000100a00 */
[----:B---3--:R-:W3:Y:S01]  /*eb30*/  LDL R10, [R1+0x2c] ;  /* 0x00002c00010a7983 */ /* 0x008ee20000100800 */
[----:B-----5:R-:W-:Y:S02]  /*eb40*/  ISETP.GE.AND P1, PT, R42, c[0x0][0x3c8], PT ;  /* 0x0000f2002a007a0c */ /* 0x020fe40003f26270 */
[----:B---3--:R-:W-:-:S11]  /*eb50*/  ISETP.GE.AND P0, PT, R10, c[0x0][0x3c8], PT ;  /* 0x0000f2000a007a0c */ /* 0x008fd60003f06270 */
[-C--:B----4-:R-:W-:Y:S02]  /*eb60*/  @!P1 LEA R4, P3, R42, R0.reuse, 0x1 ;  /* 0x000000002a049211 */ /* 0x090fe400078608ff */
[----:B------:R-:W-:Y:S02]  /*eb70*/  @!P0 LEA R2, P2, R10, R0, 0x1 ;  /* 0x000000000a028211 */ /* 0x000fe400078408ff */
[-C--:B--2---:R-:W-:Y:S02]  /*eb80*/  @!P1 LEA.HI.X R5, R42, R9.reuse, R40, 0x1, P3 ;  /* 0x000000092a059211 */ /* 0x084fe400018f0c28 */
[----:B------:R-:W-:-:S03]  /*eb90*/  @!P0 LEA.HI.X R3, R10, R9, R41, 0x1, P2 ;  /* 0x000000090a038211 */ /* 0x000fc600010f0c29 */
[----:B------:R2:W-:Y:S04]  /*eba0*/  @!P1 ST.E.128 [R4.64], R16 ;  /* 0x0000001004009985 */ /* 0x0005e8000c101d06 */
[----:B------:R2:W-:Y:S02]  /*ebb0*/  @!P0 ST.E.128 [R2.64], R12 ;  /* 0x0000000c02008985 */ /* 0x0005e4000c101d06 */
.L_x_1040:
[----:B------:R-:W-:Y:S05]  /*ebc0*/  BSYNC B0 ;  /* 0x0000000000007941 */ /* 0x000fea0003800000 */
.L_x_1039:
[----:B------:R-:W-:Y:S05]  /*ebd0*/  BRA.DIV ~URZ, `(.L_x_1041) ;  /* 0x000033d27f007947 */ /* 0x000fea000b800000 */
[----:B--2---:R2:W1:Y:S04]  /*ebe0*/  SHFL.IDX PT, R9, R7, 0x1, 0x181f ;  /* 0x00381f0007097f89 */ /* 0x00446800000e0000 */
[----:B----4-:R2:W4:Y:S02]  /*ebf0*/  SHFL.IDX PT, R0, R8, 0x1, 0x181f ;  /* 0x00381f0008007f89 */ /* 0x01052400000e0000 */
.L_x_1100:
[----:B------:R-:W-:Y:S01]  /*ec00*/  IADD3 R2, R6, 0x20, RZ ;  /* 0x0000002006027810 */ /* 0x000fe20007ffe0ff */
[----:B------:R-:W-:Y:S03]  /*ec10*/  BSSY B0, `(.L_x_1042) ;  /* 0x000000d000007945 */ /* 0x000fe60003800000 */
[----:B------:R-:W-:-:S13]  /*ec20*/  ISETP.GE.AND P0, PT, R2, R11, PT ;  /* 0x0000000b0200720c */ /* 0x000fda0003f06270 */
[----:B------:R-:W-:Y:S05]  /*ec30*/  @P0 BRA `(.L_x_1043) ;  /* 0x000000a000000947 */ /* 0x000fea0003800000 */
[----:B------:R-:W5:Y:S04]  /*ec40*/  LDL.64 R12, [R1+0x30] ;  /* 0x00003000010c7983 */ /* 0x000f680000100a00 */
[----:B--2---:R-:W2:Y:S01]  /*ec50*/  LDL R10, [R1+0x2c] ;  /* 0x00002c00010a7983 */ /* 0x004ea20000100800 */
[----:B-----5:R-:W-:Y:S02]  /*ec60*/  ISETP.GE.AND P1, PT, R12, c[0x0][0x3c8], PT ;  /* 0x0000f2000c007a0c */ /* 0x020fe40003f26270 */
[----:B--2---:R-:W-:-:S11]  /*ec70*/  ISETP.GE.AND P0, PT, R10, c[0x0][0x3c8], PT ;  /* 0x0000f2000a007a0c */ /* 0x004fd60003f06270 */
[-C--:B----4-:R-:W-:Y:S02]  /*ec80*/  @!P1 LEA R4, P3, R12, R0.reuse, 0x1 ;  /* 0x000000000c049211 */ /* 0x090fe400078608ff */
[----:B------:R-:W-:Y:S02]  /*ec90*/  @!P0 LEA R2, P2, R10, R0, 0x1 ;  /* 0x000000000a028211 */ /* 0x000fe400078408ff */
[-C--:B-1----:R-:W-:Y:S02]  /*eca0*/  @!P1 LEA.HI.X R5, R12, R9.reuse, R40, 0x1, P3 ;  /* 0x000000090c059211 */ /* 0x082fe400018f0c28 */
[----:B------:R-:W-:-:S03]  /*ecb0*/  @!P0 LEA.HI.X R3, R10, R9, R41, 0x1, P2 ;  /* 0x000000090a038211 */ /* 0x000fc600010f0c29 */
[----:B------:R1:W-:Y:S04]  /*ecc0*/  @!P1 ST.E.128 [R4.64], R24 ;  /* 0x0000001804009985 */ /* 0x0003e8000c101d06 */
[----:B------:R1:W-:Y:S02]  /*ecd0*/  @!P0 ST.E.128 [R2.64], R20 ;  /* 0x0000001402008985 */ /* 0x0003e4000c101d06 */
.L_x_1043:
[----:B------:R-:W-:Y:S05]  /*ece0*/  BSYNC B0 ;  /* 0x0000000000007941 */ /* 0x000fea0003800000 */
.L_x_1042:
[----:B------:R-:W-:Y:S05]  /*ecf0*/  BRA.DIV ~URZ, `(.L_x_1044) ;  /* 0x000033727f007947 */ /* 0x000fea000b800000 */
[----:B-1----:R1:W2:Y:S02]  /*ed00*/  SHFL.IDX PT, R9, R7, 0x2, 0x181f ;  /* 0x00581f0007097f89 */ /* 0x0022a400000e0000 */
.L_x_1101:
[----:B------:R-:W-:Y:S05]  /*ed10*/  BRA.DIV ~URZ, `(.L_x_1045) ;  /* 0x000033c27f007947 */ /* 0x000fea000b800000 */
[----:B----4-:R4:W1:Y:S02]  /*ed20*/  SHFL.IDX PT, R0, R8, 0x2, 0x181f ;  /* 0x00581f0008007f89 */ /* 0x01086400000e0000 */
.L_x_1102:
[----:B------:R-:W-:Y:S01]  /*ed30*/  IADD3 R2, R6, 0x40, RZ ;  /* 0x0000004006027810 */ /* 0x000fe20007ffe0ff */
[----:B------:R-:W-:Y:S03]  /*ed40*/  BSSY B0, `(.L_x_1046) ;  /* 0x000000d000007945 */ /* 0x000fe60003800000 */
[----:B------:R-:W-:-:S13]  /*ed50*/  ISETP.GE.AND P0, PT, R2, R11, PT ;  /* 0x0000000b0200720c */ /* 0x000fda0003f06270 */
[----:B------:R-:W-:Y:S05]  /*ed60*/  @P0 BRA `(.L_x_1047) ;  /* 0x000000a000000947 */ /* 0x000fea0003800000 */
[----:B------:R-:W5:Y:S04]  /*ed70*/  LDL.64 R12, [R1+0x30] ;  /* 0x00003000010c7983 */ /* 0x000f680000100a00 */
[----:B---3--:R-:W3:Y:S01]  /*ed80*/  LDL R10, [R1+0x2c] ;  /* 0x00002c00010a7983 */ /* 0x008ee20000100800 */
[----:B-----5:R-:W-:Y:S02]  /*ed90*/  ISETP.GE.AND P1, PT, R12, c[0x0][0x3c8], PT ;  /* 0x0000f2000c007a0c */ /* 0x020fe40003f26270 */
[----:B---3--:R-:W-:-:S11]  /*eda0*/  ISETP.GE.AND P0, PT, R10, c[0x0][0x3c8], PT ;  /* 0x0000f2000a007a0c */ /* 0x008fd60003f06270 */
[-C--:B-1----:R-:W-:Y:S02]  /*edb0*/  @!P1 LEA R4, P3, R12, R0.reuse, 0x1 ;  /* 0x000000000c049211 */ /* 0x082fe400078608ff */
[----:B------:R-:W-:Y:S02]  /*edc0*/  @!P0 LEA R2, P2, R10, R0, 0x1 ;  /* 0x000000000a028211 */ /* 0x000fe400078408ff */
[-C--:B--2---:R-:W-:Y:S02]  /*edd0*/  @!P1 LEA.HI.X R5, R12, R9.reuse, R40, 0x1, P3 ;  /* 0x000000090c059211 */ /* 0x084fe400018f0c28 */
[----:B------:R-:W-:-:S03]  /*ede0*/  @!P0 LEA.HI.X R3, R10, R9, R41, 0x1, P2 ;  /* 0x000000090a038211 */ /* 0x000fc600010f0c29 */
[----:B------:R1:W-:Y:S04]  /*edf0*/  @!P1 ST.E.128 [R4.64], R32 ;  /* 0x0000002004009985 */ /* 0x0003e8000c101d06 */
[----:B------:R1:W-:Y:S02]  /*ee00*/  @!P0 ST.E.128 [R2.64], R28 ;  /* 0x0000001c02008985 */ /* 0x0003e4000c101d06 */
.L_x_1047:
[----:B------:R-:W-:Y:S05]  /*ee10*/  BSYNC B0 ;  /* 0x0000000000007941 */ /* 0x000fea0003800000 */
.L_x_1046:
[----:B------:R-:W-:Y:S05]  /*ee20*/  BRA.DIV ~URZ, `(.L_x_1048) ;  /* 0x000033127f007947 */ /* 0x000fea000b800000 */
[----:B-12---:R-:W1:Y:S04]  /*ee30*/  SHFL.IDX PT, R7, R7, 0x3, 0x181f ;  /* 0x00781f0007077f89 */ /* 0x006e6800000e0000 */
[----:B------:R2:W3:Y:S02]  /*ee40*/  SHFL.IDX PT, R0, R8, 0x3, 0x181f ;  /* 0x00781f0008007f89 */ /* 0x0004e400000e0000 */
.L_x_1103:
[----:B------:R-:W-:-:S04]  /*ee50*/  IADD3 R2, R6, 0x60, RZ ;  /* 0x0000006006027810 */ /* 0x000fc80007ffe0ff */
[----:B------:R-:W-:-:S13]  /*ee60*/  ISETP.GE.AND P0, PT, R2, R11, PT ;  /* 0x0000000b0200720c */ /* 0x000fda0003f06270 */
[----:B------:R-:W-:Y:S05]  /*ee70*/  @P0 BRA `(.L_x_1049) ;  /* 0x00001a1000000947 */ /* 0x000fea0003800000 */
[----:B--234-:R-:W2:Y:S04]  /*ee80*/  LDL.64 R8, [R1+0x30] ;  /* 0x0000300001087983 */ /* 0x01cea80000100a00 */
[----:B------:R-:W3:Y:S01]  /*ee90*/  LDL R4, [R1+0x2c] ;  /* 0x00002c0001047983 */ /* 0x000ee20000100800 */
[----:B--2---:R-:W-:-:S13]  /*eea0*/  ISETP.GE.AND P0, PT, R8, c[0x0][0x3c8], PT ;  /* 0x0000f20008007a0c */ /* 0x004fda0003f06270 */
[----:B------:R-:W-:-:S04]  /*eeb0*/  @!P0 LEA R2, P1, R8, R0, 0x1 ;  /* 0x0000000008028211 */ /* 0x000fc800078208ff */
[----:B-1----:R-:W-:-:S05]  /*eec0*/  @!P0 LEA.HI.X R3, R8, R7, R40, 0x1, P1 ;  /* 0x0000000708038211 */ /* 0x002fca00008f0c28 */
[----:B------:R1:W-:Y:S01]  /*eed0*/  @!P0 ST.E.128 [R2.64], R36 ;  /* 0x0000002402008985 */ /* 0x0003e2000c101d06 */
[----:B---3--:R-:W-:-:S13]  /*eee0*/  ISETP.GE.AND P0, PT, R4, c[0x0][0x3c8], PT ;  /* 0x0000f20004007a0c */ /* 0x008fda0003f06270 */
[----:B------:R-:W-:Y:S05]  /*eef0*/  @P0 BRA `(.L_x_1049) ;  /* 0x0000199000000947 */ /* 0x000fea0003800000 */
[----:B-1----:R-:W-:-:S04]  /*ef00*/  LEA R2, P0, R4, R0, 0x1 ;  /* 0x0000000004027211 */ /* 0x002fc800078008ff */
[----:B------:R-:W-:-:S05]  /*ef10*/  LEA.HI.X R3, R4, R7, R41, 0x1, P0 ;  /* 0x0000000704037211 */ /* 0x000fca00000f0c29 */
[----:B------:R1:W-:Y:S01]  /*ef20*/  ST.E.128 [R2.64], R44 ;  /* 0x0000002c02007985 */ /* 0x0003e2000c101d06 */
[----:B------:R-:W-:Y:S05]  /*ef30*/  BRA `(.L_x_1049) ;  /* 0x0000195000007947 */ /* 0x000fea0003800000 */
.L_x_1036:
[----:B-1----:R-:W2:Y:S04]  /*ef40*/  LDL.LU R4, [R1+0x60] ;  /* 0x0000600001047983 */ /* 0x002ea80000300800 */
[----:B------:R-:W3:Y:S01]  /*ef50*/  LDL.LU R6, [R1+0x68] ;  /* 0x0000680001067983 */ /* 0x000ee20000300800 */
[----:B------:R-:W-:Y:S02]  /*ef60*/  IMAD R10, R10, c[0x0][0x408], RZ ;  /* 0x000102000a0a7a24 */ /* 0x000fe400078e02ff */
[----:B------:R-:W-:-:S04]  /*ef70*/  IMAD.WIDE.U32 R2, R0, c[0x0][0x408], RZ ;  /* 0x0001020000027a25 */ /* 0x000fc800078e00ff */
[----:B------:R-:W-:Y:S02]  /*ef80*/  IMAD R0, R0, c[0x0][0x40c], R10 ;  /* 0x0001030000007a24 */ /* 0x000fe400078e020a */
[----:B------:R-:W-:-:S03]  /*ef90*/  @P3 IMAD.HI.U32 R5, R9, c[0x0][0x4ec], RZ ;  /* 0x00013b0009053a27 */ /* 0x000fc600078e00ff */
[----:B------:R-:W-:Y:S02]  /*efa0*/  IADD3 R3, R3, R0, RZ ;  /* 0x0000000003037210 */ /* 0x000fe40007ffe0ff */
[----:B------:R-:W-:-:S05]  /*efb0*/  SHF.R.S32.HI R0, RZ, 0x1f, R8 ;  /* 0x0000001fff007819 */ /* 0x000fca0000011408 */
[----:B------:R-:W-:Y:S02]  /*efc0*/  IMAD R0, R0, c[0x0][0x440], RZ ;  /* 0x0001100000007a24 */ /* 0x000fe400078e02ff */
        /* <DEDUP_REMOVED lines=25> */
.L_x_1104:
[----:B------:R-:W-:Y:S05]  /*f160*/  BRA.DIV ~URZ, `(.L_x_1051) ;  /* 0x000031027f007947 */ /* 0x000fea000b800000 */
[----:B------:R3:W4:Y:S02]  /*f170*/  SHFL.IDX PT, R0, R28, RZ, 0x1c1f ;  /* 0x001c1fff1c007589 */ /* 0x00072400000e0000 */
.L_x_1105:
[----:B------:R-:W5:Y:S01]  /*f180*/  LDL R5, [R1+0x58] ;  /* 0x0000580001057983 */ /* 0x000f620000100800 */
[----:B------:R-:W-:Y:S01]  /*f190*/  BSSY B0, `(.L_x_1052) ;  /* 0x0000061000007945 */ /* 0x000fe20003800000 */
[C---:B-----5:R-:W-:Y:S02]  /*f1a0*/  IADD3 R15, R5.reuse, 0x18, RZ ;  /* 0x00000018050f7810 */ /* 0x060fe40007ffe0ff */
        /* <DEDUP_REMOVED lines=95> */
.L_x_1053:
[----:B------:R-:W-:Y:S05]  /*f7a0*/  BSYNC B0 ;  /* 0x0000000000007941 */ /* 0x000fea0003800000 */
.L_x_1052:
[----:B------:R-:W-:Y:S05]  /*f7b0*/  BRA.DIV ~URZ, `(.L_x_1054) ;  /* 0x00002b127f007947 */ /* 0x000fea000b800000 */
[----:B--2---:R2:W1:Y:S04]  /*f7c0*/  SHFL.IDX PT, R4, R14, 0x1, 0x1c1f ;  /* 0x003c1f000e047f89 */ /* 0x00446800000e0000 */
[----:B----4-:R2:W4:Y:S02]  /*f7d0*/  SHFL.IDX PT, R0, R28, 0x1, 0x1c1f ;  /* 0x003c1f001c007f89 */ /* 0x01052400000e0000 */
.L_x_1106:
[----:B------:R-:W-:-:S13]  /*f7e0*/  ISETP.NE.AND P0, PT, R66, RZ, PT ;  /* 0x000000ff4200720c */ /* 0x000fda0003f05270 */
[----:B------:R-:W-:Y:S05]  /*f7f0*/  @P0 BRA `(.L_x_1049) ;  /* 0x0000109000000947 */ /* 0x000fea0003800000 */
[----:B------:R-:W5:Y:S01]  /*f800*/  LDL R5, [R1+0x58] ;  /* 0x0000580001057983 */ /* 0x000f620000100800 */
[----:B------:R-:W-:Y:S02]  /*f810*/  ISETP.GE.AND P1, PT, R13, c[0x0][0x3c8], PT ;  /* 0x0000f2000d007a0c */ /* 0x000fe40003f26270 */
[----:B------:R-:W-:Y:S02]  /*f820*/  ISETP.GE.AND P0, PT, R12, c[0x0][0x3c8], PT ;  /* 0x0000f2000c007a0c */ /* 0x000fe40003f06270 */
[----:B------:R-:W-:Y:S02]  /*f830*/  ISETP.GE.AND P5, PT, R15, c[0x0][0x3c8], PT ;  /* 0x0000f2000f007a0c */ /* 0x000fe40003fa6270 */
[----:B------:R-:W-:-:S07]  /*f840*/  ISETP.GE.AND P6, PT, R16, c[0x0][0x3c8], PT ;  /* 0x0000f20010007a0c */ /* 0x000fce0003fc6270 */
[CC--:B----4-:R-:W-:Y:S02]  /*f850*/  @!P1 LEA R6, P4, R13.reuse, R0.reuse, 0x2 ;  /* 0x000000000d069211 */ /* 0x0d0fe400078810ff */
[C---:B------:R-:W-:Y:S02]  /*f860*/  @!P0 LEA R2, P3, R12.reuse, R0, 0x2 ;  /* 0x000000000c028211 */ /* 0x040fe400078610ff */
[-C--:B-1----:R-:W-:Y:S02]  /*f870*/  @!P1 LEA.HI.X R7, R13, R4.reuse, R29, 0x2, P4 ;  /* 0x000000040d079211 */ /* 0x082fe400020f141d */
[----:B------:R-:W-:Y:S02]  /*f880*/  ISETP.GE.AND P4, PT, R17, c[0x0][0x3c8], PT ;  /* 0x0000f20011007a0c */ /* 0x000fe40003f86270 */
[----:B------:R-:W-:Y:S02]  /*f890*/  @!P0 LEA.HI.X R3, R12, R4, R30, 0x2, P3 ;  /* 0x000000040c038211 */ /* 0x000fe400018f141e */
[----:B------:R-:W-:-:S02]  /*f8a0*/  ISETP.GE.AND P3, PT, R18, c[0x0][0x3c8], PT ;  /* 0x0000f20012007a0c */ /* 0x000fc40003f66270 */
[----:B-----5:R-:W-:-:S13]  /*f8b0*/  ISETP.GE.AND P2, PT, R5, c[0x0][0x3c8], PT ;  /* 0x0000f20005007a0c */ /* 0x020fda0003f46270 */
[----:B------:R-:W-:Y:S02]  /*f8c0*/  @!P2 IMAD.MOV.U32 R8, RZ, RZ, R0 ;  /* 0x000000ffff08a224 */ /* 0x000fe400078e0000 */
[----:B------:R-:W-:-:S04]  /*f8d0*/  @!P2 IMAD.MOV.U32 R9, RZ, RZ, R4 ;  /* 0x000000ffff09a224 */ /* 0x000fc800078e0004 */
[----:B------:R-:W-:-:S05]  /*f8e0*/  @!P2 IMAD.WIDE R8, R5, 0x4, R8 ;  /* 0x000000040508a825 */ /* 0x000fca00078e0208 */
[----:B------:R1:W-:Y:S01]  /*f8f0*/  @!P2 ST.E.64 [R8.64], R104 ;  /* 0x000000680800a985 */ /* 0x0003e2000c101b06 */
[----:B------:R-:W-:-:S03]  /*f900*/  ISETP.GE.AND P2, PT, R19, c[0x0][0x3c8], PT ;  /* 0x0000f20013007a0c */ /* 0x000fc60003f46270 */
[----:B------:R4:W-:Y:S01]  /*f910*/  @!P1 ST.E.64 [R6.64], R96 ;  /* 0x0000006006009985 */ /* 0x0009e2000c101b06 */
[----:B------:R-:W-:-:S03]  /*f920*/  @!P6 LEA R12, P1, R16, R0, 0x2 ;  /* 0x00000000100ce211 */ /* 0x000fc600078210ff */
[----:B------:R5:W-:Y:S01]  /*f930*/  @!P0 ST.E.64 [R2.64], R64 ;  /* 0x0000004002008985 */ /* 0x000be2000c101b06 */
[C---:B--2---:R-:W-:Y:S02]  /*f940*/  @!P5 LEA R14, P0, R15.reuse, R0, 0x2 ;  /* 0x000000000f0ed211 */ /* 0x044fe400078010ff */
[-C--:B------:R-:W-:Y:S02]  /*f950*/  @!P6 LEA.HI.X R13, R16, R4.reuse, R33, 0x2, P1 ;  /* 0x00000004100de211 */ /* 0x080fe400008f1421 */
[----:B------:R-:W-:Y:S02]  /*f960*/  @!P5 LEA.HI.X R15, R15, R4, R31, 0x2, P0 ;  /* 0x000000040f0fd211 */ /* 0x000fe400000f141f */
        /* <DEDUP_REMOVED lines=46> */
.L_x_1034:
[----:B------:R-:W2:Y:S04]  /*fc50*/  LDL.LU R0, [R1+0x50] ;  /* 0x0000500001007983 */ /* 0x000ea80000300800 */
[----:B------:R-:W3:Y:S01]  /*fc60*/  LDL R6, [R1+0x5c] ;  /* 0x00005c0001067983 */ /* 0x000ee20000100800 */
[----:B------:R-:W-:Y:S01]  /*fc70*/  ISETP.NE.U32.AND P0, PT, RZ, c[0x0][0x508], PT ;  /* 0x00014200ff007a0c */ /* 0x000fe20003f05070 */
[----:B------:R-:W-:Y:S01]  /*fc80*/  IMAD.MOV.U32 R4, RZ, RZ, 0x4 ;  /* 0x00000004ff047424 */ /* 0x000fe200078e00ff */
[----:B------:R-:W-:Y:S01]  /*fc90*/  ISETP.NE.U32.AND P2, PT, RZ, c[0x0][0x500], PT ;  /* 0x00014000ff007a0c */ /* 0x000fe20003f45070 */
[----:B------:R-:W-:Y:S01]  /*fca0*/  IMAD.MOV.U32 R8, RZ, RZ, RZ ;  /* 0x000000ffff087224 */ /* 0x000fe200078e00ff */
[----:B------:R-:W-:Y:S01]  /*fcb0*/  ISETP.NE.AND.EX P1, PT, RZ, c[0x0][0x50c], PT, P0 ;  /* 0x00014300ff007a0c */ /* 0x000fe20003f25300 */
[----:B------:R-:W-:Y:S01]  /*fcc0*/  IMAD.MOV.U32 R19, RZ, RZ, c[0x0][0x388] ;  /* 0x0000e200ff137624 */ /* 0x000fe200078e00ff */
[----:B------:R-:W-:-:S11]  /*fcd0*/  ISETP.NE.AND.EX P2, PT, RZ, c[0x0][0x504], PT, P2 ;  /* 0x00014100ff007a0c */ /* 0x000fd60003f45320 */
[C---:B---3--:R-:W-:Y:S01]  /*fce0*/  @P1 LEA R2, P0, R6.reuse, c[0x0][0x508], 0x2 ;  /* 0x0001420006021a11 */ /* 0x048fe200078010ff */
[----:B------:R-:W-:-:S03]  /*fcf0*/  IMAD.WIDE R4, R6, R4, c[0x0][0x500] ;  /* 0x0001400006047625 */ /* 0x000fc600078e0204 */
[----:B------:R-:W-:Y:S02]  /*fd00*/  @P1 LEA.HI.X R3, R6, c[0x0][0x50c], R7, 0x2, P0 ;  /* 0x0001430006031a11 */ /* 0x000fe400000f1407 */
[----:B------:R1:W5:Y:S04]  /*fd10*/  @P2 LDG.E R8, [R4.64] ;  /* 0x0000000604082981 */ /* 0x000368000c1e1900 */
[----:B------:R1:W5:Y:S01]  /*fd20*/  @P1 LDG.E R19, [R2.64] ;  /* 0x0000000602131981 */ /* 0x000362000c1e1900 */
[----:B--2---:R-:W-:-:S04]  /*fd30*/  ISETP.NE.AND P0, PT, R0, RZ, PT ;  /* 0x000000ff0000720c */ /* 0x004fc80003f05270 */
[----:B------:R-:W-:Y:S01]  /*fd40*/  SEL R18, R0, c[0x0][0x3d4], P0 ;  /* 0x0000f50000127a07 */ /* 0x000fe20000000000 */
[----:B------:R-:W-:Y:S05]  /*fd50*/  @P1 BRA `(.L_x_1055) ;  /* 0x0000004000001947 */ /* 0x000fea0003800000 */
[----:B------:R-:W-:Y:S05]  /*fd60*/  @!P2 BRA `(.L_x_1055) ;  /* 0x000000300000a947 */ /* 0x000fea0003800000 */
[----:B------:R2:W3:Y:S04]  /*fd70*/  LDG.E R0, [R4.64] ;  /* 0x0000000604007981 */ /* 0x0004e8000c1e1900 */
[----:B-12---:R-:W3:Y:S02]  /*fd80*/  LDG.E R4, [R4.64+0x4] ;  /* 0x0000040604047981 */ /* 0x006ee4000c1e1900 */
[----:B---3-5:R-:W-:Y:S02]  /*fd90*/  IADD3 R19, -R0, R4, RZ ;  /* 0x0000000400137210 */ /* 0x028fe40007ffe1ff */
.L_x_1055:
[----:B-1----:R-:W1:Y:S01]  /*fda0*/  S2R R3, SR_TID.X ;  /* 0x0000000000037919 */ /* 0x002e620000002100 */
[----:B------:R-:W-:Y:S01]  /*fdb0*/  BSSY B0, `(.L_x_1056) ;  /* 0x0000038000007945 */ /* 0x000fe20003800000 */
[----:B------:R-:W-:Y:S02]  /*fdc0*/  SEL R14, R6, RZ, !P2 ;  /* 0x000000ff060e7207 */ /* 0x000fe40005000000 */
[----:B------:R-:W-:-:S02]  /*fdd0*/  SEL R20, R7, RZ, !P2 ;  /* 0x000000ff07147207 */ /* 0x000fc40005000000 */
[----:B-----5:R-:W-:Y:S02]  /*fde0*/  SHF.R.S32.HI R17, RZ, 0x1f, R8 ;  /* 0x0000001fff117819 */ /* 0x020fe40000011408 */
[----:B-1----:R-:W-:-:S13]  /*fdf0*/  ISETP.GT.AND P0, PT, R3, 0x7f, PT ;  /* 0x0000007f0300780c */ /* 0x002fda0003f04270 */
        /* <DEDUP_REMOVED lines=11> */
[----:B------:R1:W4:Y:S08]  /*feb0*/  LDC.64 R6, c[0x0][R0+0x170] ;  /* 0x00005c0000067b82 */ /* 0x0003300000000a00 */
[----:B------:R1:W2:Y:S08]  /*fec0*/  LDC.64 R4, c[0x0][R0+0x168] ;  /* 0x00005a0000047b82 */ /* 0x0002b00000000a00 */
[----:B------:R1:W5:Y:S08]  /*fed0*/  LDC.64 R12, c[0x0][R0+0x178] ;  /* 0x00005e00000c7b82 */ /* 0x0003700000000a00 */
[----:B------:R1:W2:Y:S02]  /*fee0*/  LDC.64 R10, c[0x0][R0+0x160] ;  /* 0x00005800000a7b82 */ /* 0x0002a40000000a00 */
[----:B-1----:R-:W-:-:S02]  /*fef0*/  IMAD.MOV.U32 R0, RZ, RZ, c[0x0][0x4e8] ;  /* 0x00013a00ff007624 */ /* 0x002fc400078e00ff */
[----:B----4-:R-:W-:-:S03]  /*ff00*/  IMAD R7, R7, R14, RZ ;  /* 0x0000000e07077224 */ /* 0x010fc600078e02ff */
[----:B------:R-:W-:Y:S01]  /*ff10*/  ISETP.NE.AND P0, PT, R0, 0x1, PT ;  /* 0x000000010000780c */ /* 0x000fe20003f05270 */
[----:B------:R-:W-:Y:S01]  /*ff20*/  IMAD R7, R6, R20, R7 ;  /* 0x0000001406077224 */ /* 0x000fe200078e0207 */
[----:B------:R-:W-:-:S11]  /*ff30*/  MOV R0, R9 ;  /* 0x0000000900007202 */ /* 0x000fd60000000f00 */
[----:B------:R-:W-:-:S05]  /*ff40*/  @P0 IMAD.HI.U32 R16, R9, c[0x0][0x4ec], RZ ;  /* 0x00013b0009100a27 */ /* 0x000fca00078e00ff */
[----:B------:R-:W-:Y:S01]  /*ff50*/  @P0 SHF.R.U32.HI R0, RZ, c[0x0][0x4f0], R16 ;  /* 0x00013c00ff000a19 */ /* 0x000fe20000011610 */
[-C--:B--2---:R-:W-:Y:S02]  /*ff60*/  IMAD R15, R5, R2.reuse, RZ ;  /* 0x00000002050f7224 */ /* 0x084fe400078e02ff */
[----:B------:R-:W-:-:S04]  /*ff70*/  IMAD.WIDE.U32 R4, R4, R2, RZ ;  /* 0x0000000204047225 */ /* 0x000fc800078e00ff */
[----:B------:R-:W-:Y:S01]  /*ff80*/  IMAD.WIDE.U32 R2, R6, R14, RZ ;  /* 0x0000000e06027225 */ /* 0x000fe200078e00ff */
[----:B---3--:R-:W-:-:S03]  /*ff90*/  SEL R6, R21, RZ, P2 ;  /* 0x000000ff15067207 */ /* 0x008fc60001000000 */
[----:B------:R-:W-:Y:S01]  /*ffa0*/  IMAD.IADD R15, R5, 0x1, R15 ;  /* 0x00000001050f7824 */ /* 0x000fe200078e020f */
[----:B------:R-:W-:Y:S01]  /*ffb0*/  IADD3 R16, P1, P0, R2, R4, R8 ;  /* 0x0000000402107210 */ /* 0x000fe2000783e008 */
[----:B------:R-:W-:Y:S01]  /*ffc0*/  IMAD.MOV R2, RZ, RZ, -R0 ;  /* 0x000000ffff027224 */ /* 0x000fe200078e0a00 */
[----:B------:R-:W-:Y:S01]  /*ffd0*/  IADD3 R3, R3, R7, RZ ;  /* 0x0000000703037210 */ /* 0x000fe20007ffe0ff */
[-C--:B-----5:R-:W-:Y:S02]  /*ffe0*/  IMAD R7, R13, R6.reuse, RZ ;  /* 0x000000060d077224 */ /* 0x0a0fe400078e02ff */
[----:B------:R-:W-:-:S04]  /*fff0*/  IMAD.WIDE.U32 R4, R12, R6, RZ ;  /* 0x000000060c047225 */ /* 0x000fc800078e00ff */
[----:B------:R-:W-:Y:S01]  /*10000*/  IMAD R2, R2, c[0x0][0x4e8], R9 ;  /* 0x00013a0002027a24 */ /* 0x000fe200078e0209 */
[----:B------:R-:W-:Y:S02]  /*10010*/  IADD3.X R9, R3, R15, R17, P1, P0 ;  /* 0x0000000f03097210 */ /* 0x000fe40000fe0411 */
[----:B------:R-:W-:Y:S01]  /*10020*/  IADD3 R5, R5, R7, RZ ;  /* 0x0000000705057210 */ /* 0x000fe20007ffe0ff */
[----:B------:R-:W-:Y:S01]  /*10030*/  IMAD.MOV.U32 R7, RZ, RZ, c[0x0][0x4a8] ;  /* 0x00012a00ff077624 */ /* 0x000fe200078e00ff */
[----:B------:R-:W-:Y:S02]  /*10040*/  IADD3 R4, P1, P0, R0, R16, R4 ;  /* 0x0000001000047210 */ /* 0x000fe4000783e004 */
[----:B------:R-:W-:Y:S01]  /*10050*/  SHF.R.S32.HI R3, RZ, 0x1f, R0 ;  /* 0x0000001fff037819 */ /* 0x000fe20000011400 */
[----:B------:R-:W-:Y:S01]  /*10060*/  IMAD R0, R11, R2, RZ ;  /* 0x000000020b007224 */ /* 0x000fe200078e02ff */
[----:B------:R-:W-:Y:S02]  /*10070*/  SHF.R.S32.HI R6, RZ, 0x1f, R2 ;  /* 0x0000001fff067819 */ /* 0x000fe40000011402 */
        /* <DEDUP_REMOVED lines=11> */
.L_x_1057:
[----:B------:R-:W-:Y:S05]  /*10130*/  BSYNC B0 ;  /* 0x0000000000007941 */ /* 0x000fea0003800000 */
.L_x_1056:
[----:B------:R-:W-:-:S13]  /*10140*/  ISETP.GT.AND P0, PT, R18, 0x1, PT ;  /* 0x000000011200780c */ /* 0x000fda0003f04270 */
[----:B------:R-:W-:Y:S05]  /*10150*/  @P0 BRA `(.L_x_1049) ;  /* 0x0000073000000947 */ /* 0x000fea0003800000 */
[----:B-1----:R-:W2:Y:S04]  /*10160*/  LDL.LU R0, [R1+0x64] ;  /* 0x0000640001007983 */ /* 0x002ea80000300800 */
[----:B------:R-:W3:Y:S01]  /*10170*/  LDL.LU R7, [R1+0x60] ;  /* 0x0000600001077983 */ /* 0x000ee20000300800 */
[----:B------:R-:W-:Y:S01]  /*10180*/  MOV R2, c[0x0][0x4e8] ;  /* 0x00013a0000027a02 */ /* 0x000fe20000000f00 */
[----:B------:R-:W-:Y:S02]  /*10190*/  IMAD R5, R20, c[0x0][0x3f0], RZ ;  /* 0x0000fc0014057a24 */ /* 0x000fe400078e02ff */
[----:B------:R-:W1:Y:S01]  /*101a0*/  S2R R3, SR_TID.X ;  /* 0x0000000000037919 */ /* 0x000e620000002100 */
[----:B------:R-:W-:Y:S02]  /*101b0*/  ISETP.NE.AND P0, PT, R2, 0x1, PT ;  /* 0x000000010200780c */ /* 0x000fe40003f05270 */
[----:B-1----:R-:W-:-:S02]  /*101c0*/  SHF.R.S32.HI R4, RZ, 0x1f, R3 ;  /* 0x0000001fff047819 */ /* 0x002fc40000011403 */
[----:B------:R-:W-:Y:S02]  /*101d0*/  SHF.R.S32.HI R10, RZ, 0x1f, R3 ;  /* 0x0000001fff0a7819 */ /* 0x000fe40000011403 */
[-C--:B------:R-:W-:Y:S02]  /*101e0*/  LEA.HI R4, R4, R3.reuse, RZ, 0x3 ;  /* 0x0000000304047211 */ /* 0x080fe400078f18ff */
[----:B------:R-:W-:Y:S02]  /*101f0*/  LEA.HI R10, R10, R3, RZ, 0x3 ;  /* 0x000000030a0a7211 */ /* 0x000fe400078f18ff */
[----:B------:R-:W-:Y:S02]  /*10200*/  LOP3.LUT R4, R4, 0xfffffff8, RZ, 0xc0, !PT ;  /* 0xfffffff804047812 */ /* 0x000fe400078ec0ff */
[----:B------:R-:W-:-:S03]  /*10210*/  SHF.R.S32.HI R10, RZ, 0x3, R10 ;  /* 0x00000003ff0a7819 */ /* 0x000fc6000001140a */
[----:B------:R-:W-:Y:S02]  /*10220*/  IMAD.IADD R4, R3, 0x1, -R4 ;  /* 0x0000000103047824 */ /* 0x000fe400078e0a04 */
[----:B------:R-:W-:-:S03]  /*10230*/  IMAD.WIDE.U32 R2, R8, c[0x0][0x3a0], RZ ;  /* 0x0000e80008027a25 */ /* 0x000fc600078e00ff */
[----:B------:R-:W-:Y:S02]  /*10240*/  LEA R4, R4, R10, 0x5 ;  /* 0x0000000a04047211 */ /* 0x000fe400078e28ff */
[----:B--2---:R-:W-:Y:S01]  /*10250*/  MOV R11, R0 ;  /* 0x00000000000b7202 */ /* 0x004fe20000000f00 */
[----:B------:R-:W-:-:S04]  /*10260*/  IMAD R0, R17, c[0x0][0x3a0], RZ ;  /* 0x0000e80011007a24 */ /* 0x000fc800078e02ff */
[----:B------:R-:W-:Y:S02]  /*10270*/  IMAD R8, R8, c[0x0][0x3a4], R0 ;  /* 0x0000e90008087a24 */ /* 0x000fe400078e0200 */
[----:B------:R-:W-:-:S03]  /*10280*/  IMAD.IADD R4, R11, 0x1, R4 ;  /* 0x000000010b047824 */ /* 0x000fc600078e0204 */
[----:B------:R-:W-:Y:S01]  /*10290*/  IADD3 R3, R3, R8, RZ ;  /* 0x0000000803037210 */ /* 0x000fe20007ffe0ff */
[----:B------:R-:W-:Y:S01]  /*102a0*/  @P0 IMAD.HI.U32 R6, R4, c[0x0][0x4ec], RZ ;  /* 0x00013b0004060a27 */ /* 0x000fe200078e00ff */
[----:B------:R-:W-:-:S03]  /*102b0*/  IADD3 R8, R10, R11, RZ ;  /* 0x0000000b0a087210 */ /* 0x000fc60007ffe0ff */
[----:B---3--:R-:W-:-:S04]  /*102c0*/  IMAD.WIDE.U32 R2, R7, c[0x0][0x3e8], R2 ;  /* 0x0000fa0007027a25 */ /* 0x008fc800078e0002 */
[----:B------:R-:W-:Y:S01]  /*102d0*/  IMAD.MOV.U32 R0, RZ, RZ, R4 ;  /* 0x000000ffff007224 */ /* 0x000fe200078e0004 */
[----:B------:R-:W-:Y:S01]  /*102e0*/  @P0 SHF.R.U32.HI R0, RZ, c[0x0][0x4f0], R6 ;  /* 0x00013c00ff000a19 */ /* 0x000fe20000011606 */
[----:B------:R-:W-:Y:S02]  /*102f0*/  IMAD R3, R7, c[0x0][0x3ec], R3 ;  /* 0x0000fb0007037a24 */ /* 0x000fe400078e0203 */
[C---:B------:R-:W-:Y:S01]  /*10300*/  IMAD R7, R14.reuse, c[0x0][0x3f4], R5 ;  /* 0x0000fd000e077a24 */ /* 0x040fe200078e0205 */
[----:B------:R-:W-:Y:S01]  /*10310*/  SHF.R.S32.HI R6, RZ, 0x1f, R0 ;  /* 0x0000001fff067819 */ /* 0x000fe20000011400 */
[----:B------:R-:W-:Y:S01]  /*10320*/  IMAD.WIDE.U32 R2, R14, c[0x0][0x3f0], R2 ;  /* 0x0000fc000e027a25 */ /* 0x000fe200078e0002 */
[----:B------:R-:W-:-:S03]  /*10330*/  IADD3 R5, -R0, RZ, RZ ;  /* 0x000000ff00057210 */ /* 0x000fc60007ffe1ff */
[----:B------:R-:W-:Y:S01]  /*10340*/  IMAD R6, R6, c[0x0][0x3e0], RZ ;  /* 0x0000f80006067a24 */ /* 0x000fe200078e02ff */
[----:B------:R-:W-:Y:S01]  /*10350*/  IADD3 R3, R3, R7, RZ ;  /* 0x0000000703037210 */ /* 0x000fe20007ffe0ff */
[----:B------:R-:W-:Y:S02]  /*10360*/  IMAD R4, R5, c[0x0][0x4e8], R4 ;  /* 0x00013a0005047a24 */ /* 0x000fe400078e0204 */
[C---:B------:R-:W-:Y:S02]  /*10370*/  IMAD R6, R0.reuse, c[0x0][0x3e4], R6 ;  /* 0x0000f90000067a24 */ /* 0x040fe400078e0206 */
[----:B------:R-:W-:Y:S01]  /*10380*/  IMAD.WIDE.U32 R2, R0, c[0x0][0x3e0], R2 ;  /* 0x0000f80000027a25 */ /* 0x000fe200078e0002 */
[----:B------:R-:W-:-:S03]  /*10390*/  SHF.R.S32.HI R0, RZ, 0x1f, R4 ;  /* 0x0000001fff007819 */ /* 0x000fc60000011404 */
[----:B------:R-:W-:Y:S02]  /*103a0*/  IMAD.IADD R3, R3, 0x1, R6 ;  /* 0x0000000103037824 */ /* 0x000fe400078e0206 */
[----:B------:R-:W-:Y:S02]  /*103b0*/  IMAD R0, R0, c[0x0][0x3d8], RZ ;  /* 0x0000f60000007a24 */ /* 0x000fe400078e02ff */
[----:B------:R-:W-:-:S04]  /*103c0*/  IMAD.WIDE.U32 R2, R4, c[0x0][0x3d8], R2 ;  /* 0x0000f60004027a25 */ /* 0x000fc800078e0002 */
[----:B------:R-:W-:Y:S01]  /*103d0*/  IMAD R4, R4, c[0x0][0x3dc], R0 ;  /* 0x0000f70004047a24 */ /* 0x000fe200078e0200 */
[----:B------:R-:W-:-:S04]  /*103e0*/  LEA R9, P0, R2, c[0x0][0x380], 0x1 ;  /* 0x0000e00002097a11 */ /* 0x000fc800078008ff */
[----:B------:R-:W-:-:S04]  /*103f0*/  IADD3 R4, R3, R4, RZ ;  /* 0x0000000403047210 */ /* 0x000fc80007ffe0ff */
[----:B------:R-:W-:Y:S01]  /*10400*/  LEA.HI.X R6, R2, c[0x0][0x384], R4, 0x1, P0 ;  /* 0x0000e10002067a11 */ /* 0x000fe200000f0c04 */
[----:B------:R-:W-:Y:S05]  /*10410*/  BRA.DIV ~URZ, `(.L_x_1058) ;  /* 0x00001f727f007947 */ /* 0x000fea000b800000 */
[----:B------:R1:W2:Y:S02]  /*10420*/  SHFL.IDX PT, R10, R6, RZ, 0x181f ;  /* 0x00181fff060a7589 */ /* 0x0002a400000e0000 */
.L_x_1107:
[----:B------:R-:W-:Y:S05]  /*10430*/  BRA.DIV ~URZ, `(.L_x_1059) ;  /* 0x00001fc27f007947 */ /* 0x000fea000b800000 */
[----:B------:R3:W4:Y:S02]  /*10440*/  SHFL.IDX PT, R0, R9, RZ, 0x181f ;  /* 0x00181fff09007589 */ /* 0x00072400000e0000 */
.L_x_1108:
[----:B------:R-:W-:Y:S01]  /*10450*/  IMAD R7, R19, c[0x0][0x4e8], RZ ;  /* 0x00013a0013077a24 */ /* 0x000fe200078e02ff */
[----:B------:R-:W-:Y:S04]  /*10460*/  BSSY B0, `(.L_x_1060) ;  /* 0x000000d000007945 */ /* 0x000fe80003800000 */
[----:B------:R-:W-:-:S13]  /*10470*/  ISETP.GE.AND P0, PT, R8, R7, PT ;  /* 0x000000070800720c */ /* 0x000fda0003f06270 */
[----:B------:R-:W-:Y:S05]  /*10480*/  @P0 BRA `(.L_x_1061) ;  /* 0x000000a000000947 */ /* 0x000fea0003800000 */
[----:B------:R-:W5:Y:S04]  /*10490*/  LDL.64 R12, [R1+0x30] ;  /* 0x00003000010c7983 */ /* 0x000f680000100a00 */
[----:B---3--:R-:W3:Y:S01]  /*104a0*/  LDL R11, [R1+0x2c] ;  /* 0x00002c00010b7983 */ /* 0x008ee20000100800 */
[----:B-----5:R-:W-:Y:S02]  /*104b0*/  ISETP.GE.AND P1, PT, R12, c[0x0][0x3c8], PT ;  /* 0x0000f2000c007a0c */ /* 0x020fe40003f26270 */
[----:B---3--:R-:W-:-:S11]  /*104c0*/  ISETP.GE.AND P0, PT, R11, c[0x0][0x3c8], PT ;  /* 0x0000f2000b007a0c */ /* 0x008fd60003f06270 */
[CC--:B----4-:R-:W-:Y:S02]  /*104d0*/  @!P1 LEA R4, P3, R12.reuse, R0.reuse, 0x1 ;  /* 0x000000000c049211 */ /* 0x0d0fe400078608ff */
[C---:B------:R-:W-:Y:S02]  /*104e0*/  @!P0 LEA R2, P2, R11.reuse, R0, 0x1 ;  /* 0x000000000b028211 */ /* 0x040fe400078408ff */
[-C--:B--2---:R-:W-:Y:S02]  /*104f0*/  @!P1 LEA.HI.X R5, R12, R10.reuse, R40, 0x1, P3 ;  /* 0x0000000a0c059211 */ /* 0x084fe400018f0c28 */
[----:B------:R-:W-:-:S03]  /*10500*/  @!P0 LEA.HI.X R3, R11, R10, R41, 0x1, P2 ;  /* 0x0000000a0b038211 */ /* 0x000fc600010f0c29 */
[----:B------:R2:W-:Y:S04]  /*10510*/  @!P1 ST.E.128 [R4.64], RZ ;  /* 0x000000ff04009985 */ /* 0x0005e8000c101d06 */
[----:B------:R2:W-:Y:S02]  /*10520*/  @!P0 ST.E.128 [R2.64], RZ ;  /* 0x000000ff02008985 */ /* 0x0005e4000c101d06 */
.L_x_1061:
[----:B------:R-:W-:Y:S05]  /*10530*/  BSYNC B0 ;  /* 0x0000000000007941 */ /* 0x000fea0003800000 */
.L_x_1060:
[----:B------:R-:W-:Y:S05]  /*10540*/  BRA.DIV ~URZ, `(.L_x_1062) ;  /* 0x00001f127f007947 */ /* 0x000fea000b800000 */
[----:B--2---:R2:W1:Y:S04]  /*10550*/  SHFL.IDX PT, R10, R6, 0x1, 0x181f ;  /* 0x00381f00060a7f89 */ /* 0x00446800000e0000 */
[----:B----4-:R2:W4:Y:S02]  /*10560*/  SHFL.IDX PT, R0, R9, 0x1, 0x181f ;  /* 0x00381f0009007f89 */ /* 0x01052400000e0000 */
.L_x_1109:
        /* <DEDUP_REMOVED lines=8> */
[CC--:B----4-:R-:W-:Y:S02]  /*105f0*/  @!P1 LEA R4, P3, R12.reuse, R0.reuse, 0x1 ;  /* 0x000000000c049211 */ /* 0x0d0fe400078608ff */
[C---:B------:R-:W-:Y:S02]  /*10600*/  @!P0 LEA R2, P2, R11.reuse, R0, 0x1 ;  /* 0x000000000b028211 */ /* 0x040fe400078408ff */
[-C--:B-1----:R-:W-:Y:S02]  /*10610*/  @!P1 LEA.HI.X R5, R12, R10.reuse, R40, 0x1, P3 ;  /* 0x0000000a0c059211 */ /* 0x082fe400018f0c28 */
[----:B------:R-:W-:-:S03]  /*10620*/  @!P0 LEA.HI.X R3, R11, R10, R41, 0x1, P2 ;  /* 0x0000000a0b038211 */ /* 0x000fc600010f0c29 */
[----:B------:R1:W-:Y:S04]  /*10630*/  @!P1 ST.E.128 [R4.64], RZ ;  /* 0x000000ff04009985 */ /* 0x0003e8000c101d06 */
[----:B------:R1:W-:Y:S02]  /*10640*/  @!P0 ST.E.128 [R2.64], RZ ;  /* 0x000000ff02008985 */ /* 0x0003e4000c101d06 */
.L_x_1064:
[----:B------:R-:W-:Y:S05]  /*10650*/  BSYNC B0 ;  /* 0x0000000000007941 */ /* 0x000fea0003800000 */
.L_x_1063:
[----:B------:R-:W-:Y:S05]  /*10660*/  BRA.DIV ~URZ, `(.L_x_1065) ;  /* 0x00001eb27f007947 */ /* 0x000fea000b800000 */
[----:B-1----:R1:W2:Y:S02]  /*10670*/  SHFL.IDX PT, R10, R6, 0x2, 0x181f ;  /* 0x00581f00060a7f89 */ /* 0x0022a400000e0000 */
.L_x_1110:
[----:B------:R-:W-:Y:S05]  /*10680*/  BRA.DIV ~URZ, `(.L_x_1066) ;  /* 0x00001f027f007947 */ /* 0x000fea000b800000 */
[----:B----4-:R4:W1:Y:S02]  /*10690*/  SHFL.IDX PT, R0, R9, 0x2, 0x181f ;  /* 0x00581f0009007f89 */ /* 0x01086400000e0000 */
.L_x_1111:
        /* <DEDUP_REMOVED lines=8> */
[CC--:B-1----:R-:W-:Y:S02]  /*10720*/  @!P1 LEA R4, P3, R12.reuse, R0.reuse, 0x1 ;  /* 0x000000000c049211 */ /* 0x0c2fe400078608ff */
[C---:B------:R-:W-:Y:S02]  /*10730*/  @!P0 LEA R2, P2, R11.reuse, R0, 0x1 ;  /* 0x000000000b028211 */ /* 0x040fe400078408ff */
[-C--:B--2---:R-:W-:Y:S02]  /*10740*/  @!P1 LEA.HI.X R5, R12, R10.reuse, R40, 0x1, P3 ;  /* 0x0000000a0c059211 */ /* 0x084fe400018f0c28 */
[----:B------:R-:W-:-:S03]  /*10750*/  @!P0 LEA.HI.X R3, R11, R10, R41, 0x1, P2 ;  /* 0x0000000a0b038211 */ /* 0x000fc600010f0c29 */
[----:B------:R1:W-:Y:S04]  /*10760*/  @!P1 ST.E.128 [R4.64], RZ ;  /* 0x000000ff04009985 */ /* 0x0003e8000c101d06 */
[----:B------:R1:W-:Y:S02]  /*10770*/  @!P0 ST.E.128 [R2.64], RZ ;  /* 0x000000ff02008985 */ /* 0x0003e4000c101d06 */
.L_x_1068:
[----:B------:R-:W-:Y:S05]  /*10780*/  BSYNC B0 ;  /* 0x0000000000007941 */ /* 0x000fea0003800000 */
.L_x_1067:
[----:B------:R-:W-:Y:S05]  /*10790*/  BRA.DIV ~URZ, `(.L_x_1069) ;  /* 0x00001e527f007947 */ /* 0x000fea000b800000 */
[----:B-12---:R-:W1:Y:S04]  /*107a0*/  SHFL.IDX PT, R6, R6, 0x3, 0x181f ;  /* 0x00781f0006067f89 */ /* 0x006e6800000e0000 */
[----:B------:R2:W3:Y:S02]  /*107b0*/  SHFL.IDX PT, R0, R9, 0x3, 0x181f ;  /* 0x00781f0009007f89 */ /* 0x0004e400000e0000 */
.L_x_1112:
[----:B------:R-:W-:-:S04]  /*107c0*/  IADD3 R2, R8, 0x60, RZ ;  /* 0x0000006008027810 */ /* 0x000fc80007ffe0ff */
[----:B------:R-:W-:-:S13]  /*107d0*/  ISETP.GE.AND P0, PT, R2, R7, PT ;  /* 0x000000070200720c */ /* 0x000fda0003f06270 */
[----:B------:R-:W-:Y:S05]  /*107e0*/  @P0 BRA `(.L_x_1049) ;  /* 0x000000a000000947 */ /* 0x000fea0003800000 */
[----:B------:R-:W5:Y:S04]  /*107f0*/  LDL.64 R10, [R1+0x30] ;  /* 0x00003000010a7983 */ /* 0x000f680000100a00 */
[----:B--234-:R-:W2:Y:S01]  /*10800*/  LDL R9, [R1+0x2c] ;  /* 0x00002c0001097983 */ /* 0x01cea20000100800 */
[----:B-----5:R-:W-:Y:S02]  /*10810*/  ISETP.GE.AND P1, PT, R10, c[0x0][0x3c8], PT ;  /* 0x0000f2000a007a0c */ /* 0x020fe40003f26270 */
[----:B--2---:R-:W-:-:S11]  /*10820*/  ISETP.GE.AND P0, PT, R9, c[0x0][0x3c8], PT ;  /* 0x0000f20009007a0c */ /* 0x004fd60003f06270 */
[CC--:B------:R-:W-:Y:S02]  /*10830*/  @!P1 LEA R4, P3, R10.reuse, R0.reuse, 0x1 ;  /* 0x000000000a049211 */ /* 0x0c0fe400078608ff */
[C---:B------:R-:W-:Y:S02]  /*10840*/  @!P0 LEA R2, P2, R9.reuse, R0, 0x1 ;  /* 0x0000000009028211 */ /* 0x040fe400078408ff */
[-C--:B-1----:R-:W-:Y:S02]  /*10850*/  @!P1 LEA.HI.X R5, R10, R6.reuse, R40, 0x1, P3 ;  /* 0x000000060a059211 */ /* 0x082fe400018f0c28 */
[----:B------:R-:W-:-:S03]  /*10860*/  @!P0 LEA.HI.X R3, R9, R6, R41, 0x1, P2 ;  /* 0x0000000609038211 */ /* 0x000fc600010f0c29 */
[----:B------:R1:W-:Y:S04]  /*10870*/  @!P1 ST.E.128 [R4.64], RZ ;  /* 0x000000ff04009985 */ /* 0x0003e8000c101d06 */
[----:B------:R1:W-:Y:S02]  /*10880*/  @!P0 ST.E.128 [R2.64], RZ ;  /* 0x000000ff02008985 */ /* 0x0003e4000c101d06 */
.L_x_1049:
[----:B------:R-:W-:Y:S05]  /*10890*/  BSYNC B1 ;  /* 0x0000000000017941 */ /* 0x000fea0003800000 */
.L_x_1033:
[----:B-1-34-:R-:W3:Y:S02]  /*108a0*/  LDL R0, [R1+0x94] ;  /* 0x0000940001007983 */ /* 0x01aee40000100800 */
[----:B---3--:R-:W-:-:S13]  /*108b0*/  ISETP.NE.AND P0, PT, R0, RZ, PT ;  /* 0x000000ff0000720c */ /* 0x008fda0003f05270 */
[----:B------:R-:W-:Y:S01]  /*108c0*/  @P0 WARPSYNC 0xffffffff ;  /* 0xffffffff00000948 */ /* 0x000fe20003800000 */
[----:B------:R-:W-:Y:S06]  /*108d0*/  @P0 BAR.SYNC.DEFER_BLOCKING 0x5, 0x100 ;  /* 0x0144000000000b1d */ /* 0x000fec0000010000 */
[----:B------:R-:W1:Y:S04]  /*108e0*/  @P0 LDS.128 R4, [0xf100] ;  /* 0x00f10000ff040984 */ /* 0x000e680000000c00 */
[----:B-1----:R1:W-:Y:S04]  /*108f0*/  @P0 STL.64 [R1+0x48], R4 ;  /* 0x0000480401000387 */ /* 0x0023e80000100a00 */
[----:B------:R1:W-:Y:S04]  /*10900*/  @P0 STL.64 [R1+0x50], R6 ;  /* 0x0000500601000387 */ /* 0x0003e80000100a00 */
[----:B------:R-:W-:Y:S06]  /*10910*/  @P0 BAR.ARV 0x4, 0x100 ;  /* 0x0104000000000b1d */ /* 0x000fec0000002000 */
[----:B------:R-:W-:Y:S05]  /*10920*/  @P0 BRA `(.L_x_1070) ;  /* 0x0000105000000947 */ /* 0x000fea0003800000 */
[----:B------:R-:W3:Y:S01]  /*10930*/  S2R R0, SR_TID.X ;  /* 0x0000000000007919 */ /* 0x000ee20000002100 */
[----:B-1----:R-:W-:Y:S01]  /*10940*/  IMAD.MOV.U32 R7, RZ, RZ, RZ ;  /* 0x000000ffff077224 */ /* 0x002fe200078e00ff */
[----:B--23--:R-:W-:-:S04]  /*10950*/  LOP3.LUT R14, R0, 0x1f, RZ, 0xc0, !PT ;  /* 0x0000001f000e7812 */ /* 0x00cfc800078ec0ff */
[----:B------:R-:W-:Y:S01]  /*10960*/  ISETP.NE.AND P6, PT, R14, 0x1f, PT ;  /* 0x0000001f0e00780c */ /* 0x000fe20003fc5270 */
[----:B------:R-:W-:Y:S10]  /*10970*/  BRA.DIV ~URZ, `(.L_x_1071) ;  /* 0x00001d327f007947 */ /* 0x000ff4000b800000 */
[----:B------:R1:W2:Y:S02]  /*10980*/  SHFL.IDX PT, R9, R67, RZ, 0x1f ;  /* 0x00001fff43097589 */ /* 0x0002a400000e0000 */
.L_x_1113:
[----:B------:R-:W-:Y:S05]  /*10990*/  BRA.DIV ~URZ, `(.L_x_1072) ;  /* 0x00001d827f007947 */ /* 0x000fea000b800000 */
[----:B------:R3:W4:Y:S02]  /*109a0*/  SHFL.IDX PT, R8, R67, 0x1, 0x1f ;  /* 0x00201f0043087f89 */ /* 0x00072400000e0000 */
.L_x_1114:
        /* <DEDUP_REMOVED lines=19> */
.L_x_1115:
        /* <DEDUP_REMOVED lines=16> */
.L_x_1116:
[----:B---3--:R-:W-:Y:S01]  /*10be0*/  IMAD R0, R0, c[0x0][0x538], RZ ;  /* 0x00014e0000007a24 */ /* 0x008fe200078e02ff */
[----:B------:R-:W-:Y:S04]  /*10bf0*/  BSSY B1, `(.L_x_1075) ;  /* 0x00000cf000017945 */ /* 0x000fe80003800000 */
[----:B----4-:R-:W-:-:S04]  /*10c00*/  IADD3 R8, R0, R8, RZ ;  /* 0x0000000800087210 */ /* 0x010fc80007ffe0ff */
[----:B--2---:R-:W-:-:S13]  /*10c10*/  ISETP.GT.AND P0, PT, R8, R9, PT ;  /* 0x000000090800720c */ /* 0x004fda0003f04270 */
[----:B------:R-:W-:Y:S05]  /*10c20*/  @P0 BRA `(.L_x_1076) ;  /* 0x0000025000000947 */ /* 0x000fea0003800000 */
.L_x_1080:
        /* <DEDUP_REMOVED lines=17> */
.L_x_1117:
        /* <DEDUP_REMOVED lines=16> */
.L_x_1118:
[----:B--2---:R-:W-:-:S05]  /*10e40*/  IMAD R0, R0, c[0x0][0x538], RZ ;  /* 0x00014e0000007a24 */ /* 0x004fca00078e02ff */
[----:B------:R-:W-:-:S04]  /*10e50*/  IADD3 R8, R0, R8, RZ ;  /* 0x0000000800087210 */ /* 0x000fc80007ffe0ff */
[----:B------:R-:W-:-:S13]  /*10e60*/  ISETP.GT.AND P0, PT, R8, R9, PT ;  /* 0x000000090800720c */ /* 0x000fda0003f04270 */
[----:B-1----:R-:W-:Y:S05]  /*10e70*/  @!P0 BRA `(.L_x_1080) ;  /* 0xfffffdb000008947 */ /* 0x002fea000383ffff */
.L_x_1076:
[----:B------:R-:W-:-:S05]  /*10e80*/  IADD3 R11, -R0, R8, RZ ;  /* 0x00000008000b7210 */ /* 0x000fca0007ffe1ff */
[----:B------:R-:W-:-:S05]  /*10e90*/  IMAD R0, R4, c[0x0][0x538], R11 ;  /* 0x00014e0004007a24 */ /* 0x000fca00078e020b */
[----:B------:R-:W-:Y:S01]  /*10ea0*/  ISETP.GT.AND P0, PT, R0, R9, PT ;  /* 0x000000090000720c */ /* 0x000fe20003f04270 */
[----:B------:R-:W-:-:S12]  /*10eb0*/  BRA.DIV ~URZ, `(.L_x_1081) ;  /* 0x00001ca27f007947 */ /* 0x000fd8000b800000 */
[----:B------:R-:W-:-:S03]  /*10ec0*/  VOTE.ANY R10, PT, !P0 ;  /* 0x00000000000a7806 */ /* 0x000fc600040e0100 */
.L_x_1119:
[----:B------:R-:W2:Y:S01]  /*10ed0*/  LDL.LU R0, [R1+0x54] ;  /* 0x0000540001007983 */ /* 0x000ea20000300800 */
[----:B------:R-:W2:Y:S02]  /*10ee0*/  POPC R8, R10 ;  /* 0x0000000a00087309 */ /* 0x000ea40000000000 */
[----:B--2---:R-:W-:-:S05]  /*10ef0*/  IADD3 R0, R8, R0, RZ ;  /* 0x0000000008007210 */ /* 0x004fca0007ffe0ff */
[----:B------:R2:W-:Y:S01]  /*10f00*/  STL [R1+0x54], R0 ;  /* 0x0000540001007387 */ /* 0x0005e20000100800 */
[----:B------:R-:W-:Y:S05]  /*10f10*/  BRA.DIV ~URZ, `(.L_x_1082) ;  /* 0x00001c927f007947 */ /* 0x000fea000b800000 */
[----:B------:R3:W4:Y:S04]  /*10f20*/  SHFL.IDX PT, R12, R6, R8, 0x1f ;  /* 0x00001f08060c7589 */ /* 0x00072800000e0000 */
[----:B------:R3:W1:Y:S02]  /*10f30*/  SHFL.IDX PT, R7, R7, R8, 0x1f ;  /* 0x00001f0807077589 */ /* 0x00066400000e0000 */
.L_x_1120:
[----:B------:R-:W-:Y:S01]  /*10f40*/  ISETP.NE.AND P0, PT, R10, RZ, PT ;  /* 0x000000ff0a00720c */ /* 0x000fe20003f05270 */
[----:B------:R-:W-:-:S12]  /*10f50*/  BSSY B0, `(.L_x_1083) ;  /* 0x0000005000007945 */ /* 0x000fd80003800000 */
[----:B------:R-:W-:Y:S05]  /*10f60*/  @!P0 BRA `(.L_x_1084) ;  /* 0x0000003000008947 */ /* 0x000fea0003800000 */
[----:B------:R-:W-:Y:S01]  /*10f70*/  IADD3 R3, R8, -0x1, RZ ;  /* 0xffffffff08037810 */ /* 0x000fe20007ffe0ff */
[----:B------:R-:W-:Y:S05]  /*10f80*/  BRA.DIV ~URZ, `(.L_x_1085) ;  /* 0x00001cf27f007947 */ /* 0x000fea000b800000 */
[----:B------:R2:W3:Y:S02]  /*10f90*/  SHFL.IDX PT, R13, R4, R3, 0x1f ;  /* 0x00001f03040d7589 */ /* 0x0004e400000e0000 */
.L_x_1084:
[----:B------:R-:W-:Y:S05]  /*10fa0*/  BSYNC B0 ;  /* 0x0000000000007941 */ /* 0x000fea0003800000 */
.L_x_1083:
        /* <DEDUP_REMOVED lines=68> */
.L_x_1087:
        /* <DEDUP_REMOVED lines=17> */
[----:B------:R-:W-:-:S04]  /*11500*/  IMAD.MOV.U32 R6, RZ, RZ, R0 ;  /* 0x000000ffff067224 */ /* 0x000fc800078e0000 */
        /* <DEDUP_REMOVED lines=12> */
[----:B------:R-:W-:-:S05]  /*115d0*/  IMAD.MOV.U32 R2, RZ, RZ, R0 ;  /* 0x000000ffff027224 */ /* 0x000fca00078e0000 */
[----:B------:R-:W-:Y:S02]  /*115e0*/  @!P1 IADD3 R2, -R2, RZ, RZ ;  /* 0x000000ff02029210 */ /* 0x000fe40007ffe1ff */
        /* <DEDUP_REMOVED lines=15> */
[----:B------:R-:W-:Y:S01]  /*116e0*/  IMAD R7, R6, R4, RZ ;  /* 0x0000000406077224 */ /* 0x000fe200078e02ff */
[----:B------:R-:W-:Y:S01]  /*116f0*/  MOV R6, R2 ;  /* 0x0000000200067202 */ /* 0x000fe20000000f00 */
[----:B------:R-:W-:-:S04]  /*11700*/  IMAD.MOV.U32 R2, RZ, RZ, RZ ;  /* 0x000000ffff027224 */ /* 0x000fc800078e00ff */
[----:B------:R-:W-:-:S04]  /*11710*/  IMAD.HI.U32 R7, R3, R7, R2 ;  /* 0x0000000703077227 */ /* 0x000fc800078e0002 */
[----:B------:R-:W-:-:S04]  /*11720*/  IMAD.MOV R2, RZ, RZ, -R8 ;  /* 0x000000ffff027224 */ /* 0x000fc800078e0a08 */
        /* <DEDUP_REMOVED lines=17> */
.L_x_1088:
[----:B------:R-:W-:Y:S05]  /*11840*/  BSYNC B0 ;  /* 0x0000000000007941 */ /* 0x000fea0003800000 */
.L_x_1086:
[----:B------:R-:W-:-:S04]  /*11850*/  LOP3.LUT R2, RZ, R2, RZ, 0x33, !PT ;  /* 0x00000002ff027212 */ /* 0x000fc800078e33ff */
[----:B-1----:R-:W-:-:S05]  /*11860*/  IADD3 R0, R2, R12, RZ ;  /* 0x0000000c02007210 */ /* 0x002fca0007ffe0ff */
[----:B------:R1:W-:Y:S01]  /*11870*/  STL [R1+0x4c], R0 ;  /* 0x00004c0001007387 */ /* 0x0003e20000100800 */
[----:B------:R-:W-:Y:S05]  /*11880*/  BRA `(.L_x_1089) ;  /* 0x0000005000007947 */ /* 0x000fea0003800000 */
.L_x_1077:
[----:B------:R-:W-:Y:S01]  /*11890*/  MOV R0, c[0x0][0x53c] ;  /* 0x00014f0000007a02 */ /* 0x000fe20000000f00 */
[----:B------:R2:W-:Y:S04]  /*118a0*/  STL [R1+0x48], R9 ;  /* 0x0000480901007387 */ /* 0x0005e80000100800 */
[----:B------:R2:W-:Y:S04]  /*118b0*/  STL [R1+0x4c], RZ ;  /* 0x00004cff01007387 */ /* 0x0005e80000100800 */
[----:B------:R2:W-:Y:S04]  /*118c0*/  STL [R1+0x50], RZ ;  /* 0x000050ff01007387 */ /* 0x0005e80000100800 */
[----:B------:R2:W-:Y:S02]  /*118d0*/  STL [R1+0x54], R0 ;  /* 0x0000540001007387 */ /* 0x0005e40000100800 */
.L_x_1089:
[----:B------:R-:W-:Y:S05]  /*118e0*/  BSYNC B1 ;  /* 0x0000000000017941 */ /* 0x000fea0003800000 */
.L_x_1075:
        /* <DEDUP_REMOVED lines=9> */
.L_x_1070:
[----:B--2---:R-:W2:Y:S02]  /*11980*/  LDL R0, [R1+0x54] ;  /* 0x0000540001007983 */ /* 0x004ea40000100800 */
[----:B--2---:R-:W-:-:S13]  /*11990*/  ISETP.GE.AND P0, PT, R0, c[0x0][0x53c], PT ;  /* 0x00014f0000007a0c */ /* 0x004fda0003f06270 */
[----:B-1----:R-:W-:Y:S01]  /*119a0*/  @P0 CALL.REL.NOINC `(.L_x_1090) ;  /* 0x0000001000000944 */ /* 0x002fe20003c00000 */
[----:B------:R-:W-:Y:S05]  /*119b0*/  BRA `(.L_x_1091) ;  /* 0xfffefec000007947 */ /* 0x000fea000383ffff */
.L_x_1090:
[----:B------:R-:W-:Y:S05]  /*119c0*/  EXIT ;  /* 0x000000000000794d */ /* 0x000fea0003800000 */
.L_x_999:
[----:B------:R-:W-:Y:S01]  /*119d0*/  IMAD.MOV.U32 R0, RZ, RZ, R5 ;  /* 0x000000ffff007224 */ /* 0x000fe200078e0005 */
[----:B------:R-:W-:Y:S02]  /*119e0*/  MOV R2, 0x1 ;  /* 0x0000000100027802 */ /* 0x000fe40000000f00 */
[----:B------:R-:W-:Y:S02]  /*119f0*/  MOV R3, 0x11a10 ;  /* 0x00011a1000037802 */ /* 0x000fe40000000f00 */
[----:B------:R-:W-:Y:S05]  /*11a00*/  CALL.REL.NOINC `($__internal_22_$__cuda_sm70_shflsync_up_p) ;  /* 0x0000136000007944 */ /* 0x000fea0003c00000 */
[----:B------:R-:W-:Y:S01]  /*11a10*/  MOV R0, R4 ;  /* 0x0000000400007202 */ /* 0x000fe20000000f00 */
[----:B------:R-:W-:Y:S05]  /*11a20*/  BRA `(.L_x_1092) ;  /* 0xfffeea3000007947 */ /* 0x000fea000383ffff */
.L_x_1000:
[----:B------:R-:W-:Y:S01]  /*11a30*/  IMAD.MOV.U32 R0, RZ, RZ, R5 ;  /* 0x000000ffff007224 */ /* 0x000fe200078e0005 */
[----:B------:R-:W-:Y:S02]  /*11a40*/  MOV R2, 0x2 ;  /* 0x0000000200027802 */ /* 0x000fe40000000f00 */
[----:B------:R-:W-:Y:S02]  /*11a50*/  MOV R3, 0x11a70 ;  /* 0x00011a7000037802 */ /* 0x000fe40000000f00 */
[----:B------:R-:W-:Y:S05]  /*11a60*/  CALL.REL.NOINC `($__internal_22_$__cuda_sm70_shflsync_up_p) ;  /* 0x0000130000007944 */ /* 0x000fea0003c00000 */
[----:B------:R-:W-:Y:S01]  /*11a70*/  SEL R0, R4, RZ, P4 ;  /* 0x000000ff04007207 */ /* 0x000fe20002000000 */
[----:B------:R-:W-:Y:S01]  /*11a80*/  IMAD.MOV.U32 R2, RZ, RZ, 0x4 ;  /* 0x00000004ff027424 */ /* 0x000fe200078e00ff */
[----:B------:R-:W-:-:S03]  /*11a90*/  MOV R3, 0x11ac0 ;  /* 0x00011ac000037802 */ /* 0x000fc60000000f00 */
[----:B------:R-:W-:Y:S02]  /*11aa0*/  IMAD.IADD R0, R5, 0x1, R0 ;  /* 0x0000000105007824 */ /* 0x000fe400078e0200 */
        /* <DEDUP_REMOVED lines=14> */
[----:B------:R-:W-:Y:S01]  /*11b90*/  IMAD.IADD R4, R0, 0x1, R4 ;  /* 0x0000000100047824 */ /* 0x000fe200078e0204 */
[----:B------:R-:W-:-:S03]  /*11ba0*/  MOV R0, 0x1f ;  /* 0x0000001f00007802 */ /* 0x000fc60000000f00 */
[----:B------:R-:W-:Y:S02]  /*11bb0*/  IMAD.MOV.U32 R5, RZ, RZ, R4 ;  /* 0x000000ffff057224 */ /* 0x000fe400078e0004 */
[----:B------:R-:W-:Y:S05]  /*11bc0*/  CALL.REL.NOINC `($__internal_21_$__cuda_sm70_shflsync_idx_p) ;  /* 0x0000115000007944 */ /* 0x000fea0003c00000 */
[----:B------:R-:W-:Y:S05]  /*11bd0*/  BRA `(.L_x_1093) ;  /* 0xfffee98000007947 */ /* 0x000fea000383ffff */
.L_x_1002:
[----:B------:R-:W-:Y:S02]  /*11be0*/  SEL R0, RZ, 0x1, P0 ;  /* 0x00000001ff007807 */ /* 0x000fe40000000000 */
[----:B------:R-:W-:Y:S02]  /*11bf0*/  MOV R2, 0x11c10 ;  /* 0x00011c1000027802 */ /* 0x000fe40000000f00 */
[----:B------:R-:W-:Y:S05]  /*11c00*/  CALL.REL.NOINC `($__internal_23_$__cuda_sm70_votesync_ballot) ;  /* 0x000011d000007944 */ /* 0x000fea0003c00000 */
[----:B------:R-:W-:Y:S01]  /*11c10*/  MOV R10, R0 ;  /* 0x00000000000a7202 */ /* 0x000fe20000000f00 */
[----:B------:R-:W-:Y:S05]  /*11c20*/  BRA `(.L_x_1094) ;  /* 0xfffee9c000007947 */ /* 0x000fea000383ffff */
.L_x_1003:
[----:B------:R-:W-:Y:S01]  /*11c30*/  IMAD.MOV.U32 R5, RZ, RZ, R9 ;  /* 0x000000ffff057224 */ /* 0x000fe200078e0009 */
[----:B------:R-:W-:Y:S01]  /*11c40*/  MOV R3, R6 ;  /* 0x0000000600037202 */ /* 0x000fe20000000f00 */
[----:B-1----:R-:W-:Y:S01]  /*11c50*/  IMAD.MOV.U32 R0, RZ, RZ, 0x1f ;  /* 0x0000001fff007424 */ /* 0x002fe200078e00ff */
[----:B------:R-:W-:Y:S02]  /*11c60*/  MOV R2, 0x11c80 ;  /* 0x00011c8000027802 */ /* 0x000fe40000000f00 */
[----:B------:R-:W-:Y:S05]  /*11c70*/  CALL.REL.NOINC `($__internal_21_$__cuda_sm70_shflsync_idx_p) ;  /* 0x000010a000007944 */ /* 0x000fea0003c00000 */
[----:B------:R-:W-:Y:S01]  /*11c80*/  IMAD.MOV.U32 R12, RZ, RZ, R0 ;  /* 0x000000ffff0c7224 */ /* 0x000fe200078e0000 */
[----:B------:R-:W-:Y:S01]  /*11c90*/  MOV R5, R8 ;  /* 0x0000000800057202 */ /* 0x000fe20000000f00 */
[----:B------:R-:W-:Y:S01]  /*11ca0*/  IMAD.MOV.U32 R7, RZ, RZ, RZ ;  /* 0x000000ffff077224 */ /* 0x000fe200078e00ff */
[----:B------:R-:W-:Y:S01]  /*11cb0*/  MOV R3, R6 ;  /* 0x0000000600037202 */ /* 0x000fe20000000f00 */
[----:B------:R-:W-:Y:S01]  /*11cc0*/  IMAD.MOV.U32 R0, RZ, RZ, 0x1f ;  /* 0x0000001fff007424 */ /* 0x000fe200078e00ff */
[----:B------:R-:W-:-:S02]  /*11cd0*/  MOV R2, 0x11cf0 ;  /* 0x00011cf000027802 */ /* 0x000fc40000000f00 */
[----:B------:R-:W-:Y:S05]  /*11ce0*/  CALL.REL.NOINC `($__internal_21_$__cuda_sm70_shflsync_idx_p) ;  /* 0x0000103000007944 */ /* 0x000fea0003c00000 */
[----:B------:R-:W-:Y:S01]  /*11cf0*/  MOV R9, R0 ;  /* 0x0000000000097202 */ /* 0x000fe20000000f00 */
[----:B------:R-:W-:Y:S05]  /*11d00*/  BRA `(.L_x_1095) ;  /* 0xfffee95000007947 */ /* 0x000fea000383ffff */
.L_x_1006:
[----:B------:R-:W-:Y:S01]  /*11d10*/  IMAD.MOV.U32 R5, RZ, RZ, R4 ;  /* 0x000000ffff057224 */ /* 0x000fe200078e0004 */
[----:B-1----:R-:W-:-:S02]  /*11d20*/  MOV R0, 0x1f ;  /* 0x0000001f00007802 */ /* 0x002fc40000000f00 */
[----:B------:R-:W-:Y:S02]  /*11d30*/  MOV R2, 0x11d50 ;  /* 0x00011d5000027802 */ /* 0x000fe40000000f00 */
[----:B--234-:R-:W-:Y:S05]  /*11d40*/  CALL.REL.NOINC `($__internal_21_$__cuda_sm70_shflsync_idx_p) ;  /* 0x00000fd000007944 */ /* 0x01cfea0003c00000 */
[----:B------:R-:W-:Y:S01]  /*11d50*/  MOV R7, R0 ;  /* 0x0000000000077202 */ /* 0x000fe20000000f00 */
[----:B------:R-:W-:Y:S05]  /*11d60*/  BRA `(.L_x_1005) ;  /* 0xfffee95000007947 */ /* 0x000fea000383ffff */
.L_x_1029:
[----:B-1----:R1:W5:Y:S01]  /*11d70*/  LDL R2, [R1+0x24] ;  /* 0x0000240001027983 */ /* 0x0023620000100800 */
[----:B------:R-:W-:Y:S02]  /*11d80*/  MOV R5, 0x2 ;  /* 0x0000000200057802 */ /* 0x000fe40000000f00 */
[----:B------:R-:W-:Y:S02]  /*11d90*/  MOV R4, 0x11db0 ;  /* 0x00011db000047802 */ /* 0x000fe40000000f00 */
[----:B-1---5:R-:W-:Y:S05]  /*11da0*/  CALL.REL.NOINC `($__internal_20_$__cuda_sm70_shflsync_bfly_p) ;  /* 0x00000f3000007944 */ /* 0x022fea0003c00000 */
[----:B------:R-:W-:Y:S01]  /*11db0*/  MOV R0, R2 ;  /* 0x0000000200007202 */ /* 0x000fe20000000f00 */
[----:B------:R-:W-:Y:S05]  /*11dc0*/  BRA `(.L_x_1096) ;  /* 0xffffb7a000007947 */ /* 0x000fea000383ffff */
.L_x_1030:
[----:B------:R-:W-:Y:S01]  /*11dd0*/  IMAD.MOV.U32 R2, RZ, RZ, R0 ;  /* 0x000000ffff027224 */ /* 0x000fe200078e0000 */
[----:B------:R-:W-:Y:S02]  /*11de0*/  MOV R5, 0x1 ;  /* 0x0000000100057802 */ /* 0x000fe40000000f00 */
[----:B------:R-:W-:Y:S02]  /*11df0*/  MOV R4, 0x11e10 ;  /* 0x00011e1000047802 */ /* 0x000fe40000000f00 */
[----:B------:R-:W-:Y:S05]  /*11e00*/  CALL.REL.NOINC `($__internal_20_$__cuda_sm70_shflsync_bfly_p) ;  /* 0x00000ed000007944 */ /* 0x000fea0003c00000 */
[----:B------:R-:W-:Y:S02]  /*11e10*/  FADD.FTZ R0, R0, R2 ;  /* 0x0000000200007221 */ /* 0x000fe40000010000 */
[----:B------:R1:W5:Y:S01]  /*11e20*/  LDL R2, [R1+0x20] ;  /* 0x0000200001027983 */ /* 0x0003620000100800 */
[----:B------:R-:W-:-:S02]  /*11e30*/  MOV R5, 0x2 ;  /* 0x0000000200057802 */ /* 0x000fc40000000f00 */
[----:B------:R-:W-:Y:S02]  /*11e40*/  MOV R4, 0x11e60 ;  /* 0x00011e6000047802 */ /* 0x000fe40000000f00 */
[----:B-1---5:R-:W-:Y:S05]  /*11e50*/  CALL.REL.NOINC `($__internal_20_$__cuda_sm70_shflsync_bfly_p) ;  /* 0x00000e8000007944 */ /* 0x022fea0003c00000 */
[----:B------:R-:W2:Y:S01]  /*11e60*/  LDL.LU R3, [R1+0x20] ;  /* 0x0000200001037983 */ /* 0x000ea20000300800 */
[----:B------:R-:W-:Y:S02]  /*11e70*/  MOV R5, 0x1 ;  /* 0x0000000100057802 */ /* 0x000fe40000000f00 */
[----:B------:R-:W-:Y:S01]  /*11e80*/  MOV R4, 0x11ec0 ;  /* 0x00011ec000047802 */ /* 0x000fe20000000f00 */
[----:B--2---:R-:W-:-:S05]  /*11e90*/  FADD.FTZ R3, R3, R2 ;  /* 0x0000000203037221 */ /* 0x004fca0000010000 */
[----:B------:R-:W-:Y:S02]  /*11ea0*/  MOV R2, R3 ;  /* 0x0000000300027202 */ /* 0x000fe40000000f00 */
[----:B------:R-:W-:Y:S05]  /*11eb0*/  CALL.REL.NOINC `($__internal_20_$__cuda_sm70_shflsync_bfly_p) ;  /* 0x00000e2000007944 */ /* 0x000fea0003c00000 */
[----:B------:R-:W-:Y:S01]  /*11ec0*/  MOV R4, R2 ;  /* 0x0000000200047202 */ /* 0x000fe20000000f00 */
[----:B------:R-:W-:Y:S05]  /*11ed0*/  BRA `(.L_x_1097) ;  /* 0xffffb72000007947 */ /* 0x000fea000383ffff */
.L_x_1037:
[----:B-1234-:R-:W-:Y:S01]  /*11ee0*/  IMAD.MOV.U32 R5, RZ, RZ, R7 ;  /* 0x000000ffff057224 */ /* 0x01efe200078e0007 */
[----:B------:R-:W-:Y:S01]  /*11ef0*/  MOV R3, RZ ;  /* 0x000000ff00037202 */ /* 0x000fe20000000f00 */
[----:B------:R-:W-:Y:S01]  /*11f00*/  IMAD.MOV.U32 R0, RZ, RZ, 0x181f ;  /* 0x0000181fff007424 */ /* 0x000fe200078e00ff */
[----:B------:R-:W-:Y:S02]  /*11f10*/  MOV R2, 0x11f30 ;  /* 0x00011f3000027802 */ /* 0x000fe40000000f00 */
[----:B------:R-:W-:Y:S05]  /*11f20*/  CALL.REL.NOINC `($__internal_21_$__cuda_sm70_shflsync_idx_p) ;  /* 0x00000df000007944 */ /* 0x000fea0003c00000 */
[----:B------:R-:W-:Y:S01]  /*11f30*/  MOV R9, R0 ;  /* 0x0000000000097202 */ /* 0x000fe20000000f00 */
[----:B------:R-:W-:Y:S05]  /*11f40*/  BRA `(.L_x_1098) ;  /* 0xffffcb8000007947 */ /* 0x000fea000383ffff */
.L_x_1038:
[----:B------:R-:W-:Y:S01]  /*11f50*/  IMAD.MOV.U32 R5, RZ, RZ, R8 ;  /* 0x000000ffff057224 */ /* 0x000fe200078e0008 */
[----:B------:R-:W-:Y:S01]  /*11f60*/  MOV R3, RZ ;  /* 0x000000ff00037202 */ /* 0x000fe20000000f00 */
[----:B------:R-:W-:Y:S01]  /*11f70*/  IMAD.MOV.U32 R0, RZ, RZ, 0x181f ;  /* 0x0000181fff007424 */ /* 0x000fe200078e00ff */
[----:B------:R-:W-:Y:S02]  /*11f80*/  MOV R2, 0x11fa0 ;  /* 0x00011fa000027802 */ /* 0x000fe40000000f00 */
[----:B-12---:R-:W-:Y:S05]  /*11f90*/  CALL.REL.NOINC `($__internal_21_$__cuda_sm70_shflsync_idx_p) ;  /* 0x00000d8000007944 */ /* 0x006fea0003c00000 */
[----:B------:R-:W-:Y:S05]  /*11fa0*/  BRA `(.L_x_1099) ;  /* 0xffffcb4000007947 */ /* 0x000fea000383ffff */
.L_x_1041:
[----:B--2---:R-:W-:Y:S01]  /*11fb0*/  IMAD.MOV.U32 R5, RZ, RZ, R7 ;  /* 0x000000ffff057224 */ /* 0x004fe200078e0007 */
[----:B------:R-:W-:Y:S01]  /*11fc0*/  MOV R3, 0x1 ;  /* 0x0000000100037802 */ /* 0x000fe20000000f00 */
[----:B----4-:R-:W-:Y:S01]  /*11fd0*/  IMAD.MOV.U32 R0, RZ, RZ, 0x181f ;  /* 0x0000181fff007424 */ /* 0x010fe200078e00ff */
[----:B------:R-:W-:-:S02]  /*11fe0*/  MOV R2, 0x12000 ;  /* 0x0001200000027802 */ /* 0x000fc40000000f00 */
[----:B-1-3--:R-:W-:Y:S05]  /*11ff0*/  CALL.REL.NOINC `($__internal_21_$__cuda_sm70_shflsync_idx_p) ;  /* 0x00000d2000007944 */ /* 0x00afea0003c00000 */
[----:B------:R-:W-:Y:S01]  /*12000*/  IMAD.MOV.U32 R9, RZ, RZ, R0 ;  /* 0x000000ffff097224 */ /* 0x000fe200078e0000 */
[----:B------:R-:W-:Y:S01]  /*12010*/  MOV R3, 0x1 ;  /* 0x0000000100037802 */ /* 0x000fe20000000f00 */
[----:B------:R-:W-:Y:S01]  /*12020*/  IMAD.MOV.U32 R5, RZ, RZ, R8 ;  /* 0x000000ffff057224 */ /* 0x000fe200078e0008 */
[----:B------:R-:W-:-:S02]  /*12030*/  MOV R0, 0x181f ;  /* 0x0000181f00007802 */ /* 0x000fc40000000f00 */
[----:B------:R-:W-:Y:S02]  /*12040*/  MOV R2, 0x12060 ;  /* 0x0001206000027802 */ /* 0x000fe40000000f00 */
[----:B------:R-:W-:Y:S05]  /*12050*/  CALL.REL.NOINC `($__internal_21_$__cuda_sm70_shflsync_idx_p) ;  /* 0x00000cc000007944 */ /* 0x000fea0003c00000 */
[----:B------:R-:W-:Y:S05]  /*12060*/  BRA `(.L_x_1100) ;  /* 0xffffcb9000007947 */ /* 0x000fea000383ffff */
.L_x_1044:
[----:B-1----:R-:W-:Y:S01]  /*12070*/  IMAD.MOV.U32 R5, RZ, RZ, R7 ;  /* 0x000000ffff057224 */ /* 0x002fe200078e0007 */
[----:B------:R-:W-:Y:S01]  /*12080*/  MOV R3, 0x2 ;  /* 0x0000000200037802 */ /* 0x000fe20000000f00 */
[----:B----4-:R-:W-:Y:S01]  /*12090*/  IMAD.MOV.U32 R0, RZ, RZ, 0x181f ;  /* 0x0000181fff007424 */ /* 0x010fe200078e00ff */
[----:B------:R-:W-:Y:S02]  /*120a0*/  MOV R2, 0x120c0 ;  /* 0x000120c000027802 */ /* 0x000fe40000000f00 */
[----:B--23--:R-:W-:Y:S05]  /*120b0*/  CALL.REL.NOINC `($__internal_21_$__cuda_sm70_shflsync_idx_p) ;  /* 0x00000c6000007944 */ /* 0x00cfea0003c00000 */
[----:B------:R-:W-:Y:S01]  /*120c0*/  MOV R9, R0 ;  /* 0x0000000000097202 */ /* 0x000fe20000000f00 */
[----:B------:R-:W-:Y:S05]  /*120d0*/  BRA `(.L_x_1101) ;  /* 0xffffcc3000007947 */ /* 0x000fea000383ffff */
.L_x_1045:
[----:B------:R-:W-:Y:S01]  /*120e0*/  IMAD.MOV.U32 R5, RZ, RZ, R8 ;  /* 0x000000ffff057224 */ /* 0x000fe200078e0008 */
[----:B------:R-:W-:Y:S01]  /*120f0*/  MOV R3, 0x2 ;  /* 0x0000000200037802 */ /* 0x000fe20000000f00 */
[----:B----4-:R-:W-:Y:S01]  /*12100*/  IMAD.MOV.U32 R0, RZ, RZ, 0x181f ;  /* 0x0000181fff007424 */ /* 0x010fe200078e00ff */
[----:B------:R-:W-:Y:S02]  /*12110*/  MOV R2, 0x12130 ;  /* 0x0001213000027802 */ /* 0x000fe40000000f00 */
[----:B-123--:R-:W-:Y:S05]  /*12120*/  CALL.REL.NOINC `($__internal_21_$__cuda_sm70_shflsync_idx_p) ;  /* 0x00000bf000007944 */ /* 0x00efea0003c00000 */
[----:B------:R-:W-:Y:S05]  /*12130*/  BRA `(.L_x_1102) ;  /* 0xffffcbf000007947 */ /* 0x000fea000383ffff */
.L_x_1048:
[----:B-1----:R-:W-:Y:S01]  /*12140*/  IMAD.MOV.U32 R5, RZ, RZ, R7 ;  /* 0x000000ffff057224 */ /* 0x002fe200078e0007 */
[----:B------:R-:W-:Y:S01]  /*12150*/  MOV R3, 0x3 ;  /* 0x0000000300037802 */ /* 0x000fe20000000f00 */
[----:B------:R-:W-:Y:S01]  /*12160*/  IMAD.MOV.U32 R0, RZ, RZ, 0x181f ;  /* 0x0000181fff007424 */ /* 0x000fe200078e00ff */
[----:B------:R-:W-:-:S02]  /*12170*/  MOV R2, 0x12190 ;  /* 0x0001219000027802 */ /* 0x000fc40000000f00 */
[----:B--234-:R-:W-:Y:S05]  /*12180*/  CALL.REL.NOINC `($__internal_21_$__cuda_sm70_shflsync_idx_p) ;  /* 0x00000b9000007944 */ /* 0x01cfea0003c00000 */
[----:B------:R-:W-:Y:S01]  /*12190*/  IMAD.MOV.U32 R7, RZ, RZ, R0 ;  /* 0x000000ffff077224 */ /* 0x000fe200078e0000 */
[----:B------:R-:W-:Y:S01]  /*121a0*/  MOV R3, 0x3 ;  /* 0x0000000300037802 */ /* 0x000fe20000000f00 */
[----:B------:R-:W-:Y:S01]  /*121b0*/  IMAD.MOV.U32 R5, RZ, RZ, R8 ;  /* 0x000000ffff057224 */ /* 0x000fe200078e0008 */
[----:B------:R-:W-:-:S02]  /*121c0*/  MOV R0, 0x181f ;  /* 0x0000181f00007802 */ /* 0x000fc40000000f00 */
[----:B------:R-:W-:Y:S02]  /*121d0*/  MOV R2, 0x121f0 ;  /* 0x000121f000027802 */ /* 0x000fe40000000f00 */
[----:B------:R-:W-:Y:S05]  /*121e0*/  CALL.REL.NOINC `($__internal_21_$__cuda_sm70_shflsync_idx_p) ;  /* 0x00000b3000007944 */ /* 0x000fea0003c00000 */
[----:B------:R-:W-:Y:S05]  /*121f0*/  BRA `(.L_x_1103) ;  /* 0xffffcc5000007947 */ /* 0x000fea000383ffff */
.L_x_1050:
[----:B------:R-:W-:Y:S01]  /*12200*/  IMAD.MOV.U32 R5, RZ, RZ, R14 ;  /* 0x000000ffff057224 */ /* 0x000fe200078e000e */
[----:B------:R-:W-:Y:S01]  /*12210*/  MOV R3, RZ ;  /* 0x000000ff00037202 */ /* 0x000fe20000000f00 */
[----:B------:R-:W-:Y:S01]  /*12220*/  IMAD.MOV.U32 R0, RZ, RZ, 0x1c1f ;  /* 0x00001c1fff007424 */ /* 0x000fe200078e00ff */
[----:B------:R-:W-:Y:S02]  /*12230*/  MOV R2, 0x12250 ;  /* 0x0001225000027802 */ /* 0x000fe40000000f00 */
[----:B------:R-:W-:Y:S05]  /*12240*/  CALL.REL.NOINC `($__internal_21_$__cuda_sm70_shflsync_idx_p) ;  /* 0x00000ad000007944 */ /* 0x000fea0003c00000 */
[----:B------:R-:W-:Y:S01]  /*12250*/  MOV R4, R0 ;  /* 0x0000000000047202 */ /* 0x000fe20000000f00 */
[----:B------:R-:W-:Y:S05]  /*12260*/  BRA `(.L_x_1104) ;  /* 0xffffcef000007947 */ /* 0x000fea000383ffff */
.L_x_1051:
[----:B------:R-:W-:Y:S01]  /*12270*/  IMAD.MOV.U32 R5, RZ, RZ, R28 ;  /* 0x000000ffff057224 */ /* 0x000fe200078e001c */
[----:B------:R-:W-:Y:S01]  /*12280*/  MOV R3, RZ ;  /* 0x000000ff00037202 */ /* 0x000fe20000000f00 */
[----:B------:R-:W-:Y:S01]  /*12290*/  IMAD.MOV.U32 R0, RZ, RZ, 0x1c1f ;  /* 0x00001c1fff007424 */ /* 0x000fe200078e00ff */
[----:B------:R-:W-:Y:S02]  /*122a0*/  MOV R2, 0x122c0 ;  /* 0x000122c000027802 */ /* 0x000fe40000000f00 */
[----:B-12---:R-:W-:Y:S05]  /*122b0*/  CALL.REL.NOINC `($__internal_21_$__cuda_sm70_shflsync_idx_p) ;  /* 0x00000a6000007944 */ /* 0x006fea0003c00000 */
[----:B------:R-:W-:Y:S05]  /*122c0*/  BRA `(.L_x_1105) ;  /* 0xffffceb000007947 */ /* 0x000fea000383ffff */
.L_x_1054:
[----:B------:R-:W-:Y:S01]  /*122d0*/  IMAD.MOV.U32 R5, RZ, RZ, R14 ;  /* 0x000000ffff057224 */ /* 0x000fe200078e000e */
[----:B----4-:R-:W-:Y:S01]  /*122e0*/  MOV R3, 0x1 ;  /* 0x0000000100037802 */ /* 0x010fe20000000f00 */
[----:B------:R-:W-:Y:S01]  /*122f0*/  IMAD.MOV.U32 R0, RZ, RZ, 0x1c1f ;  /* 0x00001c1fff007424 */ /* 0x000fe200078e00ff */
[----:B------:R-:W-:-:S02]  /*12300*/  MOV R2, 0x12320 ;  /* 0x0001232000027802 */ /* 0x000fc40000000f00 */
[----:B-123--:R-:W-:Y:S05]  /*12310*/  CALL.REL.NOINC `($__internal_21_$__cuda_sm70_shflsync_idx_p) ;  /* 0x00000a0000007944 */ /* 0x00efea0003c00000 */
[----:B------:R-:W-:Y:S01]  /*12320*/  IMAD.MOV.U32 R4, RZ, RZ, R0 ;  /* 0x000000ffff047224 */ /* 0x000fe200078e0000 */
[----:B------:R-:W-:Y:S01]  /*12330*/  MOV R3, 0x1 ;  /* 0x0000000100037802 */ /* 0x000fe20000000f00 */
[----:B------:R-:W-:Y:S01]  /*12340*/  IMAD.MOV.U32 R5, RZ, RZ, R28 ;  /* 0x000000ffff057224 */ /* 0x000fe200078e001c */
[----:B------:R-:W-:-:S02]  /*12350*/  MOV R0, 0x1c1f ;  /* 0x00001c1f00007802 */ /* 0x000fc40000000f00 */
[----:B------:R-:W-:Y:S02]  /*12360*/  MOV R2, 0x12380 ;  /* 0x0001238000027802 */ /* 0x000fe40000000f00 */
[----:B------:R-:W-:Y:S05]  /*12370*/  CALL.REL.NOINC `($__internal_21_$__cuda_sm70_shflsync_idx_p) ;  /* 0x000009a000007944 */ /* 0x000fea0003c00000 */
[----:B------:R-:W-:Y:S05]  /*12380*/  BRA `(.L_x_1106) ;  /* 0xffffd45000007947 */ /* 0x000fea000383ffff */
.L_x_1058:
[----:B------:R-:W-:Y:S01]  /*12390*/  IMAD.MOV.U32 R5, RZ, RZ, R6 ;  /* 0x000000ffff057224 */ /* 0x000fe200078e0006 */
[----:B------:R-:W-:Y:S01]  /*123a0*/  MOV R3, RZ ;  /* 0x000000ff00037202 */ /* 0x000fe20000000f00 */
[----:B------:R-:W-:Y:S01]  /*123b0*/  IMAD.MOV.U32 R0, RZ, RZ, 0x181f ;  /* 0x0000181fff007424 */ /* 0x000fe200078e00ff */
[----:B------:R-:W-:Y:S02]  /*123c0*/  MOV R2, 0x123e0 ;  /* 0x000123e000027802 */ /* 0x000fe40000000f00 */
[----:B------:R-:W-:Y:S05]  /*123d0*/  CALL.REL.NOINC `($__internal_21_$__cuda_sm70_shflsync_idx_p) ;  /* 0x0000094000007944 */ /* 0x000fea0003c00000 */
[----:B------:R-:W-:Y:S01]  /*123e0*/  MOV R10, R0 ;  /* 0x00000000000a7202 */ /* 0x000fe20000000f00 */
[----:B------:R-:W-:Y:S05]  /*123f0*/  BRA `(.L_x_1107) ;  /* 0xffffe03000007947 */ /* 0x000fea000383ffff */
.L_x_1059:
[----:B------:R-:W-:Y:S01]  /*12400*/  IMAD.MOV.U32 R5, RZ, RZ, R9 ;  /* 0x000000ffff057224 */ /* 0x000fe200078e0009 */
[----:B------:R-:W-:Y:S01]  /*12410*/  MOV R3, RZ ;  /* 0x000000ff00037202 */ /* 0x000fe20000000f00 */
[----:B------:R-:W-:Y:S01]  /*12420*/  IMAD.MOV.U32 R0, RZ, RZ, 0x181f ;  /* 0x0000181fff007424 */ /* 0x000fe200078e00ff */
[----:B------:R-:W-:Y:S02]  /*12430*/  MOV R2, 0x12450 ;  /* 0x0001245000027802 */ /* 0x000fe40000000f00 */
[----:B-12---:R-:W-:Y:S05]  /*12440*/  CALL.REL.NOINC `($__internal_21_$__cuda_sm70_shflsync_idx_p) ;  /* 0x000008d000007944 */ /* 0x006fea0003c00000 */
[----:B------:R-:W-:Y:S05]  /*12450*/  BRA `(.L_x_1108) ;  /* 0xffffdff000007947 */ /* 0x000fea000383ffff */
.L_x_1062:
        /* <DEDUP_REMOVED lines=12> */
.L_x_1065:
[----:B-1----:R-:W-:Y:S01]  /*12520*/  IMAD.MOV.U32 R5, RZ, RZ, R6 ;  /* 0x000000ffff057224 */ /* 0x002fe200078e0006 */
[----:B------:R-:W-:Y:S01]  /*12530*/  MOV R3, 0x2 ;  /* 0x0000000200037802 */ /* 0x000fe20000000f00 */
[----:B----4-:R-:W-:Y:S01]  /*12540*/  IMAD.MOV.U32 R0, RZ, RZ, 0x181f ;  /* 0x0000181fff007424 */ /* 0x010fe200078e00ff */
[----:B------:R-:W-:Y:S02]  /*12550*/  MOV R2, 0x12570 ;  /* 0x0001257000027802 */ /* 0x000fe40000000f00 */
[----:B--23--:R-:W-:Y:S05]  /*12560*/  CALL.REL.NOINC `($__internal_21_$__cuda_sm70_shflsync_idx_p) ;  /* 0x000007b000007944 */ /* 0x00cfea0003c00000 */
[----:B------:R-:W-:Y:S01]  /*12570*/  MOV R10, R0 ;  /* 0x00000000000a7202 */ /* 0x000fe20000000f00 */
[----:B------:R-:W-:Y:S05]  /*12580*/  BRA `(.L_x_1110) ;  /* 0xffffe0f000007947 */ /* 0x000fea000383ffff */
.L_x_1066:
[----:B------:R-:W-:Y:S01]  /*12590*/  IMAD.MOV.U32 R5, RZ, RZ, R9 ;  /* 0x000000ffff057224 */ /* 0x000fe200078e0009 */
[----:B------:R-:W-:Y:S01]  /*125a0*/  MOV R3, 0x2 ;  /* 0x0000000200037802 */ /* 0x000fe20000000f00 */
[----:B----4-:R-:W-:Y:S01]  /*125b0*/  IMAD.MOV.U32 R0, RZ, RZ, 0x181f ;  /* 0x0000181fff007424 */ /* 0x010fe200078e00ff */
[----:B------:R-:W-:Y:S02]  /*125c0*/  MOV R2, 0x125e0 ;  /* 0x000125e000027802 */ /* 0x000fe40000000f00 */
[----:B-123--:R-:W-:Y:S05]  /*125d0*/  CALL.REL.NOINC `($__internal_21_$__cuda_sm70_shflsync_idx_p) ;  /* 0x0000074000007944 */ /* 0x00efea0003c00000 */
[----:B------:R-:W-:Y:S05]  /*125e0*/  BRA `(.L_x_1111) ;  /* 0xffffe0b000007947 */ /* 0x000fea000383ffff */
.L_x_1069:
        /* <DEDUP_REMOVED lines=12> */
.L_x_1071:
[----:B------:R-:W-:Y:S01]  /*126b0*/  IMAD.MOV.U32 R5, RZ, RZ, R67 ;  /* 0x000000ffff057224 */ /* 0x000fe200078e0043 */
[----:B------:R-:W-:Y:S01]  /*126c0*/  MOV R3, RZ ;  /* 0x000000ff00037202 */ /* 0x000fe20000000f00 */
[----:B------:R-:W-:Y:S01]  /*126d0*/  IMAD.MOV.U32 R0, RZ, RZ, 0x1f ;  /* 0x0000001fff007424 */ /* 0x000fe200078e00ff */
[----:B------:R-:W-:Y:S02]  /*126e0*/  MOV R2, 0x12700 ;  /* 0x0001270000027802 */ /* 0x000fe40000000f00 */
[----:B------:R-:W-:Y:S05]  /*126f0*/  CALL.REL.NOINC `($__internal_21_$__cuda_sm70_shflsync_idx_p) ;  /* 0x0000062000007944 */ /* 0x000fea0003c00000 */
[----:B------:R-:W-:Y:S01]  /*12700*/  MOV R9, R0 ;  /* 0x0000000000097202 */ /* 0x000fe20000000f00 */
[----:B------:R-:W-:Y:S05]  /*12710*/  BRA `(.L_x_1113) ;  /* 0xffffe27000007947 */ /* 0x000fea000383ffff */
.L_x_1072:
[----:B------:R-:W-:Y:S01]  /*12720*/  IMAD.MOV.U32 R5, RZ, RZ, R67 ;  /* 0x000000ffff057224 */ /* 0x000fe200078e0043 */
[----:B------:R-:W-:Y:S01]  /*12730*/  MOV R3, 0x1 ;  /* 0x0000000100037802 */ /* 0x000fe20000000f00 */
[----:B------:R-:W-:Y:S01]  /*12740*/  IMAD.MOV.U32 R0, RZ, RZ, 0x1f ;  /* 0x0000001fff007424 */ /* 0x000fe200078e00ff */
[----:B------:R-:W-:Y:S02]  /*12750*/  MOV R2, 0x12770 ;  /* 0x0001277000027802 */ /* 0x000fe40000000f00 */
[----:B-12---:R-:W-:Y:S05]  /*12760*/  CALL.REL.NOINC `($__internal_21_$__cuda_sm70_shflsync_idx_p) ;  /* 0x000005b000007944 */ /* 0x006fea0003c00000 */
[----:B------:R-:W-:Y:S01]  /*12770*/  MOV R8, R0 ;  /* 0x0000000000087202 */ /* 0x000fe20000000f00 */
[----:B------:R-:W-:Y:S05]  /*12780*/  BRA `(.L_x_1114) ;  /* 0xffffe22000007947 */ /* 0x000fea000383ffff */
.L_x_1073:
[----:B------:R-:W-:Y:S02]  /*12790*/  MOV R2, 0x1 ;  /* 0x0000000100027802 */ /* 0x000fe40000000f00 */
[----:B------:R-:W-:-:S02]  /*127a0*/  MOV R3, 0x127c0 ;  /* 0x000127c000037802 */ /* 0x000fc40000000f00 */
[----:B-1234-:R-:W-:Y:S05]  /*127b0*/  CALL.REL.NOINC `($__internal_22_$__cuda_sm70_shflsync_up_p) ;  /* 0x000005b000007944 */ /* 0x01efea0003c00000 */
[----:B------:R-:W-:Y:S05]  /*127c0*/  BRA `(.L_x_1115) ;  /* 0xffffe31000007947 */ /* 0x000fea000383ffff */
.L_x_1074:
[----:B------:R-:W-:Y:S02]  /*127d0*/  MOV R2, 0x2 ;  /* 0x0000000200027802 */ /* 0x000fe40000000f00 */
[----:B------:R-:W-:-:S02]  /*127e0*/  MOV R3, 0x12800 ;  /* 0x0001280000037802 */ /* 0x000fc40000000f00 */
[----:B--2-4-:R-:W-:Y:S05]  /*127f0*/  CALL.REL.NOINC `($__internal_22_$__cuda_sm70_shflsync_up_p) ;  /* 0x0000057000007944 */ /* 0x014fea0003c00000 */
[----:B------:R-:W-:Y:S01]  /*12800*/  SEL R3, R4, RZ, P1 ;  /* 0x000000ff04037207 */ /* 0x000fe20000800000 */
[----:B------:R-:W-:-:S04]  /*12810*/  IMAD.MOV.U32 R2, RZ, RZ, 0x4 ;  /* 0x00000004ff027424 */ /* 0x000fc800078e00ff */
[----:B------:R-:W-:Y:S01]  /*12820*/  IMAD.IADD R0, R0, 0x1, R3 ;  /* 0x0000000100007824 */ /* 0x000fe200078e0203 */
        /* <DEDUP_REMOVED lines=20> */
.L_x_1078:
[----:B------:R-:W-:Y:S02]  /*12970*/  MOV R2, 0x1 ;  /* 0x0000000100027802 */ /* 0x000fe40000000f00 */
[----:B------:R-:W-:Y:S02]  /*12980*/  MOV R3, 0x129a0 ;  /* 0x000129a000037802 */ /* 0x000fe40000000f00 */
[----:B------:R-:W-:Y:S05]  /*12990*/  CALL.REL.NOINC `($__internal_22_$__cuda_sm70_shflsync_up_p) ;  /* 0x000003d000007944 */ /* 0x000fea0003c00000 */
[----:B------:R-:W-:Y:S01]  /*129a0*/  MOV R2, R4 ;  /* 0x0000000400027202 */ /* 0x000fe20000000f00 */
[----:B------:R-:W-:Y:S05]  /*129b0*/  BRA `(.L_x_1117) ;  /* 0xffffe38000007947 */ /* 0x000fea000383ffff */
.L_x_1079:
        /* <DEDUP_REMOVED lines=26> */
.L_x_1081:
[----:B------:R-:W-:Y:S02]  /*12b60*/  SEL R0, RZ, 0x1, P0 ;  /* 0x00000001ff007807 */ /* 0x000fe40000000000 */
[----:B------:R-:W-:Y:S02]  /*12b70*/  MOV R2, 0x12b90 ;  /* 0x00012b9000027802 */ /* 0x000fe40000000f00 */
[----:B-1----:R-:W-:Y:S05]  /*12b80*/  CALL.REL.NOINC `($__internal_23_$__cuda_sm70_votesync_ballot) ;  /* 0x0000025000007944 */ /* 0x002fea0003c00000 */
[----:B------:R-:W-:Y:S01]  /*12b90*/  MOV R10, R0 ;  /* 0x00000000000a7202 */ /* 0x000fe20000000f00 */
[----:B------:R-:W-:Y:S05]  /*12ba0*/  BRA `(.L_x_1119) ;  /* 0xffffe32000007947 */ /* 0x000fea000383ffff */
.L_x_1082:
[----:B------:R-:W-:Y:S01]  /*12bb0*/  IMAD.MOV.U32 R5, RZ, RZ, R6 ;  /* 0x000000ffff057224 */ /* 0x000fe200078e0006 */
[----:B------:R-:W-:Y:S01]  /*12bc0*/  MOV R3, R8 ;  /* 0x0000000800037202 */ /* 0x000fe20000000f00 */
[----:B--2---:R-:W-:Y:S01]  /*12bd0*/  IMAD.MOV.U32 R0, RZ, RZ, 0x1f ;  /* 0x0000001fff007424 */ /* 0x004fe200078e00ff */
[----:B------:R-:W-:Y:S02]  /*12be0*/  MOV R2, 0x12c00 ;  /* 0x00012c0000027802 */ /* 0x000fe40000000f00 */
[----:B-1----:R-:W-:Y:S05]  /*12bf0*/  CALL.REL.NOINC `($__internal_21_$__cuda_sm70_shflsync_idx_p) ;  /* 0x0000012000007944 */ /* 0x002fea0003c00000 */
[----:B------:R-:W-:Y:S01]  /*12c00*/  IMAD.MOV.U32 R12, RZ, RZ, R0 ;  /* 0x000000ffff0c7224 */ /* 0x000fe200078e0000 */
[----:B------:R-:W-:Y:S01]  /*12c10*/  MOV R3, R8 ;  /* 0x0000000800037202 */ /* 0x000fe20000000f00 */
[----:B------:R-:W-:Y:S01]  /*12c20*/  IMAD.MOV.U32 R5, RZ, RZ, R7 ;  /* 0x000000ffff057224 */ /* 0x000fe200078e0007 */
[----:B------:R-:W-:Y:S02]  /*12c30*/  MOV R0, 0x1f ;  /* 0x0000001f00007802 */ /* 0x000fe40000000f00 */
[----:B------:R-:W-:-:S02]  /*12c40*/  MOV R2, 0x12c60 ;  /* 0x00012c6000027802 */ /* 0x000fc40000000f00 */
[----:B------:R-:W-:Y:S05]  /*12c50*/  CALL.REL.NOINC `($__internal_21_$__cuda_sm70_shflsync_idx_p) ;  /* 0x000000c000007944 */ /* 0x000fea0003c00000 */
[----:B------:R-:W-:Y:S01]  /*12c60*/  MOV R7, R0 ;  /* 0x0000000000077202 */ /* 0x000fe20000000f00 */
[----:B------:R-:W-:Y:S05]  /*12c70*/  BRA `(.L_x_1120) ;  /* 0xffffe2c000007947 */ /* 0x000fea000383ffff */
.L_x_1085:
[----:B------:R-:W-:Y:S01]  /*12c80*/  IMAD.MOV.U32 R5, RZ, RZ, R4 ;  /* 0x000000ffff057224 */ /* 0x000fe200078e0004 */
[----:B--2---:R-:W-:-:S02]  /*12c90*/  MOV R0, 0x1f ;  /* 0x0000001f00007802 */ /* 0x004fc40000000f00 */
[----:B------:R-:W-:Y:S02]  /*12ca0*/  MOV R2, 0x12cc0 ;  /* 0x00012cc000027802 */ /* 0x000fe40000000f00 */
[----:B-1-34-:R-:W-:Y:S05]  /*12cb0*/  CALL.REL.NOINC `($__internal_21_$__cuda_sm70_shflsync_idx_p) ;  /* 0x0000006000007944 */ /* 0x01afea0003c00000 */
[----:B------:R-:W-:Y:S01]  /*12cc0*/  MOV R13, R0 ;  /* 0x00000000000d7202 */ /* 0x000fe20000000f00 */
[----:B------:R-:W-:Y:S05]  /*12cd0*/  BRA `(.L_x_1084) ;  /* 0xffffe2c000007947 */ /* 0x000fea000383ffff */
        .weak           $__internal_20_$__cuda_sm70_shflsync_bfly_p
        .type           $__internal_20_$__cuda_sm70_shflsync_bfly_p,@function
        .size           $__internal_20_$__cuda_sm70_shflsync_bfly_p,($__internal_21_$__cuda_sm70_shflsync_idx_p - $__internal_20_$__cuda_sm70_shflsync_bfly_p)
$__internal_20_$__cuda_sm70_shflsync_bfly_p:
[----:B------:R-:W-:Y:S04]  /*12ce0*/  WARPSYNC R6 ;  /* 0x0000000600007348 */ /* 0x000fe80003800000 */
[----:B------:R1:W2:Y:S02]  /*12cf0*/  SHFL.BFLY PT, R2, R2, R5, R7 ;  /* 0x0c00000502027389 */ /* 0x0002a400000e0007 */
[----:B-1----:R-:W-:-:S04]  /*12d00*/  MOV R5, 0x0 ;  /* 0x0000000000057802 */ /* 0x002fc80000000f00 */
[----:B--2---:R-:W-:Y:S05]  /*12d10*/  RET.REL.NODEC R4 `(_ZN7cutlass13device_kernelIN5flash19enable_sm80_to_sm89INS1_16FlashAttnFwdSm80INS1_25CollectiveMainloopFwdSm80ILi8ELi1ELb1EN4cute5tupleIJNS5_1CILi128EEENS7_ILi112EEES8_EEELi128ENS_6half_tEfNS_4arch4Sm80ELb1ELb0ELb0ELb1ELb0ELb0ELb1ELb1EEENS1_21CollectiveEpilogueFwdINS6_IJS8_S8_S9_EEENS6_IJNS7_ILi1EEESH_SH_EEESB_SD_Li256ELb1ELb1ELb1ELb0EEENS1_36VarlenDynamicPersistentTileSchedulerILi128ELi112ELi256ELi256ELb1ELb1ELb0ELb1ELb1ELb1EEEEEEEEEvNT_6ParamsE) ;  /* 0xfffed2e004007950 */ /* 0x004fea0003c3ffff */
        .weak           $__internal_21_$__cuda_sm70_shflsync_idx_p
        .type           $__internal_21_$__cuda_sm70_shflsync_idx_p,@function
        .size           $__internal_21_$__cuda_sm70_shflsync_idx_p,($__internal_22_$__cuda_sm70_shflsync_up_p - $__internal_21_$__cuda_sm70_shflsync_idx_p)
$__internal_21_$__cuda_sm70_shflsync_idx_p:
[----:B------:R-:W-:-:S04]  /*12d20*/  MOV R98, 0xffffffff ;  /* 0xffffffff00627802 */ /* 0x000fc80000000f00 */
[----:B------:R-:W-:Y:S04]  /*12d30*/  WARPSYNC R98 ;  /* 0x0000006200007348 */ /* 0x000fe80003800000 */
[----:B------:R1:W2:Y:S02]  /*12d40*/  SHFL.IDX PT, R0, R5, R3, R0 ;  /* 0x0000000305007389 */ /* 0x0002a400000e0000 */
[----:B-1----:R-:W-:-:S04]  /*12d50*/  MOV R3, 0x0 ;  /* 0x0000000000037802 */ /* 0x002fc80000000f00 */
[----:B--2---:R-:W-:Y:S05]  /*12d60*/  RET.REL.NODEC R2 `(_ZN7cutlass13device_kernelIN5flash19enable_sm80_to_sm89INS1_16FlashAttnFwdSm80INS1_25CollectiveMainloopFwdSm80ILi8ELi1ELb1EN4cute5tupleIJNS5_1CILi128EEENS7_ILi112EEES8_EEELi128ENS_6half_tEfNS_4arch4Sm80ELb1ELb0ELb0ELb1ELb0ELb0ELb1ELb1EEENS1_21CollectiveEpilogueFwdINS6_IJS8_S8_S9_EEENS6_IJNS7_ILi1EEESH_SH_EEESB_SD_Li256ELb1ELb1ELb1ELb0EEENS1_36VarlenDynamicPersistentTileSchedulerILi128ELi112ELi256ELi256ELb1ELb1ELb0ELb1ELb1ELb1EEEEEEEEEvNT_6ParamsE) ;  /* 0xfffed29002007950 */ /* 0x004fea0003c3ffff */
        .weak           $__internal_22_$__cuda_sm70_shflsync_up_p
        .type           $__internal_22_$__cuda_sm70_shflsync_up_p,@function
        .size           $__internal_22_$__cuda_sm70_shflsync_up_p,($__internal_23_$__cuda_sm70_votesync_ballot - $__internal_22_$__cuda_sm70_shflsync_up_p)
$__internal_22_$__cuda_sm70_shflsync_up_p:
[----:B------:R-:W-:Y:S02]  /*12d70*/  IMAD.MOV.U32 R4, RZ, RZ, RZ ;  /* 0x000000ffff047224 */ /* 0x000fe400078e00ff */
[----:B------:R-:W-:-:S04]  /*12d80*/  IMAD.MOV.U32 R10, RZ, RZ, -0x1 ;  /* 0xffffffffff0a7424 */ /* 0x000fc800078e00ff */
[----:B------:R-:W-:Y:S04]  /*12d90*/  WARPSYNC R10 ;  /* 0x0000000a00007348 */ /* 0x000fe80003800000 */
[----:B------:R1:W2:Y:S02]  /*12da0*/  SHFL.UP PT, R4, R0, R2, R4 ;  /* 0x0400000200047389 */ /* 0x0002a400000e0004 */
[----:B-1----:R-:W-:Y:S02]  /*12db0*/  MOV R2, R3 ;  /* 0x0000000300027202 */ /* 0x002fe40000000f00 */
[----:B------:R-:W-:-:S04]  /*12dc0*/  MOV R3, 0x0 ;  /* 0x0000000000037802 */ /* 0x000fc80000000f00 */
[----:B--2---:R-:W-:Y:S05]  /*12dd0*/  RET.REL.NODEC R2 `(_ZN7cutlass13device_kernelIN5flash19enable_sm80_to_sm89INS1_16FlashAttnFwdSm80INS1_25CollectiveMainloopFwdSm80ILi8ELi1ELb1EN4cute5tupleIJNS5_1CILi128EEENS7_ILi112EEES8_EEELi128ENS_6half_tEfNS_4arch4Sm80ELb1ELb0ELb0ELb1ELb0ELb0ELb1ELb1EEENS1_21CollectiveEpilogueFwdINS6_IJS8_S8_S9_EEENS6_IJNS7_ILi1EEESH_SH_EEESB_SD_Li256ELb1ELb1ELb1ELb0EEENS1_36VarlenDynamicPersistentTileSchedulerILi128ELi112ELi256ELi256ELb1ELb1ELb0ELb1ELb1ELb1EEEEEEEEEvNT_6ParamsE) ;  /* 0xfffed22002007950 */ /* 0x004fea0003c3ffff */
        .weak           $__internal_23_$__cuda_sm70_votesync_ballot
        .type           $__internal_23_$__cuda_sm70_votesync_ballot,@function
        .size           $__internal_23_$__cuda_sm70_votesync_ballot,(.L_x_1366 - $__internal_23_$__cuda_sm70_votesync_ballot)
$__internal_23_$__cuda_sm70_votesync_ballot:
[----:B------:R-:W-:Y:S01]  /*12de0*/  ISETP.NE.U32.AND P0, PT, R0, 0x1, PT ;  /* 0x000000010000780c */ /* 0x000fe20003f05070 */
[----:B------:R-:W-:-:S04]  /*12df0*/  IMAD.MOV.U32 R3, RZ, RZ, -0x1 ;  /* 0xffffffffff037424 */ /* 0x000fc800078e00ff */
[----:B------:R-:W-:Y:S08]  /*12e00*/  WARPSYNC R3 ;  /* 0x0000000300007348 */ /* 0x000ff00003800000 */
[----:B------:R-:W-:-:S04]  /*12e10*/  VOTE.ANY R0, PT, !P0 ;  /* 0x0000000000007806 */ /* 0x000fc800040e0100 */
[----:B------:R-:W-:Y:S01]  /*12e20*/  LOP3.LUT R0, R0, R3, RZ, 0xc0, !PT ;  /* 0x0000000300007212 */ /* 0x000fe200078ec0ff */
[----:B------:R-:W-:-:S04]  /*12e30*/  IMAD.MOV.U32 R3, RZ, RZ, 0x0 ;  /* 0x00000000ff037424 */ /* 0x000fc800078e00ff */
[----:B------:R-:W-:Y:S05]  /*12e40*/  RET.REL.NODEC R2 `(_ZN7cutlass13device_kernelIN5flash19enable_sm80_to_sm89INS1_16FlashAttnFwdSm80INS1_25CollectiveMainloopFwdSm80ILi8ELi1ELb1EN4cute5tupleIJNS5_1CILi128EEENS7_ILi112EEES8_EEELi128ENS_6half_tEfNS_4arch4Sm80ELb1ELb0ELb0ELb1ELb0ELb0ELb1ELb1EEENS1_21CollectiveEpilogueFwdINS6_IJS8_S8_S9_EEENS6_IJNS7_ILi1EEESH_SH_EEESB_SD_Li256ELb1ELb1ELb1ELb0EEENS1_36VarlenDynamicPersistentTileSchedulerILi128ELi112ELi256ELi256ELb1ELb1ELb0ELb1ELb1ELb1EEEEEEEEEvNT_6ParamsE) ;  /* 0xfffed1b002007950 */ /* 0x000fea0003c3ffff */
.L_x_1121:
        /* <DEDUP_REMOVED lines=11> */
.L_x_1366:


//--------------------- .text._ZN7cutlass13device_kernelIN5flash19enable_sm80_to_sm89INS1_16FlashAttnFwdSm80INS1_25CollectiveMainloopFwdSm80ILi8ELi1ELb1EN4cute5tupleIJNS5_1CILi128EEENS7_ILi112EEES8_EEELi128ENS_6half_tEfNS_4arch4Sm80ELb1ELb0ELb0ELb1ELb0ELb1ELb1ELb1EEENS1_21CollectiveEpilogueFwdINS6_IJS8_S8_S9_EEENS6_IJNS7_ILi1EEESH_SH_EEESB_SD_Li256ELb1ELb1ELb1ELb0EEENS1_36VarlenDynamicPersistentTileSchedulerILi128ELi112ELi256ELi256ELb1ELb1ELb0ELb1ELb1ELb1EEEEEEEEEvNT_6ParamsE --------------------------
	.section	.text._ZN7cutlass13device_kernelIN5flash19enable_sm80_to_sm89INS1_16FlashAttnFwdSm80INS1_25CollectiveMainloopFwdSm80ILi8ELi1ELb1EN4cute5tupleIJNS5_1CILi128EEENS7_ILi112EEES8_EEELi128ENS_6half_tEfNS_4arch4Sm80ELb1ELb0ELb0ELb1ELb0ELb1ELb1ELb1EEENS1_21CollectiveEpilogueFwdINS6_IJS8_S8_S9_EEENS6_IJNS7_ILi1EEESH_SH_EEESB_SD_Li256ELb1ELb1ELb1ELb0EEENS1_36VarlenDynamicPersistentTileSchedulerILi128ELi112ELi256ELi256ELb1ELb1ELb0ELb1ELb1ELb1EEEEEEEEEvNT_6ParamsE,"ax",@progbits
	.sectioninfo	@"SHI_REGISTERS=255"
	.align	128
.text._ZN7cutlass13device_kernelIN5flash19enable_sm80_to_sm89INS1_16FlashAttnFwdSm80INS1_25CollectiveMainloopFwdSm80ILi8ELi1ELb1EN4cute5tupleIJNS5_1CILi128EEENS7_ILi112EEES8_EEELi128ENS_6half_tEfNS_4arch4Sm80ELb1ELb0ELb0ELb1ELb0ELb1ELb1ELb1EEENS1_21CollectiveEpilogueFwdINS6_IJS8_S8_S9_EEENS6_IJNS7_ILi1EEESH_SH_EEESB_SD_Li256ELb1ELb1ELb1ELb0EEENS1_36VarlenDynamicPersistentTileSchedulerILi128ELi112ELi256ELi256ELb1ELb1ELb0ELb1ELb1ELb1EEEEEEEEEvNT_6ParamsE:
        .type           _ZN7cutlass13device_kernelIN5flash19enable_sm80_to_sm89INS1_16FlashAttnFwdSm80INS1_25CollectiveMainloopFwdSm80ILi8ELi1ELb1EN4cute5tupleIJNS5_1CILi128EEENS7_ILi112EEES8_EEELi128ENS_6half_tEfNS_4arch4Sm80ELb1ELb0ELb0ELb1ELb0ELb1ELb1ELb1EEENS1_21CollectiveEpilogueFwdINS6_IJS8_S8_S9_EEENS6_IJNS7_ILi1EEESH_SH_EEESB_SD_Li256ELb1ELb1ELb1ELb0EEENS1_36VarlenDynamicPersistentTileSchedulerILi128ELi112ELi256ELi256ELb1ELb1ELb0ELb1ELb1ELb1EEEEEEEEEvNT_6ParamsE,@function
        .size           _ZN7cutlass13device_kernelIN5flash19enable_sm80_to_sm89INS1_16FlashAttnFwdSm80INS1_25CollectiveMainloopFwdSm80ILi8ELi1ELb1EN4cute5tupleIJNS5_1CILi128EEENS7_ILi112EEES8_EEELi128ENS_6half_tEfNS_4arch4Sm80ELb1ELb0ELb0ELb1ELb0ELb1ELb1ELb1EEENS1_21CollectiveEpilogueFwdINS6_IJS8_S8_S9_EEENS6_IJNS7_ILi1EEESH_SH_EEESB_SD_Li256ELb1ELb1ELb1ELb0EEENS1_36VarlenDynamicPersistentTileSchedulerILi128ELi112ELi256ELi256ELb1ELb1ELb0ELb1ELb1ELb1EEEEEEEEEvNT_6ParamsE,(.L_x_1371 - _ZN7cutlass13device_kernelIN5flash19enable_sm80_to_sm89INS1_16FlashAttnFwdSm80INS1_25CollectiveMainloopFwdSm80ILi8ELi1ELb1EN4cute5tupleIJNS5_1CILi128EEENS7_ILi112EEES8_EEELi128ENS_6half_tEfNS_4arch4Sm80ELb1ELb0ELb0ELb1ELb0ELb1ELb1ELb1EEENS1_21CollectiveEpilogueFwdINS6_IJS8_S8_S9_EEENS6_IJNS7_ILi1EEESH_SH_EEESB_SD_Li256ELb1ELb1ELb1ELb0EEENS1_36VarlenDynamicPersistentTileSchedulerILi128ELi112ELi256ELi256ELb1ELb1ELb0ELb1ELb1ELb1EEEEEEEEEvNT_6ParamsE)
        .other          _ZN7cutlass13device_kernelIN5flash19enable_sm80_to_sm89INS1_16FlashAttnFwdSm80INS1_25CollectiveMainloopFwdSm80ILi8ELi1ELb1EN4cute5tupleIJNS5_1CILi128EEENS7_ILi112EEES8_EEELi128ENS_6half_tEfNS_4arch4Sm80ELb1ELb0ELb0ELb1ELb0ELb1ELb1ELb1EEENS1_21CollectiveEpilogueFwdINS6_IJS8_S8_S9_EEENS6_IJNS7_ILi1EEESH_SH_EEESB_SD_Li256ELb1ELb1ELb1ELb0EEENS1_36VarlenDynamicPersistentTileSchedulerILi128ELi112ELi256ELi256ELb1ELb1ELb0ELb1ELb1ELb1EEEEEEEEEvNT_6ParamsE,@"STO_CUDA_ENTRY STV_DEFAULT"
_ZN7cutlass13device_kernelIN5flash19enable_sm80_to_sm89INS1_16FlashAttnFwdSm80INS1_25CollectiveMainloopFwdSm80ILi8ELi1ELb1EN4cute5tupleIJNS5_1CILi128EEENS7_ILi112EEES8_EEELi128ENS_6half_tEfNS_4arch4Sm80ELb1ELb0ELb0ELb1ELb0ELb1ELb1ELb1EEENS1_21CollectiveEpilogueFwdINS6_IJS8_S8_S9_EEENS6_IJNS7_ILi1EEESH_SH_EEESB_SD_Li256ELb1ELb1ELb1ELb0EEENS1_36VarlenDynamicPersistentTileSchedulerILi128ELi112ELi256ELi256ELb1ELb1ELb0ELb1ELb1ELb1EEEEEEEEEvNT_6ParamsE:
        /* <DEDUP_REMOVED lines=54> */
.L_x_1127:
        /* <DEDUP_REMOVED lines=16> */
.L_x_1306:
        /* <DEDUP_REMOVED lines=16> */
.L_x_1307:
[----:B--2---:R-:W-:-:S05]  /*0560*/  IMAD R0, R0, c[0x0][0x538], RZ ;  /* 0x00014e0000007a24 */ /* 0x004fca00078e02ff */
[----:B------:R-:W-:-:S04]  /*0570*/  IADD3 R6, R0, R6, RZ ;  /* 0x0000000600067210 */ /* 0x000fc80007ffe0ff */
[----:B------:R-:W-:-:S13]  /*0580*/  ISETP.GT.AND P0, PT, R6, UR4, PT ;  /* 0x0000000406007c0c */ /* 0x000fda000bf04270 */
[----:B-1----:R-:W-:Y:S05]  /*0590*/  @!P0 BRA `(.L_x_1127) ;  /* 0xfffffdc000008947 */ /* 0x002fea000383ffff */
.L_x_1123:
[----:B------:R-:W-:-:S05]  /*05a0*/  IADD3 R11, -R0, R6, RZ ;  /* 0x00000006000b7210 */ /* 0x000fca0007ffe1ff */
[----:B------:R-:W-:-:S05]  /*05b0*/  IMAD R0, R4, c[0x0][0x538], R11 ;  /* 0x00014e0004007a24 */ /* 0x000fca00078e020b */
[----:B------:R-:W-:Y:S01]  /*05c0*/  ISETP.GT.AND P0, PT, R0, UR4, PT ;  /* 0x0000000400007c0c */ /* 0x000fe2000bf04270 */
[----:B------:R-:W-:-:S12]  /*05d0*/  BRA.DIV ~URZ, `(.L_x_1128) ;  /* 0x0001db127f007947 */ /* 0x000fd8000b800000 */
[----:B------:R-:W-:-:S04]  /*05e0*/  VOTE.ANY R10, PT, !P0 ;  /* 0x00000000000a7806 */ /* 0x000fc800040e0100 */
.L_x_1308:
[----:B------:R-:W1:Y:S02]  /*05f0*/  POPC R6, R10 ;  /* 0x0000000a00067309 */ /* 0x000e640000000000 */
[----:B-1----:R-:W-:-:S05]  /*0600*/  IADD3 R0, R6, R7, RZ ;  /* 0x0000000706007210 */ /* 0x002fca0007ffe0ff */
[----:B------:R1:W-:Y:S01]  /*0610*/  STL [R1+0x54], R0 ;  /* 0x0000540001007387 */ /* 0x0003e20000100800 */
[----:B------:R-:W-:Y:S05]  /*0620*/  BRA.DIV ~URZ, `(.L_x_1129) ;  /* 0x0001db127f007947 */ /* 0x000fea000b800000 */
[----:B------:R2:W3:Y:S01]  /*0630*/  SHFL.IDX PT, R12, R9, R6, 0x1f ;  /* 0x00001f06090c7589 */ /* 0x0004e200000e0000 */
[----:B------:R-:W-:-:S03]  /*0640*/  MOV R7, RZ ;  /* 0x000000ff00077202 */ /* 0x000fc60000000f00 */
[----:B------:R2:W4:Y:S04]  /*0650*/  SHFL.IDX PT, R9, R8, R6, 0x1f ;  /* 0x00001f0608097589 */ /* 0x00052800000e0000 */
.L_x_1309:
[----:B------:R-:W-:Y:S01]  /*0660*/  ISETP.NE.AND P0, PT, R10, RZ, PT ;  /* 0x000000ff0a00720c */ /* 0x000fe20003f05270 */
[----:B------:R-:W-:-:S12]  /*0670*/  BSSY B0, `(.L_x_1130) ;  /* 0x0000005000007945 */ /* 0x000fd80003800000 */
[----:B------:R-:W-:Y:S05]  /*0680*/  @!P0 BRA `(.L_x_1131) ;  /* 0x0000003000008947 */ /* 0x000fea0003800000 */
[----:B------:R-:W-:Y:S01]  /*0690*/  IADD3 R3, R6, -0x1, RZ ;  /* 0xffffffff06037810 */ /* 0x000fe20007ffe0ff */
[----:B------:R-:W-:Y:S05]  /*06a0*/  BRA.DIV ~URZ, `(.L_x_1132) ;  /* 0x0001db727f007947 */ /* 0x000fea000b800000 */
[----:B------:R1:W2:Y:S02]  /*06b0*/  SHFL.IDX PT, R7, R4, R3, 0x1f ;  /* 0x00001f0304077589 */ /* 0x0002a400000e0000 */
.L_x_1131:
[----:B------:R-:W-:Y:S05]  /*06c0*/  BSYNC B0 ;  /* 0x0000000000007941 */ /* 0x000fea0003800000 */
.L_x_1130:
        /* <DEDUP_REMOVED lines=69> */
.L_x_1134:
        /* <DEDUP_REMOVED lines=70> */
.L_x_1135:
[----:B------:R-:W-:Y:S05]  /*0f80*/  BSYNC B0 ;  /* 0x0000000000007941 */ /* 0x000fea0003800000 */
.L_x_1133:
[----:B------:R-:W-:-:S04]  /*0f90*/  LOP3.LUT R0, RZ, R0, RZ, 0x33, !PT ;  /* 0x00000000ff007212 */ /* 0x000fc800078e33ff */
[----:B------:R-:W-:-:S05]  /*0fa0*/  IADD3 R0, R0, R12, RZ ;  /* 0x0000000c00007210 */ /* 0x000fca0007ffe0ff */
[----:B------:R2:W-:Y:S01]  /*0fb0*/  STL [R1+0x4c], R0 ;  /* 0x00004c0001007387 */ /* 0x0005e20000100800 */
[----:B------:R-:W-:Y:S05]  /*0fc0*/  BRA `(.L_x_1136) ;  /* 0x0000006000007947 */ /* 0x000fea0003800000 */
.L_x_1124:
[----:B------:R-:W-:Y:S01]  /*0fd0*/  MOV R0, UR4 ;  /* 0x0000000400007c02 */ /* 0x000fe20008000f00 */
[----:B------:R-:W-:Y:S04]  /*0fe0*/  STL [R1+0x4c], RZ ;  /* 0x00004cff01007387 */ /* 0x000fe80000100800 */
[----:B------:R-:W-:Y:S04]  /*0ff0*/  STL [R1+0x50], RZ ;  /* 0x000050ff01007387 */ /* 0x000fe80000100800 */
[----:B------:R1:W-:Y:S02]  /*1000*/  STL [R1+0x48], R0 ;  /* 0x0000480001007387 */ /* 0x0003e40000100800 */
[----:B-1----:R-:W-:-:S05]  /*1010*/  MOV R0, c[0x0][0x53c] ;  /* 0x00014f0000007a02 */ /* 0x002fca0000000f00 */
[----:B------:R1:W-:Y:S02]  /*1020*/  STL [R1+0x54], R0 ;  /* 0x0000540001007387 */ /* 0x0003e40000100800 */
.L_x_1136:
        /* <DEDUP_REMOVED lines=8> */
.L_x_1122:
[----:B-12---:R-:W2:Y:S02]  /*10b0*/  LDL R0, [R1+0x54] ;  /* 0x0000540001007983 */ /* 0x006ea40000100800 */
[----:B--2---:R-:W-:-:S13]  /*10c0*/  ISETP.GE.AND P0, PT, R0, c[0x0][0x53c], PT ;  /* 0x00014f0000007a0c */ /* 0x004fda0003f06270 */
[----:B------:R-:W-:Y:S05]  /*10d0*/  @P0 EXIT ;  /* 0x000000000000094d */ /* 0x000fea0003800000 */
[----:B------:R-:W1:Y:S02]  /*10e0*/  S2R R18, SR_TID.X ;  /* 0x0000000000127919 */ /* 0x000e640000002100 */
[----:B-1----:R-:W-:-:S04]  /*10f0*/  SHF.R.S32.HI R16, RZ, 0x1f, R18 ;  /* 0x0000001fff107819 */ /* 0x002fc80000011412 */
[CC--:B------:R-:W-:Y:S02]  /*1100*/  LEA.HI R2, R16.reuse, R18.reuse, RZ, 0x4 ;  /* 0x0000001210027211 */ /* 0x0c0fe400078f20ff */
[CC--:B---3--:R-:W-:Y:S02]  /*1110*/  LEA.HI R7, R16.reuse, R18.reuse, RZ, 0x3 ;  /* 0x0000001210077211 */ /* 0x0c8fe400078f18ff */
        /* <DEDUP_REMOVED lines=8> */
[----:B------:R-:W-:Y:S01]  /*11a0*/  LOP3.LUT R0, R2, 0xfffffff0, RZ, 0xc0, !PT ;  /* 0xfffffff002007812 */ /* 0x000fe200078ec0ff */
[C---:B------:R-:W-:Y:S01]  /*11b0*/  IMAD.IADD R10, R18.reuse, 0x1, -R5 ;  /* 0x00000001120a7824 */ /* 0x040fe200078e0a05 */
[----:B------:R-:W-:Y:S01]  /*11c0*/  SHF.R.S32.HI R3, RZ, 0x1f, R11 ;  /* 0x0000001fff037819 */ /* 0x000fe2000001140b */
[C---:B------:R-:W-:Y:S01]  /*11d0*/  IMAD.SHL.U32 R4, R17.reuse, 0x40, RZ ;  /* 0x0000004011047824 */ /* 0x040fe200078e00ff */
[----:B------:R-:W-:Y:S01]  /*11e0*/  IADD3 R237, -R17, 0x70, RZ ;  /* 0x0000007011ed7810 */ /* 0x000fe20007ffe1ff */
[----:B------:R-:W-:Y:S01]  /*11f0*/  IMAD.IADD R0, R18, 0x1, -R0 ;  /* 0x0000000112007824 */ /* 0x000fe200078e0a00 */
[----:B------:R-:W-:Y:S01]  /*1200*/  LEA.HI R2, R3, R6, RZ, 0x3 ;  /* 0x0000000603027211 */ /* 0x000fe200078f18ff */
[----:B------:R-:W-:Y:S01]  /*1210*/  IMAD.SHL.U32 R3, R10, 0x40, RZ ;  /* 0x000000400a037824 */ /* 0x000fe200078e00ff */
[----:B------:R-:W-:Y:S01]  /*1220*/  LOP3.LUT R4, R4, 0x1c0, RZ, 0xc0, !PT ;  /* 0x000001c004047812 */ /* 0x000fe200078ec0ff */
[----:B------:R-:W-:Y:S01]  /*1230*/  IMAD.SHL.U32 R218, R10, 0x8, RZ ;  /* 0x000000080ada7824 */ /* 0x000fe200078e00ff */
[----:B------:R-:W-:-:S02]  /*1240*/  SHF.R.S32.HI R5, RZ, 0x1f, R0 ;  /* 0x0000001fff057819 */ /* 0x000fc40000011400 */
[----:B------:R-:W-:Y:S02]  /*1250*/  LOP3.LUT R2, R2, 0xfffffff8, RZ, 0xc0, !PT ;  /* 0xfffffff802027812 */ /* 0x000fe400078ec0ff */
[----:B------:R-:W-:Y:S02]  /*1260*/  LEA.HI R12, R5, R0, RZ, 0x3 ;  /* 0x00000000050c7211 */ /* 0x000fe400078f18ff */
[----:B------:R-:W-:Y:S01]  /*1270*/  LOP3.LUT R3, R3, 0x1c0, RZ, 0xc0, !PT ;  /* 0x000001c003037812 */ /* 0x000fe200078ec0ff */
[----:B------:R-:W-:Y:S01]  /*1280*/  IMAD.IADD R2, R6, 0x1, -R2 ;  /* 0x0000000106027824 */ /* 0x000fe200078e0a02 */
[----:B------:R-:W-:Y:S02]  /*1290*/  LOP3.LUT R6, R12, 0xfffffff8, RZ, 0xc0, !PT ;  /* 0xfffffff80c067812 */ /* 0x000fe400078ec0ff */
[----:B------:R-:W-:Y:S02]  /*12a0*/  LOP3.LUT R8, R4, 0x38, R218, 0xf8, !PT ;  /* 0x0000003804087812 */ /* 0x000fe400078ef8da */
[----:B------:R-:W-:Y:S01]  /*12b0*/  SHF.R.U32.HI R5, RZ, 0x3, R4 ;  /* 0x00000003ff057819 */ /* 0x000fe20000011604 */
[----:B------:R-:W-:Y:S01]  /*12c0*/  IMAD.IADD R9, R0, 0x1, -R6 ;  /* 0x0000000100097824 */ /* 0x000fe200078e0a06 */
[----:B------:R-:W-:-:S02]  /*12d0*/  LOP3.LUT R0, R11, 0xfffffffc, RZ, 0xc0, !PT ;  /* 0xfffffffc0b007812 */ /* 0x000fc400078ec0ff */
[----:B------:R-:W-:Y:S02]  /*12e0*/  LOP3.LUT R7, R3, 0x8, R7, 0xf8, !PT ;  /* 0x0000000803077812 */ /* 0x000fe400078ef807 */
[----:B------:R-:W-:Y:S01]  /*12f0*/  SHF.R.U32.HI R4, RZ, 0x3, R3 ;  /* 0x00000003ff047819 */ /* 0x000fe20000011603 */
[----:B------:R-:W-:Y:S01]  /*1300*/  IMAD.IADD R6, R18, 0x1, -R0 ;  /* 0x0000000112067824 */ /* 0x000fe200078e0a00 */
[----:B------:R-:W-:Y:S01]  /*1310*/  LOP3.LUT R13, R8, R5, RZ, 0x3c, !PT ;  /* 0x00000005080d7212 */ /* 0x000fe200078e3cff */
[C---:B------:R-:W-:Y:S01]  /*1320*/  IMAD.SHL.U32 R0, R2.reuse, 0x40, RZ ;  /* 0x0000004002007824 */ /* 0x040fe200078e00ff */
[----:B------:R-:W-:Y:S02]  /*1330*/  LOP3.LUT R3, R2, 0x1, RZ, 0xc0, !PT ;  /* 0x0000000102037812 */ /* 0x000fe400078ec0ff */
[----:B------:R-:W-:Y:S02]  /*1340*/  LEA.HI R5, R16, R18, RZ, 0x5 ;  /* 0x0000001210057211 */ /* 0x000fe400078f28ff */
[----:B------:R-:W-:Y:S01]  /*1350*/  LOP3.LUT R15, R7, R4, RZ, 0x3c, !PT ;  /* 0x00000004070f7212 */ /* 0x000fe200078e3cff */
[----:B------:R-:W-:Y:S01]  /*1360*/  IMAD.SHL.U32 R7, R14, 0x8, RZ ;  /* 0x000000080e077824 */ /* 0x000fe200078e00ff */
[----:B------:R-:W-:-:S02]  /*1370*/  ISETP.NE.U32.AND P0, PT, R3, 0x1, PT ;  /* 0x000000010300780c */ /* 0x000fc40003f05070 */
[----:B------:R-:W-:Y:S02]  /*1380*/  SHF.R.S32.HI R4, RZ, 0x5, R5 ;  /* 0x00000005ff047819 */ /* 0x000fe40000011405 */
[----:B------:R-:W-:Y:S01]  /*1390*/  LOP3.LUT R3, R5, 0xffffffe0, RZ, 0xc0, !PT ;  /* 0xffffffe005037812 */ /* 0x000fe200078ec0ff */
[C---:B------:R-:W-:Y:S01]  /*13a0*/  IMAD.SHL.U32 R5, R9.reuse, 0x40, RZ ;  /* 0x0000004009057824 */ /* 0x040fe200078e00ff */
[----:B------:R-:W-:Y:S01]  /*13b0*/  LEA.HI R8, R16, R18, RZ, 0x6 ;  /* 0x0000001210087211 */ /* 0x000fe200078f30ff */
[----:B------:R-:W-:Y:S01]  /*13c0*/  IMAD.SHL.U32 R11, R4, 0x400, RZ ;  /* 0x00000400040b7824 */ /* 0x000fe200078e00ff */
[----:B------:R-:W-:Y:S01]  /*13d0*/  R2P PR, R2, 0x6 ;  /* 0x0000000602007804 */ /* 0x000fe20000000000 */
[----:B------:R-:W-:Y:S01]  /*13e0*/  IMAD.IADD R2, R18, 0x1, -R3 ;  /* 0x0000000112027824 */ /* 0x000fe200078e0a03 */
[----:B------:R-:W-:Y:S01]  /*13f0*/  LOP3.LUT R0, R0, 0x1c0, RZ, 0xc0, !PT ;  /* 0x000001c000007812 */ /* 0x000fe200078ec0ff */
[----:B------:R-:W-:Y:S01]  /*1400*/  IMAD.SHL.U32 R8, R8, 0x8, RZ ;  /* 0x0000000808087824 */ /* 0x000fe200078e00ff */
[----:B------:R-:W-:Y:S01]  /*1410*/  LOP3.LUT P4, RZ, R9, 0x2, RZ, 0xc0, !PT ;  /* 0x0000000209ff7812 */ /* 0x000fe2000788c0ff */
[----:B------:R-:W-:Y:S01]  /*1420*/  IMAD R6, R6, 0x2, R11 ;  /* 0x0000000206067824 */ /* 0x000fe200078e020b */
[----:B------:R-:W-:-:S02]  /*1430*/  LEA.HI R4, R0, R0, RZ, 0x1d ;  /* 0x0000000000047211 */ /* 0x000fc400078fe8ff */
[----:B------:R-:W-:Y:S02]  /*1440*/  SHF.R.S32.HI R3, RZ, 0x1f, R2 ;  /* 0x0000001fff037819 */ /* 0x000fe40000011402 */
[----:B------:R-:W-:Y:S01]  /*1450*/  LOP3.LUT R0, R5, 0x1c0, RZ, 0xc0, !PT ;  /* 0x000001c005007812 */ /* 0x000fe200078ec0ff */
[----:B------:R-:W-:Y:S01]  /*1460*/  IMAD.IADD R4, R6, 0x1, R4 ;  /* 0x0000000106047824 */ /* 0x000fe200078e0204 */
[----:B------:R-:W-:Y:S02]  /*1470*/  LOP3.LUT R5, R8, 0xfffffe00, RZ, 0xc0, !PT ;  /* 0xfffffe0008057812 */ /* 0x000fe400078ec0ff */
[----:B------:R-:W-:Y:S02]  /*1480*/  LEA.HI R3, R3, R2, RZ, 0x2 ;  /* 0x0000000203037211 */ /* 0x000fe400078f10ff */
[----:B------:R-:W-:Y:S01]  /*1490*/  LOP3.LUT R8, R13, R5, RZ, 0xfc, !PT ;  /* 0x000000050d087212 */ /* 0x000fe200078efcff */
[----:B------:R-:W-:Y:S01]  /*14a0*/  IMAD.SHL.U32 R5, R4, 0x2, RZ ;  /* 0x0000000204057824 */ /* 0x000fe200078e00ff */
[----:B------:R-:W-:-:S02]  /*14b0*/  LOP3.LUT R3, R3, 0x7ffffffc, RZ, 0xc0, !PT ;  /* 0x7ffffffc03037812 */ /* 0x000fc400078ec0ff */
[----:B------:R-:W-:Y:S01]  /*14c0*/  LOP3.LUT R6, R0, 0x8, R7, 0xf8, !PT ;  /* 0x0000000800067812 */ /* 0x000fe200078ef807 */
[----:B------:R-:W-:Y:S01]  /*14d0*/  IMAD.SHL.U32 R216, R8, 0x2, RZ ;  /* 0x0000000208d87824 */ /* 0x000fe200078e00ff */
[----:B------:R-:W-:Y:S01]  /*14e0*/  IADD3 R4, R5, 0x80, RZ ;  /* 0x0000008005047810 */ /* 0x000fe20007ffe0ff */
[----:B------:R-:W-:Y:S01]  /*14f0*/  IMAD.IADD R7, R2, 0x1, -R3 ;  /* 0x0000000102077824 */ /* 0x000fe200078e0a03 */
[----:B------:R-:W-:Y:S01]  /*1500*/  LOP3.LUT P3, RZ, R9, 0x4, RZ, 0xc0, !PT ;  /* 0x0000000409ff7812 */ /* 0x000fe2000786c0ff */
[----:B------:R-:W-:Y:S01]  /*1510*/  IMAD.MOV.U32 R9, RZ, RZ, 0x40 ;  /* 0x00000040ff097424 */ /* 0x000fe200078e00ff */
[----:B------:R-:W-:Y:S01]  /*1520*/  SHF.R.U32.HI R0, RZ, 0x3, R0 ;  /* 0x00000003ff007819 */ /* 0x000fe20000011600 */
[----:B------:R-:W-:Y:S01]  /*1530*/  IMAD.SHL.U32 R2, R12, 0x40, RZ ;  /* 0x000000400c027824 */ /* 0x000fe200078e00ff */
[----:B------:R-:W-:Y:S01]  /*1540*/  IADD3 R16, R5, 0x70, RZ ;  /* 0x0000007005107810 */ /* 0x000fe20007ffe0ff */
[----:B------:R-:W-:Y:S01]  /*1550*/  IMAD.MOV.U32 R12, RZ, RZ, 0x20 ;  /* 0x00000020ff0c7424 */ /* 0x000fe200078e00ff */
[----:B------:R-:W-:Y:S01]  /*1560*/  @P0 IADD3 R16, R4, 0x10, RZ ;  /* 0x0000001004100810 */ /* 0x000fe20007ffe0ff */
[----:B------:R-:W-:Y:S01]  /*1570*/  IMAD.SHL.U32 R7, R7, 0x2, RZ ;  /* 0x0000000207077824 */ /* 0x000fe200078e00ff */
[----:B------:R-:W-:Y:S01]  /*1580*/  IADD3 R4, R17, 0x60, RZ ;  /* 0x0000006011047810 */ /* 0x000fe20007ffe0ff */
[----:B------:R-:W-:Y:S01]  /*1590*/  IMAD R3, R14, 0x200, R15 ;  /* 0x000002000e037824 */ /* 0x000fe200078e020f */
[----:B------:R-:W-:Y:S01]  /*15a0*/  LOP3.LUT R0, R6, R0, RZ, 0x3c, !PT ;  /* 0x0000000006007212 */ /* 0x000fe200078e3cff */
[----:B------:R-:W-:Y:S01]  /*15b0*/  STL [R1+0x64], R16 ;  /* 0x0000641001007387 */ /* 0x000fe20000100800 */
[----:B------:R-:W-:-:S02]  /*15c0*/  SEL R4, R9, 0xffffffc0, !P2 ;  /* 0xffffffc009047807 */ /* 0x000fc40005000000 */
[----:B------:R-:W-:Y:S01]  /*15d0*/  IADD3 R6, R17, 0x40, RZ ;  /* 0x0000004011067810 */ /* 0x000fe20007ffe0ff */
[----:B------:R1:W-:Y:S01]  /*15e0*/  STL [R1+0x3c], R7 ;  /* 0x00003c0701007387 */ /* 0x0003e20000100800 */
[----:B------:R-:W-:Y:S02]  /*15f0*/  SEL R6, R12, 0xffffffe0, !P1 ;  /* 0xffffffe00c067807 */ /* 0x000fe40004800000 */
[----:B------:R-:W-:Y:S01]  /*1600*/  LOP3.LUT R2, R0, 0xfffffe00, R2, 0xf8, !PT ;  /* 0xfffffe0000027812 */ /* 0x000fe200078ef802 */
[----:B------:R-:W-:Y:S01]  /*1610*/  IMAD.SHL.U32 R0, R10, 0x4, RZ ;  /* 0x000000040a007824 */ /* 0x000fe200078e00ff */
[----:B------:R-:W-:Y:S01]  /*1620*/  LEA R194, R3, 0x8100, 0x1 ;  /* 0x0000810003c27811 */ /* 0x000fe200078e08ff */
[----:B------:R-:W-:Y:S01]  /*1630*/  IMAD.IADD R8, R5, 0x1, R6 ;  /* 0x0000000105087824 */ /* 0x000fe200078e0206 */
[----:B------:R-:W-:Y:S02]  /*1640*/  LEA R195, R2, 0x100, 0x1 ;  /* 0x0000010002c37811 */ /* 0x000fe400078e08ff */
[----:B------:R-:W-:-:S02]  /*1650*/  SEL R3, R12, 0xffffffe0, !P4 ;  /* 0xffffffe00c037807 */ /* 0x000fc40006000000 */
[----:B------:R-:W-:Y:S02]  /*1660*/  IADD3 R113, R0, 0x20, RZ ;  /* 0x0000002000717810 */ /* 0x000fe40007ffe0ff */
[----:B------:R-:W-:Y:S01]  /*1670*/  SEL R0, R9, 0xffffffc0, !P3 ;  /* 0xffffffc009007807 */ /* 0x000fe20005800000 */
[--C-:B------:R-:W-:Y:S01]  /*1680*/  IMAD.IADD R196, R3, 0x1, R195.reuse ;  /* 0x0000000103c47824 */ /* 0x100fe200078e02c3 */
[----:B------:R-:W-:Y:S02]  /*1690*/  IADD3 R10, R17, 0x20, RZ ;  /* 0x00000020110a7810 */ /* 0x000fe40007ffe0ff */
[----:B------:R-:W-:Y:S01]  /*16a0*/  IADD3 R218, R218, 0x40, RZ ;  /* 0x00000040dada7810 */ /* 0x000fe20007ffe0ff */
[C---:B------:R-:W-:Y:S02]  /*16b0*/  IMAD.IADD R198, R0.reuse, 0x1, R195 ;  /* 0x0000000100c67824 */ /* 0x040fe400078e02c3 */
[----:B------:R-:W-:Y:S02]  /*16c0*/  IMAD.IADD R197, R0, 0x1, R196 ;  /* 0x0000000100c57824 */ /* 0x000fe400078e02c4 */
[----:B-1----:R-:W-:-:S02]  /*16d0*/  IMAD.IADD R7, R5, 0x1, R4 ;  /* 0x0000000105077824 */ /* 0x002fc400078e0204 */
[----:B------:R-:W-:Y:S02]  /*16e0*/  IMAD.IADD R5, R2, 0x1, R11 ;  /* 0x0000000102057824 */ /* 0x000fe400078e020b */
[--C-:B------:R-:W-:Y:S01]  /*16f0*/  IMAD.IADD R2, R6, 0x1, R16.reuse ;  /* 0x0000000106027824 */ /* 0x100fe200078e0210 */
[----:B------:R1:W-:Y:S01]  /*1700*/  STL [R1+0x7c], R7 ;  /* 0x00007c0701007387 */ /* 0x0003e20000100800 */
[C---:B------:R-:W-:Y:S01]  /*1710*/  IMAD.IADD R6, R4.reuse, 0x1, R16 ;  /* 0x0000000104067824 */ /* 0x040fe200078e0210 */
[----:B------:R-:W-:Y:S02]  /*1720*/  LEA R213, R5, 0x100, 0x1 ;  /* 0x0000010005d57811 */ /* 0x000fe400078e08ff */
[----:B------:R-:W-:Y:S01]  /*1730*/  STL [R1+0x6c], R8 ;  /* 0x00006c0801007387 */ /* 0x000fe20000100800 */
[----:B-1----:R-:W-:-:S05]  /*1740*/  IMAD.IADD R7, R4, 0x1, R8 ;  /* 0x0000000104077824 */ /* 0x002fca00078e0208 */
[----:B------:R-:W-:Y:S04]  /*1750*/  STL [R1+0x78], R7 ;  /* 0x0000780701007387 */ /* 0x000fe80000100800 */
[----:B------:R-:W-:Y:S04]  /*1760*/  STL [R1+0x74], R6 ;  /* 0x0000740601007387 */ /* 0x000fe80000100800 */
[----:B------:R1:W-:Y:S02]  /*1770*/  STL [R1+0x68], R2 ;  /* 0x0000680201007387 */ /* 0x0003e40000100800 */
[----:B-1----:R-:W-:-:S05]  /*1780*/  IMAD.IADD R2, R2, 0x1, R4 ;  /* 0x0000000102027824 */ /* 0x002fca00078e0204 */
[----:B------:R1:W-:Y:S02]  /*1790*/  STL [R1+0x70], R2 ;  /* 0x0000700201007387 */ /* 0x0003e40000100800 */
.L_x_1305:
[----:B------:R-:W2:Y:S01]  /*17a0*/  LDL R0, [R1+0x54] ;  /* 0x0000540001007983 */ /* 0x000ea20000100800 */
[----:B------:R-:W-:Y:S01]  /*17b0*/  IMAD.MOV.U32 R13, RZ, RZ, 0x4 ;  /* 0x00000004ff0d7424 */ /* 0x000fe200078e00ff */
[----:B------:R-:W-:Y:S02]  /*17c0*/  ISETP.NE.U32.AND P4, PT, RZ, c[0x0][0x360], PT ;  /* 0x0000d800ff007a0c */ /* 0x000fe40003f85070 */
[----:B------:R-:W3:Y:S02]  /*17d0*/  LDL R9, [R1+0x50] ;  /* 0x0000500001097983 */ /* 0x000ee40000100800 */
[----:B------:R-:W-:Y:S01]  /*17e0*/  ISETP.NE.AND.EX P4, PT, RZ, c[0x0][0x364], PT, P4 ;  /* 0x0000d900ff007a0c */ /* 0x000fe20003f85340 */
[----:B-12---:R-:W-:-:S05]  /*17f0*/  IMAD.WIDE R2, R0, R13, c[0x0][0x588] ;  /* 0x0001620000027625 */ /* 0x006fca00078e020d */
[----:B------:R-:W2:Y:S01]  /*1800*/  LDG.E R42, [R2.64] ;  /* 0x00000006022a7981 */ /* 0x000ea2000c1e1900 */
[----:B------:R-:W-:Y:S01]  /*1810*/  ISETP.NE.U32.AND P0, PT, RZ, c[0x0][0x370], PT ;  /* 0x0000dc00ff007a0c */ /* 0x000fe20003f05070 */
[----:B------:R-:W-:Y:S01]  /*1820*/  CS2R R170, SRZ ;  /* 0x0000000000aa7805 */ /* 0x000fe2000001ff00 */
[----:B------:R-:W-:Y:S02]  /*1830*/  ISETP.NE.U32.AND P3, PT, RZ, c[0x0][0x348], PT ;  /* 0x0000d200ff007a0c */ /* 0x000fe40003f65070 */
[----:B------:R-:W-:Y:S02]  /*1840*/  ISETP.NE.AND.EX P2, PT, RZ, c[0x0][0x374], PT, P0 ;  /* 0x0000dd00ff007a0c */ /* 0x000fe40003f45300 */
[----:B------:R-:W-:Y:S02]  /*1850*/  ISETP.NE.U32.AND P5, PT, RZ, c[0x0][0x358], PT ;  /* 0x0000d600ff007a0c */ /* 0x000fe40003fa5070 */
[----:B------:R-:W-:Y:S02]  /*1860*/  ISETP.NE.AND.EX P3, PT, RZ, c[0x0][0x34c], PT, P3 ;  /* 0x0000d300ff007a0c */ /* 0x000fe40003f65330 */
[----:B------:R-:W-:Y:S01]  /*1870*/  ISETP.NE.AND.EX P5, PT, RZ, c[0x0][0x35c], PT, P5 ;  /* 0x0000d700ff007a0c */ /* 0x000fe20003fa5350 */
[----:B------:R-:W-:-:S02]  /*1880*/  IMAD.MOV.U32 R166, RZ, RZ, RZ ;  /* 0x000000ffffa67224 */ /* 0x000fc400078e00ff */
[----:B------:R-:W-:Y:S01]  /*1890*/  IMAD.MOV.U32 R12, RZ, RZ, RZ ;  /* 0x000000ffff0c7224 */ /* 0x000fe200078e00ff */
[----:B--2---:R-:W-:Y:S01]  /*18a0*/  SHF.R.S32.HI R146, RZ, 0x1f, R42 ;  /* 0x0000001fff927819 */ /* 0x004fe2000001142a */
[----:B------:R1:W-:Y:S01]  /*18b0*/  STL [R1+0x40], R42 ;  /* 0x0000402a01007387 */ /* 0x0003e20000100800 */
[C---:B------:R-:W-:Y:S02]  /*18c0*/  @P4 LEA R2, P0, R42.reuse, c[0x0][0x360], 0x2 ;  /* 0x0000d8002a024a11 */ /* 0x040fe400078010ff */
[C---:B------:R-:W-:Y:S02]  /*18d0*/  @P2 LEA R4, P1, R42.reuse, c[0x0][0x370], 0x2 ;  /* 0x0000dc002a042a11 */ /* 0x040fe400078210ff */
[C-C-:B------:R-:W-:Y:S02]  /*18e0*/  @P4 LEA.HI.X R3, R42.reuse, c[0x0][0x364], R146.reuse, 0x2, P0 ;  /* 0x0000d9002a034a11 */ /* 0x140fe400000f1492 */
[----:B------:R-:W-:-:S03]  /*18f0*/  @P2 LEA.HI.X R5, R42, c[0x0][0x374], R146, 0x2, P1 ;  /* 0x0000dd002a052a11 */ /* 0x000fc600008f1492 */
[----:B------:R2:W4:Y:S01]  /*1900*/  @P4 LDG.E R0, [R2.64] ;  /* 0x0000000602004981 */ /* 0x000522000c1e1900 */
[----:B------:R-:W-:-:S03]  /*1910*/  ISETP.NE.U32.AND P0, PT, RZ, c[0x0][0x350], PT ;  /* 0x0000d400ff007a0c */ /* 0x000fc60003f05070 */
[----:B------:R1:W5:Y:S01]  /*1920*/  @P2 LDG.E R171, [R4.64] ;  /* 0x0000000604ab2981 */ /* 0x000362000c1e1900 */
[----:B------:R-:W-:Y:S02]  /*1930*/  ISETP.NE.AND.EX P6, PT, RZ, c[0x0][0x354], PT, P0 ;  /* 0x0000d500ff007a0c */ /* 0x000fe40003fc5300 */
[----:B------:R-:W-:-:S04]  /*1940*/  LEA R6, P2, R42, c[0x0][0x348], 0x2 ;  /* 0x0000d2002a067a11 */ /* 0x000fc800078410ff */
[----:B------:R-:W-:-:S05]  /*1950*/  LEA.HI.X R7, R42, c[0x0][0x34c], R146, 0x2, P2 ;  /* 0x0000d3002a077a11 */ /* 0x000fca00010f1492 */
[----:B------:R3:W5:Y:S01]  /*1960*/  @P3 LDG.E R166, [R6.64] ;  /* 0x0000000606a63981 */ /* 0x000762000c1e1900 */
[C---:B--2---:R-:W-:Y:S02]  /*1970*/  LEA R2, P0, R42.reuse, c[0x0][0x358], 0x2 ;  /* 0x0000d6002a027a11 */ /* 0x044fe400078010ff */
[C---:B-1----:R-:W-:Y:S02]  /*1980*/  LEA R4, P1, R42.reuse, c[0x0][0x350], 0x2 ;  /* 0x0000d4002a047a11 */ /* 0x042fe400078210ff */
[C-C-:B------:R-:W-:Y:S02]  /*1990*/  LEA.HI.X R3, R42.reuse, c[0x0][0x35c], R146.reuse, 0x2, P0 ;  /* 0x0000d7002a037a11 */ /* 0x140fe400000f1492 */
[----:B------:R-:W-:-:S03]  /*19a0*/  LEA.HI.X R5, R42, c[0x0][0x354], R146, 0x2, P1 ;  /* 0x0000d5002a057a11 */ /* 0x000fc600008f1492 */
[----:B------:R1:W5:Y:S04]  /*19b0*/  @P5 LDG.E R12, [R2.64] ;  /* 0x00000006020c5981 */ /* 0x000368000c1e1900 */
[----:B------:R1:W5:Y:S01]  /*19c0*/  @P6 LDG.E R170, [R4.64] ;  /* 0x0000000604aa6981 */ /* 0x000362000c1e1900 */
[----:B---3--:R-:W-:-:S05]  /*19d0*/  LOP3.LUT R39, R9, 0xffff, RZ, 0xc0, !PT ;  /* 0x0000ffff09277812 */ /* 0x008fca00078ec0ff */
[----:B------:R1:W-:Y:S01]  /*19e0*/  STL [R1+0x58], R39 ;  /* 0x0000582701007387 */ /* 0x0003e20000100800 */
[----:B------:R-:W-:Y:S03]  /*19f0*/  YIELD ;  /* 0x0000000000007946 */ /* 0x000fe60003800000 */
[----:B----4-:R1:W-:Y:S01]  /*1a00*/  @P4 STL [R1+0x44], R0 ;  /* 0x0000440001004387 */ /* 0x0103e20000100800 */
        /* <DEDUP_REMOVED lines=8> */
.L_x_1137:
[----:B------:R-:W-:-:S04]  /*1a90*/  ISETP.NE.U32.AND P0, PT, RZ, c[0x0][0x368], PT ;  /* 0x0000da00ff007a0c */ /* 0x000fc80003f05070 */
[----:B------:R-:W-:-:S13]  /*1aa0*/  ISETP.NE.AND.EX P0, PT, RZ, c[0x0][0x36c], PT, P0 ;  /* 0x0000db00ff007a0c */ /* 0x000fda0003f05300 */
[----:B------:R-:W-:Y:S05]  /*1ab0*/  @!P0 BRA `(.L_x_1138) ;  /* 0x0000004000008947 */ /* 0x000fea0003800000 */
[----:B-1----:R-:W-:-:S04]  /*1ac0*/  LEA R4, P0, R42, c[0x0][0x368], 0x2 ;  /* 0x0000da002a047a11 */ /* 0x002fc800078010ff */
[----:B------:R-:W-:-:S05]  /*1ad0*/  LEA.HI.X R5, R42, c[0x0][0x36c], R146, 0x2, P0 ;  /* 0x0000db002a057a11 */ /* 0x000fca00000f1492 */
[----:B------:R1:W5:Y:S01]  /*1ae0*/  LDG.E R11, [R4.64] ;  /* 0x00000006040b7981 */ /* 0x000362000c1e1900 */
[----:B------:R-:W-:Y:S05]  /*1af0*/  BRA `(.L_x_1139) ;  /* 0x0000005000007947 */ /* 0x000fea0003800000 */
.L_x_1138:
[----:B------:R-:W-:Y:S01]  /*1b00*/  MOV R11, c[0x0][0x1d0] ;  /* 0x00007400000b7a02 */ /* 0x000fe20000000f00 */
[----:B------:R-:W-:Y:S05]  /*1b10*/  @!P6 BRA `(.L_x_1139) ;  /* 0x000000300000e947 */ /* 0x000fea0003800000 */
[----:B------:R-:W2:Y:S04]  /*1b20*/  LDG.E R6, [R4.64] ;  /* 0x0000000604067981 */ /* 0x000ea8000c1e1900 */
[----:B-1----:R-:W2:Y:S02]  /*1b30*/  LDG.E R0, [R4.64+0x4] ;  /* 0x0000040604007981 */ /* 0x002ea4000c1e1900 */
[----:B--2---:R-:W-:Y:S02]  /*1b40*/  IADD3 R11, -R6, R0, RZ ;  /* 0x00000000060b7210 */ /* 0x004fe40007ffe1ff */
.L_x_1139:
[----:B-1----:R-:W2:Y:S04]  /*1b50*/  LDL R4, [R1+0x44] ;  /* 0x0000440001047983 */ /* 0x002ea80000100800 */
[----:B------:R-:W3:Y:S04]  /*1b60*/  LDL.LU R0, [R1+0x4c] ;  /* 0x00004c0001007983 */ /* 0x000ee80000300800 */
[----:B------:R1:W4:Y:S04]  /*1b70*/  @P5 LDG.E R5, [R2.64] ;  /* 0x0000000602055981 */ /* 0x000328000c1e1900 */
[----:B------:R-:W3:Y:S01]  /*1b80*/  LDL.LU R15, [R1+0x28] ;  /* 0x00002800010f7983 */ /* 0x000ee20000300800 */
[----:B------:R-:W-:-:S04]  /*1b90*/  ISETP.NE.U32.AND P0, PT, RZ, c[0x0][0x378], PT ;  /* 0x0000de00ff007a0c */ /* 0x000fc80003f05070 */
[----:B------:R-:W-:Y:S01]  /*1ba0*/  ISETP.NE.AND.EX P1, PT, RZ, c[0x0][0x37c], PT, P0 ;  /* 0x0000df00ff007a0c */ /* 0x000fe20003f25300 */
[----:B--2---:R-:W-:Y:S02]  /*1bb0*/  IMAD.MOV.U32 R7, RZ, RZ, R4 ;  /* 0x000000ffff077224 */ /* 0x004fe400078e0004 */
[----:B------:R1:W4:Y:S01]  /*1bc0*/  @P5 LDG.E R4, [R2.64+0x4] ;  /* 0x0000040602045981 */ /* 0x000322000c1e1900 */
[----:B-----5:R-:W-:Y:S02]  /*1bd0*/  IMAD.MOV.U32 R145, RZ, RZ, R11 ;  /* 0x000000ffff917224 */ /* 0x020fe400078e000b */
[----:B------:R-:W-:-:S05]  /*1be0*/  IMAD.MOV.U32 R6, RZ, RZ, c[0x0][0x2c4] ;  /* 0x0000b100ff067624 */ /* 0x000fca00078e00ff */
[----:B------:R-:W-:Y:S02]  /*1bf0*/  ISETP.NE.AND P2, PT, R6, 0x1, PT ;  /* 0x000000010600780c */ /* 0x000fe40003f45270 */
[----:B-1----:R-:W-:-:S04]  /*1c00*/  @P1 LEA R2, P0, R42, c[0x0][0x378], 0x2 ;  /* 0x0000de002a021a11 */ /* 0x002fc800078010ff */
[----:B------:R-:W-:-:S05]  /*1c10*/  @P1 LEA.HI.X R3, R42, c[0x0][0x37c], R146, 0x2, P0 ;  /* 0x0000df002a031a11 */ /* 0x000fca00000f1492 */
[----:B------:R1:W5:Y:S01]  /*1c20*/  @P1 LDG.E R145, [R2.64] ;  /* 0x0000000602911981 */ /* 0x000362000c1e1900 */
[----:B------:R-:W-:Y:S01]  /*1c30*/  IMAD.IADD R10, R11, 0x1, -R171 ;  /* 0x000000010b0a7824 */ /* 0x000fe200078e0aab */
[----:B---3--:R-:W-:-:S04]  /*1c40*/  LOP3.LUT R15, R15, 0xffffffdf, RZ, 0xc0, !PT ;  /* 0xffffffdf0f0f7812 */ /* 0x008fc800078ec0ff */
[----:B------:R-:W-:Y:S01]  /*1c50*/  @P2 LOP3.LUT R15, R15, 0x20, RZ, 0xfc, !PT ;  /* 0x000000200f0f2812 */ /* 0x000fe200078efcff */
[----:B-1----:R-:W-:Y:S02]  /*1c60*/  IMAD.SHL.U32 R2, R0, 0x80, RZ ;  /* 0x0000008000027824 */ /* 0x002fe400078e00ff */
[----:B------:R-:W-:-:S03]  /*1c70*/  IMAD.MOV.U32 R0, RZ, RZ, c[0x0][0x228] ;  /* 0x00008a00ff007624 */ /* 0x000fc600078e00ff */
[----:B------:R1:W-:Y:S04]  /*1c80*/  STL [R1+0x5c], R2 ;  /* 0x00005c0201007387 */ /* 0x0003e80000100800 */
[----:B------:R-:W-:Y:S01]  /*1c90*/  STL [R1+0x28], R15 ;  /* 0x0000280f01007387 */ /* 0x000fe20000100800 */
[----:B-1----:R-:W-:-:S05]  /*1ca0*/  IADD3 R2, R2, 0x7f, RZ ;  /* 0x0000007f02027810 */ /* 0x002fca0007ffe0ff */
[----:B------:R-:W-:-:S05]  /*1cb0*/  @P2 IMAD.HI.U32 R3, R2, c[0x0][0x2c8], RZ ;  /* 0x0000b20002032a27 */ /* 0x000fca00078e00ff */
[----:B------:R-:W-:Y:S01]  /*1cc0*/  @P2 SHF.R.U32.HI R2, RZ, c[0x0][0x2cc], R3 ;  /* 0x0000b300ff022a19 */ /* 0x000fe20000011603 */
[----:B------:R-:W-:Y:S01]  /*1cd0*/  BSSY B0, `(.L_x_1140) ;  /* 0x000003a000007945 */ /* 0x000fe20003800000 */
[----:B----4-:R-:W-:-:S04]  /*1ce0*/  @P5 IMAD.IADD R0, R4, 0x1, -R5 ;  /* 0x0000000104005824 */ /* 0x010fc800078e0a05 */
[----:B------:R-:W-:Y:S02]  /*1cf0*/  IMAD.IADD R6, R10, 0x1, R0 ;  /* 0x000000010a067824 */ /* 0x000fe400078e0200 */
[----:B------:R-:W-:-:S03]  /*1d00*/  IMAD.MOV.U32 R4, RZ, RZ, RZ ;  /* 0x000000ffff047224 */ /* 0x000fc600078e00ff */
[C---:B------:R-:W-:Y:S01]  /*1d10*/  IADD3 R180, R6.reuse, 0x70, -R7 ;  /* 0x0000007006b47810 */ /* 0x040fe20007ffe807 */
[----:B------:R1:W-:Y:S01]  /*1d20*/  STL [R1+0x4c], R6 ;  /* 0x00004c0601007387 */ /* 0x0003e20000100800 */
[----:B------:R-:W-:-:S03]  /*1d30*/  IADD3 R5, R6, 0x6f, RZ ;  /* 0x0000006f06057810 */ /* 0x000fc60007ffe0ff */
[----:B------:R-:W-:Y:S02]  /*1d40*/  IMAD.IADD R3, R180, 0x1, R2 ;  /* 0x00000001b4037824 */ /* 0x000fe400078e0202 */
[----:B------:R-:W-:Y:S02]  /*1d50*/  IMAD.MOV.U32 R2, RZ, RZ, RZ ;  /* 0x000000ffff027224 */ /* 0x000fe400078e00ff */
[----:B------:R-:W-:Y:S01]  /*1d60*/  IMAD.HI R4, R5, -0x6db6db6d, R4 ;  /* 0x9249249305047827 */ /* 0x000fe200078e0204 */
[----:B------:R-:W-:-:S03]  /*1d70*/  LOP3.LUT R5, R9, 0xff0000, RZ, 0xc0, !PT ;  /* 0x00ff000009057812 */ /* 0x000fc600078ec0ff */
[----:B------:R-:W-:Y:S01]  /*1d80*/  IMAD.HI R2, R3, -0x6db6db6d, R2 ;  /* 0x9249249303027827 */ /* 0x000fe200078e0202 */
[----:B-1----:R-:W-:-:S04]  /*1d90*/  LOP3.LUT R6, R9, 0xff000000, RZ, 0xc0, !PT ;  /* 0xff00000009067812 */ /* 0x002fc800078ec0ff */
[----:B------:R-:W-:-:S04]  /*1da0*/  SHF.R.U32.HI R7, RZ, 0x8, R6 ;  /* 0x00000008ff077819 */ /* 0x000fc80000011606 */
[----:B------:R-:W-:Y:S02]  /*1db0*/  LEA.HI R5, R5, R7, RZ, 0x10 ;  /* 0x0000000705057211 */ /* 0x000fe400078f80ff */
[----:B------:R-:W-:Y:S02]  /*1dc0*/  SHF.R.U32.HI R6, RZ, 0x1f, R4 ;  /* 0x0000001fff067819 */ /* 0x000fe40000011604 */
[----:B------:R-:W-:Y:S02]  /*1dd0*/  SHF.R.U32.HI R3, RZ, 0x1f, R2 ;  /* 0x0000001fff037819 */ /* 0x000fe40000011602 */
[----:B------:R-:W-:Y:S02]  /*1de0*/  SHF.R.U32.HI R8, RZ, 0x10, R5 ;  /* 0x00000010ff087819 */ /* 0x000fe40000011605 */
[----:B------:R-:W-:Y:S02]  /*1df0*/  LOP3.LUT R16, R5, 0xff, RZ, 0xc0, !PT ;  /* 0x000000ff05107812 */ /* 0x000fe400078ec0ff */
[----:B------:R-:W-:-:S02]  /*1e00*/  LEA.HI.SX32 R176, R4, R6, 0x1a ;  /* 0x0000000604b07211 */ /* 0x000fc400078fd2ff */
[----:B------:R-:W-:Y:S01]  /*1e10*/  LEA.HI.SX32 R2, R2, R3, 0x1a ;  /* 0x0000000302027211 */ /* 0x000fe200078fd2ff */
[----:B------:R1:W-:Y:S03]  /*1e20*/  STL [R1+0x50], R8 ;  /* 0x0000500801007387 */ /* 0x0003e60000100800 */
[----:B------:R-:W-:Y:S01]  /*1e30*/  IMNMX R6, R176, R2, PT ;  /* 0x00000002b0067217 */ /* 0x000fe20003800200 */
[----:B------:R1:W-:Y:S03]  /*1e40*/  STL [R1+0x60], R16 ;  /* 0x0000601001007387 */ /* 0x0003e60000100800 */
[----:B------:R-:W-:Y:S02]  /*1e50*/  ISETP.GE.AND P0, PT, R6, 0x1, PT ;  /* 0x000000010600780c */ /* 0x000fe40003f06270 */
[----:B------:R-:W-:Y:S01]  /*1e60*/  ISETP.NE.AND P1, PT, R8, RZ, PT ;  /* 0x000000ff0800720c */ /* 0x000fe20003f25270 */
[----:B------:R-:W-:-:S03]  /*1e70*/  IMAD.MOV.U32 R2, RZ, RZ, RZ ;  /* 0x000000ffff027224 */ /* 0x000fc600078e00ff */
[----:B------:R-:W-:-:S07]  /*1e80*/  SEL R144, R8, c[0x0][0x338], P1 ;  /* 0x0000ce0008907a07 */ /* 0x000fce0000800000 */
        /* <DEDUP_REMOVED lines=10> */
[----:B------:R-:W-:Y:S01]  /*1f30*/  IMAD.MOV.U32 R7, RZ, RZ, R2 ;  /* 0x000000ffff077224 */ /* 0x000fe200078e0002 */
[----:B------:R-:W-:-:S03]  /*1f40*/  IABS R2, R144 ;  /* 0x0000009000027213 */ /* 0x000fc60000000000 */
[----:B------:R-:W-:Y:S02]  /*1f50*/  IMAD R7, R7, R4, RZ ;  /* 0x0000000407077224 */ /* 0x000fe400078e02ff */
[----:B-1----:R-:W-:Y:S02]  /*1f60*/  IMAD.MOV R8, RZ, RZ, -R2 ;  /* 0x000000ffff087224 */ /* 0x002fe400078e0a02 */
        /* <DEDUP_REMOVED lines=16> */
.L_x_1141:
[----:B------:R-:W-:Y:S05]  /*2070*/  BSYNC B0 ;  /* 0x0000000000007941 */ /* 0x000fea0003800000 */
.L_x_1140:
[----:B------:R-:W-:Y:S01]  /*2080*/  IMAD R3, R16, R2, RZ ;  /* 0x0000000210037224 */ /* 0x000fe200078e02ff */
[----:B------:R-:W2:Y:S03]  /*2090*/  S2R R7, SR_TID.X ;  /* 0x0000000000077919 */ /* 0x000ea60000002100 */
[C---:B------:R-:W-:Y:S02]  /*20a0*/  IMAD.IADD R2, R3.reuse, 0x1, R2 ;  /* 0x0000000103027824 */ /* 0x040fe400078e0202 */
[----:B------:R-:W-:-:S03]  /*20b0*/  IMAD R3, R3, 0x70, -R10 ;  /* 0x0000007003037824 */ /* 0x000fc600078e0a0a */
[----:B------:R-:W-:Y:S02]  /*20c0*/  IMNMX R2, R6, R2, PT ;  /* 0x0000000206027217 */ /* 0x000fe40003800200 */
[----:B------:R-:W-:-:S03]  /*20d0*/  IMNMX R3, RZ, R3, !PT ;  /* 0x00000003ff037217 */ /* 0x000fc60007800200 */
[----:B------:R-:W-:-:S05]  /*20e0*/  IMAD R2, R2, 0x70, -R10 ;  /* 0x0000007002027824 */ /* 0x000fca00078e0a0a */
[----:B------:R-:W-:-:S04]  /*20f0*/  IMNMX R2, R2, R0, PT ;  /* 0x0000000002027217 */ /* 0x000fc80003800200 */
[----:B------:R-:W-:Y:S02]  /*2100*/  ISETP.GT.AND P0, PT, R2, R3, PT ;  /* 0x000000030200720c */ /* 0x000fe40003f04270 */
[----:B------:R-:W-:Y:S02]  /*2110*/  SHF.R.U32.HI R3, RZ, 0x4, R3 ;  /* 0x00000004ff037819 */ /* 0x000fe40000011603 */
[--C-:B--2---:R-:W-:Y:S02]  /*2120*/  SHF.R.S32.HI R214, RZ, 0x1f, R7.reuse ;  /* 0x0000001fffd67819 */ /* 0x104fe40000011407 */
[----:B------:R-:W-:Y:S01]  /*2130*/  SHF.R.S32.HI R40, RZ, 0x1f, R7 ;  /* 0x0000001fff287819 */ /* 0x000fe20000011407 */
[----:B------:R-:W-:Y:S01]  /*2140*/  IMAD.WIDE.U32 R4, R3, 0x24924925, RZ ;  /* 0x2492492503047825 */ /* 0x000fe200078e00ff */
[-C--:B------:R-:W-:Y:S02]  /*2150*/  LEA.HI R6, R214, R7.reuse, RZ, 0x3 ;  /* 0x00000007d6067211 */ /* 0x080fe400078f18ff */
[----:B------:R-:W-:Y:S01]  /*2160*/  LEA.HI R40, R40, R7, RZ, 0x3 ;  /* 0x0000000728287211 */ /* 0x000fe200078f18ff */
[----:B------:R-:W-:Y:S01]  /*2170*/  IMAD.MOV.U32 R140, RZ, RZ, R5 ;  /* 0x000000ffff8c7224 */ /* 0x000fe200078e0005 */
[----:B------:R-:W-:-:S02]  /*2180*/  LOP3.LUT R4, R6, 0xfffffff8, RZ, 0xc0, !PT ;  /* 0xfffffff806047812 */ /* 0x000fc400078ec0ff */
[----:B------:R-:W-:Y:S01]  /*2190*/  @P0 IADD3 R3, R2, 0x6f, RZ ;  /* 0x0000006f02030810 */ /* 0x000fe20007ffe0ff */
[----:B------:R-:W-:Y:S01]  /*21a0*/  @P0 IMAD.MOV.U32 R2, RZ, RZ, RZ ;  /* 0x000000ffff020224 */ /* 0x000fe200078e00ff */
[----:B------:R-:W-:Y:S01]  /*21b0*/  SHF.R.S32.HI R40, RZ, 0x3, R40 ;  /* 0x00000003ff287819 */ /* 0x000fe20000011428 */
[----:B------:R-:W-:Y:S01]  /*21c0*/  IMAD.IADD R147, R7, 0x1, -R4 ;  /* 0x0000000107937824 */ /* 0x000fe200078e0a04 */
[----:B------:R-:W-:Y:S01]  /*21d0*/  SHF.R.S32.HI R35, RZ, 0x1f, R7 ;  /* 0x0000001fff237819 */ /* 0x000fe20000011407 */
[----:B------:R-:W-:Y:S01]  /*21e0*/  @P0 IMAD.HI R2, R3, -0x6db6db6d, R2 ;  /* 0x9249249303020827 */ /* 0x000fe200078e0202 */
[--C-:B------:R-:W-:Y:S02]  /*21f0*/  SHF.R.S32.HI R33, RZ, 0x1f, R7.reuse ;  /* 0x0000001fff217819 */ /* 0x100fe40000011407 */
[----:B------:R-:W-:Y:S01]  /*2200*/  SHF.R.S32.HI R34, RZ, 0x1f, R7 ;  /* 0x0000001fff227819 */ /* 0x000fe20000011407 */
[----:B------:R-:W-:Y:S01]  /*2210*/  IMAD.SHL.U32 R6, R40, 0x40, RZ ;  /* 0x0000004028067824 */ /* 0x000fe200078e00ff */
[----:B------:R-:W-:Y:S01]  /*2220*/  @P0 SHF.R.U32.HI R3, RZ, 0x1f, R2 ;  /* 0x0000001fff030819 */ /* 0x000fe20000011602 */
[----:B------:R-:W-:Y:S01]  /*2230*/  IMAD.MOV.U32 R4, RZ, RZ, R140 ;  /* 0x000000ffff047224 */ /* 0x000fe200078e008c */
[----:B------:R-:W-:Y:S01]  /*2240*/  LEA.HI R5, R214, R7, RZ, 0x6 ;  /* 0x00000007d6057211 */ /* 0x000fe200078f30ff */
[C---:B------:R-:W-:Y:S01]  /*2250*/  IMAD.SHL.U32 R36, R147.reuse, 0x8, RZ ;  /* 0x0000000893247824 */ /* 0x040fe200078e00ff */
[----:B------:R-:W-:Y:S01]  /*2260*/  @P0 LEA.HI.SX32 R4, R2, R3, 0x1a ;  /* 0x0000000302040211 */ /* 0x000fe200078fd2ff */
[----:B------:R-:W-:Y:S01]  /*2270*/  IMAD.SHL.U32 R28, R147, 0x4, RZ ;  /* 0x00000004931c7824 */ /* 0x000fe200078e00ff */
[-C--:B------:R-:W-:Y:S01]  /*2280*/  LEA.HI R35, R35, R7.reuse, RZ, 0x3 ;  /* 0x0000000723237211 */ /* 0x080fe200078f18ff */
[----:B------:R-:W-:Y:S01]  /*2290*/  IMAD.SHL.U32 R2, R5, 0x8, RZ ;  /* 0x0000000805027824 */ /* 0x000fe200078e00ff */
[----:B------:R-:W-:-:S02]  /*22a0*/  LEA.HI R34, R34, R7, RZ, 0x3 ;  /* 0x0000000722227211 */ /* 0x000fc400078f18ff */
[----:B------:R-:W-:Y:S02]  /*22b0*/  LEA.HI R33, R33, R7, RZ, 0x3 ;  /* 0x0000000721217211 */ /* 0x000fe400078f18ff */
[----:B------:R-:W-:Y:S02]  /*22c0*/  LOP3.LUT R159, R6, 0x1c0, RZ, 0xc0, !PT ;  /* 0x000001c0069f7812 */ /* 0x000fe400078ec0ff */
[----:B------:R-:W-:Y:S02]  /*22d0*/  ISETP.GT.AND P0, PT, R4, R140, PT ;  /* 0x0000008c0400720c */ /* 0x000fe40003f04270 */
[----:B------:R-:W-:Y:S02]  /*22e0*/  SHF.R.S32.HI R35, RZ, 0x3, R35 ;  /* 0x00000003ff237819 */ /* 0x000fe40000011423 */
[----:B------:R-:W-:Y:S02]  /*22f0*/  SHF.R.S32.HI R34, RZ, 0x3, R34 ;  /* 0x00000003ff227819 */ /* 0x000fe40000011422 */
[----:B------:R-:W-:-:S02]  /*2300*/  SHF.R.S32.HI R33, RZ, 0x3, R33 ;  /* 0x00000003ff217819 */ /* 0x000fc40000011421 */
[----:B------:R-:W-:Y:S02]  /*2310*/  SHF.R.U32.HI R199, RZ, 0x3, R159 ;  /* 0x00000003ffc77819 */ /* 0x000fe4000001169f */
[----:B------:R-:W-:Y:S02]  /*2320*/  LOP3.LUT R3, R159, 0x38, R36, 0xf8, !PT ;  /* 0x000000389f037812 */ /* 0x000fe400078ef824 */
[----:B------:R-:W-:Y:S02]  /*2330*/  IADD3 R35, R35, 0x20, RZ ;  /* 0x0000002023237810 */ /* 0x000fe40007ffe0ff */
[----:B------:R-:W-:Y:S02]  /*2340*/  IADD3 R34, R34, 0x40, RZ ;  /* 0x0000004022227810 */ /* 0x000fe40007ffe0ff */
[----:B------:R-:W-:Y:S01]  /*2350*/  IADD3 R33, R33, 0x60, RZ ;  /* 0x0000006021217810 */ /* 0x000fe20007ffe0ff */
[----:B------:R-:W-:Y:S01]  /*2360*/  IMAD.SHL.U32 R5, R35, 0x40, RZ ;  /* 0x0000004023057824 */ /* 0x000fe200078e00ff */
[----:B------:R-:W-:Y:S01]  /*2370*/  LOP3.LUT R169, R2, 0xfffffe00, RZ, 0xc0, !PT ;  /* 0xfffffe0002a97812 */ /* 0x000fe200078ec0ff */
[----:B------:R-:W-:Y:S01]  /*2380*/  IMAD.SHL.U32 R6, R34, 0x40, RZ ;  /* 0x0000004022067824 */ /* 0x000fe200078e00ff */
[----:B------:R-:W-:Y:S01]  /*2390*/  LOP3.LUT R2, R3, R199, RZ, 0x3c, !PT ;  /* 0x000000c703027212 */ /* 0x000fe200078e3cff */
[----:B------:R-:W-:Y:S01]  /*23a0*/  IMAD.SHL.U32 R3, R33, 0x40, RZ ;  /* 0x0000004021037824 */ /* 0x000fe200078e00ff */
[----:B------:R-:W-:-:S02]  /*23b0*/  LOP3.LUT R154, R5, 0x1c0, RZ, 0xc0, !PT ;  /* 0x000001c0059a7812 */ /* 0x000fc400078ec0ff */
[----:B------:R-:W-:Y:S01]  /*23c0*/  LOP3.LUT R155, R6, 0x1c0, RZ, 0xc0, !PT ;  /* 0x000001c0069b7812 */ /* 0x000fe200078ec0ff */
[----:B------:R-:W-:Y:S01]  /*23d0*/  IMAD.IADD R2, R169, 0x1, R2 ;  /* 0x00000001a9027824 */ /* 0x000fe200078e0202 */
[----:B------:R-:W-:-:S03]  /*23e0*/  LOP3.LUT R158, R3, 0x1c0, RZ, 0xc0, !PT ;  /* 0x000001c0039e7812 */ /* 0x000fc600078ec0ff */
[----:B------:R-:W-:Y:S01]  /*23f0*/  IMAD.SHL.U32 R215, R2, 0x2, RZ ;  /* 0x0000000202d77824 */ /* 0x000fe200078e00ff */
[----:B------:R-:W-:Y:S05]  /*2400*/  @!P0 BRA `(.L_x_1142) ;  /* 0x00006f5000008947 */ /* 0x000fea0003800000 */
[----:B------:R-:W-:Y:S01]  /*2410*/  ISETP.NE.U32.AND P0, PT, RZ, c[0x0][0x340], PT ;  /* 0x0000d000ff007a0c */ /* 0x000fe20003f05070 */
[----:B------:R-:W-:-:S03]  /*2420*/  IMAD.MOV.U32 R38, RZ, RZ, R15 ;  /* 0x000000ffff267224 */ /* 0x000fc600078e000f */
[----:B------:R-:W-:-:S13]  /*2430*/  ISETP.NE.AND.EX P3, PT, RZ, c[0x0][0x344], PT, P0 ;  /* 0x0000d100ff007a0c */ /* 0x000fda0003f65300 */
[----:B------:R-:W-:-:S05]  /*2440*/  @P3 IMAD.WIDE R2, R42, R13, c[0x0][0x340] ;  /* 0x0000d0002a023625 */ /* 0x000fca00078e020d */
[----:B------:R2:W3:Y:S01]  /*2450*/  @P3 LDG.E R23, [R2.64] ;  /* 0x0000000602173981 */ /* 0x0004e2000c1e1900 */
[----:B------:R-:W-:Y:S01]  /*2460*/  SHF.R.S32.HI R27, RZ, 0x1f, R40 ;  /* 0x0000001fff1b7819 */ /* 0x000fe20000011428 */
[----:B------:R-:W-:Y:S01]  /*2470*/  IMAD.MOV.U32 R179, RZ, RZ, 0x5 ;  /* 0x00000005ffb37424 */ /* 0x000fe200078e00ff */
[----:B------:R-:W-:Y:S01]  /*2480*/  IADD3 R129, P0, R40, R12, RZ ;  /* 0x0000000c28817210 */ /* 0x000fe20007f1e0ff */
[----:B------:R-:W-:Y:S01]  /*2490*/  ULDC UR4, c[0x0][0x23c] ;  /* 0x00008f0000047ab9 */ /* 0x000fe20000000800 */
[----:B------:R-:W-:Y:S01]  /*24a0*/  SHF.R.S32.HI R37, RZ, 0x1f, R36 ;  /* 0x0000001fff257819 */ /* 0x000fe20000011424 */
[----:B------:R-:W-:Y:S01]  /*24b0*/  USHF.L.U32 UR5, UR4, 0x6, URZ ;  /* 0x0000000604057899 */ /* 0x000fe2000800063f */
[----:B------:R-:W-:Y:S01]  /*24c0*/  LEA.HI.X.SX32 R143, R12, R27, 0x1, P0 ;  /* 0x0000001b0c8f7211 */ /* 0x000fe200000f0eff */
[----:B------:R-:W-:Y:S01]  /*24d0*/  IMAD.IADD R22, R11, 0x1, R170 ;  /* 0x000000010b167824 */ /* 0x000fe200078e02aa */
[----:B------:R-:W-:Y:S01]  /*24e0*/  IADD3 R41, R4, -0x1, RZ ;  /* 0xffffffff04297810 */ /* 0x000fe20007ffe0ff */
[----:B------:R-:W-:Y:S01]  /*24f0*/  UIMAD UR4, UR4, 0x60, URZ ;  /* 0x00000060040478a4 */ /* 0x000fe2000f8e023f */
[----:B------:R-:W-:Y:S01]  /*2500*/  SEL R25, R146, RZ, !P5 ;  /* 0x000000ff92197207 */ /* 0x000fe20006800000 */
[----:B------:R-:W-:Y:S01]  /*2510*/  IMAD R5, R143, c[0x0][0x238], RZ ;  /* 0x00008e008f057a24 */ /* 0x000fe200078e02ff */
[----:B------:R-:W-:Y:S01]  /*2520*/  MOV R148, 0x70 ;  /* 0x0000007000947802 */ /* 0x000fe20000000f00 */
[----:B------:R-:W-:Y:S01]  /*2530*/  IMAD.WIDE.U32 R12, R40, c[0x0][0x290], R36 ;  /* 0x0000a400280c7a25 */ /* 0x000fe200078e0024 */
[----:B------:R-:W-:-:S02]  /*2540*/  SEL R26, R42, RZ, !P5 ;  /* 0x000000ff2a1a7207 */ /* 0x000fc40006800000 */
[----:B------:R-:W-:Y:S01]  /*2550*/  ISETP.GE.AND P5, PT, R36, c[0x0][0x1d4], PT ;  /* 0x0000750024007a0c */ /* 0x000fe20003fa6270 */
[----:B------:R-:W-:Y:S01]  /*2560*/  IMAD R5, R129, c[0x0][0x23c], R5 ;  /* 0x00008f0081057a24 */ /* 0x000fe200078e0205 */
[----:B------:R-:W-:Y:S01]  /*2570*/  ISETP.GE.AND P4, PT, R218, c[0x0][0x1d4], PT ;  /* 0x00007500da007a0c */ /* 0x000fe20003f86270 */
[----:B------:R-:W-:Y:S01]  /*2580*/  IMAD R4, R25, c[0x0][0x248], RZ ;  /* 0x0000920019047a24 */ /* 0x000fe200078e02ff */
[----:B------:R-:W-:Y:S01]  /*2590*/  MOV R178, c[0x0][0x238] ;  /* 0x00008e0000b27a02 */ /* 0x000fe20000000f00 */
[C---:B------:R-:W-:Y:S01]  /*25a0*/  IMAD R186, R148.reuse, c[0x0][0x23c], RZ ;  /* 0x00008f0094ba7a24 */ /* 0x040fe200078e02ff */
[----:B------:R-:W-:Y:S01]  /*25b0*/  SHF.R.S32.HI R24, RZ, 0x1f, R22 ;  /* 0x0000001fff187819 */ /* 0x000fe20000011416 */
[----:B------:R-:W-:Y:S01]  /*25c0*/  IMAD.WIDE.U32 R156, R148, c[0x0][0x238], RZ ;  /* 0x00008e00949c7a25 */ /* 0x000fe200078e00ff */
[----:B------:R-:W-:Y:S02]  /*25d0*/  SHF.L.U64.HI R187, R178, R179, c[0x0][0x23c] ;  /* 0x00008f00b2bb7619 */ /* 0x000fe400000102b3 */
[----:B------:R-:W-:Y:S01]  /*25e0*/  SHF.R.S32.HI R29, RZ, 0x1f, R28 ;  /* 0x0000001fff1d7819 */ /* 0x000fe2000001141c */
[----:B--2---:R-:W-:Y:S01]  /*25f0*/  IMAD.WIDE.U32 R2, R129, c[0x0][0x238], R36 ;  /* 0x00008e0081027a25 */ /* 0x004fe200078e0024 */
[----:B------:R-:W-:-:S02]  /*2600*/  LOP3.LUT R38, R38, 0xfffffffd, RZ, 0xc0, !PT ;  /* 0xfffffffd26267812 */ /* 0x000fc400078ec0ff */
[----:B------:R-:W-:Y:S01]  /*2610*/  MOV R210, c[0x0][0x27c] ;  /* 0x00009f0000d27a02 */ /* 0x000fe20000000f00 */
[----:B------:R-:W-:Y:S01]  /*2620*/  IMAD.IADD R3, R3, 0x1, R5 ;  /* 0x0000000103037824 */ /* 0x000fe200078e0205 */
[----:B------:R-:W-:Y:S01]  /*2630*/  @P5 LOP3.LUT R38, R38, 0x2, RZ, 0xfc, !PT ;  /* 0x0000000226265812 */ /* 0x000fe200078efcff */
[----:B------:R-:W-:Y:S01]  /*2640*/  IMAD R5, R41, -0x70, R0 ;  /* 0xffffff9029057824 */ /* 0x000fe200078e0200 */
[----:B------:R-:W-:Y:S01]  /*2650*/  SHF.R.U32.HI R30, RZ, 0x3, R154 ;  /* 0x00000003ff1e7819 */ /* 0x000fe2000001169a */
[----:B------:R-:W-:Y:S01]  /*2660*/  IMAD.WIDE.U32 R2, R39, c[0x0][0x240], R2 ;  /* 0x0000900027027a25 */ /* 0x000fe200078e0002 */
[----:B------:R-:W-:Y:S02]  /*2670*/  LOP3.LUT R38, R38, 0xfffffffe, RZ, 0xc0, !PT ;  /* 0xfffffffe26267812 */ /* 0x000fe400078ec0ff */
[----:B------:R-:W-:Y:S01]  /*2680*/  IMNMX R5, R5, 0x70, PT ;  /* 0x0000007005057817 */ /* 0x000fe20003800200 */
[----:B------:R-:W-:Y:S01]  /*2690*/  IMAD R3, R39, c[0x0][0x244], R3 ;  /* 0x0000910027037a24 */ /* 0x000fe200078e0203 */
[----:B------:R-:W-:Y:S01]  /*26a0*/  @P4 LOP3.LUT R38, R38, 0x1, RZ, 0xfc, !PT ;  /* 0x0000000126264812 */ /* 0x000fe200078efcff */
[C---:B------:R-:W-:Y:S01]  /*26b0*/  IMAD R4, R26.reuse, c[0x0][0x24c], R4 ;  /* 0x000093001a047a24 */ /* 0x040fe200078e0204 */
[----:B------:R-:W-:Y:S01]  /*26c0*/  SHF.R.U32.HI R32, RZ, 0x3, R158 ;  /* 0x00000003ff207819 */ /* 0x000fe2000001169e */
[----:B------:R-:W-:Y:S01]  /*26d0*/  IMAD.IADD R6, R5, 0x1, -R40 ;  /* 0x0000000105067824 */ /* 0x000fe200078e0a28 */
[----:B------:R-:W-:Y:S01]  /*26e0*/  SHF.R.U32.HI R31, RZ, 0x3, R155 ;  /* 0x00000003ff1f7819 */ /* 0x000fe2000001169b */
[----:B------:R-:W-:Y:S01]  /*26f0*/  IMAD.WIDE.U32 R126, R26, c[0x0][0x248], R2 ;  /* 0x000092001a7e7a25 */ /* 0x000fe200078e0002 */
[----:B------:R-:W-:Y:S01]  /*2700*/  SHF.R.S32.HI R3, RZ, 0x1f, R41 ;  /* 0x0000001fff037819 */ /* 0x000fe20000011429 */
[----:B------:R2:W-:Y:S01]  /*2710*/  STL [R1+0x28], R38 ;  /* 0x0000282601007387 */ /* 0x0005e20000100800 */
[C---:B------:R-:W-:Y:S01]  /*2720*/  ISETP.GE.AND P0, PT, R6.reuse, 0x1, PT ;  /* 0x000000010600780c */ /* 0x040fe20003f06270 */
[----:B------:R-:W-:Y:S01]  /*2730*/  IMAD.IADD R186, R157, 0x1, R186 ;  /* 0x000000019dba7824 */ /* 0x000fe200078e02ba */
[----:B------:R-:W-:Y:S01]  /*2740*/  IADD3 R125, R127, R4, RZ ;  /* 0x000000047f7d7210 */ /* 0x000fe20007ffe0ff */
[----:B------:R-:W-:Y:S01]  /*2750*/  IMAD.MOV.U32 R124, RZ, RZ, R126 ;  /* 0x000000ffff7c7224 */ /* 0x000fe200078e007e */
[----:B------:R-:W-:Y:S01]  /*2760*/  ISETP.GE.AND P2, PT, R6, 0x21, PT ;  /* 0x000000210600780c */ /* 0x000fe20003f46270 */
[----:B------:R-:W-:-:S02]  /*2770*/  IMAD R2, R186, R41, RZ ;  /* 0x00000029ba027224 */ /* 0x000fc400078e02ff */
[----:B------:R-:W-:Y:S02]  /*2780*/  IMAD.SHL.U32 R209, R178, 0x20, RZ ;  /* 0x00000020b2d17824 */ /* 0x000fe400078e00ff */
[-C--:B------:R-:W-:Y:S02]  /*2790*/  IMAD R4, R3, R156.reuse, R2 ;  /* 0x0000009c03047224 */ /* 0x080fe400078e0202 */
[----:B------:R-:W-:-:S04]  /*27a0*/  IMAD.WIDE.U32 R2, R41, R156, R124 ;  /* 0x0000009c29027225 */ /* 0x000fc800078e007c */
[----:B------:R-:W-:Y:S01]  /*27b0*/  IMAD.IADD R3, R3, 0x1, R4 ;  /* 0x0000000103037824 */ /* 0x000fe200078e0204 */
[----:B------:R-:W-:Y:S01]  /*27c0*/  @P0 LEA R4, P1, R2, c[0x0][0x220], 0x1 ;  /* 0x0000880002040a11 */ /* 0x000fe200078208ff */
[----:B-1----:R-:W-:-:S03]  /*27d0*/  IMAD.WIDE.U32 R8, R178, 0x40, RZ ;  /* 0x00000040b2087825 */ /* 0x002fc600078e00ff */
[----:B------:R-:W-:Y:S01]  /*27e0*/  @P0 LEA.HI.X R5, R2, c[0x0][0x224], R3, 0x1, P1 ;  /* 0x0000890002050a11 */ /* 0x000fe200008f0c03 */
[----:B------:R-:W-:Y:S01]  /*27f0*/  IMAD R10, R24, c[0x0][0x1e0], RZ ;  /* 0x00007800180a7a24 */ /* 0x000fe200078e02ff */
[----:B------:R-:W-:Y:S01]  /*2800*/  ISETP.GE.AND P1, PT, R6, 0x41, PT ;  /* 0x000000410600780c */ /* 0x000fe20003f26270 */
[----:B------:R-:W-:Y:S02]  /*2810*/  IMAD.WIDE.U32 R204, R40, c[0x0][0x1e0], RZ ;  /* 0x0000780028cc7a25 */ /* 0x000fe400078e00ff */
[----:B------:R-:W-:Y:S01]  /*2820*/  @!PT LDS RZ, [RZ] ;  /* 0x00000000fffff984 */ /* 0x000fe20000000800 */
[----:B------:R-:W-:Y:S01]  /*2830*/  @!PT LDS RZ, [RZ] ;  /* 0x00000000fffff984 */ /* 0x000fe20000000800 */
[----:B------:R-:W-:Y:S01]  /*2840*/  @!PT LDS RZ, [RZ] ;  /* 0x00000000fffff984 */ /* 0x000fe20000000800 */
[----:B------:R1:W-:Y:S02]  /*2850*/  @P0 LDGSTS.E.BYPASS.LTC128B.128 [R215+0x8100], [R4.64], !P5 ;  /* 0x0810000004d70fae */ /* 0x0003e4000e901d46 */
[----:B------:R-:W-:Y:S02]  /*2860*/  IMAD R10, R22, c[0x0][0x1e4], R10 ;  /* 0x00007900160a7a24 */ /* 0x000fe400078e020a */
[----:B------:R1:W-:Y:S01]  /*2870*/  @P0 LDGSTS.E.BYPASS.LTC128B.128 [R215+0xb900], [R4.64+0x80], !P4 ;  /* 0x0b90008004d70fae */ /* 0x0003e2000e101d46 */
[----:B------:R-:W-:-:S04]  /*2880*/  IMAD.WIDE.U32 R164, R178, 0x60, RZ ;  /* 0x00000060b2a47825 */ /* 0x000fc800078e00ff */
[----:B------:R-:W-:Y:S01]  /*2890*/  IMAD.MOV.U32 R162, RZ, RZ, c[0x0][0x280] ;  /* 0x0000a000ffa27624 */ /* 0x000fe200078e00ff */
[----:B------:R-:W-:Y:S01]  /*28a0*/  IADD3 R181, R165, UR4, RZ ;  /* 0x00000004a5b57c10 */ /* 0x000fe2000fffe0ff */
[----:B------:R-:W-:Y:S02]  /*28b0*/  IMAD.MOV.U32 R163, RZ, RZ, c[0x0][0x290] ;  /* 0x0000a400ffa37624 */ /* 0x000fe400078e00ff */
[C---:B------:R-:W-:Y:S01]  /*28c0*/  IMAD.SHL.U32 R190, R162.reuse, 0x20, RZ ;  /* 0x00000020a2be7824 */ /* 0x040fe200078e00ff */
[-C--:B------:R-:W-:Y:S01]  /*28d0*/  SHF.L.U64.HI R167, R162, R179.reuse, c[0x0][0x284] ;  /* 0x0000a100a2a77619 */ /* 0x080fe200000102b3 */
[C---:B------:R-:W-:Y:S01]  /*28e0*/  IMAD.SHL.U32 R191, R163.reuse, 0x20, RZ ;  /* 0x00000020a3bf7824 */ /* 0x040fe200078e00ff */
[----:B------:R-:W-:Y:S02]  /*28f0*/  SHF.L.U64.HI R168, R163, R179, c[0x0][0x294] ;  /* 0x0000a500a3a87619 */ /* 0x000fe400000102b3 */
[----:B-1----:R-:W-:-:S04]  /*2900*/  @P2 IADD3 R5, P0, R209, R2, RZ ;  /* 0x00000002d1052210 */ /* 0x002fc80007f1e0ff */
[----:B------:R-:W-:Y:S02]  /*2910*/  @P2 IADD3.X R7, R3, R187, RZ, P0, !PT ;  /* 0x000000bb03072210 */ /* 0x000fe400007fe4ff */
[----:B------:R-:W-:-:S04]  /*2920*/  @P2 LEA R4, P0, R5, c[0x0][0x220], 0x1 ;  /* 0x0000880005042a11 */ /* 0x000fc800078008ff */
[----:B------:R-:W-:-:S05]  /*2930*/  @P2 LEA.HI.X R5, R5, c[0x0][0x224], R7, 0x1, P0 ;  /* 0x0000890005052a11 */ /* 0x000fca00000f0c07 */
[----:B------:R1:W-:Y:S04]  /*2940*/  @P2 LDGSTS.E.BYPASS.LTC128B.128 [R216+0x9100], [R4.64], !P5 ;  /* 0x0910000004d82fae */ /* 0x0003e8000e901d46 */
[----:B------:R1:W-:Y:S02]  /*2950*/  @P2 LDGSTS.E.BYPASS.LTC128B.128 [R216+0xc900], [R4.64+0x80], !P4 ;  /* 0x0c90008004d82fae */ /* 0x0003e4000e101d46 */
[----:B-1----:R-:W-:-:S04]  /*2960*/  @P1 IADD3 R5, P0, R2, R8, RZ ;  /* 0x0000000802051210 */ /* 0x002fc80007f1e0ff */
[----:B------:R-:W-:Y:S01]  /*2970*/  @P1 IADD3.X R7, R3, UR5, R9, P0, !PT ;  /* 0x0000000503071c10 */ /* 0x000fe200087fe409 */
[----:B------:R-:W-:Y:S01]  /*2980*/  IMAD.WIDE.U32 R8, R22, c[0x0][0x1e0], RZ ;  /* 0x0000780016087a25 */ /* 0x000fe200078e00ff */
[----:B------:R-:W-:-:S04]  /*2990*/  @P1 LEA R4, P0, R5, c[0x0][0x220], 0x1 ;  /* 0x0000880005041a11 */ /* 0x000fc800078008ff */
[----:B------:R-:W-:Y:S02]  /*29a0*/  @P1 LEA.HI.X R5, R5, c[0x0][0x224], R7, 0x1, P0 ;  /* 0x0000890005051a11 */ /* 0x000fe400000f0c07 */
[----:B------:R-:W-:Y:S01]  /*29b0*/  ISETP.GT.AND P0, PT, R6, 0x60, PT ;  /* 0x000000600600780c */ /* 0x000fe20003f04270 */
[----:B------:R-:W-:Y:S02]  /*29c0*/  IMAD R6, R27, c[0x0][0x280], RZ ;  /* 0x0000a0001b067a24 */ /* 0x000fe400078e02ff */
[----:B------:R1:W-:Y:S02]  /*29d0*/  @P1 LDGSTS.E.BYPASS.LTC128B.128 [R216+0xa100], [R4.64], !P5 ;  /* 0x0a10000004d81fae */ /* 0x0003e4000e901d46 */
[C---:B------:R-:W-:Y:S02]  /*29e0*/  IMAD R16, R40.reuse, c[0x0][0x284], R6 ;  /* 0x0000a10028107a24 */ /* 0x040fe400078e0206 */
[----:B------:R-:W-:Y:S01]  /*29f0*/  IMAD.WIDE.U32 R6, R40, c[0x0][0x280], R28 ;  /* 0x0000a00028067a25 */ /* 0x000fe200078e001c */
[----:B------:R1:W-:Y:S03]  /*2a00*/  @P1 LDGSTS.E.BYPASS.LTC128B.128 [R216+0xd900], [R4.64+0x80], !P4 ;  /* 0x0d90008004d81fae */ /* 0x0003e6000e101d46 */
[----:B------:R-:W-:Y:S01]  /*2a10*/  IMAD.IADD R15, R7, 0x1, R16 ;  /* 0x00000001070f7824 */ /* 0x000fe200078e0210 */
[----:B------:R-:W-:Y:S01]  /*2a20*/  IADD3 R7, R9, R10, RZ ;  /* 0x0000000a09077210 */ /* 0x000fe20007ffe0ff */
[----:B------:R-:W-:-:S02]  /*2a30*/  IMAD R9, R27, c[0x0][0x290], RZ ;  /* 0x0000a4001b097a24 */ /* 0x000fc400078e02ff */
[----:B------:R-:W-:-:S04]  /*2a40*/  @P0 IMAD.WIDE.U32 R2, R178, 0x60, R2 ;  /* 0x00000060b2020825 */ /* 0x000fc800078e0002 */
[----:B------:R-:W-:Y:S01]  /*2a50*/  IMAD.MOV.U32 R14, RZ, RZ, R6 ;  /* 0x000000ffff0e7224 */ /* 0x000fe200078e0006 */
[----:B------:R-:W-:Y:S01]  /*2a60*/  @P0 IADD3 R17, R3, UR4, RZ ;  /* 0x0000000403110c10 */ /* 0x000fe2000fffe0ff */
[----:B------:R-:W-:-:S04]  /*2a70*/  IMAD.WIDE.U32 R10, R40, c[0x0][0x290], R28 ;  /* 0x0000a400280a7a25 */ /* 0x000fc800078e001c */
[----:B------:R-:W-:Y:S02]  /*2a80*/  IMAD R9, R40, c[0x0][0x294], R9 ;  /* 0x0000a50028097a24 */ /* 0x000fe400078e0209 */
[----:B------:R-:W-:Y:S01]  /*2a90*/  IMAD.MOV.U32 R6, RZ, RZ, R8 ;  /* 0x000000ffff067224 */ /* 0x000fe200078e0008 */
[C---:B------:R-:W-:Y:S01]  /*2aa0*/  @P0 LEA R8, P1, R2.reuse, c[0x0][0x220], 0x1 ;  /* 0x0000880002080a11 */ /* 0x040fe200078208ff */
[----:B------:R-:W-:Y:S01]  /*2ab0*/  IMAD.IADD R3, R9, 0x1, R13 ;  /* 0x0000000109037824 */ /* 0x000fe200078e020d */
[----:B------:R-:W-:Y:S01]  /*2ac0*/  IADD3 R11, R11, R9, RZ ;  /* 0x000000090b0b7210 */ /* 0x000fe20007ffe0ff */
[C---:B------:R-:W-:Y:S01]  /*2ad0*/  IMAD.WIDE.U32 R6, R39.reuse, c[0x0][0x1e8], R6 ;  /* 0x00007a0027067a25 */ /* 0x040fe200078e0006 */
[----:B------:R-:W-:Y:S02]  /*2ae0*/  @P0 LEA.HI.X R9, R2, c[0x0][0x224], R17, 0x1, P1 ;  /* 0x0000890002090a11 */ /* 0x000fe400008f0c11 */
[----:B------:R-:W-:Y:S01]  /*2af0*/  MOV R2, R12 ;  /* 0x0000000c00027202 */ /* 0x000fe20000000f00 */
[----:B-1----:R-:W-:Y:S01]  /*2b00*/  IMAD.WIDE.U32 R4, R40, c[0x0][0x280], R36 ;  /* 0x0000a00028047a25 */ /* 0x002fe200078e0024 */
[----:B------:R-:W-:Y:S01]  /*2b10*/  SHF.R.S32.HI R12, RZ, 0x1f, R33 ;  /* 0x0000001fff0c7819 */ /* 0x000fe20000011421 */
[----:B------:R1:W-:Y:S01]  /*2b20*/  @P0 LDGSTS.E.BYPASS.LTC128B.128 [R216+0xb100], [R8.64], !P5 ;  /* 0x0b10000008d80fae */ /* 0x0003e2000e901d46 */
[----:B------:R-:W-:Y:S01]  /*2b30*/  SHF.R.S32.HI R13, RZ, 0x1f, R34 ;  /* 0x0000001fff0d7819 */ /* 0x000fe20000011422 */
[----:B------:R-:W-:Y:S01]  /*2b40*/  IMAD.IADD R5, R16, 0x1, R5 ;  /* 0x0000000110057824 */ /* 0x000fe200078e0205 */
[----:B------:R-:W-:Y:S01]  /*2b50*/  LEA.HI R12, R12, R33, RZ, 0x3 ;  /* 0x000000210c0c7211 */ /* 0x000fe200078f18ff */
[----:B------:R1:W-:Y:S01]  /*2b60*/  @P0 LDGSTS.E.BYPASS.LTC128B.128 [R216+0xe900], [R8.64+0x80], !P4 ;  /* 0x0e90008008d80fae */ /* 0x0003e2000e101d46 */
[----:B------:R-:W-:Y:S01]  /*2b70*/  IMAD R7, R39, c[0x0][0x1ec], R7 ;  /* 0x00007b0027077a24 */ /* 0x000fe200078e0207 */
[----:B------:R-:W-:Y:S01]  /*2b80*/  LEA.HI R13, R13, R34, RZ, 0x3 ;  /* 0x000000220d0d7211 */ /* 0x000fe200078f18ff */
[----:B-----5:R-:W-:Y:S01]  /*2b90*/  IMAD.WIDE.U32 R108, R145, c[0x0][0x280], R14 ;  /* 0x0000a000916c7a25 */ /* 0x020fe200078e000e */
[----:B------:R-:W-:Y:S01]  /*2ba0*/  SHF.L.U32 R17, R12, 0x6, RZ ;  /* 0x000000060c117819 */ /* 0x000fe200000006ff */
[----:B------:R-:W0:Y:S01]  /*2bb0*/  LDGDEPBAR ;  /* 0x00000000000079af */ /* 0x000e220000000000 */
[----:B------:R-:W-:Y:S01]  /*2bc0*/  WARPSYNC 0xffffffff ;  /* 0xffffffff00007948 */ /* 0x000fe20003800000 */
[----:B------:R-:W-:Y:S01]  /*2bd0*/  IMAD.SHL.U32 R19, R13, 0x40, RZ ;  /* 0x000000400d137824 */ /* 0x000fe200078e00ff */
[----:B------:R-:W-:Y:S01]  /*2be0*/  LOP3.LUT R17, R17, 0xfffffe00, RZ, 0xc0, !PT ;  /* 0xfffffe0011117812 */ /* 0x000fe200078ec0ff */
[----:B------:R-:W-:-:S03]  /*2bf0*/  IMAD.WIDE.U32 R104, R145, c[0x0][0x280], R4 ;  /* 0x0000a00091687a25 */ /* 0x000fc600078e0004 */
[----:B------:R-:W-:Y:S01]  /*2c00*/  LOP3.LUT R19, R19, 0xfffffe00, RZ, 0xc0, !PT ;  /* 0xfffffe0013137812 */ /* 0x000fe200078ec0ff */
[----:B------:R-:W-:-:S04]  /*2c10*/  IMAD.WIDE.U32 R102, R145, c[0x0][0x290], R2 ;  /* 0x0000a40091667a25 */ /* 0x000fc800078e0002 */
[----:B------:R-:W-:Y:S01]  /*2c20*/  IMAD.WIDE.U32 R106, R145, c[0x0][0x290], R10 ;  /* 0x0000a400916a7a25 */ /* 0x000fe200078e000a */
[----:B-1----:R-:W-:Y:S02]  /*2c30*/  SHF.R.S32.HI R9, RZ, 0x1f, R35 ;  /* 0x0000001fff097819 */ /* 0x002fe40000011423 */
[----:B------:R-:W-:Y:S02]  /*2c40*/  SHF.R.S32.HI R8, RZ, 0x1f, R145 ;  /* 0x0000001fff087819 */ /* 0x000fe40000011491 */
[----:B------:R-:W-:Y:S01]  /*2c50*/  LEA.HI R16, R9, R35, RZ, 0x3 ;  /* 0x0000002309107211 */ /* 0x000fe200078f18ff */
[----:B------:R-:W-:Y:S02]  /*2c60*/  IMAD R9, R27, c[0x0][0x1e0], RZ ;  /* 0x000078001b097a24 */ /* 0x000fe400078e02ff */
[----:B------:R-:W-:Y:S02]  /*2c70*/  IMAD R20, R8, c[0x0][0x290], RZ ;  /* 0x0000a40008147a24 */ /* 0x000fe400078e02ff */
[----:B------:R-:W-:-:S02]  /*2c80*/  IMAD R18, R40, c[0x0][0x1e4], R9 ;  /* 0x0000790028127a24 */ /* 0x000fc400078e0209 */
[----:B------:R-:W-:Y:S02]  /*2c90*/  IMAD.SHL.U32 R16, R16, 0x40, RZ ;  /* 0x0000004010107824 */ /* 0x000fe400078e00ff */
[----:B------:R-:W-:Y:S01]  /*2ca0*/  IMAD R12, R145, c[0x0][0x294], R20 ;  /* 0x0000a500910c7a24 */ /* 0x000fe200078e0214 */
[----:B------:R-:W-:Y:S01]  /*2cb0*/  IADD3 R139, R205, R18, RZ ;  /* 0x00000012cd8b7210 */ /* 0x000fe20007ffe0ff */
[----:B------:R-:W-:Y:S01]  /*2cc0*/  IMAD R21, R8, c[0x0][0x280], RZ ;  /* 0x0000a00008157a24 */ /* 0x000fe200078e02ff */
[----:B------:R-:W-:Y:S01]  /*2cd0*/  LOP3.LUT R20, R16, 0xfffffe00, RZ, 0xc0, !PT ;  /* 0xfffffe0010147812 */ /* 0x000fe200078ec0ff */
[----:B------:R-:W-:Y:S01]  /*2ce0*/  IMAD.IADD R118, R107, 0x1, R12 ;  /* 0x000000016b767824 */ /* 0x000fe200078e020c */
[----:B------:R-:W-:Y:S01]  /*2cf0*/  SHF.L.U32 R8, R210, 0x1, RZ ;  /* 0x00000001d2087819 */ /* 0x000fe200000006ff */
[----:B------:R-:W-:Y:S01]  /*2d00*/  IMAD R13, R145, c[0x0][0x284], R21 ;  /* 0x0000a100910d7a24 */ /* 0x000fe200078e0215 */
[----:B------:R-:W-:-:S04]  /*2d10*/  IADD3 R116, R12, R103, RZ ;  /* 0x000000670c747210 */ /* 0x000fc80007ffe0ff */
[----:B------:R-:W-:Y:S02]  /*2d20*/  IADD3 R120, R109, R13, RZ ;  /* 0x0000000d6d787210 */ /* 0x000fe40007ffe0ff */
[----:B------:R-:W-:Y:S02]  /*2d30*/  IADD3 R117, R13, R105, RZ ;  /* 0x000000690d757210 */ /* 0x000fe40007ffe0ff */
[----:B---3--:R-:W-:Y:S01]  /*2d40*/  @P3 SHF.R.S32.HI R9, RZ, 0x1f, R23 ;  /* 0x0000001fff093819 */ /* 0x008fe20000011417 */
[----:B------:R-:W-:Y:S02]  /*2d50*/  @!P3 IMAD.MOV.U32 R9, RZ, RZ, R146 ;  /* 0x000000ffff09b224 */ /* 0x000fe400078e0092 */
[----:B------:R-:W-:-:S03]  /*2d60*/  @!P3 IMAD.MOV.U32 R23, RZ, RZ, R42 ;  /* 0x000000ffff17b224 */ /* 0x000fc600078e002a */
        /* <DEDUP_REMOVED lines=8> */
[----:B--2---:R-:W-:Y:S01]  /*2df0*/  ISETP.GE.AND P0, PT, R36, c[0x0][0x27c], PT ;  /* 0x00009f0024007a0c */ /* 0x004fe20003f06270 */
[C---:B------:R-:W-:Y:S01]  /*2e00*/  IMAD.WIDE.U32 R2, R39.reuse, c[0x0][0x210], R36 ;  /* 0x0000840027027a25 */ /* 0x040fe200078e0024 */
[----:B------:R-:W-:Y:S01]  /*2e10*/  ISETP.GE.AND P2, PT, R210, 0x1, PT ;  /* 0x00000001d200780c */ /* 0x000fe20003f46270 */
[----:B------:R-:W-:Y:S01]  /*2e20*/  ULDC.U8 UR8, c[0x0][0x298] ;  /* 0x0000a60000087ab9 */ /* 0x000fe20000000000 */
[----:B------:R-:W-:Y:S01]  /*2e30*/  SEL R4, RZ, c[0x0][0x27c], !P0 ;  /* 0x00009f00ff047a07 */ /* 0x000fe20004000000 */
[C---:B------:R-:W-:Y:S01]  /*2e40*/  IMAD R5, R39.reuse, c[0x0][0x214], R3 ;  /* 0x0000850027057a24 */ /* 0x040fe200078e0203 */
[----:B------:R-:W-:Y:S01]  /*2e50*/  LOP3.LUT R38, R38, 0xfffffff7, RZ, 0xc0, !PT ;  /* 0xfffffff726267812 */ /* 0x000fe200078ec0ff */
[----:B------:R-:W-:Y:S01]  /*2e60*/  IMAD.WIDE.U32 R6, R39, c[0x0][0x260], R36 ;  /* 0x0000980027067a25 */ /* 0x000fe200078e0024 */
[----:B------:R-:W-:Y:S01]  /*2e70*/  BAR.SYNC.DEFER_BLOCKING 0x0 ;  /* 0x0000000000007b1d */ /* 0x000fe20000010000 */
[----:B------:R-:W-:Y:S02]  /*2e80*/  IADD3 R142, P1, R40, R22, RZ ;  /* 0x00000016288e7210 */ /* 0x000fe40007f3e0ff */
[----:B------:R-:W-:Y:S01]  /*2e90*/  IMAD.IADD R3, R36, 0x1, R4 ;  /* 0x0000000124037824 */ /* 0x000fe200078e0204 */
[----:B------:R-:W-:Y:S01]  /*2ea0*/  SHF.L.U32 R188, R162, 0x6, RZ ;  /* 0x00000006a2bc7819 */ /* 0x000fe200000006ff */
[----:B------:R-:W-:Y:S01]  /*2eb0*/  IMAD.MOV.U32 R4, RZ, RZ, R2 ;  /* 0x000000ffff047224 */ /* 0x000fe200078e0002 */
[----:B------:R-:W-:Y:S01]  /*2ec0*/  @P0 IADD3 R8, -R8, c[0x0][0x1d4], RZ ;  /* 0x0000750008080a10 */ /* 0x000fe20007ffe1ff */
[----:B------:R-:W-:Y:S01]  /*2ed0*/  IMAD R11, R18, c[0x0][0x218], RZ ;  /* 0x00008600120b7a24 */ /* 0x000fe200078e02ff */
[----:B------:R-:W-:Y:S01]  /*2ee0*/  SHF.R.S32.HI R9, RZ, 0x1f, R3 ;  /* 0x0000001fff097819 */ /* 0x000fe20000011403 */
[C---:B------:R-:W-:Y:S01]  /*2ef0*/  IMAD.WIDE.U32 R100, R16.reuse, c[0x0][0x218], R4 ;  /* 0x0000860010647a25 */ /* 0x040fe200078e0004 */
[----:B------:R-:W-:Y:S01]  /*2f00*/  SHF.R.S32.HI R10, RZ, 0x1f, R8 ;  /* 0x0000001fff0a7819 */ /* 0x000fe20000011408 */
[----:B------:R-:W-:Y:S01]  /*2f10*/  ULDC UR10, c[0x0][0x1e4] ;  /* 0x00007900000a7ab9 */ /* 0x000fe20000000800 */
[-C--:B------:R-:W-:Y:S01]  /*2f20*/  LEA.HI R2, R9, R3.reuse, RZ, 0x3 ;  /* 0x0000000309027211 */ /* 0x080fe200078f18ff */
[----:B------:R-:W-:Y:S01]  /*2f30*/  IMAD R7, R39, c[0x0][0x264], R7 ;  /* 0x0000990027077a24 */ /* 0x000fe200078e0207 */
[----:B------:R-:W-:Y:S01]  /*2f40*/  LEA.HI R3, R9, R3, RZ, 0x6 ;  /* 0x0000000309037211 */ /* 0x000fe200078f30ff */
[----:B------:R-:W-:Y:S01]  /*2f50*/  IMAD R18, R16, c[0x0][0x21c], R11 ;  /* 0x0000870010127a24 */ /* 0x000fe200078e020b */
[----:B------:R-:W-:Y:S01]  /*2f60*/  LEA.HI R10, R10, R8, RZ, 0x4 ;  /* 0x000000080a0a7211 */ /* 0x000fe200078f20ff */
[----:B------:R-:W-:Y:S01]  /*2f70*/  IMAD R8, R25, c[0x0][0x268], RZ ;  /* 0x00009a0019087a24 */ /* 0x000fe200078e02ff */
[----:B------:R-:W-:Y:S01]  /*2f80*/  LOP3.LUT R5, R159, 0x38, R2, 0xf8, !PT ;  /* 0x000000389f057812 */ /* 0x000fe200078ef802 */
[----:B------:R-:W-:Y:S01]  /*2f90*/  IMAD.WIDE.U32 R98, R26, c[0x0][0x268], R6 ;  /* 0x00009a001a627a25 */ /* 0x000fe200078e0006 */
[----:B------:R-:W-:Y:S01]  /*2fa0*/  SHF.R.S32.HI R3, RZ, 0x6, R3 ;  /* 0x00000006ff037819 */ /* 0x000fe20000011403 */
[----:B------:R-:W-:Y:S01]  /*2fb0*/  UMOV UR9, 0x60 ;  /* 0x0000006000097882 */ /* 0x000fe20000000000 */
[----:B------:R-:W-:Y:S01]  /*2fc0*/  LOP3.LUT R4, R154, 0x38, R2, 0xf8, !PT ;  /* 0x000000389a047812 */ /* 0x000fe200078ef802 */
[----:B------:R-:W-:Y:S01]  /*2fd0*/  IMAD R15, R26, c[0x0][0x26c], R8 ;  /* 0x00009b001a0f7a24 */ /* 0x000fe200078e0208 */
[----:B------:R-:W-:Y:S01]  /*2fe0*/  SHF.R.S32.HI R9, RZ, 0x4, R10 ;  /* 0x00000004ff097819 */ /* 0x000fe2000001140a */
[----:B------:R-:W-:Y:S01]  /*2ff0*/  IMAD R10, R3, 0x1c00, R20 ;  /* 0x00001c00030a7824 */ /* 0x000fe200078e0214 */
[----:B------:R-:W-:Y:S01]  /*3000*/  LOP3.LUT R8, R5, R199, RZ, 0x3c, !PT ;  /* 0x000000c705087212 */ /* 0x000fe200078e3cff */
[C---:B------:R-:W-:Y:S01]  /*3010*/  IMAD R11, R3.reuse, 0x1c00, R169 ;  /* 0x00001c00030b7824 */ /* 0x040fe200078e02a9 */
[----:B------:R-:W-:Y:S01]  /*3020*/  LOP3.LUT R5, R4, R30, RZ, 0x3c, !PT ;  /* 0x0000001e04057212 */ /* 0x000fe200078e3cff */
[----:B------:R-:W-:Y:S01]  /*3030*/  ULDC UR5, c[0x0][0x284] ;  /* 0x0000a10000057ab9 */ /* 0x000fe20000000800 */
[----:B------:R-:W-:Y:S01]  /*3040*/  LEA.HI.SX32 R4, R2, R9, 0x1d ;  /* 0x0000000902047211 */ /* 0x000fe200078feaff */
[----:B------:R-:W-:Y:S01]  /*3050*/  IMAD R9, R3, 0x1c00, R19 ;  /* 0x00001c0003097824 */ /* 0x000fe200078e0213 */
[----:B------:R-:W-:Y:S01]  /*3060*/  LOP3.LUT R7, R158, 0x38, R2, 0xf8, !PT ;  /* 0x000000389e077812 */ /* 0x000fe200078ef802 */
[----:B------:R-:W-:Y:S01]  /*3070*/  IMAD.IADD R13, R10, 0x1, R5 ;  /* 0x000000010a0d7824 */ /* 0x000fe200078e0205 */
[----:B------:R-:W-:Y:S01]  /*3080*/  SHF.R.S32.HI R5, RZ, 0x1f, R4 ;  /* 0x0000001fff057819 */ /* 0x000fe20000011404 */
[----:B------:R-:W-:Y:S01]  /*3090*/  IMAD.SHL.U32 R94, R4, 0x8, RZ ;  /* 0x00000008045e7824 */ /* 0x000fe200078e00ff */
[----:B------:R-:W-:Y:S01]  /*30a0*/  IADD3 R14, R11, R8, RZ ;  /* 0x000000080b0e7210 */ /* 0x000fe20007ffe0ff */
[----:B------:R-:W-:Y:S01]  /*30b0*/  IMAD R8, R3, 0x1c00, R17 ;  /* 0x00001c0003087824 */ /* 0x000fe200078e0211 */
[----:B------:R-:W-:Y:S01]  /*30c0*/  LEA.HI R3, R5, R4, RZ, 0x3 ;  /* 0x0000000405037211 */ /* 0x000fe200078f18ff */
[----:B------:R-:W-:Y:S01]  /*30d0*/  ULDC UR4, c[0x0][0x294] ;  /* 0x0000a50000047ab9 */ /* 0x000fe20000000800 */
[----:B------:R-:W-:Y:S01]  /*30e0*/  ISETP.NE.AND P0, PT, RZ, UR8, PT ;  /* 0x00000008ff007c0c */ /* 0x000fe2000bf05270 */
[----:B------:R-:W-:Y:S01]  /*30f0*/  IMAD.MOV.U32 R177, RZ, RZ, 0x6 ;  /* 0x00000006ffb17424 */ /* 0x000fe200078e00ff */
[----:B------:R-:W-:Y:S01]  /*3100*/  LOP3.LUT R6, R155, 0x38, R2, 0xf8, !PT ;  /* 0x000000389b067812 */ /* 0x000fe200078ef802 */
[----:B------:R-:W-:Y:S01]  /*3110*/  UIMAD UR10, UR10, 0x60, URZ ;  /* 0x000000600a0a78a4 */ /* 0x000fe2000f8e023f */
[----:B------:R-:W-:Y:S01]  /*3120*/  LOP3.LUT R5, R7, R32, RZ, 0x3c, !PT ;  /* 0x0000002007057212 */ /* 0x000fe200078e3cff */
[----:B------:R-:W-:Y:S01]  /*3130*/  UIMAD UR5, UR9, UR5, URZ ;  /* 0x00000005090572a4 */ /* 0x000fe2000f8e023f */
[----:B------:R-:W-:Y:S01]  /*3140*/  @P2 LOP3.LUT R38, R38, 0x8, RZ, 0xfc, !PT ;  /* 0x0000000826262812 */ /* 0x000fe200078efcff */
[----:B------:R-:W-:Y:S01]  /*3150*/  UIMAD UR4, UR9, UR4, URZ ;  /* 0x00000004090472a4 */ /* 0x000fe2000f8e023f */
[----:B------:R-:W-:Y:S01]  /*3160*/  LOP3.LUT R6, R6, R31, RZ, 0x3c, !PT ;  /* 0x0000001f06067212 */ /* 0x000fe200078e3cff */
[----:B------:R-:W-:Y:S01]  /*3170*/  IMAD.IADD R11, R8, 0x1, R5 ;  /* 0x00000001080b7824 */ /* 0x000fe200078e0205 */
[----:B------:R-:W-:Y:S01]  /*3180*/  SHF.R.S32.HI R3, RZ, 0x3, R3 ;  /* 0x00000003ff037819 */ /* 0x000fe20000011403 */
[----:B------:R-:W-:Y:S01]  /*3190*/  IMAD R173, R148, c[0x0][0x1e4], RZ ;  /* 0x0000790094ad7a24 */ /* 0x000fe200078e02ff */
[--C-:B------:R-:W-:Y:S01]  /*31a0*/  LOP3.LUT R4, R154, 0x38, R94.reuse, 0xf8, !PT ;  /* 0x000000389a047812 */ /* 0x100fe200078ef85e */
[----:B------:R-:W-:Y:S01]  /*31b0*/  IMAD R174, R148, c[0x0][0x284], RZ ;  /* 0x0000a10094ae7a24 */ /* 0x000fe200078e02ff */
[----:B------:R-:W-:Y:S01]  /*31c0*/  LOP3.LUT R5, R158, 0x38, R94, 0xf8, !PT ;  /* 0x000000389e057812 */ /* 0x000fe200078ef85e */
[----:B------:R-:W-:Y:S01]  /*31d0*/  IMAD R8, R3, 0x1c00, R19 ;  /* 0x00001c0003087824 */ /* 0x000fe200078e0213 */
[----:B------:R-:W-:Y:S01]  /*31e0*/  IADD3 R12, R9, R6, RZ ;  /* 0x00000006090c7210 */ /* 0x000fe20007ffe0ff */
[----:B------:R-:W-:Y:S01]  /*31f0*/  IMAD R9, R3, 0x1c00, R20 ;  /* 0x00001c0003097824 */ /* 0x000fe200078e0214 */
[----:B------:R-:W-:Y:S01]  /*3200*/  LOP3.LUT R4, R4, R30, RZ, 0x3c, !PT ;  /* 0x0000001e04047212 */ /* 0x000fe200078e3cff */
[----:B------:R-:W-:Y:S01]  /*3210*/  IMAD R175, R148, c[0x0][0x294], RZ ;  /* 0x0000a50094af7a24 */ /* 0x000fe200078e02ff */
[----:B------:R-:W-:Y:S01]  /*3220*/  LOP3.LUT R38, R38, 0xfffffffb, RZ, 0xc0, !PT ;  /* 0xfffffffb26267812 */ /* 0x000fe200078ec0ff */
[----:B------:R-:W-:Y:S01]  /*3230*/  IMAD.WIDE.U32 R152, R148, c[0x0][0x1e0], RZ ;  /* 0x0000780094987a25 */ /* 0x000fe200078e00ff */
[----:B------:R-:W-:-:S02]  /*3240*/  LOP3.LUT R6, R155, 0x38, R94, 0xf8, !PT ;  /* 0x000000389b067812 */ /* 0x000fc400078ef85e */
[----:B------:R-:W-:Y:S01]  /*3250*/  LOP3.LUT R10, R5, R32, RZ, 0x3c, !PT ;  /* 0x00000020050a7212 */ /* 0x000fe200078e3cff */
[----:B------:R-:W-:Y:S01]  /*3260*/  IMAD.IADD R9, R9, 0x1, R4 ;  /* 0x0000000109097824 */ /* 0x000fe200078e0204 */
[----:B------:R-:W-:Y:S01]  /*3270*/  LOP3.LUT R5, R159, 0x38, R94, 0xf8, !PT ;  /* 0x000000389f057812 */ /* 0x000fe200078ef85e */
[C---:B------:R-:W-:Y:S01]  /*3280*/  IMAD R4, R3.reuse, 0x1c00, R169 ;  /* 0x00001c0003047824 */ /* 0x040fe200078e02a9 */
[----:B------:R-:W-:Y:S01]  /*3290*/  @P0 LOP3.LUT R38, R38, 0x4, RZ, 0xfc, !PT ;  /* 0x0000000426260812 */ /* 0x000fe200078efcff */
[----:B------:R-:W-:Y:S01]  /*32a0*/  IMAD.WIDE.U32 R150, R148, c[0x0][0x280], RZ ;  /* 0x0000a00094967a25 */ /* 0x000fe200078e00ff */
[----:B------:R-:W-:Y:S02]  /*32b0*/  LOP3.LUT R7, R6, R31, RZ, 0x3c, !PT ;  /* 0x0000001f06077212 */ /* 0x000fe400078e3cff */
[----:B------:R-:W-:Y:S01]  /*32c0*/  MOV R16, c[0x0][0x1e0] ;  /* 0x0000780000107a02 */ /* 0x000fe20000000f00 */
[----:B------:R-:W-:Y:S01]  /*32d0*/  IMAD R6, R3, 0x1c00, R17 ;  /* 0x00001c0003067824 */ /* 0x000fe200078e0211 */
[----:B------:R-:W-:Y:S01]  /*32e0*/  LOP3.LUT R3, R5, R199, RZ, 0x3c, !PT ;  /* 0x000000c705037212 */ /* 0x000fe200078e3cff */
[----:B------:R1:W-:Y:S01]  /*32f0*/  STL [R1+0x28], R38 ;  /* 0x0000282601007387 */ /* 0x0003e20000100800 */
[----:B------:R-:W-:Y:S01]  /*3300*/  IADD3 R8, R8, R7, RZ ;  /* 0x0000000708087210 */ /* 0x000fe20007ffe0ff */
[----:B------:R-:W-:Y:S01]  /*3310*/  IMAD.IADD R10, R6, 0x1, R10 ;  /* 0x00000001060a7824 */ /* 0x000fe200078e020a */
[----:B------:R-:W-:Y:S01]  /*3320*/  SHF.R.S32.HI R5, RZ, 0x1f, R34 ;  /* 0x0000001fff057819 */ /* 0x000fe20000011422 */
[----:B------:R-:W-:Y:S01]  /*3330*/  IMAD.IADD R7, R4, 0x1, R3 ;  /* 0x0000000104077824 */ /* 0x000fe200078e0203 */
[----:B------:R-:W-:Y:S01]  /*3340*/  SHF.R.S32.HI R3, RZ, 0x1f, R35 ;  /* 0x0000001fff037819 */ /* 0x000fe20000011423 */
[----:B------:R-:W-:Y:S01]  /*3350*/  IMAD.WIDE.U32 R192, R33, c[0x0][0x1e0], RZ ;  /* 0x0000780021c07a25 */ /* 0x000fe200078e00ff */
[----:B------:R-:W-:-:S02]  /*3360*/  SHF.R.S32.HI R6, RZ, 0x1f, R33 ;  /* 0x0000001fff067819 */ /* 0x000fc40000011421 */
[----:B------:R-:W-:Y:S01]  /*3370*/  LOP3.LUT R111, R2, 0xfffffff8, RZ, 0xc0, !PT ;  /* 0xfffffff8026f7812 */ /* 0x000fe200078ec0ff */
[----:B------:R-:W-:Y:S01]  /*3380*/  IMAD R4, R3, c[0x0][0x1e0], RZ ;  /* 0x0000780003047a24 */ /* 0x000fe200078e02ff */
[----:B------:R-:W-:Y:S01]  /*3390*/  ISETP.GE.AND P6, PT, R36, c[0x0][0x1d4], PT ;  /* 0x0000750024007a0c */ /* 0x000fe20003fc6270 */
[----:B------:R-:W-:Y:S01]  /*33a0*/  IMAD R3, R5, c[0x0][0x1e0], RZ ;  /* 0x0000780005037a24 */ /* 0x000fe200078e02ff */
[----:B------:R-:W-:Y:S01]  /*33b0*/  SHF.L.U64.HI R179, R16, R179, c[0x0][0x1e4] ;  /* 0x0000790010b37619 */ /* 0x000fe200000102b3 */
[----:B------:R-:W-:Y:S01]  /*33c0*/  IMAD R5, R6, c[0x0][0x1e0], RZ ;  /* 0x0000780006057a24 */ /* 0x000fe200078e02ff */
[----:B------:R-:W-:Y:S01]  /*33d0*/  IADD3 R174, R151, R174, RZ ;  /* 0x000000ae97ae7210 */ /* 0x000fe20007ffe0ff */
[----:B------:R-:W-:Y:S01]  /*33e0*/  IMAD R6, R35, c[0x0][0x1e4], R4 ;  /* 0x0000790023067a24 */ /* 0x000fe200078e0204 */
[----:B------:R-:W-:Y:S01]  /*33f0*/  SHF.L.U32 R206, R16, 0x5, RZ ;  /* 0x0000000510ce7819 */ /* 0x000fe200000006ff */
[C---:B------:R-:W-:Y:S01]  /*3400*/  IMAD.WIDE.U32 R184, R162.reuse, 0x60, RZ ;  /* 0x00000060a2b87825 */ /* 0x040fe200078e00ff */
[----:B------:R-:W-:-:S02]  /*3410*/  SHF.L.U64.HI R162, R162, R177, c[0x0][0x284] ;  /* 0x0000a100a2a27619 */ /* 0x000fc400000102b1 */
[----:B------:R-:W-:Y:S01]  /*3420*/  SHF.R.S32.HI R114, RZ, 0x1f, R111 ;  /* 0x0000001fff727819 */ /* 0x000fe2000001146f */
[----:B------:R-:W-:Y:S01]  /*3430*/  IMAD.WIDE.U32 R182, R163, 0x60, RZ ;  /* 0x00000060a3b67825 */ /* 0x000fe200078e00ff */
[----:B------:R-:W-:Y:S02]  /*3440*/  IADD3 R121, R185, UR5, RZ ;  /* 0x00000005b9797c10 */ /* 0x000fe4000fffe0ff */
[----:B------:R-:W-:Y:S01]  /*3450*/  SHF.R.S32.HI R112, RZ, 0x1f, R94 ;  /* 0x0000001fff707819 */ /* 0x000fe2000001145e */
[----:B------:R-:W-:Y:S01]  /*3460*/  IMAD.WIDE.U32 R160, R16, 0x60, RZ ;  /* 0x0000006010a07825 */ /* 0x000fe200078e00ff */
[----:B------:R-:W-:Y:S02]  /*3470*/  IADD3 R122, R183, UR4, RZ ;  /* 0x00000004b77a7c10 */ /* 0x000fe4000fffe0ff */
[----:B------:R-:W-:Y:S01]  /*3480*/  SHF.L.U32 R135, R14, 0x1, RZ ;  /* 0x000000010e877819 */ /* 0x000fe200000006ff */
[----:B------:R-:W-:Y:S01]  /*3490*/  IMAD R4, R33, c[0x0][0x1e4], R5 ;  /* 0x0000790021047a24 */ /* 0x000fe200078e0205 */
[----:B------:R-:W-:Y:S01]  /*34a0*/  IADD3 R172, R161, UR10, RZ ;  /* 0x0000000aa1ac7c10 */ /* 0x000fe2000fffe0ff */
[----:B------:R-:W-:Y:S01]  /*34b0*/  IMAD.WIDE.U32 R148, R148, c[0x0][0x290], RZ ;  /* 0x0000a40094947a25 */ /* 0x000fe200078e00ff */
[----:B------:R-:W-:-:S02]  /*34c0*/  SHF.L.U32 R132, R11, 0x1, RZ ;  /* 0x000000010b847819 */ /* 0x000fc400000006ff */
[----:B------:R-:W-:Y:S01]  /*34d0*/  IADD3 R136, R193, R4, RZ ;  /* 0x00000004c1887210 */ /* 0x000fe20007ffe0ff */
[----:B------:R-:W-:Y:S01]  /*34e0*/  IMAD.WIDE.U32 R202, R35, c[0x0][0x1e0], RZ ;  /* 0x0000780023ca7a25 */ /* 0x000fe200078e00ff */
[----:B------:R-:W-:-:S03]  /*34f0*/  SHF.L.U32 R128, R10, 0x1, RZ ;  /* 0x000000010a807819 */ /* 0x000fc600000006ff */
        /* <DEDUP_REMOVED lines=19> */
[----:B-1----:R-:W-:Y:S02]  /*3630*/  IMAD.SHL.U32 R123, R7, 0x2, RZ ;  /* 0x00000002077b7824 */ /* 0x002fe400078e00ff */
.L_x_1191:
[----:B------:R-:W-:Y:S01]  /*3640*/  SHF.R.S32.HI R96, RZ, 0x1f, R41 ;  /* 0x0000001fff607819 */ /* 0x000fe20000011429 */
[----:B-1----:R1:W5:Y:S01]  /*3650*/  LDL R211, [R1+0x28] ;  /* 0x0000280001d37983 */ /* 0x0023620000100800 */
[----:B------:R-:W-:Y:S01]  /*3660*/  ISETP.GE.AND P2, PT, R210, 0x1, PT ;  /* 0x00000001d200780c */ /* 0x000fe20003f46270 */
[----:B------:R-:W-:Y:S04]  /*3670*/  DEPBAR.LE SB0, 0x0 ;  /* 0x000080000000791a */ /* 0x000fe80000000000 */
[----:B------:R-:W-:Y:S01]  /*3680*/  WARPSYNC 0xffffffff ;  /* 0xffffffff00007948 */ /* 0x000fe20003800000 */
[----:B------:R-:W-:Y:S01]  /*3690*/  BAR.SYNC.DEFER_BLOCKING 0x0 ;  /* 0x0000000000007b1d */ /* 0x000fe20000010000 */
[-C--:B------:R-:W-:Y:S02]  /*36a0*/  IMAD R2, R173, R41.reuse, RZ ;  /* 0x00000029ad027224 */ /* 0x080fe400078e02ff */
[----:B------:R-:W-:Y:S04]  /*36b0*/  IMAD.WIDE.U32 R78, R152, R41, RZ ;  /* 0x00000029984e7225 */ /* 0x000fe800078e00ff */
[----:B------:R-:W-:Y:S01]  /*36c0*/  IMAD R2, R96, R152, R2 ;  /* 0x0000009860027224 */ /* 0x000fe200078e0202 */
[-C--:B------:R-:W-:Y:S03]  /*36d0*/  IADD3 R3, P1, P0, R119, R78.reuse, R206 ;  /* 0x0000004e77037210 */ /* 0x080fe6000783e0ce */
[----:B------:R-:W-:Y:S05]  /*36e0*/  IMAD.IADD R85, R79, 0x1, R2 ;  /* 0x000000014f557824 */ /* 0x000fea00078e0202 */
[-C--:B------:R-:W-:Y:S02]  /*36f0*/  IADD3.X R7, R115, R85.reuse, R179, P1, P0 ;  /* 0x0000005573077210 */ /* 0x080fe40000fe04b3 */
[-C--:B------:R-:W-:Y:S04]  /*3700*/  IADD3 R4, P1, P0, R119, R78.reuse, R207 ;  /* 0x0000004e77047210 */ /* 0x080fe8000783e0cf */
[-C--:B------:R-:W-:Y:S02]  /*3710*/  IADD3.X R8, R115, R85.reuse, R177, P1, P0 ;  /* 0x0000005573087210 */ /* 0x080fe40000fe04b1 */
[-C--:B------:R-:W-:Y:S01]  /*3720*/  IADD3 R5, P1, P0, R119, R78.reuse, R160 ;  /* 0x0000004e77057210 */ /* 0x080fe2000783e0a0 */
[----:B------:R-:W2:Y:S01]  /*3730*/  S2R R10, SR_TID.X ;  /* 0x00000000000a7919 */ /* 0x000ea20000002100 */
[----:B------:R-:W-:Y:S02]  /*3740*/  BSSY B2, `(.L_x_1143) ;  /* 0x00004f5000027945 */ /* 0x000fe40003800000 */
[----:B------:R-:W-:Y:S02]  /*3750*/  IADD3.X R9, R115, R85, R172, P1, P0 ;  /* 0x0000005573097210 */ /* 0x000fe40000fe04ac */
[----:B------:R-:W-:Y:S05]  /*3760*/  IADD3 R2, P0, R119, R78, RZ ;  /* 0x0000004e77027210 */ /* 0x000fea0007f1e0ff */
[----:B------:R-:W-:Y:S01]  /*3770*/  IMAD.X R6, R85, 0x1, R115, P0 ;  /* 0x0000000155067824 */ /* 0x000fe200000e0673 */
[C---:B------:R-:W-:Y:S04]  /*3780*/  LEA R66, P0, R2.reuse, c[0x0][0x1c8], 0x1 ;  /* 0x0000720002427a11 */ /* 0x040fe800078008ff */
[----:B------:R-:W-:Y:S02]  /*3790*/  LEA.HI.X R67, R2, c[0x0][0x1cc], R6, 0x1, P0 ;  /* 0x0000730002437a11 */ /* 0x000fe400000f0c06 */
[C---:B------:R-:W-:Y:S04]  /*37a0*/  LEA R76, P0, R3.reuse, c[0x0][0x1c8], 0x1 ;  /* 0x00007200034c7a11 */ /* 0x040fe800078008ff */
[----:B------:R-:W-:Y:S02]  /*37b0*/  LEA.HI.X R77, R3, c[0x0][0x1cc], R7, 0x1, P0 ;  /* 0x00007300034d7a11 */ /* 0x000fe400000f0c07 */
[----:B------:R-:W-:Y:S02]  /*37c0*/  LEA R80, P0, R4, c[0x0][0x1c8], 0x1 ;  /* 0x0000720004507a11 */ /* 0x000fe400078008ff */
[--C-:B--2---:R-:W-:Y:S02]  /*37d0*/  SHF.R.S32.HI R212, RZ, 0x1f, R10.reuse ;  /* 0x0000001fffd47819 */ /* 0x104fe4000001140a */
[--C-:B------:R-:W-:Y:S02]  /*37e0*/  SHF.R.S32.HI R217, RZ, 0x1f, R10.reuse ;  /* 0x0000001fffd97819 */ /* 0x100fe4000001140a */
[--C-:B------:R-:W-:Y:S02]  /*37f0*/  SHF.R.S32.HI R219, RZ, 0x1f, R10.reuse ;  /* 0x0000001fffdb7819 */ /* 0x100fe4000001140a */
[-C--:B------:R-:W-:Y:S02]  /*3800*/  LEA.HI R212, R212, R10.reuse, RZ, 0x3 ;  /* 0x0000000ad4d47211 */ /* 0x080fe400078f18ff */
[-C--:B------:R-:W-:Y:S02]  /*3810*/  LEA.HI R217, R217, R10.reuse, RZ, 0x3 ;  /* 0x0000000ad9d97211 */ /* 0x080fe400078f18ff */
[-C--:B------:R-:W-:Y:S02]  /*3820*/  LEA.HI R219, R219, R10.reuse, RZ, 0x3 ;  /* 0x0000000adbdb7211 */ /* 0x080fe400078f18ff */
[----:B------:R-:W-:Y:S02]  /*3830*/  SHF.R.S32.HI R220, RZ, 0x1f, R10 ;  /* 0x0000001fffdc7819 */ /* 0x000fe4000001140a */
[----:B------:R-:W-:Y:S02]  /*3840*/  LEA.HI.X R81, R4, c[0x0][0x1cc], R8, 0x1, P0 ;  /* 0x0000730004517a11 */ /* 0x000fe400000f0c08 */
[----:B------:R-:W-:Y:S02]  /*3850*/  LEA R82, P0, R5, c[0x0][0x1c8], 0x1 ;  /* 0x0000720005527a11 */ /* 0x000fe400078008ff */
[----:B------:R-:W-:Y:S02]  /*3860*/  SHF.R.S32.HI R212, RZ, 0x3, R212 ;  /* 0x00000003ffd47819 */ /* 0x000fe400000114d4 */
[----:B------:R-:W-:Y:S02]  /*3870*/  SHF.R.S32.HI R217, RZ, 0x3, R217 ;  /* 0x00000003ffd97819 */ /* 0x000fe400000114d9 */
[----:B------:R-:W-:Y:S02]  /*3880*/  SHF.R.S32.HI R219, RZ, 0x3, R219 ;  /* 0x00000003ffdb7819 */ /* 0x000fe400000114db */
[----:B------:R-:W-:Y:S02]  /*3890*/  LEA.HI R220, R220, R10, RZ, 0x3 ;  /* 0x0000000adcdc7211 */ /* 0x000fe400078f18ff */
[----:B------:R-:W-:Y:S02]  /*38a0*/  IADD3 R212, R212, 0x60, RZ ;  /* 0x00000060d4d47810 */ /* 0x000fe40007ffe0ff */
[----:B------:R-:W-:Y:S02]  /*38b0*/  IADD3 R217, R217, 0x40, RZ ;  /* 0x00000040d9d97810 */ /* 0x000fe40007ffe0ff */
[----:B------:R-:W-:Y:S02]  /*38c0*/  IADD3 R219, R219, 0x20, RZ ;  /* 0x00000020dbdb7810 */ /* 0x000fe40007ffe0ff */
[----:B------:R-:W-:Y:S02]  /*38d0*/  SHF.R.S32.HI R220, RZ, 0x3, R220 ;  /* 0x00000003ffdc7819 */ /* 0x000fe400000114dc */
[----:B------:R-:W-:Y:S01]  /*38e0*/  LEA.HI.X R83, R5, c[0x0][0x1cc], R9, 0x1, P0 ;  /* 0x0000730005537a11 */ /* 0x000fe200000f0c09 */
[----:B------:R-:W-:-:S05]  /*38f0*/  @!P2 BRA `(.L_x_1144) ;  /* 0x00004ad00000a947 */ /* 0x000fca0003800000 */
[-C--:B-1----:R-:W-:Y:S01]  /*3900*/  IMAD R4, R174, R41.reuse, RZ ;  /* 0x00000029ae047224 */ /* 0x082fe200078e02ff */
[----:B-----5:R-:W-:Y:S01]  /*3910*/  LOP3.LUT P2, RZ, R211, 0x4, RZ, 0xc0, !PT ;  /* 0x00000004d3ff7812 */ /* 0x020fe2000784c0ff */
        /* <DEDUP_REMOVED lines=38> */
.L_x_1147:
[----:B------:R-:W-:Y:S05]  /*3b80*/  BSYNC B0 ;  /* 0x0000000000007941 */ /* 0x000fea0003800000 */
.L_x_1146:
        /* <DEDUP_REMOVED lines=9> */
[----:B------:R-:W-:Y:S01]  /*3c20*/  IMAD.MOV.U32 R6, RZ, RZ, R13 ;  /* 0x000000ffff067224 */ /* 0x000fe200078e000d */
[----:B------:R-:W-:Y:S01]  /*3c30*/  PRMT R40, R5, 0x7610, R40 ;  /* 0x0000761005287816 */ /* 0x000fe20000000028 */
[----:B------:R-:W-:Y:S01]  /*3c40*/  IMAD.MOV.U32 R5, RZ, RZ, R2 ;  /* 0x000000ffff057224 */ /* 0x000fe200078e0002 */
[----:B------:R-:W-:Y:S01]  /*3c50*/  PRMT R43, R4, 0x7610, R43 ;  /* 0x00007610042b7816 */ /* 0x000fe2000000002b */
[----:B------:R-:W-:Y:S01]  /*3c60*/  CS2R R14, SRZ ;  /* 0x00000000000e7805 */ /* 0x000fe2000001ff00 */
[----:B------:R-:W-:Y:S02]  /*3c70*/  MOV R7, R12 ;  /* 0x0000000c00077202 */ /* 0x000fe40000000f00 */
        /* <DEDUP_REMOVED lines=24> */
.L_x_1149:
[----:B------:R-:W-:Y:S05]  /*3e00*/  BSYNC B0 ;  /* 0x0000000000007941 */ /* 0x000fea0003800000 */
.L_x_1148:
        /* <DEDUP_REMOVED lines=40> */
.L_x_1151:
[----:B------:R-:W-:Y:S05]  /*4090*/  BSYNC B0 ;  /* 0x0000000000007941 */ /* 0x000fea0003800000 */
.L_x_1150:
        /* <DEDUP_REMOVED lines=38> */
.L_x_1153:
[----:B------:R-:W-:Y:S05]  /*4300*/  BSYNC B0 ;  /* 0x0000000000007941 */ /* 0x000fea0003800000 */
.L_x_1152:
        /* <DEDUP_REMOVED lines=68> */
.L_x_1157:
[----:B------:R-:W-:Y:S05]  /*4750*/  BSYNC B0 ;  /* 0x0000000000007941 */ /* 0x000fea0003800000 */
.L_x_1156:
        /* <DEDUP_REMOVED lines=55> */
.L_x_1155:
[----:B------:R-:W-:Y:S05]  /*4ad0*/  BSYNC B1 ;  /* 0x0000000000017941 */ /* 0x000fea0003800000 */
.L_x_1154:
        /* <DEDUP_REMOVED lines=56> */
.L_x_1161:
[----:B------:R-:W-:Y:S05]  /*4e60*/  BSYNC B0 ;  /* 0x0000000000007941 */ /* 0x000fea0003800000 */
.L_x_1160:
        /* <DEDUP_REMOVED lines=55> */
.L_x_1159:
[----:B------:R-:W-:Y:S05]  /*51e0*/  BSYNC B1 ;  /* 0x0000000000017941 */ /* 0x000fea0003800000 */
.L_x_1158:
        /* <DEDUP_REMOVED lines=56> */
.L_x_1165:
[----:B------:R-:W-:Y:S05]  /*5570*/  BSYNC B0 ;  /* 0x0000000000007941 */ /* 0x000fea0003800000 */
.L_x_1164:
        /* <DEDUP_REMOVED lines=55> */
.L_x_1163:
[----:B------:R-:W-:Y:S05]  /*58f0*/  BSYNC B1 ;  /* 0x0000000000017941 */ /* 0x000fea0003800000 */
.L_x_1162:
        /* <DEDUP_REMOVED lines=55> */
.L_x_1168:
[----:B------:R-:W-:Y:S05]  /*5c70*/  BSYNC B0 ;  /* 0x0000000000007941 */ /* 0x000fea0003800000 */
.L_x_1167:
        /* <DEDUP_REMOVED lines=56> */
.L_x_1145:
        /* <DEDUP_REMOVED lines=24> */
[C---:B------:R-:W-:Y:S02]  /*6180*/  @!P2 IADD3.X R9, R117.reuse, R162, R42, P1, P0 ;  /* 0x000000a27509a210 */ /* 0x040fe40000fe042a */
        /* <DEDUP_REMOVED lines=24> */
[----:B------:R-:W-:Y:S02]  /*6310*/  @!P1 LEA.HI.X R11, R11, c[0x0][0x28c], R14, 0x1, P0 ;  /* 0x0000a3000b0b9a11 */ /* 0x000fe400000f0c0e */
[----:B------:R-:W-:Y:S04]  /*6320*/  ISETP.GE.AND P0, PT, R220, R84, PT ;  /* 0x00000054dc00720c */ /* 0x000fe80003f06270 */
[----:B------:R-:W-:Y:S01]  /*6330*/  ISETP.GE.OR P0, PT, R36, c[0x0][0x27c], P0 ;  /* 0x00009f0024007a0c */ /* 0x000fe20000706670 */
[----:B------:R-:W4:Y:S08]  /*6340*/  @!P1 LDG.E.128 R68, [R12.64] ;  /* 0x000000060c449981 */ /* 0x000f30000c1e1d00 */
[----:B------:R-:W4:Y:S04]  /*6350*/  @!P1 LDG.E.128 R32, [R10.64] ;  /* 0x000000060a209981 */ /* 0x000f28000c1e1d00 */
[----:B---3--:R-:W-:Y:S05]  /*6360*/  @!P0 IADD3 R2, P1, R104, R72, RZ ;  /* 0x0000004868028210 */ /* 0x008fea0007f3e0ff */
[----:B------:R-:W-:Y:S01]  /*6370*/  @!P0 IMAD.X R3, R42, 0x1, R117, P1 ;  /* 0x000000012a038824 */ /* 0x000fe200008e0675 */
[C---:B-1----:R-:W-:Y:S01]  /*6380*/  @!P0 LEA R8, P1, R2.reuse, c[0x0][0x270], 0x1 ;  /* 0x00009c0002088a11 */ /* 0x042fe200078208ff */
[----:B------:R-:W-:Y:S03]  /*6390*/  CS2R R6, SRZ ;  /* 0x0000000000067805 */ /* 0x000fe6000001ff00 */
        /* <DEDUP_REMOVED lines=8> */
[----:B------:R-:W-:Y:S07]  /*6420*/  ISETP.GE.AND P1, PT, R36, c[0x0][0x27c], PT ;  /* 0x00009f0024007a0c */ /* 0x000fee0003f26270 */
[----:B------:R1:W5:Y:S01]  /*6430*/  @!P0 LDG.E.128 R4, [R2.64] ;  /* 0x0000000602048981 */ /* 0x000362000c1e1d00 */
[----:B------:R-:W-:Y:S01]  /*6440*/  ISETP.GE.OR P0, PT, R220, R84, P6 ;  /* 0x00000054dc00720c */ /* 0x000fe20003706670 */
[----:B--2---:R-:W-:Y:S02]  /*6450*/  IMAD.MOV.U32 R9, RZ, RZ, R62 ;  /* 0x000000ffff097224 */ /* 0x004fe400078e003e */
[----:B------:R-:W-:Y:S02]  /*6460*/  IMAD.MOV.U32 R8, RZ, RZ, R63 ;  /* 0x000000ffff087224 */ /* 0x000fe400078e003f */
[----:B-1----:R-:W-:Y:S02]  /*6470*/  IMAD.MOV.U32 R3, RZ, RZ, R60 ;  /* 0x000000ffff037224 */ /* 0x002fe400078e003c */
        /* <DEDUP_REMOVED lines=152> */
.L_x_1170:
[----:B------:R-:W-:Y:S05]  /*6e00*/  BSYNC B0 ;  /* 0x0000000000007941 */ /* 0x000fea0003800000 */
.L_x_1169:
[----:B------:R-:W-:Y:S01]  /*6e10*/  ISETP.GE.OR P0, PT, R219, R84, P6 ;  /* 0x00000054db00720c */ /* 0x000fe20003706670 */
[----:B------:R-:W-:Y:S01]  /*6e20*/  @!UPT UIADD3 URZ, URZ, URZ, URZ ;  /* 0x0000003f3f3ff290 */ /* 0x000fe2000fffe03f */
[----:B------:R-:W-:Y:S11]  /*6e30*/  BSSY B0, `(.L_x_1171) ;  /* 0x0000071000007945 */ /* 0x000ff60003800000 */
[----:B------:R-:W-:-:S05]  /*6e40*/  @P0 BRA `(.L_x_1172) ;  /* 0x000006f000000947 */ /* 0x000fca0003800000 */
[----:B------:R-:W-:Y:S01]  /*6e50*/  IADD3 R2, P0, R202, R78, RZ ;  /* 0x0000004eca027210 */ /* 0x000fe20007f1e0ff */
[----:B------:R-:W-:Y:S01]  /*6e60*/  LDS.128 R48, [R131+0x8100] ;  /* 0x0081000083307984 */ /* 0x000fe20000000c00 */
[----:B------:R-:W-:Y:S01]  /*6e70*/  @!P1 SHF.R.U32.HI R10, RZ, 0x10, R23 ;  /* 0x00000010ff0a9819 */ /* 0x000fe20000011617 */
        /* <DEDUP_REMOVED lines=108> */
.L_x_1172:
[----:B------:R-:W-:Y:S05]  /*7540*/  BSYNC B0 ;  /* 0x0000000000007941 */ /* 0x000fea0003800000 */
.L_x_1171:
        /* <DEDUP_REMOVED lines=115> */
.L_x_1174:
[----:B------:R-:W-:Y:S05]  /*7c80*/  BSYNC B0 ;  /* 0x0000000000007941 */ /* 0x000fea0003800000 */
.L_x_1173:
[----:B-1----:R-:W-:Y:S05]  /*7c90*/  IADD3 R53, P0, R192, R78, RZ ;  /* 0x0000004ec0357210 */ /* 0x002fea0007f1e0ff */
[----:B------:R-:W-:Y:S01]  /*7ca0*/  IMAD.X R54, R85, 0x1, R136, P0 ;  /* 0x0000000155367824 */ /* 0x000fe200000e0688 */
[----:B------:R-:W-:Y:S11]  /*7cb0*/  ISETP.GE.OR P0, PT, R212, R84, P6 ;  /* 0x00000054d400720c */ /* 0x000ff60003706670 */
[----:B------:R-:W-:Y:S02]  /*7cc0*/  @!UPT UIADD3 URZ, URZ, URZ, URZ ;  /* 0x0000003f3f3ff290 */ /* 0x000fe4000fffe03f */
[----:B------:R-:W-:-:S05]  /*7cd0*/  @P0 BRA `(.L_x_1166) ;  /* 0x000009b000000947 */ /* 0x000fca0003800000 */
[----:B------:R-:W-:Y:S01]  /*7ce0*/  IADD3 R2, P2, P0, R92, R53, R111 ;  /* 0x000000355c027210 */ /* 0x000fe2000785e06f */
[----:B-----5:R-:W-:Y:S01]  /*7cf0*/  LDS.128 R44, [R128+0x8100] ;  /* 0x00810000802c7984 */ /* 0x020fe20000000c00 */
[----:B------:R-:W-:Y:S01]  /*7d00*/  @!P1 SHF.R.U32.HI R6, RZ, 0x10, R33 ;  /* 0x00000010ff069819 */ /* 0x000fe20000011621 */
[--C-:B------:R-:W-:Y:S01]  /*7d10*/  @!P1 HADD2.F32 R23, -RZ, R76.reuse.H0_H0 ;  /* 0x2000004cff179230 */ /* 0x100fe20000004100 */
[----:B------:R-:W-:Y:S01]  /*7d20*/  IADD3.X R3, R95, R54, R114, P2, P0 ;  /* 0x000000365f037210 */ /* 0x000fe200017e0472 */
[----:B------:R-:W-:Y:S01]  /*7d30*/  @!P1 HADD2.F32 R15, -RZ, R76.H1_H1 ;  /* 0x3000004cff0f9230 */ /* 0x000fe20000004100 */
[C---:B------:R-:W-:Y:S01]  /*7d40*/  LEA R48, P0, R2.reuse, c[0x0][0x1c8], 0x1 ;  /* 0x0000720002307a11 */ /* 0x040fe200078008ff */
[----:B------:R-:W-:Y:S01]  /*7d50*/  @!P1 HADD2.F32 R27, -RZ, R77.H0_H0 ;  /* 0x2000004dff1b9230 */ /* 0x000fe20000004100 */
[----:B------:R-:W-:Y:S01]  /*7d60*/  @!P1 SHF.R.U32.HI R10, RZ, 0x10, R69 ;  /* 0x00000010ff0a9819 */ /* 0x000fe20000011645 */
[----:B------:R-:W1:Y:S01]  /*7d70*/  LDS.128 R16, [R132+0x8100] ;  /* 0x0081000084107984 */ /* 0x000e620000000c00 */
[----:B------:R-:W-:Y:S01]  /*7d80*/  LEA.HI.X R49, R2, c[0x0][0x1cc], R3, 0x1, P0 ;  /* 0x0000730002317a11 */ /* 0x000fe200000f0c03 */
[----:B------:R-:W-:Y:S01]  /*7d90*/  @!P1 HADD2.F32 R2, -RZ, R39.H0_H0 ;  /* 0x20000027ff029230 */ /* 0x000fe20000004100 */
[----:B------:R-:W-:Y:S01]  /*7da0*/  @!P1 SHF.R.U64 R12, R34, 0x10, R35 ;  /* 0x00000010220c9819 */ /* 0x000fe20000001223 */
[----:B------:R-:W-:Y:S01]  /*7db0*/  @!P1 HADD2.F32 R25, -RZ, R10.H0_H0 ;  /* 0x2000000aff199230 */ /* 0x000fe20000004100 */
[----:B------:R-:W-:Y:S01]  /*7dc0*/  @!P1 SHF.R.U64 R9, R32, 0x10, R33 ;  /* 0x0000001020099819 */ /* 0x000fe20000001221 */
[----:B------:R-:W-:Y:S01]  /*7dd0*/  @!P1 HADD2.F32 R33, -RZ, R77.H1_H1 ;  /* 0x3000004dff219230 */ /* 0x000fe20000004100 */
[----:B------:R-:W-:Y:S02]  /*7de0*/  @!P1 SHF.R.U64 R21, R68, 0x10, R69 ;  /* 0x0000001044159819 */ /* 0x000fe40000001245 */
[----:B------:R-:W-:Y:S02]  /*7df0*/  @!P1 SHF.R.U32.HI R11, RZ, 0x10, R35 ;  /* 0x00000010ff0b9819 */ /* 0x000fe40000011623 */
[--C-:B------:R-:W-:Y:S01]  /*7e00*/  @!P1 SHF.R.U32.HI R31, RZ, 0x10, R71.reuse ;  /* 0x00000010ff1f9819 */ /* 0x100fe20000011647 */
[----:B------:R-:W-:Y:S01]  /*7e10*/  @!P1 HADD2.F32 R21, -RZ, R21.H0_H0 ;  /* 0x20000015ff159230 */ /* 0x000fe20000004100 */
[----:B------:R-:W-:Y:S02]  /*7e20*/  @!P1 SHF.R.U64 R32, R70, 0x10, R71 ;  /* 0x0000001046209819 */ /* 0x000fe40000001247 */
        /* <DEDUP_REMOVED lines=8> */
[--C-:B------:R-:W-:Y:S02]  /*7eb0*/  @!P1 HADD2.F32 R22, -RZ, R7.reuse.H0_H0 ;  /* 0x20000007ff169230 */ /* 0x100fe40000004100 */
[----:B------:R-:W-:Y:S01]  /*7ec0*/  @!P1 HADD2.F32 R24, -RZ, R7.H1_H1 ;  /* 0x30000007ff189230 */ /* 0x000fe20000004100 */
[CC--:B------:R-:W-:Y:S01]  /*7ed0*/  @!P1 FMUL.FTZ R4, R3.reuse, R2.reuse ;  /* 0x0000000203049220 */ /* 0x0c0fe20000410000 */
[----:B------:R-:W-:Y:S01]  /*7ee0*/  @!P1 HADD2.F32 R14, -RZ, R13.H0_H0 ;  /* 0x2000000dff0e9230 */ /* 0x000fe20000004100 */
[----:B------:R-:W-:Y:S01]  /*7ef0*/  @!P1 FMUL.FTZ R8, R22, R2 ;  /* 0x0000000216089220 */ /* 0x000fe20000410000 */
[----:B------:R-:W-:Y:S02]  /*7f00*/  @!P1 HADD2.F32 R2, -RZ, R6.H0_H0 ;  /* 0x20000006ff029230 */ /* 0x000fe40000004100 */
[----:B------:R-:W-:Y:S01]  /*7f10*/  @!P1 HADD2.F32 R6, -RZ, R5.H1_H1 ;  /* 0x30000005ff069230 */ /* 0x000fe20000004100 */
[----:B------:R-:W-:Y:S01]  /*7f20*/  @!P1 FFMA.FTZ R55, R3, R23, -R8 ;  /* 0x0000001703379223 */ /* 0x000fe20000010808 */
[----:B------:R-:W-:Y:S01]  /*7f30*/  @!P1 MOV R8, R16 ;  /* 0x0000001000089202 */ /* 0x000fe20000000f00 */
[-C--:B------:R-:W-:Y:S01]  /*7f40*/  @!P1 FMUL.FTZ R10, R24, R2.reuse ;  /* 0x00000002180a9220 */ /* 0x080fe20000410000 */
[----:B------:R-:W-:Y:S01]  /*7f50*/  @!P1 HADD2.F32 R3, -RZ, R39.H1_H1 ;  /* 0x30000027ff039230 */ /* 0x000fe20000004100 */
[C---:B------:R-:W-:Y:S01]  /*7f60*/  @!P1 FMUL.FTZ R5, R6.reuse, R2 ;  /* 0x0000000206059220 */ /* 0x040fe20000410000 */
[----:B------:R-:W-:Y:S01]  /*7f70*/  @!P1 HADD2.F32 R26, -RZ, R30.H0_H0 ;  /* 0x2000001eff1a9230 */ /* 0x000fe20000004100 */
[----:B------:R-:W-:Y:S01]  /*7f80*/  @!P1 FFMA.FTZ R39, R6, R25, -R10 ;  /* 0x0000001906279223 */ /* 0x000fe2000001080a */
[----:B------:R-:W-:Y:S01]  /*7f90*/  @!P1 HADD2.F32 R7, -RZ, R8.H0_H0 ;  /* 0x20000008ff079230 */ /* 0x000fe20000004100 */
[----:B------:R-:W-:Y:S01]  /*7fa0*/  @!P1 FMUL.FTZ R20, R14, R3 ;  /* 0x000000030e149220 */ /* 0x000fe20000410000 */
[----:B------:R-:W-:Y:S01]  /*7fb0*/  @!P1 MOV R10, R18 ;  /* 0x00000012000a9202 */ /* 0x000fe20000000f00 */
[----:B------:R-:W-:Y:S01]  /*7fc0*/  @!P1 HADD2.F32 R6, -RZ, R40.H0_H0 ;  /* 0x20000028ff069230 */ /* 0x000fe20000004100 */
[----:B------:R-:W-:Y:S01]  /*7fd0*/  @!P1 F2FP.PACK_AB R39, R39, R55 ;  /* 0x000000372727923e */ /* 0x000fe200000000ff */
[C---:B------:R-:W-:Y:S01]  /*7fe0*/  @!P1 FMUL.FTZ R2, R7.reuse, R3 ;  /* 0x0000000307029220 */ /* 0x040fe20000410000 */
[----:B------:R-:W-:Y:S01]  /*7ff0*/  @!P1 HADD2.F32 R3, -RZ, R9.H0_H0 ;  /* 0x20000009ff039230 */ /* 0x000fe20000004100 */
[-C--:B------:R-:W-:Y:S01]  /*8000*/  @!P1 FFMA.FTZ R52, R7, R15.reuse, -R20 ;  /* 0x0000000f07349223 */ /* 0x080fe20000010814 */
[----:B------:R-:W-:Y:S01]  /*8010*/  @!P1 HADD2.F32 R20, -RZ, R13.H1_H1 ;  /* 0x3000000dff149230 */ /* 0x000fe20000004100 */
[-C--:B------:R-:W-:Y:S01]  /*8020*/  @!P1 FMUL.FTZ R9, R26, R6.reuse ;  /* 0x000000061a099220 */ /* 0x080fe20000410000 */
[----:B------:R-:W-:Y:S01]  /*8030*/  @!P1 HADD2.F32 R7, -RZ, R8.H1_H1 ;  /* 0x30000008ff079230 */ /* 0x000fe20000004100 */
[----:B------:R-:W-:Y:S01]  /*8040*/  @!P1 FFMA.FTZ R2, R14, R15, R2 ;  /* 0x0000000f0e029223 */ /* 0x000fe20000010002 */
[----:B------:R-:W-:Y:S01]  /*8050*/  @!P1 MOV R17, R39 ;  /* 0x0000002700119202 */ /* 0x000fe20000000f00 */
[-C--:B------:R-:W-:Y:S01]  /*8060*/  @!P1 FMUL.FTZ R13, R20, R3.reuse ;  /* 0x00000003140d9220 */ /* 0x080fe20000410000 */
[----:B------:R-:W-:Y:S01]  /*8070*/  @!P1 HADD2.F32 R8, -RZ, R10.H0_H0 ;  /* 0x2000000aff089230 */ /* 0x000fe20000004100 */
[C---:B------:R-:W-:Y:S01]  /*8080*/  @!P1 FMUL.FTZ R3, R7.reuse, R3 ;  /* 0x0000000307039220 */ /* 0x040fe20000410000 */
[----:B------:R-:W-:Y:S01]  /*8090*/  @!P1 HADD2.F32 R30, -RZ, R30.H1_H1 ;  /* 0x3000001eff1e9230 */ /* 0x000fe20000004100 */
[----:B------:R-:W-:Y:S01]  /*80a0*/  @!P1 FFMA.FTZ R51, R7, R21, -R13 ;  /* 0x0000001507339223 */ /* 0x000fe2000001080d */
[----:B------:R-:W-:Y:S01]  /*80b0*/  @!P1 HADD2.F32 R13, -RZ, R11.H0_H0 ;  /* 0x2000000bff0d9230 */ /* 0x000fe20000004100 */
[C---:B------:R-:W-:Y:S01]  /*80c0*/  @!P1 FMUL.FTZ R6, R8.reuse, R6 ;  /* 0x0000000608069220 */ /* 0x040fe20000410000 */
[----:B------:R-:W-:Y:S01]  /*80d0*/  @!P1 MOV R11, R47 ;  /* 0x0000002f000b9202 */ /* 0x000fe20000000f00 */
[----:B------:R-:W-:Y:S01]  /*80e0*/  @!P1 FFMA.FTZ R50, R8, R27, -R9 ;  /* 0x0000001b08329223 */ /* 0x000fe20000010809 */
[----:B------:R-:W-:Y:S01]  /*80f0*/  @!P1 HADD2.F32 R9, -RZ, R40.H1_H1 ;  /* 0x30000028ff099230 */ /* 0x000fe20000004100 */
[----:B------:R-:W-:Y:S01]  /*8100*/  @!P1 IMAD.MOV.U32 R8, RZ, RZ, R19 ;  /* 0x000000ffff089224 */ /* 0x000fe200078e0013 */
[----:B------:R-:W-:Y:S01]  /*8110*/  @!P1 HADD2.F32 R7, -RZ, R12.H0_H0 ;  /* 0x2000000cff079230 */ /* 0x000fe20000004100 */
[----:B------:R-:W-:Y:S01]  /*8120*/  @!P1 FFMA.FTZ R3, R20, R21, R3 ;  /* 0x0000001514039223 */ /* 0x000fe20000010003 */
[--C-:B------:R-:W-:Y:S01]  /*8130*/  @!P1 HADD2.F32 R32, -RZ, R11.reuse.H0_H0 ;  /* 0x2000000bff209230 */ /* 0x100fe20000004100 */
[----:B------:R-:W-:Y:S01]  /*8140*/  @!P1 FFMA.FTZ R4, R22, R23, R4 ;  /* 0x0000001716049223 */ /* 0x000fe20000010004 */
[----:B------:R-:W-:Y:S01]  /*8150*/  @!P1 HADD2.F32 R34, -RZ, R11.H1_H1 ;  /* 0x3000000bff229230 */ /* 0x000fe20000004100 */
[----:B------:R-:W-:Y:S01]  /*8160*/  @!P1 FMUL.FTZ R40, R30, R7 ;  /* 0x000000071e289220 */ /* 0x000fe20000410000 */
[----:B------:R-:W-:Y:S01]  /*8170*/  @!P1 HADD2.F32 R12, -RZ, R10.H1_H1 ;  /* 0x3000000aff0c9230 */ /* 0x000fe20000004100 */
[----:B------:R-:W-:Y:S01]  /*8180*/  @!P1 FMUL.FTZ R38, R32, R9 ;  /* 0x0000000920269220 */ /* 0x000fe20000410000 */
[--C-:B------:R-:W-:Y:S01]  /*8190*/  @!P1 HADD2.F32 R11, -RZ, R8.reuse.H0_H0 ;  /* 0x20000008ff0b9230 */ /* 0x100fe20000004100 */
[----:B------:R-:W-:Y:S01]  /*81a0*/  @!P1 FFMA.FTZ R5, R24, R25, R5 ;  /* 0x0000001918059223 */ /* 0x000fe20000010005 */
[----:B------:R-:W-:Y:S01]  /*81b0*/  @!P1 HADD2.F32 R10, -RZ, R8.H1_H1 ;  /* 0x30000008ff0a9230 */ /* 0x000fe20000004100 */
[----:B------:R-:W-:Y:S02]  /*81c0*/  @!P1 FMUL.FTZ R8, R34, R13 ;  /* 0x0000000d22089220 */ /* 0x000fe40000410000 */
[----:B------:R-:W-:Y:S01]  /*81d0*/  @!P1 FFMA.FTZ R43, R11, R33, -R38 ;  /* 0x000000210b2b9223 */ /* 0x000fe20000010826 */
[----:B------:R-:W-:Y:S01]  /*81e0*/  @!P1 F2FP.PACK_AB R38, R51, R52 ;  /* 0x000000343326923e */ /* 0x000fe200000000ff */
[----:B------:R-:W-:Y:S01]  /*81f0*/  @!P1 FFMA.FTZ R42, R10, R35, -R8 ;  /* 0x000000230a2a9223 */ /* 0x000fe20000010808 */
[----:B------:R-:W-:Y:S01]  /*8200*/  @!P1 F2FP.PACK_AB R4, R5, R4 ;  /* 0x000000040504923e */ /* 0x000fe200000000ff */
[C---:B------:R-:W-:Y:S01]  /*8210*/  @!P1 FFMA.FTZ R40, R12.reuse, R31, -R40 ;  /* 0x0000001f0c289223 */ /* 0x040fe20000010828 */
[----:B------:R-:W-:Y:S01]  /*8220*/  @!P1 MOV R16, R38 ;  /* 0x0000002600109202 */ /* 0x000fe20000000f00 */
[----:B------:R-:W-:Y:S01]  /*8230*/  @!P1 FMUL.FTZ R7, R12, R7 ;  /* 0x000000070c079220 */ /* 0x000fe20000410000 */
[----:B------:R-:W-:Y:S01]  /*8240*/  @!P1 F2FP.PACK_AB R12, R42, R43 ;  /* 0x0000002b2a0c923e */ /* 0x000fe200000000ff */
[----:B------:R-:W-:Y:S01]  /*8250*/  @!P1 FMUL.FTZ R8, R11, R9 ;  /* 0x000000090b089220 */ /* 0x000fe20000410000 */
[----:B------:R-:W-:Y:S01]  /*8260*/  @!P1 F2FP.PACK_AB R11, R40, R50 ;  /* 0x00000032280b923e */ /* 0x000fe200000000ff */
[----:B------:R-:W-:Y:S01]  /*8270*/  @!P1 FFMA.FTZ R6, R26, R27, R6 ;  /* 0x0000001b1a069223 */ /* 0x000fe20000010006 */
[----:B------:R-:W-:Y:S01]  /*8280*/  @!P1 MOV R45, R4 ;  /* 0x00000004002d9202 */ /* 0x000fe20000000f00 */
[----:B------:R-:W-:Y:S01]  /*8290*/  @!P1 IMAD.MOV.U32 R19, RZ, RZ, R12 ;  /* 0x000000ffff139224 */ /* 0x000fe200078e000c */
[----:B------:R-:W-:Y:S01]  /*82a0*/  @!P1 MOV R18, R11 ;  /* 0x0000000b00129202 */ /* 0x000fe20000000f00 */
[----:B------:R-:W-:Y:S01]  /*82b0*/  @!P1 FMUL.FTZ R9, R10, R13 ;  /* 0x0000000d0a099220 */ /* 0x000fe20000410000 */
[----:B------:R-:W-:Y:S01]  /*82c0*/  @!P1 F2FP.PACK_AB R10, R3, R2 ;  /* 0x00000002030a923e */ /* 0x000fe200000000ff */
[----:B------:R-:W-:Y:S02]  /*82d0*/  @!P1 FFMA.FTZ R7, R30, R31, R7 ;  /* 0x0000001f1e079223 */ /* 0x000fe40000010007 */
[----:B------:R1:W-:Y:S01]  /*82e0*/  STG.E.128 [R48.64], R16 ;  /* 0x0000001030007986 */ /* 0x0003e2000c101d06 */
[----:B------:R-:W-:Y:S01]  /*82f0*/  @!P1 MOV R44, R10 ;  /* 0x0000000a002c9202 */ /* 0x000fe20000000f00 */
[----:B------:R-:W-:Y:S01]  /*8300*/  @!P1 FFMA.FTZ R8, R32, R33, R8 ;  /* 0x0000002120089223 */ /* 0x000fe20000010008 */
[----:B------:R-:W-:Y:S01]  /*8310*/  @!P1 F2FP.PACK_AB R3, R7, R6 ;  /* 0x000000060703923e */ /* 0x000fe200000000ff */
[----:B------:R-:W-:Y:S03]  /*8320*/  @!P1 FFMA.FTZ R9, R34, R35, R9 ;  /* 0x0000002322099223 */ /* 0x000fe60000010009 */
[----:B------:R-:W-:Y:S02]  /*8330*/  @!P1 MOV R46, R3 ;  /* 0x00000003002e9202 */ /* 0x000fe40000000f00 */
[----:B------:R-:W-:Y:S04]  /*8340*/  @!P1 F2FP.PACK_AB R2, R9, R8 ;  /* 0x000000080902923e */ /* 0x000fe800000000ff */
        /* <DEDUP_REMOVED lines=8> */
.L_x_1144:
[----:B-1----:R-:W-:Y:S01]  /*83d0*/  IMAD R2, R41, -0x70, R0 ;  /* 0xffffff9029027824 */ /* 0x002fe200078e0200 */
        /* <DEDUP_REMOVED lines=11> */
.L_x_1176:
[----:B------:R-:W-:Y:S05]  /*8490*/  BSYNC B0 ;  /* 0x0000000000007941 */ /* 0x000fea0003800000 */
.L_x_1175:
        /* <DEDUP_REMOVED lines=10> */
.L_x_1178:
[----:B------:R-:W-:Y:S05]  /*8540*/  BSYNC B0 ;  /* 0x0000000000007941 */ /* 0x000fea0003800000 */
.L_x_1177:
        /* <DEDUP_REMOVED lines=10> */
.L_x_1180:
[----:B------:R-:W-:Y:S05]  /*85f0*/  BSYNC B0 ;  /* 0x0000000000007941 */ /* 0x000fea0003800000 */
.L_x_1179:
        /* <DEDUP_REMOVED lines=9> */
.L_x_1166:
[----:B------:R-:W-:Y:S05]  /*8690*/  BSYNC B2 ;  /* 0x0000000000027941 */ /* 0x000fea0003800000 */
.L_x_1143:
        /* <DEDUP_REMOVED lines=61> */
[----:B------:R1:W-:Y:S05]  /*8a70*/  @P1 LDGSTS.E.BYPASS.LTC128B.128 [R216+0x5900], [R6.64+0x80], !P5 ;  /* 0x0590008006d81fae */ /* 0x0003ea000e901d46 */
[----:B------:R1:W-:Y:S05]  /*8a80*/  @P0 LDGSTS.E.BYPASS.LTC128B.128 [R216+0x3100], [R4.64], !P4 ;  /* 0x0310000004d80fae */ /* 0x0003ea000e101d46 */
[----:B------:R1:W-:Y:S01]  /*8a90*/  @P0 LDGSTS.E.BYPASS.LTC128B.128 [R216+0x6900], [R4.64+0x80], !P5 ;  /* 0x0690008004d80fae */ /* 0x0003e2000e901d46 */
[----:B------:R-:W-:Y:S04]  /*8aa0*/  IADD3 R12, P0, R142, R14, RZ ;  /* 0x0000000e8e0c7210 */ /* 0x000fe80007f1e0ff */
[----:B------:R-:W0:Y:S01]  /*8ab0*/  LDGDEPBAR ;  /* 0x00000000000079af */ /* 0x000e220000000000 */
[----:B------:R-:W-:Y:S02]  /*8ac0*/  IADD3.X R13, R16, R141, RZ, P0, !PT ;  /* 0x0000008d100d7210 */ /* 0x000fe400007fe4ff */
[----:B------:R-:W-:Y:S01]  /*8ad0*/  ISETP.GT.AND P0, PT, R84, R220, PT ;  /* 0x000000dc5400720c */ /* 0x000fe20003f04270 */
[----:B------:R-:W-:Y:S04]  /*8ae0*/  DEPBAR.LE SB0, 0x0 ;  /* 0x000080000000791a */ /* 0x000fe80000000000 */
[----:B------:R-:W-:Y:S08]  /*8af0*/  BAR.SYNC.DEFER_BLOCKING 0x0 ;  /* 0x0000000000007b1d */ /* 0x000ff00000010000 */
[----:B------:R-:W-:-:S05]  /*8b00*/  @!P0 BRA `(.L_x_1182) ;  /* 0x000000e000008947 */ /* 0x000fca0003800000 */
[----:B-1----:R-:W1:Y:S01]  /*8b10*/  @!P6 LDS.128 R8, [R215+0x100] ;  /* 0x00010000d708e984 */ /* 0x002e620000000c00 */
[----:B------:R-:W-:Y:S01]  /*8b20*/  MOV R4, R100 ;  /* 0x0000006400047202 */ /* 0x000fe20000000f00 */
[----:B------:R-:W-:Y:S01]  /*8b30*/  IMAD R2, R13, c[0x0][0x208], RZ ;  /* 0x000082000d027a24 */ /* 0x000fe200078e02ff */
[----:B------:R-:W-:Y:S03]  /*8b40*/  MOV R5, R97 ;  /* 0x0000006100057202 */ /* 0x000fe60000000f00 */
[C---:B------:R-:W-:Y:S02]  /*8b50*/  IMAD R2, R12.reuse, c[0x0][0x20c], R2 ;  /* 0x000083000c027a24 */ /* 0x040fe400078e0202 */
[----:B------:R-:W-:Y:S05]  /*8b60*/  IMAD.WIDE.U32 R4, R12, c[0x0][0x208], R4 ;  /* 0x000082000c047a25 */ /* 0x000fea00078e0004 */
[----:B------:R-:W-:Y:S02]  /*8b70*/  IADD3 R3, R5, R2, RZ ;  /* 0x0000000205037210 */ /* 0x000fe40007ffe0ff */
[C---:B------:R-:W-:Y:S04]  /*8b80*/  LEA R2, P0, R4.reuse, c[0x0][0x1f8], 0x1 ;  /* 0x00007e0004027a11 */ /* 0x040fe800078008ff */
[----:B------:R-:W-:Y:S02]  /*8b90*/  LEA.HI.X R3, R4, c[0x0][0x1fc], R3, 0x1, P0 ;  /* 0x00007f0004037a11 */ /* 0x000fe400000f0c03 */
[----:B------:R-:W-:Y:S11]  /*8ba0*/  ISETP.GE.AND P0, PT, R218, c[0x0][0x1d4], PT ;  /* 0x00007500da007a0c */ /* 0x000ff60003f06270 */
[----:B------:R-:W-:Y:S02]  /*8bb0*/  @!UPT UIADD3 URZ, URZ, URZ, URZ ;  /* 0x0000003f3f3ff290 */ /* 0x000fe4000fffe03f */
[----:B------:R-:W2:Y:S04]  /*8bc0*/  @!P0 LDS.128 R4, [R215+0x3900] ;  /* 0x00390000d7048984 */ /* 0x000ea80000000c00 */
[----:B-1----:R1:W-:Y:S04]  /*8bd0*/  @!P6 STG.E.128 [R2.64], R8 ;  /* 0x000000080200e986 */ /* 0x0023e8000c101d06 */
[----:B--2---:R1:W-:Y:S02]  /*8be0*/  @!P0 STG.E.128 [R2.64+0x80], R4 ;  /* 0x0000800402008986 */ /* 0x0043e4000c101d06 */
.L_x_1182:
[----:B-1----:R-:W-:Y:S05]  /*8bf0*/  BSYNC B0 ;  /* 0x0000000000007941 */ /* 0x002fea0003800000 */
.L_x_1181:
[----:B------:R-:W-:Y:S01]  /*8c00*/  ISETP.GE.AND P0, PT, R219, R84, PT ;  /* 0x00000054db00720c */ /* 0x000fe20003f06270 */
[----:B------:R-:W-:Y:S01]  /*8c10*/  @!UPT UIADD3 URZ, URZ, URZ, URZ ;  /* 0x0000003f3f3ff290 */ /* 0x000fe2000fffe03f */
[----:B------:R-:W-:Y:S11]  /*8c20*/  BSSY B0, `(.L_x_1183) ;  /* 0x0000012000007945 */ /* 0x000ff60003800000 */
[----:B------:R-:W-:-:S05]  /*8c30*/  @P0 BRA `(.L_x_1184) ;  /* 0x0000010000000947 */ /* 0x000fca0003800000 */
[----:B------:R-:W1:Y:S01]  /*8c40*/  @!P6 LDS.128 R8, [R215+0x1100] ;  /* 0x00110000d708e984 */ /* 0x000e620000000c00 */
[----:B------:R-:W-:Y:S01]  /*8c50*/  IADD3 R2, P0, R12, 0x20, RZ ;  /* 0x000000200c027810 */ /* 0x000fe20007f1e0ff */
[----:B------:R-:W-:Y:S01]  /*8c60*/  IMAD.MOV.U32 R4, RZ, RZ, R100 ;  /* 0x000000ffff047224 */ /* 0x000fe200078e0064 */
[----:B------:R-:W-:Y:S03]  /*8c70*/  MOV R5, R97 ;  /* 0x0000006100057202 */ /* 0x000fe60000000f00 */
[----:B------:R-:W-:Y:S02]  /*8c80*/  IMAD.X R3, RZ, RZ, R13, P0 ;  /* 0x000000ffff037224 */ /* 0x000fe400000e060d */
[C---:B------:R-:W-:Y:S04]  /*8c90*/  IMAD.WIDE.U32 R4, R2.reuse, c[0x0][0x208], R4 ;  /* 0x0000820002047a25 */ /* 0x040fe800078e0004 */
[----:B------:R-:W-:Y:S04]  /*8ca0*/  IMAD R3, R3, c[0x0][0x208], RZ ;  /* 0x0000820003037a24 */ /* 0x000fe800078e02ff */
[----:B------:R-:W-:Y:S01]  /*8cb0*/  IMAD R3, R2, c[0x0][0x20c], R3 ;  /* 0x0000830002037a24 */ /* 0x000fe200078e0203 */
[C---:B------:R-:W-:Y:S04]  /*8cc0*/  LEA R2, P0, R4.reuse, c[0x0][0x1f8], 0x1 ;  /* 0x00007e0004027a11 */ /* 0x040fe800078008ff */
[----:B------:R-:W-:Y:S04]  /*8cd0*/  IADD3 R3, R5, R3, RZ ;  /* 0x0000000305037210 */ /* 0x000fe80007ffe0ff */
[----:B------:R-:W-:Y:S02]  /*8ce0*/  LEA.HI.X R3, R4, c[0x0][0x1fc], R3, 0x1, P0 ;  /* 0x00007f0004037a11 */ /* 0x000fe400000f0c03 */
[----:B------:R-:W-:Y:S11]  /*8cf0*/  ISETP.GE.AND P0, PT, R218, c[0x0][0x1d4], PT ;  /* 0x00007500da007a0c */ /* 0x000ff60003f06270 */
[----:B------:R-:W-:Y:S02]  /*8d00*/  @!UPT UIADD3 URZ, URZ, URZ, URZ ;  /* 0x0000003f3f3ff290 */ /* 0x000fe4000fffe03f */
[----:B------:R-:W2:Y:S04]  /*8d10*/  @!P0 LDS.128 R4, [R215+0x4900] ;  /* 0x00490000d7048984 */ /* 0x000ea80000000c00 */
[----:B-1----:R1:W-:Y:S04]  /*8d20*/  @!P6 STG.E.128 [R2.64], R8 ;  /* 0x000000080200e986 */ /* 0x0023e8000c101d06 */
[----:B--2---:R1:W-:Y:S02]  /*8d30*/  @!P0 STG.E.128 [R2.64+0x80], R4 ;  /* 0x0000800402008986 */ /* 0x0043e4000c101d06 */
.L_x_1184:
[----:B------:R-:W-:Y:S05]  /*8d40*/  BSYNC B0 ;  /* 0x0000000000007941 */ /* 0x000fea0003800000 */
.L_x_1183:
[----:B------:R-:W-:Y:S01]  /*8d50*/  ISETP.GE.AND P0, PT, R217, R84, PT ;  /* 0x00000054d900720c */ /* 0x000fe20003f06270 */
[----:B------:R-:W-:Y:S01]  /*8d60*/  @!UPT UIADD3 URZ, URZ, URZ, URZ ;  /* 0x0000003f3f3ff290 */ /* 0x000fe2000fffe03f */
[----:B------:R-:W-:Y:S11]  /*8d70*/  BSSY B0, `(.L_x_1185) ;  /* 0x0000012000007945 */ /* 0x000ff60003800000 */
[----:B------:R-:W-:-:S05]  /*8d80*/  @P0 BRA `(.L_x_1186) ;  /* 0x0000010000000947 */ /* 0x000fca0003800000 */
[----:B-1----:R-:W1:Y:S01]  /*8d90*/  @!P6 LDS.128 R8, [R215+0x2100] ;  /* 0x00210000d708e984 */ /* 0x002e620000000c00 */
        /* <DEDUP_REMOVED lines=15> */
.L_x_1186:
[----:B------:R-:W-:Y:S05]  /*8e90*/  BSYNC B0 ;  /* 0x0000000000007941 */ /* 0x000fea0003800000 */
.L_x_1185:
        /* <DEDUP_REMOVED lines=20> */
.L_x_1188:
[----:B------:R-:W-:Y:S05]  /*8fe0*/  BSYNC B0 ;  /* 0x0000000000007941 */ /* 0x000fea0003800000 */
.L_x_1187:
[----:B------:R-:W-:Y:S01]  /*8ff0*/  ISETP.GT.AND P5, PT, R41, R140, PT ;  /* 0x0000008c2900720c */ /* 0x000fe20003fa4270 */
[----:B------:R-:W-:Y:S01]  /*9000*/  @!UPT UIADD3 URZ, URZ, URZ, URZ ;  /* 0x0000003f3f3ff290 */ /* 0x000fe2000fffe03f */
[----:B------:R-:W-:Y:S11]  /*9010*/  BSSY B0, `(.L_x_1189) ;  /* 0x000002f000007945 */ /* 0x000ff60003800000 */
[----:B------:R-:W-:-:S05]  /*9020*/  @!P5 BRA `(.L_x_1190) ;  /* 0x000002d00000d947 */ /* 0x000fca0003800000 */
[----:B-1----:R-:W-:Y:S01]  /*9030*/  IADD3 R4, R41, -0x1, RZ ;  /* 0xffffffff29047810 */ /* 0x002fe20007ffe0ff */
[----:B------:R-:W-:Y:S01]  /*9040*/  IMAD.MOV.U32 R2, RZ, RZ, R126 ;  /* 0x000000ffff027224 */ /* 0x000fe200078e007e */
[C---:B------:R-:W-:Y:S01]  /*9050*/  ISETP.GE.AND P2, PT, R237.reuse, 0x21, PT ;  /* 0x00000021ed00780c */ /* 0x040fe20003f46270 */
[----:B------:R-:W-:Y:S01]  /*9060*/  IMAD.MOV.U32 R3, RZ, RZ, R125 ;  /* 0x000000ffff037224 */ /* 0x000fe200078e007d */
[----:B------:R-:W-:Y:S01]  /*9070*/  SHF.R.S32.HI R6, RZ, 0x1f, R4 ;  /* 0x0000001fff067819 */ /* 0x000fe20000011404 */
[----:B------:R-:W-:Y:S01]  /*9080*/  IMAD R5, R186, R4, RZ ;  /* 0x00000004ba057224 */ /* 0x000fe200078e02ff */
[C---:B------:R-:W-:Y:S01]  /*9090*/  ISETP.GE.AND P1, PT, R237.reuse, 0x41, PT ;  /* 0x00000041ed00780c */ /* 0x040fe20003f26270 */
[-C--:B------:R-:W-:Y:S01]  /*90a0*/  IMAD.WIDE.U32 R2, R4, R156.reuse, R2 ;  /* 0x0000009c04027225 */ /* 0x080fe200078e0002 */
[----:B------:R-:W-:Y:S02]  /*90b0*/  ISETP.GE.AND P3, PT, R237, 0x1, PT ;  /* 0x00000001ed00780c */ /* 0x000fe40003f66270 */
[----:B------:R-:W-:Y:S01]  /*90c0*/  P2R R11, PR, RZ, 0x20 ;  /* 0x00000020ff0b7803 */ /* 0x000fe20000000000 */
[----:B------:R-:W-:Y:S01]  /*90d0*/  IMAD R4, R6, R156, R5 ;  /* 0x0000009c06047224 */ /* 0x000fe200078e0205 */
[----:B------:R-:W-:Y:S03]  /*90e0*/  LOP3.LUT P5, RZ, R211, 0x2, RZ, 0xc0, !PT ;  /* 0x00000002d3ff7812 */ /* 0x000fe600078ac0ff */
[----:B------:R-:W-:Y:S01]  /*90f0*/  IMAD.IADD R3, R3, 0x1, R4 ;  /* 0x0000000103037824 */ /* 0x000fe200078e0204 */
[-C--:B------:R-:W-:Y:S05]  /*9100*/  @P2 IADD3 R4, P0, R209, R2.reuse, RZ ;  /* 0x00000002d1042210 */ /* 0x080fea0007f1e0ff */
[C---:B------:R-:W-:Y:S01]  /*9110*/  @P2 IMAD.X R7, R3.reuse, 0x1, R187, P0 ;  /* 0x0000000103072824 */ /* 0x040fe200000e06bb */
        /* <DEDUP_REMOVED lines=30> */
.L_x_1190:
[----:B------:R-:W-:Y:S05]  /*9300*/  BSYNC B0 ;  /* 0x0000000000007941 */ /* 0x000fea0003800000 */
.L_x_1189:
[----:B------:R-:W0:Y:S01]  /*9310*/  LDGDEPBAR ;  /* 0x00000000000079af */ /* 0x000e220000000000 */
[----:B------:R-:W-:Y:S01]  /*9320*/  IADD3 R41, R41, -0x1, RZ ;  /* 0xffffffff29297810 */ /* 0x000fe20007ffe0ff */
[----:B------:R-:W-:-:S05]  /*9330*/  @P5 BRA `(.L_x_1191) ;  /* 0xffffa30000005947 */ /* 0x000fca000383ffff */
[----:B------:R-:W-:Y:S01]  /*9340*/  WARPSYNC 0xffffffff ;  /* 0xffffffff00007948 */ /* 0x000fe20003800000 */
[----:B------:R-:W-:Y:S06]  /*9350*/  BAR.SYNC.DEFER_BLOCKING 0x0 ;  /* 0x0000000000007b1d */ /* 0x000fec0000010000 */
.L_x_1142:
[----:B------:R-:W2:Y:S01]  /*9360*/  LDL R251, [R1+0x5c] ;  /* 0x00005c0001fb7983 */ /* 0x000ea20000100800 */
[----:B------:R-:W-:-:S05]  /*9370*/  IMAD.MOV.U32 R160, RZ, RZ, c[0x0][0x2c4] ;  /* 0x0000b100ffa07624 */ /* 0x000fca00078e00ff */
[----:B------:R-:W-:Y:S01]  /*9380*/  ISETP.NE.AND P4, PT, R160, 0x1, PT ;  /* 0x00000001a000780c */ /* 0x000fe20003f85270 */
[----:B------:R-:W-:Y:S01]  /*9390*/  BSSY B0, `(.L_x_1192) ;  /* 0x000002b000007945 */ /* 0x000fe20003800000 */
[----:B-1----:R-:W-:Y:S01]  /*93a0*/  IMAD.IADD R10, R170, 0x1, R171 ;  /* 0x00000001aa0a7824 */ /* 0x002fe200078e02ab */
[----:B--2---:R-:W-:-:S10]  /*93b0*/  IADD3 R0, R251, 0x7f, RZ ;  /* 0x0000007ffb007810 */ /* 0x004fd40007ffe0ff */
[----:B------:R-:W-:-:S05]  /*93c0*/  @P4 IMAD.HI.U32 R2, R0, c[0x0][0x2c8], RZ ;  /* 0x0000b20000024a27 */ /* 0x000fca00078e00ff */
[----:B------:R-:W-:Y:S01]  /*93d0*/  @P4 SHF.R.U32.HI R0, RZ, c[0x0][0x2cc], R2 ;  /* 0x0000b300ff004a19 */ /* 0x000fe20000011602 */
[----:B------:R-:W-:-:S04]  /*93e0*/  IMAD.MOV.U32 R2, RZ, RZ, RZ ;  /* 0x000000ffff027224 */ /* 0x000fc800078e00ff */
[----:B------:R-:W-:-:S04]  /*93f0*/  IMAD.IADD R3, R180, 0x1, R0 ;  /* 0x00000001b4037824 */ /* 0x000fc800078e0200 */
[----:B------:R-:W-:-:S05]  /*9400*/  IMAD.HI R2, R3, -0x6db6db6d, R2 ;  /* 0x9249249303027827 */ /* 0x000fca00078e0202 */
[----:B------:R-:W-:-:S04]  /*9410*/  SHF.R.U32.HI R0, RZ, 0x1f, R2 ;  /* 0x0000001fff007819 */ /* 0x000fc80000011602 */
[----:B------:R-:W-:-:S04]  /*9420*/  LEA.HI.SX32 R2, R2, R0, 0x1a ;  /* 0x0000000002027211 */ /* 0x000fc800078fd2ff */
[----:B------:R-:W-:-:S04]  /*9430*/  IMNMX R5, R176, R2, PT ;  /* 0x00000002b0057217 */ /* 0x000fc80003800200 */
[----:B------:R-:W-:Y:S01]  /*9440*/  ISETP.GE.AND P0, PT, R5, 0x1, PT ;  /* 0x000000010500780c */ /* 0x000fe20003f06270 */
[----:B------:R-:W-:-:S12]  /*9450*/  IMAD.MOV.U32 R0, RZ, RZ, RZ ;  /* 0x000000ffff007224 */ /* 0x000fd800078e00ff */
        /* <DEDUP_REMOVED lines=30> */
.L_x_1193:
[----:B------:R-:W-:Y:S05]  /*9640*/  BSYNC B0 ;  /* 0x0000000000007941 */ /* 0x000fea0003800000 */
.L_x_1192:
[----:B------:R-:W2:Y:S01]  /*9650*/  LDL R2, [R1+0x60] ;  /* 0x0000600001027983 */ /* 0x000ea20000100800 */
[----:B------:R-:W-:Y:S01]  /*9660*/  PRMT R3, RZ, 0x7610, R3 ;  /* 0x00007610ff037816 */ /* 0x000fe20000000003 */
[----:B------:R-:W-:Y:S01]  /*9670*/  IMAD.MOV.U32 R24, RZ, RZ, RZ ;  /* 0x000000ffff187224 */ /* 0x000fe200078e00ff */
[----:B------:R-:W-:Y:S01]  /*9680*/  MOV R22, RZ ;  /* 0x000000ff00167202 */ /* 0x000fe20000000f00 */
        /* <DEDUP_REMOVED lines=33> */
[----:B------:R-:W-:Y:S01]  /*98a0*/  IMAD.IADD R0, R252, 0x1, R0 ;  /* 0x00000001fc007824 */ /* 0x000fe200078e0200 */
[----:B------:R1:W-:Y:S04]  /*98b0*/  STL [R1+0x38], R252 ;  /* 0x000038fc01007387 */ /* 0x0003e80000100800 */
[----:B------:R-:W-:-:S04]  /*98c0*/  IMNMX R250, R5, R0, PT ;  /* 0x0000000005fa7217 */ /* 0x000fc80003800200 */
[----:B------:R-:W-:-:S13]  /*98d0*/  ISETP.GT.AND P0, PT, R250, R252, PT ;  /* 0x000000fcfa00720c */ /* 0x000fda0003f04270 */
[----:B------:R-:W-:Y:S05]  /*98e0*/  @!P0 BRA `(.L_x_1194) ;  /* 0x0001074000008947 */ /* 0x000fea0003800000 */
[----:B------:R-:W2:Y:S04]  /*98f0*/  LDL R11, [R1+0x40] ;  /* 0x00004000010b7983 */ /* 0x000ea80000100800 */
[----:B------:R-:W3:Y:S01]  /*9900*/  S2R R2, SR_TID.X ;  /* 0x0000000000027919 */ /* 0x000ee20000002100 */
[----:B------:R-:W-:-:S03]  /*9910*/  ISETP.NE.U32.AND P0, PT, RZ, c[0x0][0x340], PT ;  /* 0x0000d000ff007a0c */ /* 0x000fc60003f05070 */
[----:B------:R-:W4:Y:S01]  /*9920*/  LDL R13, [R1+0x58] ;  /* 0x00005800010d7983 */ /* 0x000f220000100800 */
[----:B------:R-:W-:Y:S02]  /*9930*/  ISETP.NE.AND.EX P1, PT, RZ, c[0x0][0x344], PT, P0 ;  /* 0x0000d100ff007a0c */ /* 0x000fe40003f25300 */
[----:B---3--:R-:W-:-:S04]  /*9940*/  SHF.R.S32.HI R106, RZ, 0x1f, R2 ;  /* 0x0000001fff6a7819 */ /* 0x008fc80000011402 */
[----:B------:R-:W-:-:S07]  /*9950*/  LEA.HI R106, R106, R2, RZ, 0x3 ;  /* 0x000000026a6a7211 */ /* 0x000fce00078f18ff */
[----:B------:R-:W-:Y:S01]  /*9960*/  @P1 IMAD.MOV.U32 R2, RZ, RZ, 0x4 ;  /* 0x00000004ff021424 */ /* 0x000fe200078e00ff */
[----:B------:R-:W-:-:S03]  /*9970*/  SHF.R.S32.HI R106, RZ, 0x3, R106 ;  /* 0x00000003ff6a7819 */ /* 0x000fc6000001146a */
[----:B--2---:R-:W-:-:S05]  /*9980*/  @P1 IMAD.WIDE R2, R11, R2, c[0x0][0x340] ;  /* 0x0000d0000b021625 */ /* 0x004fca00078e0202 */
[----:B------:R2:W3:Y:S01]  /*9990*/  @P1 LDG.E R9, [R2.64] ;  /* 0x0000000602091981 */ /* 0x0004e2000c1e1900 */
[----:B------:R-:W-:Y:S01]  /*99a0*/  IADD3 R0, P0, R106, R10, RZ ;  /* 0x0000000a6a007210 */ /* 0x000fe20007f1e0ff */
[----:B------:R-:W-:Y:S01]  /*99b0*/  WARPSYNC 0xffffffff ;  /* 0xffffffff00007948 */ /* 0x000fe20003800000 */
[----:B------:R-:W-:Y:S02]  /*99c0*/  ISETP.GE.AND P6, PT, R36, c[0x0][0x1d4], PT ;  /* 0x0000750024007a0c */ /* 0x000fe40003fc6270 */
[----:B------:R-:W-:Y:S02]  /*99d0*/  ISETP.GE.AND P5, PT, R218, c[0x0][0x1d4], PT ;  /* 0x00007500da007a0c */ /* 0x000fe40003fa6270 */
[----:B------:R-:W-:Y:S02]  /*99e0*/  SHF.R.S32.HI R39, RZ, 0x1f, R218 ;  /* 0x0000001fff277819 */ /* 0x000fe400000114da */
[----:B------:R-:W-:Y:S02]  /*99f0*/  IADD3 R112, R250, -0x1, RZ ;  /* 0xfffffffffa707810 */ /* 0x000fe40007ffe0ff */
[----:B------:R-:W-:-:S02]  /*9a00*/  SEL R83, RZ, 0x1, P6 ;  /* 0x00000001ff537807 */ /* 0x000fc40003000000 */
[----:B--2---:R-:W-:Y:S02]  /*9a10*/  SHF.R.S32.HI R2, RZ, 0x1f, R106 ;  /* 0x0000001fff027819 */ /* 0x004fe4000001146a */
[--C-:B------:R-:W-:Y:S02]  /*9a20*/  SHF.R.S32.HI R3, RZ, 0x1f, R36.reuse ;  /* 0x0000001fff037819 */ /* 0x100fe40000011424 */
[----:B------:R-:W-:Y:S01]  /*9a30*/  LEA.HI.X.SX32 R4, R10, R2, 0x1, P0 ;  /* 0x000000020a047211 */ /* 0x000fe200000f0eff */
[----:B------:R-:W-:Y:S01]  /*9a40*/  IMAD.MOV.U32 R2, RZ, RZ, R36 ;  /* 0x000000ffff027224 */ /* 0x000fe200078e0024 */
[----:B------:R-:W-:-:S03]  /*9a50*/  ISETP.NE.U32.AND P0, PT, RZ, c[0x0][0x350], PT ;  /* 0x0000d400ff007a0c */ /* 0x000fc60003f05070 */
[C---:B------:R-:W-:Y:S01]  /*9a60*/  IMAD R5, R4.reuse, c[0x0][0x1e0], RZ ;  /* 0x0000780004057a24 */ /* 0x040fe200078e02ff */
[----:B------:R-:W-:Y:S01]  /*9a70*/  ISETP.NE.AND.EX P0, PT, RZ, c[0x0][0x354], PT, P0 ;  /* 0x0000d500ff007a0c */ /* 0x000fe20003f05300 */
[----:B------:R-:W-:Y:S02]  /*9a80*/  IMAD R8, R4, c[0x0][0x208], RZ ;  /* 0x0000820004087a24 */ /* 0x000fe400078e02ff */
[C---:B------:R-:W-:Y:S02]  /*9a90*/  IMAD R10, R0.reuse, c[0x0][0x1e4], R5 ;  /* 0x00007900000a7a24 */ /* 0x040fe400078e0205 */
[----:B------:R-:W-:-:S04]  /*9aa0*/  IMAD.WIDE.U32 R6, R0, c[0x0][0x1e0], R2 ;  /* 0x0000780000067a25 */ /* 0x000fc800078e0002 */
[----:B------:R-:W-:Y:S01]  /*9ab0*/  IMAD.WIDE.U32 R4, R0, c[0x0][0x208], R2 ;  /* 0x0000820000047a25 */ /* 0x000fe200078e0002 */
[----:B------:R-:W-:-:S03]  /*9ac0*/  IADD3 R7, R7, R10, RZ ;  /* 0x0000000a07077210 */ /* 0x000fc60007ffe0ff */
[----:B------:R-:W-:Y:S02]  /*9ad0*/  IMAD R0, R0, c[0x0][0x20c], R8 ;  /* 0x0000830000007a24 */ /* 0x000fe400078e0208 */
[----:B----4-:R-:W-:-:S04]  /*9ae0*/  IMAD.WIDE.U32 R6, R13, c[0x0][0x1e8], R6 ;  /* 0x00007a000d067a25 */ /* 0x010fc800078e0006 */
[----:B------:R-:W-:Y:S02]  /*9af0*/  IMAD.IADD R5, R5, 0x1, R0 ;  /* 0x0000000105057824 */ /* 0x000fe400078e0200 */
[C---:B------:R-:W-:Y:S02]  /*9b00*/  IMAD R7, R13.reuse, c[0x0][0x1ec], R7 ;  /* 0x00007b000d077a24 */ /* 0x040fe400078e0207 */
[----:B------:R-:W-:-:S04]  /*9b10*/  IMAD.WIDE.U32 R4, R13, c[0x0][0x210], R4 ;  /* 0x000084000d047a25 */ /* 0x000fc800078e0004 */
[----:B------:R-:W-:Y:S01]  /*9b20*/  IMAD R5, R13, c[0x0][0x214], R5 ;  /* 0x000085000d057a24 */ /* 0x000fe200078e0205 */
[----:B---3--:R-:W-:Y:S01]  /*9b30*/  @P1 SHF.R.S32.HI R0, RZ, 0x1f, R9 ;  /* 0x0000001fff001819 */ /* 0x008fe20000011409 */
[----:B------:R-:W-:Y:S01]  /*9b40*/  @!P1 IMAD.MOV.U32 R9, RZ, RZ, R11 ;  /* 0x000000ffff099224 */ /* 0x000fe200078e000b */
[----:B------:R-:W-:-:S04]  /*9b50*/  @!P1 MOV R0, R146 ;  /* 0x0000009200009202 */ /* 0x000fc80000000f00 */
[----:B------:R-:W-:Y:S02]  /*9b60*/  SEL R8, R0, RZ, !P0 ;  /* 0x000000ff00087207 */ /* 0x000fe40004000000 */
[----:B------:R-:W-:Y:S02]  /*9b70*/  SEL R0, R9, RZ, !P0 ;  /* 0x000000ff09007207 */ /* 0x000fe40004000000 */
[----:B------:R-:W-:Y:S01]  /*9b80*/  SHF.R.S32.HI R9, RZ, 0x1f, R166 ;  /* 0x0000001fff097819 */ /* 0x000fe200000114a6 */
[C---:B------:R-:W-:Y:S01]  /*9b90*/  IMAD R10, R8.reuse, c[0x0][0x1f0], RZ ;  /* 0x00007c00080a7a24 */ /* 0x040fe200078e02ff */
[----:B------:R-:W-:Y:S01]  /*9ba0*/  ISETP.NE.U32.AND P0, PT, RZ, c[0x0][0x348], PT ;  /* 0x0000d200ff007a0c */ /* 0x000fe20003f05070 */
[----:B------:R-:W-:Y:S02]  /*9bb0*/  IMAD R8, R8, c[0x0][0x218], RZ ;  /* 0x0000860008087a24 */ /* 0x000fe400078e02ff */
[----:B------:R-:W-:Y:S01]  /*9bc0*/  IMAD.WIDE.U32 R84, R0, c[0x0][0x218], R4 ;  /* 0x0000860000547a25 */ /* 0x000fe200078e0004 */
[----:B------:R-:W-:-:S03]  /*9bd0*/  ISETP.NE.AND.EX P0, PT, RZ, c[0x0][0x34c], PT, P0 ;  /* 0x0000d300ff007a0c */ /* 0x000fc60003f05300 */
[----:B------:R-:W-:Y:S01]  /*9be0*/  IMAD.WIDE.U32 R162, R0, c[0x0][0x1f0], R6 ;  /* 0x00007c0000a27a25 */ /* 0x000fe200078e0006 */
[----:B------:R-:W-:-:S03]  /*9bf0*/  SEL R12, R146, RZ, !P0 ;  /* 0x000000ff920c7207 */ /* 0x000fc60004000000 */
[C---:B------:R-:W-:Y:S01]  /*9c00*/  IMAD R5, R0.reuse, c[0x0][0x1f4], R10 ;  /* 0x00007d0000057a24 */ /* 0x040fe200078e020a */
[----:B------:R2:W-:Y:S01]  /*9c10*/  STL.64 [R1+0x18], R162 ;  /* 0x000018a201007387 */ /* 0x0005e20000100a00 */
[----:B------:R-:W-:Y:S01]  /*9c20*/  IMAD R4, R0, c[0x0][0x21c], R8 ;  /* 0x0000870000047a24 */ /* 0x000fe200078e0208 */
[----:B------:R-:W-:Y:S01]  /*9c30*/  SEL R10, R11, RZ, !P0 ;  /* 0x000000ff0b0a7207 */ /* 0x000fe20004000000 */
[----:B------:R-:W-:Y:S01]  /*9c40*/  IMAD.IADD R161, R163, 0x1, R5 ;  /* 0x00000001a3a17824 */ /* 0x000fe200078e0205 */
[----:B------:R2:W-:Y:S01]  /*9c50*/  STL.64 [R1+0x8], R84 ;  /* 0x0000085401007387 */ /* 0x0005e20000100a00 */
[----:B------:R-:W-:Y:S01]  /*9c60*/  IMAD R0, R9, c[0x0][0x178], RZ ;  /* 0x00005e0009007a24 */ /* 0x000fe200078e02ff */
[----:B------:R-:W-:Y:S01]  /*9c70*/  IADD3 R86, R85, R4, RZ ;  /* 0x0000000455567210 */ /* 0x000fe20007ffe0ff */
[C---:B------:R-:W-:Y:S01]  /*9c80*/  IMAD.WIDE.U32 R6, R166.reuse, c[0x0][0x178], RZ ;  /* 0x00005e00a6067a25 */ /* 0x040fe200078e00ff */
[----:B------:R2:W-:Y:S03]  /*9c90*/  STL [R1+0x10], R161 ;  /* 0x000010a101007387 */ /* 0x0005e60000100800 */
[----:B------:R-:W-:Y:S01]  /*9ca0*/  IMAD R0, R166, c[0x0][0x17c], R0 ;  /* 0x00005f00a6007a24 */ /* 0x000fe200078e0200 */
[----:B------:R2:W-:Y:S04]  /*9cb0*/  STL [R1], R86 ;  /* 0x0000005601007387 */ /* 0x0005e80000100800 */
[----:B------:R-:W-:-:S02]  /*9cc0*/  IADD3 R11, R7, R0, RZ ;  /* 0x00000000070b7210 */ /* 0x000fc40007ffe0ff */
[----:B------:R-:W3:Y:S01]  /*9cd0*/  LDL R157, [R1+0x4c] ;  /* 0x00004c00019d7983 */ /* 0x000ee20000100800 */
[----:B------:R-:W-:Y:S01]  /*9ce0*/  IMAD.MOV.U32 R82, RZ, RZ, 0x70 ;  /* 0x00000070ff527424 */ /* 0x000fe200078e00ff */
[----:B------:R-:W-:Y:S01]  /*9cf0*/  SHF.R.S32.HI R81, RZ, 0x1f, R112 ;  /* 0x0000001fff517819 */ /* 0x000fe20000011470 */
[----:B------:R-:W-:Y:S01]  /*9d00*/  IMAD.WIDE.U32 R4, R112, c[0x0][0x1e0], RZ ;  /* 0x0000780070047a25 */ /* 0x000fe200078e00ff */
[----:B------:R-:W4:Y:S01]  /*9d10*/  LDL R167, [R1+0x44] ;  /* 0x0000440001a77983 */ /* 0x000f220000100800 */
[----:B------:R-:W-:-:S02]  /*9d20*/  P2R R34, PR, RZ, 0x20 ;  /* 0x00000020ff227803 */ /* 0x000fc40000000000 */
[----:B------:R-:W-:Y:S01]  /*9d30*/  IMAD R82, R250, -0x70, R82 ;  /* 0xffffff90fa527824 */ /* 0x000fe200078e0252 */
[----:B------:R-:W-:Y:S01]  /*9d40*/  P2R R35, PR, RZ, 0x40 ;  /* 0x00000040ff237803 */ /* 0x000fe20000000000 */
[----:B------:R-:W-:Y:S02]  /*9d50*/  IMAD R0, R81, c[0x0][0x1e0], RZ ;  /* 0x0000780051007a24 */ /* 0x000fe400078e02ff */
[----:B------:R-:W-:Y:S02]  /*9d60*/  IMAD.MOV.U32 R8, RZ, RZ, R162 ;  /* 0x000000ffff087224 */ /* 0x000fe400078e00a2 */
[----:B------:R-:W-:Y:S02]  /*9d70*/  IMAD R0, R112, c[0x0][0x1e4], R0 ;  /* 0x0000790070007a24 */ /* 0x000fe400078e0200 */
[----:B------:R-:W-:Y:S02]  /*9d80*/  IMAD.MOV.U32 R9, RZ, RZ, R161 ;  /* 0x000000ffff097224 */ /* 0x000fe400078e00a1 */
[----:B------:R-:W-:-:S02]  /*9d90*/  IMAD.IADD R0, R5, 0x1, R0 ;  /* 0x0000000105007824 */ /* 0x000fc400078e0200 */
[----:B------:R-:W-:-:S04]  /*9da0*/  IMAD.WIDE.U32 R4, R4, 0x70, R8 ;  /* 0x0000007004047825 */ /* 0x000fc800078e0008 */
[----:B------:R-:W-:Y:S02]  /*9db0*/  IMAD R0, R0, 0x70, RZ ;  /* 0x0000007000007824 */ /* 0x000fe400078e02ff */
[----:B------:R-:W-:Y:S02]  /*9dc0*/  IMAD.MOV.U32 R156, RZ, RZ, c[0x0][0x1e0] ;  /* 0x00007800ff9c7624 */ /* 0x000fe400078e00ff */
[----:B------:R-:W-:Y:S02]  /*9dd0*/  IMAD.IADD R5, R5, 0x1, R0 ;  /* 0x0000000105057824 */ /* 0x000fe400078e0200 */
[----:B------:R-:W-:Y:S02]  /*9de0*/  IMAD.MOV.U32 R115, RZ, RZ, c[0x0][0x1e4] ;  /* 0x00007900ff737624 */ /* 0x000fe400078e00ff */
[----:B------:R-:W-:Y:S01]  /*9df0*/  IMAD.WIDE.U32 R8, R156, 0x20, RZ ;  /* 0x000000209c087825 */ /* 0x000fe200078e00ff */
[----:B------:R-:W-:Y:S01]  /*9e00*/  BAR.SYNC.DEFER_BLOCKING 0x0 ;  /* 0x0000000000007b1d */ /* 0x000fe20000010000 */
[----:B------:R-:W-:-:S02]  /*9e10*/  ISETP.GE.AND P6, PT, R36, c[0x0][0x198], PT ;  /* 0x0000660024007a0c */ /* 0x000fc40003fc6270 */
[----:B---3--:R-:W-:-:S05]  /*9e20*/  IMAD.IADD R114, R157, 0x1, R82 ;  /* 0x000000019d727824 */ /* 0x008fca00078e0252 */
[----:B------:R-:W-:-:S05]  /*9e30*/  IMNMX R7, R114, 0x70, PT ;  /* 0x0000007072077817 */ /* 0x000fca0003800200 */
[----:B------:R-:W-:Y:S02]  /*9e40*/  IMAD.IADD R30, R7, 0x1, -R106 ;  /* 0x00000001071e7824 */ /* 0x000fe400078e0a6a */
[----:B------:R-:W-:-:S03]  /*9e50*/  IMAD.SHL.U32 R7, R115, 0x20, RZ ;  /* 0x0000002073077824 */ /* 0x000fc600078e00ff */
[C---:B------:R-:W-:Y:S02]  /*9e60*/  ISETP.GE.AND P3, PT, R30.reuse, 0x1, PT ;  /* 0x000000011e00780c */ /* 0x040fe40003f66270 */
[C---:B------:R-:W-:Y:S02]  /*9e70*/  ISETP.GE.AND P2, PT, R30.reuse, 0x21, PT ;  /* 0x000000211e00780c */ /* 0x040fe40003f46270 */
[----:B------:R-:W-:Y:S01]  /*9e80*/  ISETP.GE.AND P1, PT, R30, 0x41, PT ;  /* 0x000000411e00780c */ /* 0x000fe20003f26270 */
[----:B----4-:R-:W-:Y:S01]  /*9e90*/  IMAD R46, R167, c[0x0][0x2c4], RZ ;  /* 0x0000b100a72e7a24 */ /* 0x010fe200078e02ff */
[----:B------:R-:W-:Y:S02]  /*9ea0*/  P2R R33, PR, RZ, 0x4 ;  /* 0x00000004ff217803 */ /* 0x000fe40000000000 */
[----:B------:R-:W-:-:S05]  /*9eb0*/  P2R R32, PR, RZ, 0x2 ;  /* 0x00000002ff207803 */ /* 0x000fca0000000000 */
[----:B------:R-:W-:-:S04]  /*9ec0*/  @P3 LEA R26, P0, R4, c[0x0][0x1c8], 0x1 ;  /* 0x00007200041a3a11 */ /* 0x000fc800078008ff */
[C---:B------:R-:W-:Y:S02]  /*9ed0*/  @P3 LEA.HI.X R27, R4.reuse, c[0x0][0x1cc], R5, 0x1, P0 ;  /* 0x00007300041b3a11 */ /* 0x040fe400000f0c05 */
[----:B------:R-:W-:-:S04]  /*9ee0*/  @P2 IADD3 R0, P0, R4, R8, RZ ;  /* 0x0000000804002210 */ /* 0x000fc80007f1e0ff */
[----:B------:R-:W-:Y:S01]  /*9ef0*/  @P2 IADD3.X R7, R5, R9, R7, P0, !PT ;  /* 0x0000000905072210 */ /* 0x000fe200007fe407 */
[----:B------:R-:W-:Y:S01]  /*9f00*/  IMAD.WIDE.U32 R8, R156, 0x40, RZ ;  /* 0x000000409c087825 */ /* 0x000fe200078e00ff */
[----:B------:R-:W-:-:S04]  /*9f10*/  @P2 LEA R24, P0, R0, c[0x0][0x1c8], 0x1 ;  /* 0x0000720000182a11 */ /* 0x000fc800078008ff */
[----:B------:R-:W-:Y:S01]  /*9f20*/  @P2 LEA.HI.X R25, R0, c[0x0][0x1cc], R7, 0x1, P0 ;  /* 0x0000730000192a11 */ /* 0x000fe200000f0c07 */
[----:B------:R-:W-:Y:S01]  /*9f30*/  IMAD.SHL.U32 R7, R115, 0x40, RZ ;  /* 0x0000004073077824 */ /* 0x000fe200078e00ff */
[----:B------:R-:W-:-:S04]  /*9f40*/  @P1 IADD3 R0, P0, R4, R8, RZ ;  /* 0x0000000804001210 */ /* 0x000fc80007f1e0ff */
[----:B------:R-:W-:Y:S02]  /*9f50*/  @P1 IADD3.X R7, R5, R9, R7, P0, !PT ;  /* 0x0000000905071210 */ /* 0x000fe400007fe407 */
[----:B------:R-:W-:-:S04]  /*9f60*/  @P1 LEA R22, P0, R0, c[0x0][0x1c8], 0x1 ;  /* 0x0000720000161a11 */ /* 0x000fc800078008ff */
[----:B------:R-:W-:Y:S02]  /*9f70*/  @P1 LEA.HI.X R23, R0, c[0x0][0x1cc], R7, 0x1, P0 ;  /* 0x0000730000171a11 */ /* 0x000fe400000f0c07 */
[----:B------:R-:W-:-:S13]  /*9f80*/  ISETP.GE.AND P0, PT, R30, 0x61, PT ;  /* 0x000000611e00780c */ /* 0x000fda0003f06270 */
[----:B------:R-:W-:Y:S02]  /*9f90*/  @P0 IMAD R0, R115, 0x60, RZ ;  /* 0x0000006073000824 */ /* 0x000fe400078e02ff */
[----:B------:R-:W-:-:S04]  /*9fa0*/  @P0 IMAD.WIDE.U32 R4, R156, 0x60, R4 ;  /* 0x000000609c040825 */ /* 0x000fc800078e0004 */
[----:B------:R-:W-:Y:S01]  /*9fb0*/  @P0 IMAD.IADD R0, R0, 0x1, R5 ;  /* 0x0000000100000824 */ /* 0x000fe200078e0205 */
[----:B------:R-:W-:Y:S01]  /*9fc0*/  @P0 LEA R20, P3, R4, c[0x0][0x1c8], 0x1 ;  /* 0x0000720004140a11 */ /* 0x000fe200078608ff */
[----:B------:R-:W-:-:S03]  /*9fd0*/  IMAD.MOV.U32 R5, RZ, RZ, R11 ;  /* 0x000000ffff057224 */ /* 0x000fc600078e000b */
[----:B------:R-:W-:Y:S01]  /*9fe0*/  @P0 LEA.HI.X R21, R4, c[0x0][0x1cc], R0, 0x1, P3 ;  /* 0x0000730004150a11 */ /* 0x000fe200018f0c00 */
[----:B------:R-:W-:Y:S02]  /*9ff0*/  IMAD R0, R147, 0x20, R106 ;  /* 0x0000002093007824 */ /* 0x000fe400078e026a */
[----:B------:R-:W-:Y:S02]  /*a000*/  IMAD.MOV.U32 R4, RZ, RZ, R6 ;  /* 0x000000ffff047224 */ /* 0x000fe400078e0006 */
[----:B------:R-:W-:Y:S02]  /*a010*/  IMAD.IADD R6, R251, 0x1, R0 ;  /* 0x00000001fb067824 */ /* 0x000fe400078e0200 */
[----:B------:R-:W-:-:S04]  /*a020*/  IMAD.WIDE.U32 R4, R13, c[0x0][0x1b8], R4 ;  /* 0x00006e000d047a25 */ /* 0x000fc800078e0004 */
[----:B------:R-:W-:-:S04]  /*a030*/  @P4 IMAD.HI.U32 R7, R6, c[0x0][0x2c8], RZ ;  /* 0x0000b20006074a27 */ /* 0x000fc800078e00ff */
[----:B------:R-:W-:Y:S01]  /*a040*/  IMAD.MOV.U32 R0, RZ, RZ, R6 ;  /* 0x000000ffff007224 */ /* 0x000fe200078e0006 */
[----:B------:R-:W-:Y:S01]  /*a050*/  @P4 SHF.R.U32.HI R0, RZ, c[0x0][0x2cc], R7 ;  /* 0x0000b300ff004a19 */ /* 0x000fe20000011607 */
[----:B------:R-:W-:Y:S02]  /*a060*/  IMAD R8, R12, c[0x0][0x1c0], RZ ;  /* 0x000070000c087a24 */ /* 0x000fe400078e02ff */
        /* <DEDUP_REMOVED lines=8> */
[C---:B------:R-:W-:Y:S02]  /*a0f0*/  IMAD R7, R0.reuse, c[0x0][0x1b4], R7 ;  /* 0x00006d0000077a24 */ /* 0x040fe400078e0207 */
[----:B------:R-:W-:Y:S01]  /*a100*/  IMAD.WIDE.U32 R4, R0, c[0x0][0x1b0], R4 ;  /* 0x00006c0000047a25 */ /* 0x000fe200078e0004 */
[----:B------:R-:W-:-:S03]  /*a110*/  SHF.R.S32.HI R0, RZ, 0x1f, R6 ;  /* 0x0000001fff007819 */ /* 0x000fc60000011406 */
[----:B------:R-:W-:Y:S02]  /*a120*/  IMAD.IADD R5, R5, 0x1, R7 ;  /* 0x0000000105057824 */ /* 0x000fe400078e0207 */
[----:B------:R-:W-:Y:S02]  /*a130*/  IMAD R0, R0, c[0x0][0x1a8], RZ ;  /* 0x00006a0000007a24 */ /* 0x000fe400078e02ff */
[----:B------:R-:W-:-:S04]  /*a140*/  IMAD.WIDE.U32 R4, R6, c[0x0][0x1a8], R4 ;  /* 0x00006a0006047a25 */ /* 0x000fc800078e0004 */
[----:B------:R-:W-:-:S04]  /*a150*/  IMAD R0, R6, c[0x0][0x1ac], R0 ;  /* 0x00006b0006007a24 */ /* 0x000fc800078e0200 */
[----:B------:R-:W-:Y:S01]  /*a160*/  IMAD.IADD R0, R5, 0x1, R0 ;  /* 0x0000000105007824 */ /* 0x000fe200078e0200 */
[----:B------:R-:W-:-:S04]  /*a170*/  LEA R5, P3, R4, c[0x0][0x160], 0x1 ;  /* 0x0000580004057a11 */ /* 0x000fc800078608ff */
[----:B------:R-:W-:Y:S01]  /*a180*/  LEA.HI.X R4, R4, c[0x0][0x164], R0, 0x1, P3 ;  /* 0x0000590004047a11 */ /* 0x000fe200018f0c00 */
[----:B------:R-:W3:Y:S01]  /*a190*/  SHFL.IDX PT, R6, R5, RZ, 0x181f ;  /* 0x00181fff05067589 */ /* 0x000ee200000e0000 */
[----:B------:R-:W-:-:S03]  /*a1a0*/  IMAD.IADD R0, R106, 0x1, R251 ;  /* 0x000000016a007824 */ /* 0x000fc600078e02fb */
[----:B------:R-:W4:Y:S02]  /*a1b0*/  SHFL.IDX PT, R7, R4, RZ, 0x181f ;  /* 0x00181fff04077589 */ /* 0x000f2400000e0000 */
[C---:B------:R-:W-:Y:S02]  /*a1c0*/  ISETP.GE.AND P3, PT, R0.reuse, R46, PT ;  /* 0x0000002e0000720c */ /* 0x040fe40003f66270 */
[----:B------:R-:W-:-:S11]  /*a1d0*/  IADD3 R8, R0, 0x20, RZ ;  /* 0x0000002000087810 */ /* 0x000fd60007ffe0ff */
[----:B---3--:R-:W-:-:S04]  /*a1e0*/  @!P3 LEA R18, P4, R36, R6, 0x1 ;  /* 0x000000062412b211 */ /* 0x008fc800078808ff */
[-C--:B----4-:R-:W-:Y:S02]  /*a1f0*/  @!P3 LEA.HI.X R19, R36, R7.reuse, R3, 0x1, P4 ;  /* 0x000000072413b211 */ /* 0x090fe400020f0c03 */
[C---:B------:R-:W-:Y:S02]  /*a200*/  @!P3 LEA R16, P4, R218.reuse, R6, 0x1 ;  /* 0x00000006da10b211 */ /* 0x040fe400078808ff */
[----:B------:R-:W3:Y:S02]  /*a210*/  SHFL.IDX PT, R6, R5, 0x1, 0x181f ;  /* 0x00381f0005067f89 */ /* 0x000ee400000e0000 */
[----:B------:R-:W-:Y:S02]  /*a220*/  @!P3 LEA.HI.X R17, R218, R7, R39, 0x1, P4 ;  /* 0x00000007da11b211 */ /* 0x000fe400020f0c27 */
[----:B------:R-:W4:Y:S01]  /*a230*/  SHFL.IDX PT, R7, R4, 0x1, 0x181f ;  /* 0x00381f0004077f89 */ /* 0x000f2200000e0000 */
[----:B------:R-:W-:Y:S02]  /*a240*/  ISETP.GE.AND P1, PT, R8, R46, PT ;  /* 0x0000002e0800720c */ /* 0x000fe40003f26270 */
[----:B------:R-:W-:Y:S01]  /*a250*/  IADD3 R8, R0, 0x40, RZ ;  /* 0x0000004000087810 */ /* 0x000fe20007ffe0ff */
[----:B------:R1:W-:Y:S10]  /*a260*/  @!P3 LDGSTS.E.BYPASS.LTC128B.128 [R215+0x100], [R18.64], !P6 ;  /* 0x0010000012d7bfae */ /* 0x0003f4000f101d46 */
[----:B---3--:R-:W-:-:S04]  /*a270*/  @!P1 LEA R14, P4, R36, R6, 0x1 ;  /* 0x00000006240e9211 */ /* 0x008fc800078808ff */
[-C--:B----4-:R-:W-:Y:S02]  /*a280*/  @!P1 LEA.HI.X R15, R36, R7.reuse, R3, 0x1, P4 ;  /* 0x00000007240f9211 */ /* 0x090fe400020f0c03 */
[C---:B------:R-:W-:Y:S02]  /*a290*/  @!P1 LEA R12, P4, R218.reuse, R6, 0x1 ;  /* 0x00000006da0c9211 */ /* 0x040fe400078808ff */
[----:B------:R-:W3:Y:S02]  /*a2a0*/  SHFL.IDX PT, R6, R5, 0x2, 0x181f ;  /* 0x00581f0005067f89 */ /* 0x000ee400000e0000 */
[----:B------:R-:W-:Y:S02]  /*a2b0*/  @!P1 LEA.HI.X R13, R218, R7, R39, 0x1, P4 ;  /* 0x00000007da0d9211 */ /* 0x000fe400020f0c27 */
[----:B------:R-:W4:Y:S01]  /*a2c0*/  SHFL.IDX PT, R7, R4, 0x2, 0x181f ;  /* 0x00581f0004077f89 */ /* 0x000f2200000e0000 */
[----:B------:R-:W-:-:S13]  /*a2d0*/  ISETP.GE.AND P2, PT, R8, R46, PT ;  /* 0x0000002e0800720c */ /* 0x000fda0003f46270 */
[----:B---3--:R-:W-:-:S04]  /*a2e0*/  @!P2 LEA R10, P4, R36, R6, 0x1 ;  /* 0x00000006240aa211 */ /* 0x008fc800078808ff */
[-C--:B----4-:R-:W-:Y:S02]  /*a2f0*/  @!P2 LEA.HI.X R11, R36, R7.reuse, R3, 0x1, P4 ;  /* 0x00000007240ba211 */ /* 0x090fe400020f0c03 */
[C---:B------:R-:W-:Y:S02]  /*a300*/  @!P2 LEA R8, P4, R218.reuse, R6, 0x1 ;  /* 0x00000006da08a211 */ /* 0x040fe400078808ff */
[----:B------:R-:W3:Y:S02]  /*a310*/  SHFL.IDX PT, R6, R5, 0x3, 0x181f ;  /* 0x00781f0005067f89 */ /* 0x000ee400000e0000 */
[----:B------:R-:W-:Y:S02]  /*a320*/  @!P2 LEA.HI.X R9, R218, R7, R39, 0x1, P4 ;  /* 0x00000007da09a211 */ /* 0x000fe400020f0c27 */
[----:B------:R4:W2:Y:S02]  /*a330*/  SHFL.IDX PT, R7, R4, 0x3, 0x181f ;  /* 0x00781f0004077f89 */ /* 0x0008a400000e0000 */
[----:B----4-:R-:W-:-:S04]  /*a340*/  IADD3 R4, R0, 0x60, RZ ;  /* 0x0000006000047810 */ /* 0x010fc80007ffe0ff */
[----:B------:R-:W-:-:S13]  /*a350*/  ISETP.GE.AND P5, PT, R4, R46, PT ;  /* 0x0000002e0400720c */ /* 0x000fda0003fa6270 */
[----:B---3--:R-:W-:-:S04]  /*a360*/  @!P5 LEA R4, P4, R218, R6, 0x1 ;  /* 0x00000006da04d211 */ /* 0x008fc800078808ff */
[----:B--2---:R-:W-:Y:S02]  /*a370*/  @!P5 LEA.HI.X R5, R218, R7, R39, 0x1, P4 ;  /* 0x00000007da05d211 */ /* 0x004fe400020f0c27 */
[----:B------:R-:W-:-:S04]  /*a380*/  @!P5 LEA R6, P4, R36, R6, 0x1 ;  /* 0x000000062406d211 */ /* 0x000fc800078808ff */
[----:B------:R-:W-:Y:S02]  /*a390*/  @!P5 LEA.HI.X R7, R36, R7, R3, 0x1, P4 ;  /* 0x000000072407d211 */ /* 0x000fe400020f0c03 */
[----:B------:R-:W-:Y:S02]  /*a3a0*/  ISETP.GE.AND P4, PT, R218, c[0x0][0x198], PT ;  /* 0x00006600da007a0c */ /* 0x000fe40003f86270 */
[----:B------:R-:W-:Y:S02]  /*a3b0*/  P2R R44, PR, RZ, 0x20 ;  /* 0x00000020ff2c7803 */ /* 0x000fe40000000000 */
[----:B------:R-:W-:-:S09]  /*a3c0*/  P2R R38, PR, RZ, 0x4 ;  /* 0x00000004ff267803 */ /* 0x000fd20000000000 */
[----:B------:R1:W-:Y:S04]  /*a3d0*/  @!P3 LDGSTS.E.BYPASS.LTC128B.128 [R215+0x4100], [R16.64], !P4 ;  /* 0x0410000010d7bfae */ /* 0x0003e8000e101d46 */
[----:B------:R1:W-:Y:S04]  /*a3e0*/  @!P1 LDGSTS.E.BYPASS.LTC128B.128 [R216+0x1100], [R14.64], !P6 ;  /* 0x011000000ed89fae */ /* 0x0003e8000f101d46 */
[----:B------:R1:W-:Y:S04]  /*a3f0*/  @!P1 LDGSTS.E.BYPASS.LTC128B.128 [R216+0x5100], [R12.64], !P4 ;  /* 0x051000000cd89fae */ /* 0x0003e8000e101d46 */
[----:B------:R1:W-:Y:S04]  /*a400*/  @!P2 LDGSTS.E.BYPASS.LTC128B.128 [R216+0x2100], [R10.64], !P6 ;  /* 0x021000000ad8afae */ /* 0x0003e8000f101d46 */
[----:B------:R1:W-:Y:S04]  /*a410*/  @!P2 LDGSTS.E.BYPASS.LTC128B.128 [R216+0x6100], [R8.64], !P4 ;  /* 0x0610000008d8afae */ /* 0x0003e8000e101d46 */
[----:B------:R1:W-:Y:S01]  /*a420*/  @!P5 LDGSTS.E.BYPASS.LTC128B.128 [R216+0x3100], [R6.64], !P6 ;  /* 0x0310000006d8dfae */ /* 0x0003e2000f101d46 */
[----:B------:R-:W-:-:S03]  /*a430*/  ISETP.NE.AND P6, PT, R35, RZ, PT ;  /* 0x000000ff2300720c */ /* 0x000fc60003fc5270 */
[----:B------:R1:W-:Y:S01]  /*a440*/  @!P5 LDGSTS.E.BYPASS.LTC128B.128 [R216+0x7100], [R4.64], !P4 ;  /* 0x0710000004d8dfae */ /* 0x0003e2000e101d46 */
[----:B------:R-:W-:Y:S02]  /*a450*/  ISETP.GE.AND P4, PT, R30, 0x1, PT ;  /* 0x000000011e00780c */ /* 0x000fe40003f86270 */
[----:B------:R-:W-:Y:S01]  /*a460*/  ISETP.NE.AND P5, PT, R34, RZ, PT ;  /* 0x000000ff2200720c */ /* 0x000fe20003fa5270 */
[----:B------:R-:W0:Y:S01]  /*a470*/  LDGDEPBAR ;  /* 0x00000000000079af */ /* 0x000e220000000000 */
[----:B------:R-:W-:Y:S02]  /*a480*/  ISETP.NE.AND P2, PT, R33, RZ, PT ;  /* 0x000000ff2100720c */ /* 0x000fe40003f45270 */
[----:B------:R-:W-:Y:S02]  /*a490*/  P2R R31, PR, RZ, 0x2 ;  /* 0x00000002ff1f7803 */ /* 0x000fe40000000000 */
[----:B------:R-:W-:-:S05]  /*a4a0*/  ISETP.NE.AND P1, PT, R32, RZ, PT ;  /* 0x000000ff2000720c */ /* 0x000fca0003f25270 */
[----:B------:R1:W-:Y:S04]  /*a4b0*/  @P4 LDGSTS.E.BYPASS.LTC128B.128 [R215+0x8100], [R26.64], !P6 ;  /* 0x081000001ad74fae */ /* 0x0003e8000f101d46 */
[----:B------:R1:W-:Y:S04]  /*a4c0*/  @P4 LDGSTS.E.BYPASS.LTC128B.128 [R215+0xb900], [R26.64+0x80], !P5 ;  /* 0x0b9000801ad74fae */ /* 0x0003e8000e901d46 */
[----:B------:R1:W-:Y:S04]  /*a4d0*/  @P2 LDGSTS.E.BYPASS.LTC128B.128 [R216+0x9100], [R24.64], !P6 ;  /* 0x0910000018d82fae */ /* 0x0003e8000f101d46 */
[----:B------:R1:W-:Y:S04]  /*a4e0*/  @P2 LDGSTS.E.BYPASS.LTC128B.128 [R216+0xc900], [R24.64+0x80], !P5 ;  /* 0x0c90008018d82fae */ /* 0x0003e8000e901d46 */
[----:B------:R1:W-:Y:S04]  /*a4f0*/  @P1 LDGSTS.E.BYPASS.LTC128B.128 [R216+0xa100], [R22.64], !P6 ;  /* 0x0a10000016d81fae */ /* 0x0003e8000f101d46 */
        /* <DEDUP_REMOVED lines=8> */
.L_x_1195:
[----:B------:R-:W-:Y:S01]  /*a580*/  ULDC.U8 UR4, c[0x0][0x298] ;  /* 0x0000a60000047ab9 */ /* 0x000fe20000000000 */
[----:B-1---5:R-:W-:Y:S01]  /*a590*/  SHF.R.S32.HI R4, RZ, 0x1f, R145 ;  /* 0x0000001fff047819 */ /* 0x022fe20000011491 */
[----:B------:R-:W-:Y:S01]  /*a5a0*/  IMAD.WIDE.U32 R6, R145, c[0x0][0x280], RZ ;  /* 0x0000a00091067a25 */ /* 0x000fe200078e00ff */
[----:B------:R-:W-:Y:S01]  /*a5b0*/  ISETP.NE.AND P0, PT, RZ, UR4, PT ;  /* 0x00000004ff007c0c */ /* 0x000fe2000bf05270 */
[----:B------:R-:W-:Y:S01]  /*a5c0*/  BSSY B2, `(.L_x_1196) ;  /* 0x00004c2000027945 */ /* 0x000fe20003800000 */
[----:B------:R-:W-:Y:S01]  /*a5d0*/  LEA R0, R147, R0, 0x5 ;  /* 0x0000000093007211 */ /* 0x000fe200078e28ff */
[C---:B------:R-:W-:Y:S02]  /*a5e0*/  IMAD R5, R4.reuse, c[0x0][0x280], RZ ;  /* 0x0000a00004057a24 */ /* 0x040fe400078e02ff */
        /* <DEDUP_REMOVED lines=9> */
[----:B------:R-:W-:Y:S01]  /*a680*/  BSSY B0, `(.L_x_1198) ;  /* 0x0000035000007945 */ /* 0x000fe20003800000 */
[----:B------:R-:W-:Y:S01]  /*a690*/  SHF.R.S32.HI R24, RZ, 0x1f, R28 ;  /* 0x0000001fff187819 */ /* 0x000fe2000001141c */
[----:B------:R-:W-:Y:S01]  /*a6a0*/  CS2R R34, SRZ ;  /* 0x0000000000227805 */ /* 0x000fe2000001ff00 */
[----:B------:R-:W-:Y:S01]  /*a6b0*/  SHF.R.S32.HI R58, RZ, 0x1f, R113 ;  /* 0x0000001fff3a7819 */ /* 0x000fe20000011471 */
[----:B------:R-:W-:Y:S01]  /*a6c0*/  CS2R R20, SRZ ;  /* 0x0000000000147805 */ /* 0x000fe2000001ff00 */
[----:B------:R-:W-:Y:S01]  /*a6d0*/  CS2R R14, SRZ ;  /* 0x00000000000e7805 */ /* 0x000fe2000001ff00 */
[----:B------:R-:W-:Y:S01]  /*a6e0*/  CS2R R22, SRZ ;  /* 0x0000000000167805 */ /* 0x000fe2000001ff00 */
[----:B------:R-:W-:-:S04]  /*a6f0*/  CS2R R12, SRZ ;  /* 0x00000000000c7805 */ /* 0x000fc8000001ff00 */
[----:B------:R-:W-:-:S05]  /*a700*/  @P1 IMAD.HI.U32 R2, R0, c[0x0][0x2c8], RZ ;  /* 0x0000b20000021a27 */ /* 0x000fca00078e00ff */
[----:B------:R-:W-:Y:S01]  /*a710*/  @P1 SHF.R.U32.HI R0, RZ, c[0x0][0x2cc], R2 ;  /* 0x0000b300ff001a19 */ /* 0x000fe20000011602 */
[----:B------:R-:W-:-:S03]  /*a720*/  IMAD.MOV.U32 R2, RZ, RZ, R6 ;  /* 0x000000ffff027224 */ /* 0x000fc600078e0006 */
[----:B------:R-:W-:Y:S01]  /*a730*/  SHF.R.S32.HI R5, RZ, 0x1f, R0 ;  /* 0x0000001fff057819 */ /* 0x000fe20000011400 */
[----:B------:R-:W-:-:S04]  /*a740*/  IMAD.WIDE.U32 R2, R0, c[0x0][0x280], R2 ;  /* 0x0000a00000027a25 */ /* 0x000fc800078e0002 */
[C---:B------:R-:W-:Y:S01]  /*a750*/  IMAD R7, R5.reuse, c[0x0][0x280], RZ ;  /* 0x0000a00005077a24 */ /* 0x040fe200078e02ff */
[----:B------:R-:W-:Y:S01]  /*a760*/  LEA R25, P0, R2, c[0x0][0x270], 0x1 ;  /* 0x00009c0002197a11 */ /* 0x000fe200078008ff */
[----:B------:R-:W-:Y:S02]  /*a770*/  IMAD R5, R5, c[0x0][0x290], RZ ;  /* 0x0000a40005057a24 */ /* 0x000fe400078e02ff */
[----:B------:R-:W-:-:S05]  /*a780*/  IMAD R6, R0, c[0x0][0x284], R7 ;  /* 0x0000a10000067a24 */ /* 0x000fca00078e0207 */
[----:B------:R-:W-:-:S04]  /*a790*/  IADD3 R3, R3, R6, RZ ;  /* 0x0000000603037210 */ /* 0x000fc80007ffe0ff */
[----:B------:R-:W-:Y:S01]  /*a7a0*/  LEA.HI.X R17, R2, c[0x0][0x274], R3, 0x1, P0 ;  /* 0x00009d0002117a11 */ /* 0x000fe200000f0c03 */
[----:B------:R-:W-:Y:S01]  /*a7b0*/  IMAD.MOV.U32 R2, RZ, RZ, R4 ;  /* 0x000000ffff027224 */ /* 0x000fe200078e0004 */
[----:B------:R-:W-:-:S05]  /*a7c0*/  MOV R3, R10 ;  /* 0x0000000a00037202 */ /* 0x000fca0000000f00 */
[----:B------:R-:W-:-:S04]  /*a7d0*/  IMAD.WIDE.U32 R2, R0, c[0x0][0x290], R2 ;  /* 0x0000a40000027a25 */ /* 0x000fc800078e0002 */
[----:B------:R-:W-:Y:S01]  /*a7e0*/  IMAD R0, R0, c[0x0][0x294], R5 ;  /* 0x0000a50000007a24 */ /* 0x000fe200078e0205 */
[C---:B------:R-:W-:Y:S01]  /*a7f0*/  LEA R19, P0, R2.reuse, c[0x0][0x288], 0x1 ;  /* 0x0000a20002137a11 */ /* 0x040fe200078008ff */
[----:B------:R1:W2:Y:S02]  /*a800*/  SHFL.IDX PT, R5, R17, RZ, 0x181f ;  /* 0x00181fff11057589 */ /* 0x0002a400000e0000 */
[----:B------:R-:W-:Y:S02]  /*a810*/  IMAD.IADD R0, R3, 0x1, R0 ;  /* 0x0000000103007824 */ /* 0x000fe400078e0200 */
[----:B------:R1:W3:Y:S03]  /*a820*/  SHFL.IDX PT, R10, R19, RZ, 0x181f ;  /* 0x00181fff130a7589 */ /* 0x0002e600000e0000 */
[----:B------:R-:W-:Y:S02]  /*a830*/  LEA.HI.X R18, R2, c[0x0][0x28c], R0, 0x1, P0 ;  /* 0x0000a30002127a11 */ /* 0x000fe400000f0c00 */
        /* <DEDUP_REMOVED lines=8> */
[----:B----4-:R-:W-:-:S05]  /*a8c0*/  @!P1 IADD3 R8, P0, R2, R0, RZ ;  /* 0x0000000002089210 */ /* 0x010fca0007f1e0ff */
[--C-:B--2---:R-:W-:Y:S01]  /*a8d0*/  @!P1 IMAD.X R9, R5, 0x1, R3.reuse, P0 ;  /* 0x0000000105099824 */ /* 0x104fe200000e0603 */
        /* <DEDUP_REMOVED lines=15> */
.L_x_1199:
[----:B------:R-:W-:Y:S05]  /*a9d0*/  BSYNC B0 ;  /* 0x0000000000007941 */ /* 0x000fea0003800000 */
.L_x_1198:
[----:B------:R-:W-:Y:S01]  /*a9e0*/  ISETP.NE.AND P0, PT, R31, RZ, PT ;  /* 0x000000ff1f00720c */ /* 0x000fe20003f05270 */
[----:B--2--5:R-:W-:Y:S01]  /*a9f0*/  IMAD.MOV.U32 R4, RZ, RZ, R20 ;  /* 0x000000ffff047224 */ /* 0x024fe200078e0014 */
[----:B-1----:R1:W2:Y:S01]  /*aa00*/  SHFL.IDX PT, R11, R17, 0x1, 0x181f ;  /* 0x00381f00110b7f89 */ /* 0x0022a200000e0000 */
[----:B------:R-:W-:Y:S01]  /*aa10*/  IMAD.MOV.U32 R3, RZ, RZ, R21 ;  /* 0x000000ffff037224 */ /* 0x000fe200078e0015 */
[----:B------:R-:W-:Y:S01]  /*aa20*/  BSSY B0, `(.L_x_1200) ;  /* 0x000002c000007945 */ /* 0x000fe20003800000 */
[----:B----4-:R-:W-:Y:S01]  /*aa30*/  IMAD.MOV.U32 R2, RZ, RZ, R14 ;  /* 0x000000ffff027224 */ /* 0x010fe200078e000e */
[----:B------:R-:W-:Y:S01]  /*aa40*/  PRMT R53, R53, 0x5410, R4 ;  /* 0x0000541035357816 */ /* 0x000fe20000000004 */
[----:B------:R-:W-:Y:S01]  /*aa50*/  IMAD.MOV.U32 R0, RZ, RZ, R15 ;  /* 0x000000ffff007224 */ /* 0x000fe200078e000f */
[----:B------:R-:W-:Y:S01]  /*aa60*/  PRMT R54, R54, 0x5410, R3 ;  /* 0x0000541036367816 */ /* 0x000fe20000000003 */
[----:B------:R-:W-:Y:S01]  /*aa70*/  IMAD.MOV.U32 R4, RZ, RZ, R22 ;  /* 0x000000ffff047224 */ /* 0x000fe200078e0016 */
[----:B------:R-:W-:Y:S01]  /*aa80*/  PRMT R47, R47, 0x5410, R2 ;  /* 0x000054102f2f7816 */ /* 0x000fe20000000002 */
[----:B------:R-:W-:Y:S01]  /*aa90*/  IMAD.MOV.U32 R3, RZ, RZ, R23 ;  /* 0x000000ffff037224 */ /* 0x000fe200078e0017 */
[----:B------:R-:W-:Y:S01]  /*aaa0*/  PRMT R52, R52, 0x5410, R0 ;  /* 0x0000541034347816 */ /* 0x000fe20000000000 */
[----:B------:R-:W-:Y:S01]  /*aab0*/  IMAD.MOV.U32 R2, RZ, RZ, R12 ;  /* 0x000000ffff027224 */ /* 0x000fe200078e000c */
[----:B------:R1:W4:Y:S01]  /*aac0*/  SHFL.IDX PT, R5, R25, 0x1, 0x181f ;  /* 0x00381f0019057f89 */ /* 0x00032200000e0000 */
[----:B------:R-:W-:Y:S01]  /*aad0*/  IMAD.MOV.U32 R0, RZ, RZ, R13 ;  /* 0x000000ffff007224 */ /* 0x000fe200078e000d */
[----:B------:R-:W-:Y:S01]  /*aae0*/  PRMT R53, R4, 0x7610, R53 ;  /* 0x0000761004357816 */ /* 0x000fe20000000035 */
[----:B------:R-:W-:Y:S01]  /*aaf0*/  CS2R R26, SRZ ;  /* 0x00000000001a7805 */ /* 0x000fe2000001ff00 */
[----:B------:R1:W3:Y:S01]  /*ab00*/  SHFL.IDX PT, R16, R18, 0x1, 0x181f ;  /* 0x00381f0012107f89 */ /* 0x0002e200000e0000 */
[----:B------:R-:W-:Y:S01]  /*ab10*/  PRMT R54, R3, 0x7610, R54 ;  /* 0x0000761003367816 */ /* 0x000fe20000000036 */
[----:B------:R-:W-:Y:S01]  /*ab20*/  CS2R R32, SRZ ;  /* 0x0000000000207805 */ /* 0x000fe2000001ff00 */
[----:B------:R-:W-:Y:S01]  /*ab30*/  PRMT R47, R2, 0x7610, R47 ;  /* 0x00007610022f7816 */ /* 0x000fe2000000002f */
[----:B---3--:R1:W3:Y:S01]  /*ab40*/  SHFL.IDX PT, R10, R19, 0x1, 0x181f ;  /* 0x00381f00130a7f89 */ /* 0x0082e200000e0000 */
[----:B------:R-:W-:Y:S01]  /*ab50*/  PRMT R52, R0, 0x7610, R52 ;  /* 0x0000761000347816 */ /* 0x000fe20000000034 */
[----:B------:R-:W-:Y:S01]  /*ab60*/  CS2R R30, SRZ ;  /* 0x00000000001e7805 */ /* 0x000fe2000001ff00 */
        /* <DEDUP_REMOVED lines=12> */
[----:B------:R-:W-:Y:S01]  /*ac30*/  @!P1 IMAD.X R7, R16, 0x1, R2, P0 ;  /* 0x0000000110079824 */ /* 0x000fe200000e0602 */
        /* <DEDUP_REMOVED lines=10> */
.L_x_1201:
[----:B------:R-:W-:Y:S05]  /*ace0*/  BSYNC B0 ;  /* 0x0000000000007941 */ /* 0x000fea0003800000 */
.L_x_1200:
[----:B------:R-:W-:Y:S01]  /*acf0*/  ISETP.NE.AND P0, PT, R38, RZ, PT ;  /* 0x000000ff2600720c */ /* 0x000fe20003f05270 */
[----:B--2--5:R-:W-:Y:S01]  /*ad00*/  IMAD.MOV.U32 R4, RZ, RZ, R34 ;  /* 0x000000ffff047224 */ /* 0x024fe200078e0022 */
[----:B------:R2:W1:Y:S01]  /*ad10*/  SHFL.IDX PT, R11, R17, 0x2, 0x181f ;  /* 0x00581f00110b7f89 */ /* 0x00046200000e0000 */
[----:B------:R-:W-:Y:S01]  /*ad20*/  IMAD.MOV.U32 R3, RZ, RZ, R35 ;  /* 0x000000ffff037224 */ /* 0x000fe200078e0023 */
[----:B------:R-:W-:Y:S01]  /*ad30*/  BSSY B0, `(.L_x_1202) ;  /* 0x000002e000007945 */ /* 0x000fe20003800000 */
[----:B------:R-:W-:Y:S01]  /*ad40*/  IMAD.MOV.U32 R2, RZ, RZ, R26 ;  /* 0x000000ffff027224 */ /* 0x000fe200078e001a */
        /* <DEDUP_REMOVED lines=8> */
[----:B----4-:R2:W4:Y:S01]  /*add0*/  SHFL.IDX PT, R5, R25, 0x2, 0x181f ;  /* 0x00581f0019057f89 */ /* 0x01052200000e0000 */
        /* <DEDUP_REMOVED lines=10> */
[----:B------:R-:W-:Y:S01]  /*ae80*/  CS2R R40, SRZ ;  /* 0x0000000000287805 */ /* 0x000fe2000001ff00 */
[----:B------:R-:W-:Y:S01]  /*ae90*/  CS2R R38, SRZ ;  /* 0x0000000000267805 */ /* 0x000fe2000001ff00 */
[----:B------:R-:W-:Y:S05]  /*aea0*/  @P0 BRA `(.L_x_1203) ;  /* 0x0000016000000947 */ /* 0x000fea0003800000 */
[----:B-1----:R-:W-:Y:S01]  /*aeb0*/  ISETP.GE.AND P1, PT, R28, c[0x0][0x27c], PT ;  /* 0x00009f001c007a0c */ /* 0x002fe20003f26270 */
[----:B------:R-:W-:Y:S01]  /*aec0*/  CS2R R42, SRZ ;  /* 0x00000000002a7805 */ /* 0x000fe2000001ff00 */
[----:B------:R-:W-:Y:S01]  /*aed0*/  ISETP.GE.AND P0, PT, R113, c[0x0][0x27c], PT ;  /* 0x00009f0071007a0c */ /* 0x000fe20003f06270 */
[----:B------:R-:W-:-:S10]  /*aee0*/  CS2R R36, SRZ ;  /* 0x0000000000247805 */ /* 0x000fd4000001ff00 */
[C---:B------:R-:W-:Y:S01]  /*aef0*/  @!P1 IMAD.SHL.U32 R0, R28.reuse, 0x2, RZ ;  /* 0x000000021c009824 */ /* 0x040fe200078e00ff */
[----:B------:R-:W-:Y:S01]  /*af00*/  @!P1 SHF.L.U64.HI R2, R28, 0x1, R24 ;  /* 0x000000011c029819 */ /* 0x000fe20000010218 */
[----:B------:R-:W-:-:S03]  /*af10*/  @!P0 IMAD.SHL.U32 R3, R113, 0x2, RZ ;  /* 0x0000000271038824 */ /* 0x000fc600078e00ff */
[----:B----4-:R-:W-:-:S05]  /*af20*/  @!P1 IADD3 R8, P2, R5, R0, RZ ;  /* 0x0000000005089210 */ /* 0x010fca0007f5e0ff */
[----:B------:R-:W-:Y:S01]  /*af30*/  @!P1 IMAD.X R9, R11, 0x1, R2, P2 ;  /* 0x000000010b099824 */ /* 0x000fe200010e0602 */
[----:B---3--:R-:W-:Y:S02]  /*af40*/  @!P1 IADD3 R6, P2, R10, R0, RZ ;  /* 0x000000000a069210 */ /* 0x008fe40007f5e0ff */
[----:B------:R-:W-:Y:S01]  /*af50*/  @!P0 SHF.L.U64.HI R0, R113, 0x1, R58 ;  /* 0x0000000171008819 */ /* 0x000fe2000001023a */
[----:B------:R-:W-:Y:S01]  /*af60*/  CS2R R38, SRZ ;  /* 0x0000000000267805 */ /* 0x000fe2000001ff00 */
[----:B------:R-:W-:Y:S01]  /*af70*/  CS2R R40, SRZ ;  /* 0x0000000000287805 */ /* 0x000fe2000001ff00 */
[----:B------:R-:W-:Y:S01]  /*af80*/  @!P1 IMAD.X R7, R16, 0x1, R2, P2 ;  /* 0x0000000110079824 */ /* 0x000fe200010e0602 */
        /* <DEDUP_REMOVED lines=8> */
.L_x_1203:
[----:B-1----:R-:W-:Y:S05]  /*b010*/  BSYNC B0 ;  /* 0x0000000000007941 */ /* 0x002fea0003800000 */
.L_x_1202:
[----:B------:R-:W-:Y:S01]  /*b020*/  ISETP.NE.AND P0, PT, R44, RZ, PT ;  /* 0x000000ff2c00720c */ /* 0x000fe20003f05270 */
[----:B-----5:R-:W-:Y:S01]  /*b030*/  IMAD.MOV.U32 R4, RZ, RZ, R42 ;  /* 0x000000ffff047224 */ /* 0x020fe200078e002a */
[----:B----4-:R1:W4:Y:S01]  /*b040*/  SHFL.IDX PT, R5, R25, 0x3, 0x181f ;  /* 0x00781f0019057f89 */ /* 0x01032200000e0000 */
[----:B------:R-:W-:Y:S01]  /*b050*/  IMAD.MOV.U32 R3, RZ, RZ, R43 ;  /* 0x000000ffff037224 */ /* 0x000fe200078e002b */
[----:B------:R-:W-:Y:S01]  /*b060*/  BSSY B0, `(.L_x_1204) ;  /* 0x000002c000007945 */ /* 0x000fe20003800000 */
[----:B------:R-:W-:Y:S01]  /*b070*/  IMAD.MOV.U32 R2, RZ, RZ, R36 ;  /* 0x000000ffff027224 */ /* 0x000fe200078e0024 */
[----:B------:R-:W-:Y:S01]  /*b080*/  PRMT R61, R61, 0x5410, R4 ;  /* 0x000054103d3d7816 */ /* 0x000fe20000000004 */
[----:B------:R-:W-:Y:S01]  /*b090*/  IMAD.MOV.U32 R0, RZ, RZ, R37 ;  /* 0x000000ffff007224 */ /* 0x000fe200078e0025 */
[----:B------:R-:W-:Y:S01]  /*b0a0*/  PRMT R62, R62, 0x5410, R3 ;  /* 0x000054103e3e7816 */ /* 0x000fe20000000003 */
[----:B------:R-:W-:Y:S01]  /*b0b0*/  IMAD.MOV.U32 R4, RZ, RZ, R40 ;  /* 0x000000ffff047224 */ /* 0x000fe200078e0028 */
[----:B--2---:R-:W2:Y:S01]  /*b0c0*/  SHFL.IDX PT, R17, R17, 0x3, 0x181f ;  /* 0x00781f0011117f89 */ /* 0x004ea200000e0000 */
[----:B------:R-:W-:Y:S01]  /*b0d0*/  IMAD.MOV.U32 R3, RZ, RZ, R41 ;  /* 0x000000ffff037224 */ /* 0x000fe200078e0029 */
[----:B------:R-:W-:Y:S01]  /*b0e0*/  PRMT R60, R60, 0x5410, R0 ;  /* 0x000054103c3c7816 */ /* 0x000fe20000000000 */
[----:B------:R-:W-:Y:S01]  /*b0f0*/  IMAD.MOV.U32 R0, RZ, RZ, R39 ;  /* 0x000000ffff007224 */ /* 0x000fe200078e0027 */
[----:B------:R-:W3:Y:S01]  /*b100*/  SHFL.IDX PT, R16, R18, 0x3, 0x181f ;  /* 0x00781f0012107f89 */ /* 0x000ee200000e0000 */
[----:B------:R-:W-:Y:S01]  /*b110*/  PRMT R61, R4, 0x7610, R61 ;  /* 0x00007610043d7816 */ /* 0x000fe2000000003d */
[----:B------:R-:W-:Y:S01]  /*b120*/  CS2R R48, SRZ ;  /* 0x0000000000307805 */ /* 0x000fe2000001ff00 */
[----:B------:R-:W-:Y:S01]  /*b130*/  PRMT R62, R3, 0x7610, R62 ;  /* 0x00007610033e7816 */ /* 0x000fe2000000003e */
[----:B------:R2:W3:Y:S01]  /*b140*/  SHFL.IDX PT, R11, R19, 0x3, 0x181f ;  /* 0x00781f00130b7f89 */ /* 0x0004e200000e0000 */
[----:B------:R-:W-:Y:S01]  /*b150*/  PRMT R60, R0, 0x7610, R60 ;  /* 0x00007610003c7816 */ /* 0x000fe2000000003c */
[----:B------:R-:W-:Y:S01]  /*b160*/  CS2R R44, SRZ ;  /* 0x00000000002c7805 */ /* 0x000fe2000001ff00 */
[----:B-1----:R-:W-:Y:S01]  /*b170*/  PRMT R25, R25, 0x5410, R2 ;  /* 0x0000541019197816 */ /* 0x002fe20000000002 */
[----:B------:R-:W-:-:S05]  /*b180*/  IMAD.MOV.U32 R2, RZ, RZ, R38 ;  /* 0x000000ffff027224 */ /* 0x000fca00078e0026 */
[----:B------:R-:W-:Y:S01]  /*b190*/  PRMT R25, R2, 0x7610, R25 ;  /* 0x0000761002197816 */ /* 0x000fe20000000019 */
[----:B--2---:R-:W-:Y:S01]  /*b1a0*/  CS2R R18, SRZ ;  /* 0x0000000000127805 */ /* 0x004fe2000001ff00 */
[----:B------:R-:W-:Y:S05]  /*b1b0*/  @P0 BRA `(.L_x_1205) ;  /* 0x0000016000000947 */ /* 0x000fea0003800000 */
[----:B---34-:R-:W-:Y:S01]  /*b1c0*/  ISETP.GE.AND P1, PT, R28, c[0x0][0x27c], PT ;  /* 0x00009f001c007a0c */ /* 0x018fe20003f26270 */
[----:B------:R-:W-:Y:S01]  /*b1d0*/  CS2R R50, SRZ ;  /* 0x0000000000327805 */ /* 0x000fe2000001ff00 */
[----:B------:R-:W-:Y:S01]  /*b1e0*/  ISETP.GE.AND P0, PT, R113, c[0x0][0x27c], PT ;  /* 0x00009f0071007a0c */ /* 0x000fe20003f06270 */
[----:B------:R-:W-:-:S10]  /*b1f0*/  CS2R R18, SRZ ;  /* 0x0000000000127805 */ /* 0x000fd4000001ff00 */
[C---:B------:R-:W-:Y:S01]  /*b200*/  @!P1 IMAD.SHL.U32 R0, R28.reuse, 0x2, RZ ;  /* 0x000000021c009824 */ /* 0x040fe200078e00ff */
[----:B------:R-:W-:Y:S01]  /*b210*/  @!P1 SHF.L.U64.HI R3, R28, 0x1, R24 ;  /* 0x000000011c039819 */ /* 0x000fe20000010218 */
[C---:B------:R-:W-:Y:S01]  /*b220*/  @!P0 IMAD.SHL.U32 R2, R113.reuse, 0x2, RZ ;  /* 0x0000000271028824 */ /* 0x040fe200078e00ff */
[----:B------:R-:W-:Y:S02]  /*b230*/  @!P0 SHF.L.U64.HI R10, R113, 0x1, R58 ;  /* 0x00000001710a8819 */ /* 0x000fe4000001023a */
[-C--:B------:R-:W-:Y:S02]  /*b240*/  @!P1 IADD3 R8, P2, R5, R0.reuse, RZ ;  /* 0x0000000005089210 */ /* 0x080fe40007f5e0ff */
[----:B------:R-:W-:Y:S02]  /*b250*/  @!P1 IADD3 R6, P4, R11, R0, RZ ;  /* 0x000000000b069210 */ /* 0x000fe40007f9e0ff */
[-C--:B------:R-:W-:Y:S01]  /*b260*/  @!P0 IADD3 R4, P3, R5, R2.reuse, RZ ;  /* 0x0000000205048210 */ /* 0x080fe20007f7e0ff */
[--C-:B------:R-:W-:Y:S01]  /*b270*/  @!P1 IMAD.X R9, R17, 0x1, R3.reuse, P2 ;  /* 0x0000000111099824 */ /* 0x100fe200010e0603 */
[----:B------:R-:W-:Y:S01]  /*b280*/  @!P0 IADD3 R2, P2, R11, R2, RZ ;  /* 0x000000020b028210 */ /* 0x000fe20007f5e0ff */
[C---:B------:R-:W-:Y:S01]  /*b290*/  @!P1 IMAD.X R7, R16.reuse, 0x1, R3, P4 ;  /* 0x0000000110079824 */ /* 0x040fe200020e0603 */
[----:B------:R-:W-:Y:S01]  /*b2a0*/  CS2R R44, SRZ ;  /* 0x00000000002c7805 */ /* 0x000fe2000001ff00 */
[----:B------:R-:W-:Y:S01]  /*b2b0*/  CS2R R48, SRZ ;  /* 0x0000000000307805 */ /* 0x000fe2000001ff00 */
[--C-:B------:R-:W-:Y:S01]  /*b2c0*/  @!P0 IMAD.X R5, R17, 0x1, R10.reuse, P3 ;  /* 0x0000000111058824 */ /* 0x100fe200018e060a */
[----:B------:R1:W5:Y:S01]  /*b2d0*/  @!P1 LD.E.64 R18, [R8.64] ;  /* 0x0000000608129980 */ /* 0x000362000c101b00 */
[----:B------:R-:W-:-:S03]  /*b2e0*/  @!P0 IMAD.X R3, R16, 0x1, R10, P2 ;  /* 0x0000000110038824 */ /* 0x000fc600010e060a */
[----:B------:R1:W5:Y:S04]  /*b2f0*/  @!P0 LD.E.64 R50, [R4.64] ;  /* 0x0000000604328980 */ /* 0x000368000c101b00 */
[----:B------:R1:W5:Y:S04]  /*b300*/  @!P1 LD.E.64 R44, [R6.64] ;  /* 0x00000006062c9980 */ /* 0x000368000c101b00 */
[----:B------:R1:W5:Y:S02]  /*b310*/  @!P0 LD.E.64 R48, [R2.64] ;  /* 0x0000000602308980 */ /* 0x000364000c101b00 */
.L_x_1205:
[----:B---34-:R-:W-:Y:S05]  /*b320*/  BSYNC B0 ;  /* 0x0000000000007941 */ /* 0x018fea0003800000 */
.L_x_1204:
[----:B-1----:R-:W-:Y:S01]  /*b330*/  IMAD.IADD R3, R46, 0x1, -R251 ;  /* 0x000000012e037824 */ /* 0x002fe200078e0afb */
[----:B------:R-:W-:-:S04]  /*b340*/  DEPBAR.LE SB0, 0x1 ;  /* 0x000080400000791a */ /* 0x000fc80000000000 */
[----:B------:R-:W-:Y:S01]  /*b350*/  IMNMX R24, R3, 0x80, PT ;  /* 0x0000008003187817 */ /* 0x000fe20003800200 */
[----:B-----5:R-:W-:Y:S01]  /*b360*/  IMAD.MOV.U32 R0, RZ, RZ, R50 ;  /* 0x000000ffff007224 */ /* 0x020fe200078e0032 */
[----:B------:R-:W-:Y:S01]  /*b370*/  BSSY B1, `(.L_x_1206) ;  /* 0x000006b000017945 */ /* 0x000fe20003800000 */
[----:B------:R-:W-:Y:S01]  /*b380*/  IMAD.MOV.U32 R4, RZ, RZ, R51 ;  /* 0x000000ffff047224 */ /* 0x000fe200078e0033 */
[----:B------:R-:W-:Y:S01]  /*b390*/  BAR.SYNC.DEFER_BLOCKING 0x0 ;  /* 0x0000000000007b1d */ /* 0x000fe20000010000 */
[----:B------:R-:W-:Y:S01]  /*b3a0*/  ISETP.GE.AND P0, PT, R106, R24, PT ;  /* 0x000000186a00720c */ /* 0x000fe20003f06270 */
[----:B------:R-:W-:Y:S02]  /*b3b0*/  IMAD.MOV.U32 R2, RZ, RZ, R18 ;  /* 0x000000ffff027224 */ /* 0x000fe400078e0012 */
[----:B------:R-:W-:Y:S01]  /*b3c0*/  PRMT R64, R0, 0x5410, R4 ;  /* 0x0000541000407816 */ /* 0x000fe20000000004 */
[----:B------:R-:W-:Y:S01]  /*b3d0*/  IMAD.MOV.U32 R4, RZ, RZ, R48 ;  /* 0x000000ffff047224 */ /* 0x000fe200078e0030 */
[----:B------:R-:W-:Y:S01]  /*b3e0*/  MOV R0, R19 ;  /* 0x0000001300007202 */ /* 0x000fe20000000f00 */
[----:B------:R-:W-:Y:S01]  /*b3f0*/  IMAD.MOV.U32 R3, RZ, RZ, R49 ;  /* 0x000000ffff037224 */ /* 0x000fe200078e0031 */
[----:B------:R-:W-:-:S02]  /*b400*/  PRMT R46, R46, 0x5410, R2 ;  /* 0x000054102e2e7816 */ /* 0x000fc40000000002 */
[----:B------:R-:W-:Y:S01]  /*b410*/  PRMT R58, R58, 0x5410, R0 ;  /* 0x000054103a3a7816 */ /* 0x000fe20000000000 */
[----:B------:R-:W-:Y:S01]  /*b420*/  IMAD.MOV.U32 R0, RZ, RZ, R45 ;  /* 0x000000ffff007224 */ /* 0x000fe200078e002d */
[----:B------:R-:W-:Y:S02]  /*b430*/  MOV R2, R44 ;  /* 0x0000002c00027202 */ /* 0x000fe40000000f00 */
        /* <DEDUP_REMOVED lines=8> */
[----:B------:R-:W-:Y:S02]  /*b4c0*/  SHF.R.U32.HI R0, RZ, 0x10, R13 ;  /* 0x00000010ff007819 */ /* 0x000fe4000001160d */
[--C-:B------:R-:W-:Y:S02]  /*b4d0*/  SHF.R.U64 R16, R14, 0x10, R15.reuse ;  /* 0x000000100e107819 */ /* 0x100fe4000000120f */
[----:B------:R-:W-:Y:S02]  /*b4e0*/  SHF.R.U32.HI R2, RZ, 0x10, R15 ;  /* 0x00000010ff027819 */ /* 0x000fe4000001160f */
[----:B------:R-:W-:Y:S01]  /*b4f0*/  SHF.R.U64 R15, R12, 0x10, R13 ;  /* 0x000000100c0f7819 */ /* 0x000fe2000000120d */
[----:B------:R-:W-:Y:S02]  /*b500*/  HADD2.F32 R12, -RZ, R0.H0_H0 ;  /* 0x20000000ff0c7230 */ /* 0x000fe40000004100 */
[----:B------:R-:W-:-:S02]  /*b510*/  HADD2.F32 R0, -RZ, R47.H0_H0 ;  /* 0x2000002fff007230 */ /* 0x000fc40000004100 */
[----:B------:R-:W-:Y:S02]  /*b520*/  HADD2.F32 R17, -RZ, R2.H0_H0 ;  /* 0x20000002ff117230 */ /* 0x000fe40000004100 */
[----:B------:R-:W-:Y:S02]  /*b530*/  HADD2.F32 R2, -RZ, R47.H1_H1 ;  /* 0x3000002fff027230 */ /* 0x000fe40000004100 */
[--C-:B-1----:R-:W-:Y:S02]  /*b540*/  HADD2.F32 R8, -RZ, R7.reuse.H0_H0 ;  /* 0x20000007ff087230 */ /* 0x102fe40000004100 */
[----:B------:R-:W-:Y:S02]  /*b550*/  HADD2.F32 R3, -RZ, R7.H1_H1 ;  /* 0x30000007ff037230 */ /* 0x000fe40000004100 */
[--C-:B------:R-:W-:Y:S02]  /*b560*/  HADD2.F32 R7, -RZ, R4.reuse.H0_H0 ;  /* 0x20000004ff077230 */ /* 0x100fe40000004100 */
[----:B------:R-:W-:Y:S01]  /*b570*/  HADD2.F32 R4, -RZ, R4.H1_H1 ;  /* 0x30000004ff047230 */ /* 0x000fe20000004100 */
[-C--:B------:R-:W-:Y:S01]  /*b580*/  FMUL.FTZ R11, R3, R12.reuse ;  /* 0x0000000c030b7220 */ /* 0x080fe20000410000 */
[--C-:B------:R-:W-:Y:S01]  /*b590*/  HADD2.F32 R9, -RZ, R6.reuse.H0_H0 ;  /* 0x20000006ff097230 */ /* 0x100fe20000004100 */
[----:B------:R-:W-:Y:S01]  /*b5a0*/  FMUL.FTZ R12, R8, R12 ;  /* 0x0000000c080c7220 */ /* 0x000fe20000410000 */
[----:B------:R-:W-:Y:S01]  /*b5b0*/  HADD2.F32 R6, -RZ, R6.H1_H1 ;  /* 0x30000006ff067230 */ /* 0x000fe20000004100 */
[-C--:B------:R-:W-:Y:S01]  /*b5c0*/  FMUL.FTZ R13, R4, R0.reuse ;  /* 0x00000000040d7220 */ /* 0x080fe20000410000 */
[--C-:B------:R-:W-:Y:S01]  /*b5d0*/  HADD2.F32 R10, -RZ, R5.reuse.H0_H0 ;  /* 0x20000005ff0a7230 */ /* 0x100fe20000004100 */
[-C--:B------:R-:W-:Y:S01]  /*b5e0*/  FFMA.FTZ R14, R8, R17.reuse, -R11 ;  /* 0x00000011080e7223 */ /* 0x080fe2000001080b */
[----:B------:R-:W-:Y:S01]  /*b5f0*/  HADD2.F32 R5, -RZ, R5.H1_H1 ;  /* 0x30000005ff057230 */ /* 0x000fe20000004100 */
[C---:B------:R-:W-:Y:S01]  /*b600*/  FMUL.FTZ R8, R7.reuse, R0 ;  /* 0x0000000007087220 */ /* 0x040fe20000410000 */
[--C-:B------:R-:W-:Y:S01]  /*b610*/  HADD2.F32 R0, -RZ, R52.reuse.H0_H0 ;  /* 0x20000034ff007230 */ /* 0x100fe20000004100 */
[-C--:B------:R-:W-:Y:S01]  /*b620*/  FFMA.FTZ R13, R7, R2.reuse, -R13 ;  /* 0x00000002070d7223 */ /* 0x080fe2000001080d */
[----:B------:R-:W-:Y:S01]  /*b630*/  HADD2.F32 R7, -RZ, R15.H0_H0 ;  /* 0x2000000fff077230 */ /* 0x000fe20000004100 */
[----:B------:R-:W-:Y:S01]  /*b640*/  FFMA.FTZ R8, R4, R2, R8 ;  /* 0x0000000204087223 */ /* 0x000fe20000010008 */
[----:B------:R-:W-:Y:S01]  /*b650*/  HADD2.F32 R2, -RZ, R52.H1_H1 ;  /* 0x30000034ff027230 */ /* 0x000fe20000004100 */
[----:B------:R-:W-:Y:S01]  /*b660*/  FFMA.FTZ R11, R3, R17, R12 ;  /* 0x00000011030b7223 */ /* 0x000fe2000001000c */
[----:B------:R-:W-:Y:S01]  /*b670*/  HADD2.F32 R12, -RZ, R16.H0_H0 ;  /* 0x20000010ff0c7230 */ /* 0x000fe20000004100 */
[----:B------:R-:W-:-:S02]  /*b680*/  FMUL.FTZ R3, R6, R0 ;  /* 0x0000000006037220 */ /* 0x000fc40000410000 */
[----:B------:R-:W-:Y:S02]  /*b690*/  FMUL.FTZ R0, R9, R0 ;  /* 0x0000000009007220 */ /* 0x000fe40000410000 */
[-C--:B------:R-:W-:Y:S02]  /*b6a0*/  FMUL.FTZ R4, R5, R7.reuse ;  /* 0x0000000705047220 */ /* 0x080fe40000410000 */
[----:B------:R-:W-:Y:S02]  /*b6b0*/  FMUL.FTZ R7, R10, R7 ;  /* 0x000000070a077220 */ /* 0x000fe40000410000 */
[-C--:B------:R-:W-:Y:S02]  /*b6c0*/  FFMA.FTZ R9, R9, R2.reuse, -R3 ;  /* 0x0000000209097223 */ /* 0x080fe40000010803 */
[----:B------:R-:W-:Y:S02]  /*b6d0*/  FFMA.FTZ R2, R6, R2, R0 ;  /* 0x0000000206027223 */ /* 0x000fe40000010000 */
[-C--:B------:R-:W-:Y:S01]  /*b6e0*/  FFMA.FTZ R3, R10, R12.reuse, -R4 ;  /* 0x0000000c0a037223 */ /* 0x080fe20000010804 */
[----:B------:R-:W-:Y:S01]  /*b6f0*/  F2FP.PACK_AB R4, R8, R13 ;  /* 0x0000000d0804723e */ /* 0x000fe200000000ff */
[----:B------:R-:W-:Y:S01]  /*b700*/  FFMA.FTZ R0, R5, R12, R7 ;  /* 0x0000000c05007223 */ /* 0x000fe20000010007 */
[----:B------:R-:W-:-:S02]  /*b710*/  F2FP.PACK_AB R7, R11, R14 ;  /* 0x0000000e0b07723e */ /* 0x000fc400000000ff */
[----:B------:R-:W-:Y:S02]  /*b720*/  F2FP.PACK_AB R6, R2, R9 ;  /* 0x000000090206723e */ /* 0x000fe400000000ff */
[----:B------:R-:W-:-:S05]  /*b730*/  F2FP.PACK_AB R5, R0, R3 ;  /* 0x000000030005723e */ /* 0x000fca00000000ff */
[----:B------:R1:W-:Y:S02]  /*b740*/  STS.128 [R215+0x100], R4 ;  /* 0x00010004d7007388 */ /* 0x0003e40000000c00 */
.L_x_1209:
[----:B------:R-:W-:Y:S05]  /*b750*/  BSYNC B0 ;  /* 0x0000000000007941 */ /* 0x000fea0003800000 */
.L_x_1208:
[----:B------:R-:W-:-:S13]  /*b760*/  ISETP.GE.AND P0, PT, R113, c[0x0][0x27c], PT ;  /* 0x00009f0071007a0c */ /* 0x000fda0003f06270 */
[----:B------:R-:W-:Y:S05]  /*b770*/  @P0 BRA `(.L_x_1207) ;  /* 0x000002a000000947 */ /* 0x000fea0003800000 */
[----:B-1----:R-:W1:Y:S01]  /*b780*/  LDS.128 R4, [R215+0x4100] ;  /* 0x00410000d7047984 */ /* 0x002e620000000c00 */
[----:B------:R-:W-:Y:S02]  /*b790*/  SHF.R.U32.HI R0, RZ, 0x10, R23 ;  /* 0x00000010ff007819 */ /* 0x000fe40000011617 */
[----:B------:R-:W-:Y:S02]  /*b7a0*/  SHF.R.U32.HI R2, RZ, 0x10, R21 ;  /* 0x00000010ff027819 */ /* 0x000fe40000011615 */
[----:B------:R-:W-:Y:S01]  /*b7b0*/  SHF.R.U64 R15, R22, 0x10, R23 ;  /* 0x00000010160f7819 */ /* 0x000fe20000001217 */
[----:B------:R-:W-:Y:S01]  /*b7c0*/  HADD2.F32 R12, -RZ, R0.H0_H0 ;  /* 0x20000000ff0c7230 */ /* 0x000fe20000004100 */
[----:B------:R-:W-:Y:S01]  /*b7d0*/  SHF.R.U64 R16, R20, 0x10, R21 ;  /* 0x0000001014107819 */ /* 0x000fe20000001215 */
[----:B------:R-:W-:Y:S02]  /*b7e0*/  HADD2.F32 R0, -RZ, R53.H0_H0 ;  /* 0x20000035ff007230 */ /* 0x000fe40000004100 */
[----:B------:R-:W-:-:S02]  /*b7f0*/  HADD2.F32 R17, -RZ, R2.H0_H0 ;  /* 0x20000002ff117230 */ /* 0x000fc40000004100 */
        /* <DEDUP_REMOVED lines=34> */
.L_x_1207:
[----:B------:R-:W-:Y:S05]  /*ba20*/  BSYNC B1 ;  /* 0x0000000000017941 */ /* 0x000fea0003800000 */
.L_x_1206:
[----:B------:R-:W2:Y:S01]  /*ba30*/  S2R R2, SR_TID.X ;  /* 0x0000000000027919 */ /* 0x000ea20000002100 */
[----:B------:R-:W-:Y:S01]  /*ba40*/  BSSY B1, `(.L_x_1210) ;  /* 0x0000061000017945 */ /* 0x000fe20003800000 */
[----:B--2---:R-:W-:-:S04]  /*ba50*/  SHF.R.S32.HI R0, RZ, 0x1f, R2 ;  /* 0x0000001fff007819 */ /* 0x004fc80000011402 */
[----:B------:R-:W-:-:S04]  /*ba60*/  LEA.HI R0, R0, R2, RZ, 0x3 ;  /* 0x0000000200007211 */ /* 0x000fc800078f18ff */
[----:B------:R-:W-:-:S04]  /*ba70*/  SHF.R.S32.HI R0, RZ, 0x3, R0 ;  /* 0x00000003ff007819 */ /* 0x000fc80000011400 */
[----:B------:R-:W-:-:S04]  /*ba80*/  IADD3 R0, R0, 0x20, RZ ;  /* 0x0000002000007810 */ /* 0x000fc80007ffe0ff */
[----:B------:R-:W-:-:S13]  /*ba90*/  ISETP.GE.AND P0, PT, R0, R24, PT ;  /* 0x000000180000720c */ /* 0x000fda0003f06270 */
[----:B------:R-:W-:Y:S05]  /*baa0*/  @P0 BRA `(.L_x_1211) ;  /* 0x000005a000000947 */ /* 0x000fea0003800000 */
[----:B------:R-:W-:Y:S01]  /*bab0*/  ISETP.GE.AND P0, PT, R28, c[0x0][0x27c], PT ;  /* 0x00009f001c007a0c */ /* 0x000fe20003f06270 */
[----:B------:R-:W-:-:S12]  /*bac0*/  BSSY B0, `(.L_x_1212) ;  /* 0x000002c000007945 */ /* 0x000fd80003800000 */
        /* <DEDUP_REMOVED lines=23> */
[----:B------:R-:W-:Y:S01]  /*bc40*/  HADD2.F32 R0, -RZ, R56.H0_H0 ;  /* 0x20000038ff007230 */ /* 0x000fe20000004100 */
        /* <DEDUP_REMOVED lines=19> */
.L_x_1213:
[----:B------:R-:W-:Y:S05]  /*bd80*/  BSYNC B0 ;  /* 0x0000000000007941 */ /* 0x000fea0003800000 */
.L_x_1212:
        /* <DEDUP_REMOVED lines=11> */
[----:B------:R-:W-:Y:S02]  /*be40*/  HADD2.F32 R15, -RZ, R15.H0_H0 ;  /* 0x2000000fff0f7230 */ /* 0x000fe40000004100 */
        /* <DEDUP_REMOVED lines=18> */
[----:B------:R-:W-:-:S02]  /*bf70*/  FFMA.FTZ R11, R3, R17, R12 ;  /* 0x00000011030b7223 */ /* 0x000fc4000001000c */
[-C--:B------:R-:W-:Y:S02]  /*bf80*/  FMUL.FTZ R3, R6, R0.reuse ;  /* 0x0000000006037220 */ /* 0x080fe40000410000 */
[----:B------:R-:W-:Y:S02]  /*bf90*/  FMUL.FTZ R0, R9, R0 ;  /* 0x0000000009007220 */ /* 0x000fe40000410000 */
[-C--:B------:R-:W-:Y:S02]  /*bfa0*/  FMUL.FTZ R4, R5, R7.reuse ;  /* 0x0000000705047220 */ /* 0x080fe40000410000 */
[----:B------:R-:W-:Y:S02]  /*bfb0*/  FMUL.FTZ R7, R10, R7 ;  /* 0x000000070a077220 */ /* 0x000fe40000410000 */
[-C--:B------:R-:W-:Y:S02]  /*bfc0*/  FFMA.FTZ R9, R9, R2.reuse, -R3 ;  /* 0x0000000209097223 */ /* 0x080fe40000010803 */
[----:B------:R-:W-:-:S02]  /*bfd0*/  FFMA.FTZ R2, R6, R2, R0 ;  /* 0x0000000206027223 */ /* 0x000fc40000010000 */
[----:B------:R-:W-:Y:S01]  /*bfe0*/  FFMA.FTZ R3, R10, R15, -R4 ;  /* 0x0000000f0a037223 */ /* 0x000fe20000010804 */
[----:B------:R-:W-:Y:S01]  /*bff0*/  F2FP.PACK_AB R4, R8, R13 ;  /* 0x0000000d0804723e */ /* 0x000fe200000000ff */
[----:B------:R-:W-:Y:S01]  /*c000*/  FFMA.FTZ R0, R5, R15, R7 ;  /* 0x0000000f05007223 */ /* 0x000fe20000010007 */
[----:B------:R-:W-:Y:S02]  /*c010*/  F2FP.PACK_AB R7, R11, R16 ;  /* 0x000000100b07723e */ /* 0x000fe400000000ff */
[----:B------:R-:W-:Y:S02]  /*c020*/  F2FP.PACK_AB R6, R2, R9 ;  /* 0x000000090206723e */ /* 0x000fe400000000ff */
[----:B------:R-:W-:-:S05]  /*c030*/  F2FP.PACK_AB R5, R0, R3 ;  /* 0x000000030005723e */ /* 0x000fca00000000ff */
[----:B------:R1:W-:Y:S02]  /*c040*/  STS.128 [R215+0x5100], R4 ;  /* 0x00510004d7007388 */ /* 0x0003e40000000c00 */
.L_x_1211:
[----:B------:R-:W-:Y:S05]  /*c050*/  BSYNC B1 ;  /* 0x0000000000017941 */ /* 0x000fea0003800000 */
.L_x_1210:
        /* <DEDUP_REMOVED lines=53> */
.L_x_1217:
[----:B------:R-:W-:Y:S05]  /*c3b0*/  BSYNC B0 ;  /* 0x0000000000007941 */ /* 0x000fea0003800000 */
.L_x_1216:
        /* <DEDUP_REMOVED lines=44> */
.L_x_1215:
[----:B------:R-:W-:Y:S05]  /*c680*/  BSYNC B1 ;  /* 0x0000000000017941 */ /* 0x000fea0003800000 */
.L_x_1214:
[----:B------:R-:W2:Y:S02]  /*c690*/  S2R R2, SR_TID.X ;  /* 0x0000000000027919 */ /* 0x000ea40000002100 */
        /* <DEDUP_REMOVED lines=51> */
.L_x_1220:
[----:B------:R-:W-:Y:S05]  /*c9d0*/  BSYNC B0 ;  /* 0x0000000000007941 */ /* 0x000fea0003800000 */
.L_x_1219:
        /* <DEDUP_REMOVED lines=25> */
[----:B------:R-:W-:Y:S01]  /*cb70*/  HADD2.F32 R0, -RZ, R63.H1_H1 ;  /* 0x3000003fff007230 */ /* 0x000fe20000004100 */
        /* <DEDUP_REMOVED lines=17> */
[----:B------:R1:W-:Y:S01]  /*cc90*/  STS.128 [R215+0x7100], R4 ;  /* 0x00710004d7007388 */ /* 0x0003e20000000c00 */
[----:B------:R-:W-:Y:S05]  /*cca0*/  BRA `(.L_x_1218) ;  /* 0x0000253000007947 */ /* 0x000fea0003800000 */
.L_x_1197:
[----:B------:R-:W-:Y:S01]  /*ccb0*/  ISETP.NE.AND P0, PT, R160, 0x1, PT ;  /* 0x00000001a000780c */ /* 0x000fe20003f05270 */
[----:B------:R-:W-:Y:S01]  /*ccc0*/  IMAD.MOV.U32 R7, RZ, RZ, R8 ;  /* 0x000000ffff077224 */ /* 0x000fe200078e0008 */
[----:B------:R-:W-:-:S11]  /*ccd0*/  ISETP.NE.AND P2, PT, R31, RZ, PT ;  /* 0x000000ff1f00720c */ /* 0x000fd60003f45270 */
[----:B------:R-:W-:-:S05]  /*cce0*/  @P0 IMAD.HI.U32 R5, R0, c[0x0][0x2c8], RZ ;  /* 0x0000b20000050a27 */ /* 0x000fca00078e00ff */
[----:B------:R-:W-:-:S04]  /*ccf0*/  @P0 SHF.R.U32.HI R0, RZ, c[0x0][0x2cc], R5 ;  /* 0x0000b300ff000a19 */ /* 0x000fc80000011605 */
[----:B------:R-:W-:Y:S01]  /*cd00*/  SHF.R.S32.HI R5, RZ, 0x1f, R0 ;  /* 0x0000001fff057819 */ /* 0x000fe20000011400 */
[----:B------:R-:W-:-:S04]  /*cd10*/  IMAD.WIDE.U32 R6, R0, c[0x0][0x280], R6 ;  /* 0x0000a00000067a25 */ /* 0x000fc800078e0006 */
[----:B------:R-:W-:Y:S01]  /*cd20*/  IMAD R9, R5, c[0x0][0x280], RZ ;  /* 0x0000a00005097a24 */ /* 0x000fe200078e02ff */
[----:B------:R-:W-:-:S03]  /*cd30*/  LEA R19, P0, R6, c[0x0][0x270], 0x1 ;  /* 0x00009c0006137a11 */ /* 0x000fc600078008ff */
[----:B------:R-:W-:-:S04]  /*cd40*/  IMAD R8, R0, c[0x0][0x284], R9 ;  /* 0x0000a10000087a24 */ /* 0x000fc800078e0209 */
[----:B------:R-:W-:-:S05]  /*cd50*/  IMAD.IADD R7, R7, 0x1, R8 ;  /* 0x0000000107077824 */ /* 0x000fca00078e0208 */
[----:B------:R-:W-:Y:S01]  /*cd60*/  LEA.HI.X R18, R6, c[0x0][0x274], R7, 0x1, P0 ;  /* 0x00009d0006127a11 */ /* 0x000fe200000f0c07 */
[----:B------:R-:W-:Y:S02]  /*cd70*/  IMAD R6, R5, c[0x0][0x290], RZ ;  /* 0x0000a40005067a24 */ /* 0x000fe400078e02ff */
[----:B------:R-:W-:Y:S02]  /*cd80*/  IMAD.MOV.U32 R5, RZ, RZ, R10 ;  /* 0x000000ffff057224 */ /* 0x000fe400078e000a */
[----:B------:R-:W-:Y:S02]  /*cd90*/  CS2R R10, SRZ ;  /* 0x00000000000a7805 */ /* 0x000fe4000001ff00 */
[----:B------:R-:W-:-:S04]  /*cda0*/  IMAD.WIDE.U32 R4, R0, c[0x0][0x290], R4 ;  /* 0x0000a40000047a25 */ /* 0x000fc800078e0004 */
[----:B------:R-:W-:Y:S01]  /*cdb0*/  IMAD R0, R0, c[0x0][0x294], R6 ;  /* 0x0000a50000007a24 */ /* 0x000fe200078e0206 */
[----:B------:R-:W-:-:S03]  /*cdc0*/  LEA R17, P0, R4, c[0x0][0x288], 0x1 ;  /* 0x0000a20004117a11 */ /* 0x000fc600078008ff */
[----:B------:R-:W-:Y:S02]  /*cdd0*/  IMAD.IADD R0, R5, 0x1, R0 ;  /* 0x0000000105007824 */ /* 0x000fe400078e0200 */
[----:B------:R-:W-:Y:S03]  /*cde0*/  SHFL.IDX PT, R5, R18, RZ, 0x181f ;  /* 0x00181fff12057589 */ /* 0x000fe600000e0000 */
[----:B------:R-:W-:Y:S01]  /*cdf0*/  LEA.HI.X R16, R4, c[0x0][0x28c], R0, 0x1, P0 ;  /* 0x0000a30004107a11 */ /* 0x000fe200000f0c00 */
[----:B------:R-:W-:Y:S01]  /*ce00*/  SHFL.IDX PT, R7, R17, RZ, 0x181f ;  /* 0x00181fff11077589 */ /* 0x000fe200000e0000 */
[----:B------:R-:W-:-:S03]  /*ce10*/  ISETP.GE.OR P0, PT, R36, c[0x0][0x27c], P3 ;  /* 0x00009f0024007a0c */ /* 0x000fc60001f06670 */
[----:B------:R-:W1:Y:S04]  /*ce20*/  SHFL.IDX PT, R4, R19, RZ, 0x181f ;  /* 0x00181fff13047589 */ /* 0x000e6800000e0000 */
[----:B------:R-:W2:Y:S06]  /*ce30*/  SHFL.IDX PT, R8, R16, RZ, 0x181f ;  /* 0x00181fff10087589 */ /* 0x000eac00000e0000 */
[C---:B------:R-:W-:Y:S01]  /*ce40*/  @!P0 IMAD.SHL.U32 R0, R36.reuse, 0x2, RZ ;  /* 0x0000000224008824 */ /* 0x040fe200078e00ff */
[----:B------:R-:W-:-:S04]  /*ce50*/  @!P0 SHF.L.U64.HI R6, R36, 0x1, R3 ;  /* 0x0000000124068819 */ /* 0x000fc80000010203 */
[----:B-1----:R-:W-:-:S04]  /*ce60*/  @!P0 IADD3 R4, P1, R4, R0, RZ ;  /* 0x0000000004048210 */ /* 0x002fc80007f3e0ff */
[----:B------:R-:W-:Y:S02]  /*ce70*/  @!P0 IADD3.X R5, R5, R6, RZ, P1, !PT ;  /* 0x0000000605058210 */ /* 0x000fe40000ffe4ff */
[----:B------:R-:W-:-:S05]  /*ce80*/  @!P0 IADD3 R12, P1, R7, R0, RZ ;  /* 0x00000000070c8210 */ /* 0x000fca0007f3e0ff */
[----:B--2---:R-:W-:Y:S02]  /*ce90*/  @!P0 IMAD.X R13, R8, 0x1, R6, P1 ;  /* 0x00000001080d8824 */ /* 0x004fe400008e0606 */
[----:B------:R-:W-:-:S06]  /*cea0*/  CS2R R8, SRZ ;  /* 0x0000000000087805 */ /* 0x000fcc000001ff00 */
[----:B------:R1:W2:Y:S01]  /*ceb0*/  @!P0 LD.E.128 R8, [R4.64] ;  /* 0x0000000604088980 */ /* 0x0002a2000c101d00 */
[----:B------:R-:W-:Y:S01]  /*cec0*/  CS2R R6, SRZ ;  /* 0x0000000000067805 */ /* 0x000fe2000001ff00 */
[----:B-1----:R-:W-:-:S06]  /*ced0*/  CS2R R4, SRZ ;  /* 0x0000000000047805 */ /* 0x002fcc000001ff00 */
[----:B------:R1:W3:Y:S01]  /*cee0*/  @!P0 LD.E.128 R4, [R12.64] ;  /* 0x000000060c048980 */ /* 0x0002e2000c101d00 */
[----:B------:R-:W-:Y:S01]  /*cef0*/  BSSY B0, `(.L_x_1221) ;  /* 0x0000024000007945 */ /* 0x000fe20003800000 */
[----:B------:R-:W-:Y:S01]  /*cf00*/  ISETP.GE.AND P1, PT, R36, c[0x0][0x27c], PT ;  /* 0x00009f0024007a0c */ /* 0x000fe20003f26270 */
[----:B------:R-:W-:Y:S01]  /*cf10*/  CS2R R34, SRZ ;  /* 0x0000000000227805 */ /* 0x000fe2000001ff00 */
[----:B------:R4:W1:Y:S01]  /*cf20*/  SHFL.IDX PT, R14, R19, 0x1, 0x181f ;  /* 0x00381f00130e7f89 */ /* 0x00086200000e0000 */
[----:B------:R-:W-:Y:S01]  /*cf30*/  CS2R R32, SRZ ;  /* 0x0000000000207805 */ /* 0x000fe2000001ff00 */
[----:B------:R-:W-:Y:S01]  /*cf40*/  CS2R R30, SRZ ;  /* 0x00000000001e7805 */ /* 0x000fe2000001ff00 */
[----:B------:R-:W-:Y:S01]  /*cf50*/  CS2R R28, SRZ ;  /* 0x00000000001c7805 */ /* 0x000fe2000001ff00 */
[----:B------:R4:W1:Y:S04]  /*cf60*/  SHFL.IDX PT, R20, R17, 0x1, 0x181f ;  /* 0x00381f0011147f89 */ /* 0x00086800000e0000 */
[----:B------:R4:W1:Y:S04]  /*cf70*/  SHFL.IDX PT, R15, R18, 0x1, 0x181f ;  /* 0x00381f00120f7f89 */ /* 0x00086800000e0000 */
[----:B------:R4:W1:Y:S01]  /*cf80*/  SHFL.IDX PT, R21, R16, 0x1, 0x181f ;  /* 0x00381f0010157f89 */ /* 0x00086200000e0000 */
[----:B--2---:R-:W-:Y:S01]  /*cf90*/  IMAD.MOV.U32 R0, RZ, RZ, R10 ;  /* 0x000000ffff007224 */ /* 0x004fe200078e000a */
[----:B-1----:R-:W-:Y:S01]  /*cfa0*/  MOV R13, R8 ;  /* 0x00000008000d7202 */ /* 0x002fe20000000f00 */
[----:B------:R-:W-:-:S03]  /*cfb0*/  IMAD.MOV.U32 R12, RZ, RZ, R9 ;  /* 0x000000ffff0c7224 */ /* 0x000fc600078e0009 */
[----:B------:R-:W-:Y:S01]  /*cfc0*/  PRMT R68, R68, 0x5410, R0 ;  /* 0x0000541044447816 */ /* 0x000fe20000000000 */
[----:B------:R-:W-:Y:S01]  /*cfd0*/  IMAD.MOV.U32 R0, RZ, RZ, R11 ;  /* 0x000000ffff007224 */ /* 0x000fe200078e000b */
[----:B------:R-:W-:-:S04]  /*cfe0*/  PRMT R41, R12, 0x5410, R13 ;  /* 0x000054100c297816 */ /* 0x000fc8000000000d */
[----:B------:R-:W-:Y:S01]  /*cff0*/  PRMT R68, R0, 0x7610, R68 ;  /* 0x0000761000447816 */ /* 0x000fe20000000044 */
[----:B---3--:R-:W-:Y:S01]  /*d000*/  IMAD.MOV.U32 R0, RZ, RZ, R6 ;  /* 0x000000ffff007224 */ /* 0x008fe200078e0006 */
[----:B------:R-:W-:Y:S01]  /*d010*/  MOV R12, R4 ;  /* 0x00000004000c7202 */ /* 0x000fe20000000f00 */
[----:B------:R-:W-:-:S05]  /*d020*/  IMAD.MOV.U32 R13, RZ, RZ, R7 ;  /* 0x000000ffff0d7224 */ /* 0x000fca00078e0007 */
[----:B------:R-:W-:Y:S01]  /*d030*/  PRMT R66, R0, 0x5410, R13 ;  /* 0x0000541000427816 */ /* 0x000fe2000000000d */
[----:B------:R-:W-:-:S05]  /*d040*/  IMAD.MOV.U32 R0, RZ, RZ, R5 ;  /* 0x000000ffff007224 */ /* 0x000fca00078e0005 */
        /* <DEDUP_REMOVED lines=8> */
[----:B------:R-:W-:-:S05]  /*d0d0*/  IADD3 R14, P0, R14, R0, RZ ;  /* 0x000000000e0e7210 */ /* 0x000fca0007f1e0ff */
[----:B------:R-:W-:Y:S01]  /*d0e0*/  IMAD.X R15, R15, 0x1, R13, P0 ;  /* 0x000000010f0f7824 */ /* 0x000fe200000e060d */
[----:B------:R-:W-:-:S04]  /*d0f0*/  IADD3 R12, P0, R20, R0, RZ ;  /* 0x00000000140c7210 */ /* 0x000fc80007f1e0ff */
[----:B------:R1:W5:Y:S01]  /*d100*/  LD.E.128 R32, [R14.64] ;  /* 0x000000060e207980 */ /* 0x000362000c101d00 */
[----:B------:R-:W-:-:S05]  /*d110*/  IMAD.X R13, R21, 0x1, R13, P0 ;  /* 0x00000001150d7824 */ /* 0x000fca00000e060d */
[----:B------:R1:W5:Y:S03]  /*d120*/  LD.E.128 R28, [R12.64] ;  /* 0x000000060c1c7980 */ /* 0x000366000c101d00 */
.L_x_1222:
[----:B----4-:R-:W-:Y:S05]  /*d130*/  BSYNC B0 ;  /* 0x0000000000007941 */ /* 0x010fea0003800000 */
.L_x_1221:
[----:B-1----:R-:W1:Y:S01]  /*d140*/  SHFL.IDX PT, R14, R19, 0x2, 0x181f ;  /* 0x00581f00130e7f89 */ /* 0x002e6200000e0000 */
[----:B------:R-:W-:Y:S01]  /*d150*/  ISETP.NE.AND P0, PT, R38, RZ, PT ;  /* 0x000000ff2600720c */ /* 0x000fe20003f05270 */
[----:B------:R-:W-:Y:S01]  /*d160*/  CS2R R54, SRZ ;  /* 0x0000000000367805 */ /* 0x000fe2000001ff00 */
[----:B------:R-:W-:Y:S01]  /*d170*/  CS2R R52, SRZ ;  /* 0x0000000000347805 */ /* 0x000fe2000001ff00 */
[----:B------:R-:W2:Y:S01]  /*d180*/  SHFL.IDX PT, R15, R18, 0x2, 0x181f ;  /* 0x00581f00120f7f89 */ /* 0x000ea200000e0000 */
[----:B------:R-:W-:Y:S02]  /*d190*/  ISETP.GE.OR P0, PT, R36, c[0x0][0x27c], P0 ;  /* 0x00009f0024007a0c */ /* 0x000fe40000706670 */
[----:B------:R-:W-:Y:S01]  /*d1a0*/  ISETP.NE.AND P3, PT, R44, RZ, PT ;  /* 0x000000ff2c00720c */ /* 0x000fe20003f65270 */
[----:B------:R-:W3:Y:S04]  /*d1b0*/  SHFL.IDX PT, R12, R17, 0x2, 0x181f ;  /* 0x00581f00110c7f89 */ /* 0x000ee800000e0000 */
[----:B------:R-:W4:Y:S06]  /*d1c0*/  SHFL.IDX PT, R20, R16, 0x2, 0x181f ;  /* 0x00581f0010147f89 */ /* 0x000f2c00000e0000 */
[C---:B------:R-:W-:Y:S01]  /*d1d0*/  @!P0 IMAD.SHL.U32 R0, R36.reuse, 0x2, RZ ;  /* 0x0000000224008824 */ /* 0x040fe200078e00ff */
[----:B------:R-:W-:-:S04]  /*d1e0*/  @!P0 SHF.L.U64.HI R13, R36, 0x1, R3 ;  /* 0x00000001240d8819 */ /* 0x000fc80000010203 */
[----:B-1----:R-:W-:-:S05]  /*d1f0*/  @!P0 IADD3 R14, P2, R14, R0, RZ ;  /* 0x000000000e0e8210 */ /* 0x002fca0007f5e0ff */
[----:B--2---:R-:W-:Y:S01]  /*d200*/  @!P0 IMAD.X R15, R15, 0x1, R13, P2 ;  /* 0x000000010f0f8824 */ /* 0x004fe200010e060d */
[----:B---3--:R-:W-:Y:S01]  /*d210*/  @!P0 IADD3 R12, P2, R12, R0, RZ ;  /* 0x000000000c0c8210 */ /* 0x008fe20007f5e0ff */
[----:B------:R-:W-:-:S03]  /*d220*/  CS2R R50, SRZ ;  /* 0x0000000000327805 */ /* 0x000fc6000001ff00 */
[----:B------:R1:W2:Y:S01]  /*d230*/  @!P0 LD.E.128 R52, [R14.64] ;  /* 0x000000060e348980 */ /* 0x0002a2000c101d00 */
[----:B------:R-:W-:Y:S01]  /*d240*/  CS2R R48, SRZ ;  /* 0x0000000000307805 */ /* 0x000fe2000001ff00 */
[----:B----4-:R-:W-:-:S05]  /*d250*/  @!P0 IMAD.X R13, R20, 0x1, R13, P2 ;  /* 0x00000001140d8824 */ /* 0x010fca00010e060d */
[----:B------:R3:W4:Y:S01]  /*d260*/  @!P0 LD.E.128 R48, [R12.64] ;  /* 0x000000060c308980 */ /* 0x000722000c101d00 */
[----:B-----5:R-:W-:Y:S01]  /*d270*/  IMAD.MOV.U32 R0, RZ, RZ, R33 ;  /* 0x000000ffff007224 */ /* 0x020fe200078e0021 */
[----:B------:R-:W-:Y:S01]  /*d280*/  BSSY B0, `(.L_x_1223) ;  /* 0x0000031000007945 */ /* 0x000fe20003800000 */
[----:B------:R-:W-:Y:S01]  /*d290*/  CS2R R62, SRZ ;  /* 0x00000000003e7805 */ /* 0x000fe2000001ff00 */
[----:B------:R-:W2:Y:S01]  /*d2a0*/  SHFL.IDX PT, R18, R18, 0x3, 0x181f ;  /* 0x00781f0012127f89 */ /* 0x000ea200000e0000 */
[----:B------:R-:W-:Y:S01]  /*d2b0*/  CS2R R60, SRZ ;  /* 0x00000000003c7805 */ /* 0x000fe2000001ff00 */
[----:B------:R-:W-:Y:S01]  /*d2c0*/  CS2R R58, SRZ ;  /* 0x00000000003a7805 */ /* 0x000fe2000001ff00 */
[----:B------:R-:W-:Y:S01]  /*d2d0*/  CS2R R56, SRZ ;  /* 0x0000000000387805 */ /* 0x000fe2000001ff00 */
[----:B------:R-:W2:Y:S04]  /*d2e0*/  SHFL.IDX PT, R17, R17, 0x3, 0x181f ;  /* 0x00781f0011117f89 */ /* 0x000ea800000e0000 */
[----:B------:R-:W2:Y:S01]  /*d2f0*/  SHFL.IDX PT, R16, R16, 0x3, 0x181f ;  /* 0x00781f0010107f89 */ /* 0x000ea200000e0000 */
[----:B-1----:R-:W-:-:S03]  /*d300*/  IMAD.MOV.U32 R14, RZ, RZ, R34 ;  /* 0x000000ffff0e7224 */ /* 0x002fc600078e0022 */
[----:B------:R1:W1:Y:S02]  /*d310*/  SHFL.IDX PT, R15, R19, 0x3, 0x181f ;  /* 0x00781f00130f7f89 */ /* 0x00026400000e0000 */
[----:B------:R-:W-:Y:S01]  /*d320*/  PRMT R72, R72, 0x5410, R14 ;  /* 0x0000541048487816 */ /* 0x000fe2000000000e */
[----:B------:R-:W-:Y:S02]  /*d330*/  IMAD.MOV.U32 R14, RZ, RZ, R30 ;  /* 0x000000ffff0e7224 */ /* 0x000fe400078e001e */
[----:B---3--:R-:W-:Y:S02]  /*d340*/  IMAD.MOV.U32 R13, RZ, RZ, R35 ;  /* 0x000000ffff0d7224 */ /* 0x008fe400078e0023 */
[----:B------:R-:W-:Y:S01]  /*d350*/  IMAD.MOV.U32 R12, RZ, RZ, R32 ;  /* 0x000000ffff0c7224 */ /* 0x000fe200078e0020 */
[----:B------:R-:W-:Y:S02]  /*d360*/  PRMT R72, R14, 0x7610, R72 ;  /* 0x000076100e487816 */ /* 0x000fe40000000048 */
[----:B------:R-:W-:Y:S01]  /*d370*/  PRMT R70, R13, 0x5410, R0 ;  /* 0x000054100d467816 */ /* 0x000fe20000000000 */
[----:B------:R-:W-:Y:S01]  /*d380*/  IMAD.MOV.U32 R13, RZ, RZ, R31 ;  /* 0x000000ffff0d7224 */ /* 0x000fe200078e001f */
[----:B------:R-:W-:Y:S01]  /*d390*/  PRMT R71, R71, 0x5410, R12 ;  /* 0x0000541047477816 */ /* 0x000fe2000000000c */
[----:B------:R-:W-:Y:S01]  /*d3a0*/  IMAD.MOV.U32 R0, RZ, RZ, R29 ;  /* 0x000000ffff007224 */ /* 0x000fe200078e001d */
[----:B------:R-:W-:-:S04]  /*d3b0*/  MOV R12, R28 ;  /* 0x0000001c000c7202 */ /* 0x000fc80000000f00 */
[----:B------:R-:W-:Y:S02]  /*d3c0*/  PRMT R69, R13, 0x5410, R0 ;  /* 0x000054100d457816 */ /* 0x000fe40000000000 */
[----:B------:R-:W-:Y:S01]  /*d3d0*/  PRMT R71, R12, 0x7610, R71 ;  /* 0x000076100c477816 */ /* 0x000fe20000000047 */
[----:B--2---:R-:W-:Y:S02]  /*d3e0*/  IMAD.MOV.U32 R13, RZ, RZ, R55 ;  /* 0x000000ffff0d7224 */ /* 0x004fe400078e0037 */
[----:B------:R-:W-:Y:S02]  /*d3f0*/  IMAD.MOV.U32 R12, RZ, RZ, R52 ;  /* 0x000000ffff0c7224 */ /* 0x000fe400078e0034 */
[----:B------:R-:W-:Y:S02]  /*d400*/  IMAD.MOV.U32 R0, RZ, RZ, R53 ;  /* 0x000000ffff007224 */ /* 0x000fe400078e0035 */
[----:B------:R-:W-:Y:S01]  /*d410*/  IMAD.MOV.U32 R14, RZ, RZ, R54 ;  /* 0x000000ffff0e7224 */ /* 0x000fe200078e0036 */
[----:B------:R-:W-:Y:S01]  /*d420*/  PRMT R75, R75, 0x5410, R12 ;  /* 0x000054104b4b7816 */ /* 0x000fe2000000000c */
[----:B----4-:R-:W-:Y:S01]  /*d430*/  IMAD.MOV.U32 R12, RZ, RZ, R48 ;  /* 0x000000ffff0c7224 */ /* 0x010fe200078e0030 */
[----:B------:R-:W-:Y:S01]  /*d440*/  PRMT R74, R13, 0x5410, R0 ;  /* 0x000054100d4a7816 */ /* 0x000fe20000000000 */
[----:B------:R-:W-:Y:S01]  /*d450*/  IMAD.MOV.U32 R13, RZ, RZ, R51 ;  /* 0x000000ffff0d7224 */ /* 0x000fe200078e0033 */
[----:B------:R-:W-:Y:S01]  /*d460*/  PRMT R76, R76, 0x5410, R14 ;  /* 0x000054104c4c7816 */ /* 0x000fe2000000000e */
[----:B------:R-:W-:Y:S01]  /*d470*/  IMAD.MOV.U32 R0, RZ, RZ, R49 ;  /* 0x000000ffff007224 */ /* 0x000fe200078e0031 */
[----:B------:R-:W-:-:S02]  /*d480*/  MOV R14, R50 ;  /* 0x00000032000e7202 */ /* 0x000fc40000000f00 */
[----:B------:R-:W-:Y:S02]  /*d490*/  PRMT R75, R12, 0x7610, R75 ;  /* 0x000076100c4b7816 */ /* 0x000fe4000000004b */
[----:B------:R-:W-:Y:S02]  /*d4a0*/  PRMT R76, R14, 0x7610, R76 ;  /* 0x000076100e4c7816 */ /* 0x000fe4000000004c */
        /* <DEDUP_REMOVED lines=11> */
[----:B------:R-:W-:-:S03]  /*d560*/  IMAD.X R3, R16, 0x1, R3, P0 ;  /* 0x0000000110037824 */ /* 0x000fc600000e0603 */
[----:B------:R1:W5:Y:S04]  /*d570*/  LD.E.128 R60, [R12.64] ;  /* 0x000000060c3c7980 */ /* 0x000368000c101d00 */
[----:B------:R1:W5:Y:S02]  /*d580*/  LD.E.128 R56, [R2.64] ;  /* 0x0000000602387980 */ /* 0x000364000c101d00 */
.L_x_1224:
[----:B-1----:R-:W-:Y:S05]  /*d590*/  BSYNC B0 ;  /* 0x0000000000007941 */ /* 0x002fea0003800000 */
.L_x_1223:
[----:B------:R-:W-:Y:S01]  /*d5a0*/  IMAD.IADD R3, R46, 0x1, -R251 ;  /* 0x000000012e037824 */ /* 0x000fe200078e0afb */
[----:B------:R-:W-:-:S04]  /*d5b0*/  DEPBAR.LE SB0, 0x1 ;  /* 0x000080400000791a */ /* 0x000fc80000000000 */
[----:B------:R-:W-:Y:S01]  /*d5c0*/  IMNMX R65, R3, 0x80, PT ;  /* 0x0000008003417817 */ /* 0x000fe20003800200 */
[----:B-----5:R-:W-:Y:S01]  /*d5d0*/  IMAD.MOV.U32 R0, RZ, RZ, R62 ;  /* 0x000000ffff007224 */ /* 0x020fe200078e003e */
[----:B------:R-:W-:Y:S01]  /*d5e0*/  BSSY B0, `(.L_x_1225) ;  /* 0x0000071000007945 */ /* 0x000fe20003800000 */
        /* <DEDUP_REMOVED lines=11> */
[----:B------:R-:W-:-:S02]  /*d6a0*/  IMAD.MOV.U32 R2, RZ, RZ, R56 ;  /* 0x000000ffff027224 */ /* 0x000fc400078e0038 */
[----:B------:R-:W-:Y:S01]  /*d6b0*/  IMAD.MOV.U32 R0, RZ, RZ, R57 ;  /* 0x000000ffff007224 */ /* 0x000fe200078e0039 */
[----:B------:R-:W-:Y:S02]  /*d6c0*/  PRMT R78, R3, 0x7610, R78 ;  /* 0x00007610034e7816 */ /* 0x000fe4000000004e */
[----:B------:R-:W-:Y:S02]  /*d6d0*/  PRMT R79, R2, 0x5410, R12 ;  /* 0x00005410024f7816 */ /* 0x000fe4000000000c */
[----:B------:R-:W-:Y:S01]  /*d6e0*/  PRMT R77, R0, 0x7610, R77 ;  /* 0x00007610004d7816 */ /* 0x000fe2000000004d */
[----:B------:R-:W-:Y:S05]  /*d6f0*/  @P0 BRA `(.L_x_1226) ;  /* 0x000005f000000947 */ /* 0x000fea0003800000 */
[----:B------:R-:W-:Y:S01]  /*d700*/  MOV R0, c[0x0][0x27c] ;  /* 0x00009f0000007a02 */ /* 0x000fe20000000f00 */
[----:B------:R-:W1:Y:S01]  /*d710*/  LDS.128 R12, [R215+0x100] ;  /* 0x00010000d70c7984 */ /* 0x000e620000000c00 */
[----:B------:R-:W-:Y:S02]  /*d720*/  SHF.R.U64 R46, R4, 0x10, R5 ;  /* 0x00000010042e7819 */ /* 0x000fe40000001205 */
[----:B------:R-:W-:-:S02]  /*d730*/  LEA.HI R0, R0, R147, RZ, 0x1d ;  /* 0x0000009300007211 */ /* 0x000fc400078fe8ff */
[----:B------:R-:W-:Y:S02]  /*d740*/  SHF.R.U32.HI R4, RZ, 0x10, R5 ;  /* 0x00000010ff047819 */ /* 0x000fe40000011605 */
[----:B------:R-:W-:Y:S02]  /*d750*/  SHF.R.S32.HI R3, RZ, 0x1f, R0 ;  /* 0x0000001fff037819 */ /* 0x000fe40000011400 */
[----:B------:R-:W-:Y:S02]  /*d760*/  SHF.L.U32 R2, R0, 0x3, RZ ;  /* 0x0000000300027819 */ /* 0x000fe400000006ff */
[----:B------:R-:W-:Y:S02]  /*d770*/  LEA.HI R0, R3, R0, RZ, 0x3 ;  /* 0x0000000003007211 */ /* 0x000fe400078f18ff */
[----:B------:R-:W-:Y:S02]  /*d780*/  LOP3.LUT R2, R159, 0x38, R2, 0xf8, !PT ;  /* 0x000000389f027812 */ /* 0x000fe400078ef802 */
[----:B------:R-:W-:-:S02]  /*d790*/  SHF.L.U32 R0, R0, 0xa, RZ ;  /* 0x0000000a00007819 */ /* 0x000fc400000006ff */
[----:B------:R-:W-:Y:S02]  /*d7a0*/  LOP3.LUT R2, R2, R199, RZ, 0x3c, !PT ;  /* 0x000000c702027212 */ /* 0x000fe400078e3cff */
[----:B------:R-:W-:Y:S02]  /*d7b0*/  LOP3.LUT R0, R0, 0x7fffe000, RZ, 0xc0, !PT ;  /* 0x7fffe00000007812 */ /* 0x000fe400078ec0ff */
[----:B------:R-:W-:Y:S02]  /*d7c0*/  SHF.R.U32.HI R26, RZ, 0x10, R9 ;  /* 0x00000010ff1a7819 */ /* 0x000fe40000011609 */
[----:B------:R-:W-:Y:S02]  /*d7d0*/  IADD3 R0, R2, R0, R169 ;  /* 0x0000000002007210 */ /* 0x000fe40007ffe0a9 */
[--C-:B------:R-:W-:Y:S01]  /*d7e0*/  SHF.R.U64 R47, R10, 0x10, R11.reuse ;  /* 0x000000100a2f7819 */ /* 0x100fe2000000120b */
[----:B------:R-:W-:Y:S01]  /*d7f0*/  HADD2.F32 R67, -RZ, R26.H0_H0 ;  /* 0x2000001aff437230 */ /* 0x000fe20000004100 */
[----:B------:R-:W-:Y:S01]  /*d800*/  SHF.L.U32 R39, R0, 0x1, RZ ;  /* 0x0000000100277819 */ /* 0x000fe200000006ff */
[----:B------:R-:W-:Y:S01]  /*d810*/  HADD2.F32 R0, -RZ, R40.H0_H0 ;  /* 0x20000028ff007230 */ /* 0x000fe20000004100 */
[----:B------:R-:W-:Y:S01]  /*d820*/  SHF.R.U32.HI R42, RZ, 0x10, R11 ;  /* 0x00000010ff2a7819 */ /* 0x000fe2000001160b */
[--C-:B------:R-:W-:Y:S01]  /*d830*/  HADD2.F32 R11, -RZ, R41.reuse.H0_H0 ;  /* 0x20000029ff0b7230 */ /* 0x100fe20000004100 */
[----:B------:R-:W-:Y:S01]  /*d840*/  SHF.R.U64 R64, R8, 0x10, R9 ;  /* 0x0000001008407819 */ /* 0x000fe20000001209 */
[----:B------:R-:W2:Y:S01]  /*d850*/  LDS.128 R16, [R39+0x100] ;  /* 0x0001000027107984 */ /* 0x000ea20000000c00 */
[----:B------:R-:W-:Y:S01]  /*d860*/  HADD2.F32 R10, -RZ, R41.H1_H1 ;  /* 0x30000029ff0a7230 */ /* 0x000fe20000004100 */
[----:B------:R-:W-:-:S02]  /*d870*/  SHF.R.U64 R43, R6, 0x10, R7 ;  /* 0x00000010062b7819 */ /* 0x000fc40000001207 */
[----:B------:R-:W-:Y:S01]  /*d880*/  SHF.R.U32.HI R27, RZ, 0x10, R7 ;  /* 0x00000010ff1b7819 */ /* 0x000fe20000011607 */
[--C-:B-1----:R-:W-:Y:S02]  /*d890*/  HADD2.F32 R21, -RZ, R13.reuse.H0_H0 ;  /* 0x2000000dff157230 */ /* 0x102fe40000004100 */
[----:B------:R-:W-:Y:S02]  /*d8a0*/  HADD2.F32 R20, -RZ, R13.H1_H1 ;  /* 0x3000000dff147230 */ /* 0x000fe40000004100 */
[----:B------:R-:W-:Y:S01]  /*d8b0*/  HADD2.F32 R23, -RZ, R12.H0_H0 ;  /* 0x2000000cff177230 */ /* 0x000fe20000004100 */
[----:B------:R-:W-:Y:S01]  /*d8c0*/  FMUL.FTZ R9, R21, R0 ;  /* 0x0000000015097220 */ /* 0x000fe20000410000 */
[--C-:B------:R-:W-:Y:S02]  /*d8d0*/  HADD2.F32 R22, -RZ, R14.reuse.H0_H0 ;  /* 0x2000000eff167230 */ /* 0x100fe40000004100 */
[----:B------:R-:W-:Y:S02]  /*d8e0*/  HADD2.F32 R24, -RZ, R14.H1_H1 ;  /* 0x3000000eff187230 */ /* 0x000fe40000004100 */
[----:B------:R-:W-:-:S02]  /*d8f0*/  HADD2.F32 R14, -RZ, R15.H0_H0 ;  /* 0x2000000fff0e7230 */ /* 0x000fc40000004100 */
[----:B------:R-:W-:Y:S02]  /*d900*/  HADD2.F32 R15, -RZ, R15.H1_H1 ;  /* 0x3000000fff0f7230 */ /* 0x000fe40000004100 */
[----:B------:R-:W-:Y:S02]  /*d910*/  HADD2.F32 R25, -RZ, R12.H1_H1 ;  /* 0x3000000cff197230 */ /* 0x000fe40000004100 */
[----:B--2---:R-:W-:Y:S02]  /*d920*/  HADD2.F32 R3, -RZ, R17.H0_H0 ;  /* 0x20000011ff037230 */ /* 0x004fe40000004100 */
[--C-:B------:R-:W-:Y:S02]  /*d930*/  HADD2.F32 R5, -RZ, R16.reuse.H0_H0 ;  /* 0x20000010ff057230 */ /* 0x100fe40000004100 */
[----:B------:R-:W-:Y:S01]  /*d940*/  HADD2.F32 R13, -RZ, R16.H1_H1 ;  /* 0x30000010ff0d7230 */ /* 0x000fe20000004100 */
[----:B------:R-:W-:Y:S01]  /*d950*/  FFMA.FTZ R45, R3, R11, R9 ;  /* 0x0000000b032d7223 */ /* 0x000fe20000010009 */
[----:B------:R-:W-:-:S02]  /*d960*/  HADD2.F32 R16, -RZ, R4.H0_H0 ;  /* 0x20000004ff107230 */ /* 0x000fc40000004100 */
[----:B------:R-:W-:Y:S01]  /*d970*/  HADD2.F32 R4, -RZ, R40.H1_H1 ;  /* 0x30000028ff047230 */ /* 0x000fe20000004100 */
[----:B------:R-:W-:Y:S01]  /*d980*/  FMUL.FTZ R40, R3, R0 ;  /* 0x0000000003287220 */ /* 0x000fe20000410000 */
[----:B------:R-:W-:Y:S01]  /*d990*/  HADD2.F32 R2, -RZ, R17.H1_H1 ;  /* 0x30000011ff027230 */ /* 0x000fe20000004100 */
[----:B------:R-:W-:Y:S01]  /*d9a0*/  FMUL.FTZ R0, R20, R16 ;  /* 0x0000001014007220 */ /* 0x000fe20000410000 */
[--C-:B------:R-:W-:Y:S01]  /*d9b0*/  HADD2.F32 R6, -RZ, R19.reuse.H0_H0 ;  /* 0x20000013ff067230 */ /* 0x100fe20000004100 */
[----:B------:R-:W-:Y:S01]  /*d9c0*/  FMUL.FTZ R3, R23, R4 ;  /* 0x0000000417037220 */ /* 0x000fe20000410000 */
[----:B------:R-:W-:Y:S01]  /*d9d0*/  HADD2.F32 R7, -RZ, R18.H0_H0 ;  /* 0x20000012ff077230 */ /* 0x000fe20000004100 */
[C---:B------:R-:W-:Y:S01]  /*d9e0*/  FFMA.FTZ R44, R2.reuse, R67, R0 ;  /* 0x00000043022c7223 */ /* 0x040fe20000010000 */
[--C-:B------:R-:W-:Y:S01]  /*d9f0*/  HADD2.F32 R0, -RZ, R66.reuse.H1_H1 ;  /* 0x30000042ff007230 */ /* 0x100fe20000004100 */
[----:B------:R-:W-:Y:S01]  /*da00*/  FMUL.FTZ R38, R2, R16 ;  /* 0x0000001002267220 */ /* 0x000fe20000410000 */
[----:B------:R-:W-:Y:S01]  /*da10*/  HADD2.F32 R2, -RZ, R66.H0_H0 ;  /* 0x20000042ff027230 */ /* 0x000fe20000004100 */
[C---:B------:R-:W-:Y:S01]  /*da20*/  FFMA.FTZ R41, R5.reuse, R10, R3 ;  /* 0x0000000a05297223 */ /* 0x040fe20000010003 */
[--C-:B------:R-:W-:Y:S01]  /*da30*/  HADD2.F32 R3, -RZ, R68.reuse.H0_H0 ;  /* 0x20000044ff037230 */ /* 0x100fe20000004100 */
[----:B------:R-:W-:Y:S01]  /*da40*/  FMUL.FTZ R26, R5, R4 ;  /* 0x00000004051a7220 */ /* 0x000fe20000410000 */
[----:B------:R-:W-:Y:S01]  /*da50*/  HADD2.F32 R8, -RZ, R19.H1_H1 ;  /* 0x30000013ff087230 */ /* 0x000fe20000004100 */
[----:B------:R-:W-:Y:S01]  /*da60*/  FMUL.FTZ R5, R14, R0 ;  /* 0x000000000e057220 */ /* 0x000fe20000410000 */
[----:B------:R-:W-:Y:S01]  /*da70*/  HADD2.F32 R4, -RZ, R68.H1_H1 ;  /* 0x30000044ff047230 */ /* 0x000fe20000004100 */
[----:B------:R-:W-:Y:S01]  /*da80*/  FMUL.FTZ R9, R22, R2 ;  /* 0x0000000216097220 */ /* 0x000fe20000410000 */
[----:B------:R-:W-:Y:S01]  /*da90*/  HADD2.F32 R19, -RZ, R27.H0_H0 ;  /* 0x2000001bff137230 */ /* 0x000fe20000004100 */
[C---:B------:R-:W-:Y:S01]  /*daa0*/  FFMA.FTZ R17, R6.reuse, R3, R5 ;  /* 0x0000000306117223 */ /* 0x040fe20000010005 */
[----:B------:R-:W-:Y:S01]  /*dab0*/  HADD2.F32 R5, -RZ, R46.H0_H0 ;  /* 0x2000002eff057230 */ /* 0x000fe20000004100 */
[----:B------:R-:W-:Y:S01]  /*dac0*/  FFMA.FTZ R27, R7, R4, R9 ;  /* 0x00000004071b7223 */ /* 0x000fe20000010009 */
[----:B------:R-:W-:Y:S01]  /*dad0*/  HADD2.F32 R66, -RZ, R42.H0_H0 ;  /* 0x2000002aff427230 */ /* 0x000fe20000004100 */
[----:B------:R-:W-:Y:S01]  /*dae0*/  FMUL.FTZ R16, R6, R0 ;  /* 0x0000000006107220 */ /* 0x000fe20000410000 */
[----:B------:R-:W-:Y:S01]  /*daf0*/  HADD2.F32 R12, -RZ, R18.H1_H1 ;  /* 0x30000012ff0c7230 */ /* 0x000fe20000004100 */
[----:B------:R-:W-:Y:S01]  /*db00*/  FMUL.FTZ R0, R15, R19 ;  /* 0x000000130f007220 */ /* 0x000fe20000410000 */
[----:B------:R-:W-:Y:S01]  /*db10*/  HADD2.F32 R9, -RZ, R43.H0_H0 ;  /* 0x2000002bff097230 */ /* 0x000fe20000004100 */
[----:B------:R-:W-:Y:S01]  /*db20*/  FMUL.FTZ R18, R7, R2 ;  /* 0x0000000207127220 */ /* 0x000fe20000410000 */
[----:B------:R-:W-:Y:S01]  /*db30*/  HADD2.F32 R43, -RZ, R64.H0_H0 ;  /* 0x20000040ff2b7230 */ /* 0x000fe20000004100 */
[----:B------:R-:W-:Y:S01]  /*db40*/  FMUL.FTZ R2, R25, R5 ;  /* 0x0000000519027220 */ /* 0x000fe20000410000 */
[----:B------:R-:W-:Y:S01]  /*db50*/  HADD2.F32 R42, -RZ, R47.H0_H0 ;  /* 0x2000002fff2a7230 */ /* 0x000fe20000004100 */
[----:B------:R-:W-:-:S02]  /*db60*/  FFMA.FTZ R7, R8, R66, R0 ;  /* 0x0000004208077223 */ /* 0x000fc40000010000 */
[----:B------:R-:W-:Y:S02]  /*db70*/  FMUL.FTZ R0, R24, R9 ;  /* 0x0000000918007220 */ /* 0x000fe40000410000 */
[----:B------:R-:W-:Y:S01]  /*db80*/  FMUL.FTZ R5, R13, R5 ;  /* 0x000000050d057220 */ /* 0x000fe20000410000 */
[----:B------:R-:W-:Y:S01]  /*db90*/  F2FP.PACK_AB R7, R7, R17 ;  /* 0x000000110707723e */ /* 0x000fe200000000ff */
[----:B------:R-:W-:Y:S02]  /*dba0*/  FMUL.FTZ R6, R8, R19 ;  /* 0x0000001308067220 */ /* 0x000fe40000410000 */
[----:B------:R-:W-:Y:S02]  /*dbb0*/  FFMA.FTZ R13, R13, R43, R2 ;  /* 0x0000002b0d0d7223 */ /* 0x000fe40000010002 */
[C---:B------:R-:W-:Y:S02]  /*dbc0*/  FMUL.FTZ R2, R12.reuse, R9 ;  /* 0x000000090c027220 */ /* 0x040fe40000410000 */
[----:B------:R-:W-:-:S02]  /*dbd0*/  FFMA.FTZ R19, R12, R42, R0 ;  /* 0x0000002a0c137223 */ /* 0x000fc40000010000 */
[----:B------:R-:W-:Y:S02]  /*dbe0*/  FFMA.FTZ R8, R21, R11, -R40 ;  /* 0x0000000b15087223 */ /* 0x000fe40000010828 */
[----:B------:R-:W-:Y:S02]  /*dbf0*/  FFMA.FTZ R9, R20, R67, -R38 ;  /* 0x0000004314097223 */ /* 0x000fe40000010826 */
[----:B------:R-:W-:Y:S02]  /*dc00*/  FFMA.FTZ R12, R23, R10, -R26 ;  /* 0x0000000a170c7223 */ /* 0x000fe4000001081a */
[----:B------:R-:W-:Y:S01]  /*dc10*/  FFMA.FTZ R0, R15, R66, -R6 ;  /* 0x000000420f007223 */ /* 0x000fe20000010806 */
[----:B------:R-:W-:Y:S01]  /*dc20*/  F2FP.PACK_AB R9, R9, R8 ;  /* 0x000000080909723e */ /* 0x000fe200000000ff */
[----:B------:R-:W-:Y:S01]  /*dc30*/  FFMA.FTZ R10, R22, R4, -R18 ;  /* 0x00000004160a7223 */ /* 0x000fe20000010812 */
[----:B------:R-:W-:Y:S01]  /*dc40*/  F2FP.PACK_AB R4, R13, R41 ;  /* 0x000000290d04723e */ /* 0x000fe200000000ff */
[----:B------:R-:W-:-:S02]  /*dc50*/  FFMA.FTZ R3, R14, R3, -R16 ;  /* 0x000000030e037223 */ /* 0x000fc40000010810 */
[----:B------:R-:W-:Y:S01]  /*dc60*/  FFMA.FTZ R6, R25, R43, -R5 ;  /* 0x0000002b19067223 */ /* 0x000fe20000010805 */
[----:B------:R-:W-:Y:S01]  /*dc70*/  F2FP.PACK_AB R5, R44, R45 ;  /* 0x0000002d2c05723e */ /* 0x000fe200000000ff */
[----:B------:R-:W-:Y:S01]  /*dc80*/  FFMA.FTZ R2, R24, R42, -R2 ;  /* 0x0000002a18027223 */ /* 0x000fe20000010802 */
[----:B------:R-:W-:Y:S02]  /*dc90*/  F2FP.PACK_AB R11, R0, R3 ;  /* 0x00000003000b723e */ /* 0x000fe400000000ff */
[----:B------:R-:W-:Y:S02]  /*dca0*/  F2FP.PACK_AB R8, R6, R12 ;  /* 0x0000000c0608723e */ /* 0x000fe400000000ff */
[----:B------:R-:W-:Y:S02]  /*dcb0*/  F2FP.PACK_AB R10, R2, R10 ;  /* 0x0000000a020a723e */ /* 0x000fe400000000ff */
[----:B------:R-:W-:-:S03]  /*dcc0*/  F2FP.PACK_AB R6, R19, R27 ;  /* 0x0000001b1306723e */ /* 0x000fc600000000ff */
[----:B------:R1:W-:Y:S04]  /*dcd0*/  STS.128 [R215+0x100], R8 ;  /* 0x00010008d7007388 */ /* 0x0003e80000000c00 */
[----:B------:R1:W-:Y:S02]  /*dce0*/  STS.128 [R39+0x100], R4 ;  /* 0x0001000427007388 */ /* 0x0003e40000000c00 */
.L_x_1226:
[----:B------:R-:W-:Y:S05]  /*dcf0*/  BSYNC B0 ;  /* 0x0000000000007941 */ /* 0x000fea0003800000 */
.L_x_1225:
[----:B------:R-:W2:Y:S01]  /*dd00*/  S2R R0, SR_TID.X ;  /* 0x0000000000007919 */ /* 0x000ea20000002100 */
[----:B------:R-:W-:Y:S01]  /*dd10*/  BSSY B0, `(.L_x_1227) ;  /* 0x000006e000007945 */ /* 0x000fe20003800000 */
[----:B--2---:R-:W-:-:S04]  /*dd20*/  SHF.R.S32.HI R2, RZ, 0x1f, R0 ;  /* 0x0000001fff027819 */ /* 0x004fc80000011400 */
[----:B------:R-:W-:-:S04]  /*dd30*/  LEA.HI R2, R2, R0, RZ, 0x3 ;  /* 0x0000000002027211 */ /* 0x000fc800078f18ff */
[----:B------:R-:W-:-:S04]  /*dd40*/  SHF.R.S32.HI R2, RZ, 0x3, R2 ;  /* 0x00000003ff027819 */ /* 0x000fc80000011402 */
[----:B------:R-:W-:-:S04]  /*dd50*/  IADD3 R2, R2, 0x20, RZ ;  /* 0x0000002002027810 */ /* 0x000fc80007ffe0ff */
[----:B------:R-:W-:-:S13]  /*dd60*/  ISETP.GE.OR P0, PT, R2, R65, P1 ;  /* 0x000000410200720c */ /* 0x000fda0000f06670 */
[----:B------:R-:W-:Y:S05]  /*dd70*/  @P0 BRA `(.L_x_1228) ;  /* 0x0000067000000947 */ /* 0x000fea0003800000 */
[----:B------:R-:W-:Y:S02]  /*dd80*/  SHF.R.S32.HI R0, RZ, 0x1f, R2 ;  /* 0x0000001fff007819 */ /* 0x000fe40000011402 */
[----:B------:R-:W-:Y:S02]  /*dd90*/  MOV R3, c[0x0][0x27c] ;  /* 0x00009f0000037a02 */ /* 0x000fe40000000f00 */
        /* <DEDUP_REMOVED lines=14> */
[----:B------:R-:W-:Y:S02]  /*de80*/  LOP3.LUT R2, R3, 0x7fffe000, RZ, 0xc0, !PT ;  /* 0x7fffe00003027812 */ /* 0x000fe400078ec0ff */
[----:B------:R-:W-:-:S02]  /*de90*/  SHF.R.U32.HI R22, RZ, 0x10, R35 ;  /* 0x00000010ff167819 */ /* 0x000fc40000011623 */
[----:B------:R-:W-:Y:S01]  /*dea0*/  IADD3 R2, R4, R2, R0 ;  /* 0x0000000204027210 */ /* 0x000fe20007ffe000 */
[--C-:B------:R-:W-:Y:S01]  /*deb0*/  HADD2.F32 R0, -RZ, R69.reuse.H0_H0 ;  /* 0x20000045ff007230 */ /* 0x100fe20000004100 */
[----:B------:R-:W1:Y:S01]  /*dec0*/  LDS.128 R4, [R39] ;  /* 0x0000000027047984 */ /* 0x000e620000000c00 */
[----:B------:R-:W-:Y:S01]  /*ded0*/  SHF.R.U64 R26, R28, 0x10, R29 ;  /* 0x000000101c1a7819 */ /* 0x000fe2000000121d */
[----:B------:R-:W-:Y:S01]  /*dee0*/  HADD2.F32 R42, -RZ, R22.H0_H0 ;  /* 0x20000016ff2a7230 */ /* 0x000fe20000004100 */
[----:B------:R-:W-:Y:S02]  /*def0*/  SHF.L.U32 R38, R2, 0x1, RZ ;  /* 0x0000000102267819 */ /* 0x000fe400000006ff */
[----:B------:R-:W-:Y:S02]  /*df00*/  SHF.R.U32.HI R2, RZ, 0x10, R31 ;  /* 0x00000010ff027819 */ /* 0x000fe4000001161f */
[----:B------:R-:W-:Y:S01]  /*df10*/  SHF.R.U32.HI R21, RZ, 0x10, R29 ;  /* 0x00000010ff157819 */ /* 0x000fe2000001161d */
[----:B------:R-:W2:Y:S01]  /*df20*/  LDS.128 R8, [R38+0x100] ;  /* 0x0001000026087984 */ /* 0x000ea20000000c00 */
[----:B------:R-:W-:Y:S01]  /*df30*/  SHF.R.U64 R40, R34, 0x10, R35 ;  /* 0x0000001022287819 */ /* 0x000fe20000001223 */
[----:B------:R-:W-:Y:S01]  /*df40*/  HADD2.F32 R24, -RZ, R2.H0_H0 ;  /* 0x20000002ff187230 */ /* 0x000fe20000004100 */
[----:B------:R-:W-:Y:S01]  /*df50*/  SHF.R.U64 R34, R32, 0x10, R33 ;  /* 0x0000001020227819 */ /* 0x000fe20000001221 */
[----:B------:R-:W-:Y:S01]  /*df60*/  HADD2.F32 R2, -RZ, R69.H1_H1 ;  /* 0x30000045ff027230 */ /* 0x000fe20000004100 */
[----:B------:R-:W-:Y:S01]  /*df70*/  SHF.R.U64 R35, R30, 0x10, R31 ;  /* 0x000000101e237819 */ /* 0x000fe2000000121f */
[----:B------:R-:W-:Y:S01]  /*df80*/  HADD2.F32 R21, -RZ, R21.H0_H0 ;  /* 0x20000015ff157230 */ /* 0x000fe20000004100 */
[----:B------:R-:W-:Y:S01]  /*df90*/  SHF.R.U32.HI R23, RZ, 0x10, R33 ;  /* 0x00000010ff177819 */ /* 0x000fe20000011621 */
[----:B------:R-:W-:-:S02]  /*dfa0*/  HADD2.F32 R34, -RZ, R34.H0_H0 ;  /* 0x20000022ff227230 */ /* 0x000fc40000004100 */
[----:B------:R-:W-:Y:S02]  /*dfb0*/  HADD2.F32 R33, -RZ, R40.H0_H0 ;  /* 0x20000028ff217230 */ /* 0x000fe40000004100 */
[----:B------:R-:W-:Y:S02]  /*dfc0*/  HADD2.F32 R41, -RZ, R23.H0_H0 ;  /* 0x20000017ff297230 */ /* 0x000fe40000004100 */
[--C-:B-1----:R-:W-:Y:S02]  /*dfd0*/  HADD2.F32 R18, -RZ, R4.reuse.H0_H0 ;  /* 0x20000004ff127230 */ /* 0x102fe40000004100 */
[----:B------:R-:W-:Y:S02]  /*dfe0*/  HADD2.F32 R20, -RZ, R4.H1_H1 ;  /* 0x30000004ff147230 */ /* 0x000fe40000004100 */
[--C-:B------:R-:W-:Y:S02]  /*dff0*/  HADD2.F32 R14, -RZ, R7.reuse.H0_H0 ;  /* 0x20000007ff0e7230 */ /* 0x100fe40000004100 */
[----:B------:R-:W-:-:S02]  /*e000*/  HADD2.F32 R13, -RZ, R7.H1_H1 ;  /* 0x30000007ff0d7230 */ /* 0x000fc40000004100 */
[--C-:B------:R-:W-:Y:S02]  /*e010*/  HADD2.F32 R16, -RZ, R5.reuse.H0_H0 ;  /* 0x20000005ff107230 */ /* 0x100fe40000004100 */
[----:B------:R-:W-:Y:S02]  /*e020*/  HADD2.F32 R15, -RZ, R5.H1_H1 ;  /* 0x30000005ff0f7230 */ /* 0x000fe40000004100 */
[----:B--2---:R-:W-:Y:S02]  /*e030*/  HADD2.F32 R4, -RZ, R11.H0_H0 ;  /* 0x2000000bff047230 */ /* 0x004fe40000004100 */
[--C-:B------:R-:W-:Y:S02]  /*e040*/  HADD2.F32 R5, -RZ, R9.reuse.H0_H0 ;  /* 0x20000009ff057230 */ /* 0x100fe40000004100 */
[----:B------:R-:W-:Y:S01]  /*e050*/  HADD2.F32 R7, -RZ, R9.H1_H1 ;  /* 0x30000009ff077230 */ /* 0x000fe20000004100 */
[----:B------:R-:W-:Y:S01]  /*e060*/  FMUL.FTZ R29, R4, R0 ;  /* 0x00000000041d7220 */ /* 0x000fe20000410000 */
[----:B------:R-:W-:-:S02]  /*e070*/  HADD2.F32 R3, -RZ, R11.H1_H1 ;  /* 0x3000000bff037230 */ /* 0x000fc40000004100 */
[--C-:B------:R-:W-:Y:S01]  /*e080*/  HADD2.F32 R9, -RZ, R8.reuse.H0_H0 ;  /* 0x20000008ff097230 */ /* 0x100fe20000004100 */
[----:B------:R-:W-:Y:S01]  /*e090*/  FMUL.FTZ R23, R7, R21 ;  /* 0x0000001507177220 */ /* 0x000fe20000410000 */
[----:B------:R-:W-:Y:S01]  /*e0a0*/  HADD2.F32 R12, -RZ, R8.H1_H1 ;  /* 0x30000008ff0c7230 */ /* 0x000fe20000004100 */
[----:B------:R-:W-:Y:S01]  /*e0b0*/  FMUL.FTZ R28, R3, R24 ;  /* 0x00000018031c7220 */ /* 0x000fe20000410000 */
[--C-:B------:R-:W-:Y:S02]  /*e0c0*/  HADD2.F32 R8, -RZ, R10.reuse.H0_H0 ;  /* 0x2000000aff087230 */ /* 0x100fe40000004100 */
[----:B------:R-:W-:Y:S02]  /*e0d0*/  HADD2.F32 R11, -RZ, R10.H1_H1 ;  /* 0x3000000aff0b7230 */ /* 0x000fe40000004100 */
[--C-:B------:R-:W-:Y:S02]  /*e0e0*/  HADD2.F32 R17, -RZ, R6.reuse.H0_H0 ;  /* 0x20000006ff117230 */ /* 0x100fe40000004100 */
[----:B------:R-:W-:Y:S01]  /*e0f0*/  HADD2.F32 R19, -RZ, R6.H1_H1 ;  /* 0x30000006ff137230 */ /* 0x000fe20000004100 */
[----:B------:R-:W-:Y:S01]  /*e100*/  FMUL.FTZ R6, R14, R0 ;  /* 0x000000000e067220 */ /* 0x000fe20000410000 */
[----:B------:R-:W-:Y:S01]  /*e110*/  HADD2.F32 R10, -RZ, R70.H0_H0 ;  /* 0x20000046ff0a7230 */ /* 0x000fe20000004100 */
[----:B------:R-:W-:-:S02]  /*e120*/  FMUL.FTZ R0, R13, R24 ;  /* 0x000000180d007220 */ /* 0x000fc40000410000 */
[----:B------:R-:W-:Y:S02]  /*e130*/  FMUL.FTZ R24, R5, R2 ;  /* 0x0000000205187220 */ /* 0x000fe40000410000 */
[----:B------:R-:W-:Y:S01]  /*e140*/  FFMA.FTZ R32, R4, R10, R6 ;  /* 0x0000000a04207223 */ /* 0x000fe20000010006 */
[----:B------:R-:W-:Y:S01]  /*e150*/  HADD2.F32 R6, -RZ, R70.H1_H1 ;  /* 0x30000046ff067230 */ /* 0x000fe20000004100 */
[----:B------:R-:W-:Y:S01]  /*e160*/  FFMA.FTZ R31, R3, R42, R0 ;  /* 0x0000002a031f7223 */ /* 0x000fe20000010000 */
[--C-:B------:R-:W-:Y:S01]  /*e170*/  HADD2.F32 R0, -RZ, R71.reuse.H0_H0 ;  /* 0x20000047ff007230 */ /* 0x100fe20000004100 */
[----:B------:R-:W-:Y:S01]  /*e180*/  FMUL.FTZ R4, R16, R2 ;  /* 0x0000000210047220 */ /* 0x000fe20000410000 */
[----:B------:R-:W-:Y:S02]  /*e190*/  HADD2.F32 R3, -RZ, R71.H1_H1 ;  /* 0x30000047ff037230 */ /* 0x000fe40000004100 */
[----:B------:R-:W-:Y:S01]  /*e1a0*/  HADD2.F32 R2, -RZ, R72.H0_H0 ;  /* 0x20000048ff027230 */ /* 0x000fe20000004100 */
[----:B------:R-:W-:-:S02]  /*e1b0*/  FFMA.FTZ R30, R5, R6, R4 ;  /* 0x00000006051e7223 */ /* 0x000fc40000010004 */
[-C--:B------:R-:W-:Y:S02]  /*e1c0*/  FMUL.FTZ R5, R18, R0.reuse ;  /* 0x0000000012057220 */ /* 0x080fe40000410000 */
[----:B------:R-:W-:Y:S02]  /*e1d0*/  FMUL.FTZ R4, R15, R21 ;  /* 0x000000150f047220 */ /* 0x000fe40000410000 */
[C---:B------:R-:W-:Y:S01]  /*e1e0*/  FFMA.FTZ R25, R9.reuse, R3, R5 ;  /* 0x0000000309197223 */ /* 0x040fe20000010005 */
[----:B------:R-:W-:Y:S01]  /*e1f0*/  HADD2.F32 R5, -RZ, R26.H0_H0 ;  /* 0x2000001aff057230 */ /* 0x000fe20000004100 */
[----:B------:R-:W-:Y:S01]  /*e200*/  FMUL.FTZ R21, R9, R0 ;  /* 0x0000000009157220 */ /* 0x000fe20000410000 */
[----:B------:R-:W-:Y:S01]  /*e210*/  HADD2.F32 R0, -RZ, R72.H1_H1 ;  /* 0x30000048ff007230 */ /* 0x000fe20000004100 */
[----:B------:R-:W-:Y:S01]  /*e220*/  FFMA.FTZ R27, R7, R41, R4 ;  /* 0x00000029071b7223 */ /* 0x000fe20000010004 */
[----:B------:R-:W-:Y:S01]  /*e230*/  HADD2.F32 R9, -RZ, R35.H0_H0 ;  /* 0x20000023ff097230 */ /* 0x000fe20000004100 */
[----:B------:R-:W-:-:S02]  /*e240*/  FMUL.FTZ R4, R17, R2 ;  /* 0x0000000211047220 */ /* 0x000fc40000410000 */
[----:B------:R-:W-:Y:S02]  /*e250*/  FMUL.FTZ R7, R8, R2 ;  /* 0x0000000208077220 */ /* 0x000fe40000410000 */
[----:B------:R-:W-:Y:S02]  /*e260*/  FMUL.FTZ R2, R20, R5 ;  /* 0x0000000514027220 */ /* 0x000fe40000410000 */
[----:B------:R-:W-:Y:S02]  /*e270*/  FFMA.FTZ R26, R8, R0, R4 ;  /* 0x00000000081a7223 */ /* 0x000fe40000010004 */
[----:B------:R-:W-:Y:S02]  /*e280*/  FMUL.FTZ R4, R19, R9 ;  /* 0x0000000913047220 */ /* 0x000fe40000410000 */
[C---:B------:R-:W-:Y:S02]  /*e290*/  FMUL.FTZ R5, R12.reuse, R5 ;  /* 0x000000050c057220 */ /* 0x040fe40000410000 */
[----:B------:R-:W-:-:S02]  /*e2a0*/  FFMA.FTZ R12, R12, R34, R2 ;  /* 0x000000220c0c7223 */ /* 0x000fc40000010002 */
[C---:B------:R-:W-:Y:S02]  /*e2b0*/  FMUL.FTZ R2, R11.reuse, R9 ;  /* 0x000000090b027220 */ /* 0x040fe40000410000 */
[----:B------:R-:W-:Y:S02]  /*e2c0*/  FFMA.FTZ R8, R14, R10, -R29 ;  /* 0x0000000a0e087223 */ /* 0x000fe4000001081d */
[----:B------:R-:W-:Y:S01]  /*e2d0*/  FFMA.FTZ R22, R11, R33, R4 ;  /* 0x000000210b167223 */ /* 0x000fe20000010004 */
[----:B------:R-:W-:Y:S01]  /*e2e0*/  F2FP.PACK_AB R4, R12, R25 ;  /* 0x000000190c04723e */ /* 0x000fe200000000ff */
        /* <DEDUP_REMOVED lines=16> */
.L_x_1228:
[----:B------:R-:W-:Y:S05]  /*e3f0*/  BSYNC B0 ;  /* 0x0000000000007941 */ /* 0x000fea0003800000 */
.L_x_1227:
        /* <DEDUP_REMOVED lines=27> */
[----:B------:R-:W-:Y:S01]  /*e5b0*/  HADD2.F32 R0, -RZ, R73.H0_H0 ;  /* 0x20000049ff007230 */ /* 0x000fe20000004100 */
[----:B------:R-:W1:Y:S01]  /*e5c0*/  LDS.128 R4, [R30] ;  /* 0x000000001e047984 */ /* 0x000e620000000c00 */
[----:B------:R-:W-:Y:S01]  /*e5d0*/  HADD2.F32 R41, -RZ, R21.H0_H0 ;  /* 0x20000015ff297230 */ /* 0x000fe20000004100 */
[----:B------:R-:W-:Y:S02]  /*e5e0*/  SHF.L.U32 R27, R2, 0x1, RZ ;  /* 0x00000001021b7819 */ /* 0x000fe400000006ff */
[----:B------:R-:W-:Y:S02]  /*e5f0*/  SHF.R.U32.HI R2, RZ, 0x10, R51 ;  /* 0x00000010ff027819 */ /* 0x000fe40000011633 */
[----:B------:R-:W-:Y:S01]  /*e600*/  SHF.R.U32.HI R22, RZ, 0x10, R49 ;  /* 0x00000010ff167819 */ /* 0x000fe20000011631 */
[----:B------:R-:W2:Y:S01]  /*e610*/  LDS.128 R8, [R27+0x100] ;  /* 0x000100001b087984 */ /* 0x000ea20000000c00 */
[----:B------:R-:W-:Y:S01]  /*e620*/  SHF.R.U32.HI R23, RZ, 0x10, R53 ;  /* 0x00000010ff177819 */ /* 0x000fe20000011635 */
[----:B------:R-:W-:Y:S01]  /*e630*/  HADD2.F32 R24, -RZ, R2.H0_H0 ;  /* 0x20000002ff187230 */ /* 0x000fe20000004100 */
[----:B------:R-:W-:Y:S01]  /*e640*/  SHF.R.U64 R26, R48, 0x10, R49 ;  /* 0x00000010301a7819 */ /* 0x000fe20000001231 */
[----:B------:R-:W-:Y:S01]  /*e650*/  HADD2.F32 R2, -RZ, R73.H1_H1 ;  /* 0x30000049ff027230 */ /* 0x000fe20000004100 */
[----:B------:R-:W-:Y:S01]  /*e660*/  SHF.R.U64 R33, R50, 0x10, R51 ;  /* 0x0000001032217819 */ /* 0x000fe20000001233 */
[----:B------:R-:W-:Y:S01]  /*e670*/  HADD2.F32 R22, -RZ, R22.H0_H0 ;  /* 0x20000016ff167230 */ /* 0x000fe20000004100 */
[----:B------:R-:W-:Y:S01]  /*e680*/  SHF.R.U64 R35, R52, 0x10, R53 ;  /* 0x0000001034237819 */ /* 0x000fe20000001235 */
[----:B------:R-:W-:Y:S01]  /*e690*/  HADD2.F32 R40, -RZ, R23.H0_H0 ;  /* 0x20000017ff287230 */ /* 0x000fe20000004100 */
[----:B------:R-:W-:-:S03]  /*e6a0*/  SHF.R.U64 R38, R54, 0x10, R55 ;  /* 0x0000001036267819 */ /* 0x000fc60000001237 */
[----:B------:R-:W-:Y:S02]  /*e6b0*/  HADD2.F32 R35, -RZ, R35.H0_H0 ;  /* 0x20000023ff237230 */ /* 0x000fe40000004100 */
[--C-:B-1----:R-:W-:Y:S02]  /*e6c0*/  HADD2.F32 R18, -RZ, R4.reuse.H0_H0 ;  /* 0x20000004ff127230 */ /* 0x102fe40000004100 */
[----:B------:R-:W-:Y:S02]  /*e6d0*/  HADD2.F32 R20, -RZ, R4.H1_H1 ;  /* 0x30000004ff147230 */ /* 0x000fe40000004100 */
[--C-:B------:R-:W-:Y:S02]  /*e6e0*/  HADD2.F32 R14, -RZ, R7.reuse.H0_H0 ;  /* 0x20000007ff0e7230 */ /* 0x100fe40000004100 */
[----:B------:R-:W-:Y:S02]  /*e6f0*/  HADD2.F32 R13, -RZ, R7.H1_H1 ;  /* 0x30000007ff0d7230 */ /* 0x000fe40000004100 */
[----:B------:R-:W-:-:S02]  /*e700*/  HADD2.F32 R16, -RZ, R5.H0_H0 ;  /* 0x20000005ff107230 */ /* 0x000fc40000004100 */
[----:B------:R-:W-:Y:S02]  /*e710*/  HADD2.F32 R15, -RZ, R5.H1_H1 ;  /* 0x30000005ff0f7230 */ /* 0x000fe40000004100 */
[----:B--2---:R-:W-:Y:S02]  /*e720*/  HADD2.F32 R4, -RZ, R11.H0_H0 ;  /* 0x2000000bff047230 */ /* 0x004fe40000004100 */
[--C-:B------:R-:W-:Y:S02]  /*e730*/  HADD2.F32 R5, -RZ, R9.reuse.H0_H0 ;  /* 0x20000009ff057230 */ /* 0x100fe40000004100 */
[----:B------:R-:W-:Y:S01]  /*e740*/  HADD2.F32 R7, -RZ, R9.H1_H1 ;  /* 0x30000009ff077230 */ /* 0x000fe20000004100 */
[----:B------:R-:W-:Y:S01]  /*e750*/  FMUL.FTZ R31, R4, R0 ;  /* 0x00000000041f7220 */ /* 0x000fe20000410000 */
[----:B------:R-:W-:Y:S02]  /*e760*/  HADD2.F32 R3, -RZ, R11.H1_H1 ;  /* 0x3000000bff037230 */ /* 0x000fe40000004100 */
[--C-:B------:R-:W-:Y:S01]  /*e770*/  HADD2.F32 R9, -RZ, R8.reuse.H0_H0 ;  /* 0x20000008ff097230 */ /* 0x100fe20000004100 */
[----:B------:R-:W-:Y:S01]  /*e780*/  FMUL.FTZ R23, R7, R22 ;  /* 0x0000001607177220 */ /* 0x000fe20000410000 */
[----:B------:R-:W-:Y:S01]  /*e790*/  HADD2.F32 R12, -RZ, R8.H1_H1 ;  /* 0x30000008ff0c7230 */ /* 0x000fe20000004100 */
[----:B------:R-:W-:Y:S01]  /*e7a0*/  FMUL.FTZ R29, R3, R24 ;  /* 0x00000018031d7220 */ /* 0x000fe20000410000 */
[----:B------:R-:W-:-:S02]  /*e7b0*/  HADD2.F32 R8, -RZ, R10.H0_H0 ;  /* 0x2000000aff087230 */ /* 0x000fc40000004100 */
[----:B------:R-:W-:Y:S02]  /*e7c0*/  HADD2.F32 R11, -RZ, R10.H1_H1 ;  /* 0x3000000aff0b7230 */ /* 0x000fe40000004100 */
[--C-:B------:R-:W-:Y:S02]  /*e7d0*/  HADD2.F32 R17, -RZ, R6.reuse.H0_H0 ;  /* 0x20000006ff117230 */ /* 0x100fe40000004100 */
[----:B------:R-:W-:Y:S01]  /*e7e0*/  HADD2.F32 R19, -RZ, R6.H1_H1 ;  /* 0x30000006ff137230 */ /* 0x000fe20000004100 */
[----:B------:R-:W-:Y:S01]  /*e7f0*/  FMUL.FTZ R6, R14, R0 ;  /* 0x000000000e067220 */ /* 0x000fe20000410000 */
[--C-:B------:R-:W-:Y:S01]  /*e800*/  HADD2.F32 R10, -RZ, R74.reuse.H0_H0 ;  /* 0x2000004aff0a7230 */ /* 0x100fe20000004100 */
[----:B------:R-:W-:Y:S02]  /*e810*/  FMUL.FTZ R0, R13, R24 ;  /* 0x000000180d007220 */ /* 0x000fe40000410000 */
[----:B------:R-:W-:Y:S02]  /*e820*/  FMUL.FTZ R24, R5, R2 ;  /* 0x0000000205187220 */ /* 0x000fe40000410000 */
[----:B------:R-:W-:Y:S01]  /*e830*/  FFMA.FTZ R39, R4, R10, R6 ;  /* 0x0000000a04277223 */ /* 0x000fe20000010006 */
[----:B------:R-:W-:Y:S01]  /*e840*/  HADD2.F32 R6, -RZ, R74.H1_H1 ;  /* 0x3000004aff067230 */ /* 0x000fe20000004100 */
[----:B------:R-:W-:Y:S01]  /*e850*/  FFMA.FTZ R34, R3, R41, R0 ;  /* 0x0000002903227223 */ /* 0x000fe20000010000 */
[--C-:B------:R-:W-:Y:S01]  /*e860*/  HADD2.F32 R0, -RZ, R75.reuse.H0_H0 ;  /* 0x2000004bff007230 */ /* 0x100fe20000004100 */
[----:B------:R-:W-:Y:S01]  /*e870*/  FMUL.FTZ R4, R16, R2 ;  /* 0x0000000210047220 */ /* 0x000fe20000410000 */
[----:B------:R-:W-:-:S02]  /*e880*/  HADD2.F32 R3, -RZ, R75.H1_H1 ;  /* 0x3000004bff037230 */ /* 0x000fc40000004100 */
[----:B------:R-:W-:Y:S01]  /*e890*/  HADD2.F32 R2, -RZ, R76.H0_H0 ;  /* 0x2000004cff027230 */ /* 0x000fe20000004100 */
[----:B------:R-:W-:Y:S02]  /*e8a0*/  FFMA.FTZ R32, R5, R6, R4 ;  /* 0x0000000605207223 */ /* 0x000fe40000010004 */
[----:B------:R-:W-:Y:S02]  /*e8b0*/  FMUL.FTZ R5, R18, R0 ;  /* 0x0000000012057220 */ /* 0x000fe40000410000 */
[----:B------:R-:W-:Y:S02]  /*e8c0*/  FMUL.FTZ R4, R15, R22 ;  /* 0x000000160f047220 */ /* 0x000fe40000410000 */
[C---:B------:R-:W-:Y:S01]  /*e8d0*/  FFMA.FTZ R25, R9.reuse, R3, R5 ;  /* 0x0000000309197223 */ /* 0x040fe20000010005 */
[----:B------:R-:W-:Y:S01]  /*e8e0*/  HADD2.F32 R5, -RZ, R26.H0_H0 ;  /* 0x2000001aff057230 */ /* 0x000fe20000004100 */
[----:B------:R-:W-:Y:S01]  /*e8f0*/  FMUL.FTZ R21, R9, R0 ;  /* 0x0000000009157220 */ /* 0x000fe20000410000 */
[----:B------:R-:W-:Y:S01]  /*e900*/  HADD2.F32 R0, -RZ, R76.H1_H1 ;  /* 0x3000004cff007230 */ /* 0x000fe20000004100 */
[----:B------:R-:W-:Y:S01]  /*e910*/  FFMA.FTZ R28, R7, R40, R4 ;  /* 0x00000028071c7223 */ /* 0x000fe20000010004 */
[----:B------:R-:W-:Y:S01]  /*e920*/  HADD2.F32 R9, -RZ, R33.H0_H0 ;  /* 0x20000021ff097230 */ /* 0x000fe20000004100 */
[-C--:B------:R-:W-:Y:S01]  /*e930*/  FMUL.FTZ R4, R17, R2.reuse ;  /* 0x0000000211047220 */ /* 0x080fe20000410000 */
[----:B------:R-:W-:Y:S01]  /*e940*/  HADD2.F32 R33, -RZ, R38.H0_H0 ;  /* 0x20000026ff217230 */ /* 0x000fe20000004100 */
[----:B------:R-:W-:-:S02]  /*e950*/  FMUL.FTZ R7, R8, R2 ;  /* 0x0000000208077220 */ /* 0x000fc40000410000 */
[----:B------:R-:W-:Y:S02]  /*e960*/  FMUL.FTZ R2, R20, R5 ;  /* 0x0000000514027220 */ /* 0x000fe40000410000 */
[----:B------:R-:W-:Y:S02]  /*e970*/  FFMA.FTZ R26, R8, R0, R4 ;  /* 0x00000000081a7223 */ /* 0x000fe40000010004 */
[----:B------:R-:W-:Y:S02]  /*e980*/  FMUL.FTZ R4, R19, R9 ;  /* 0x0000000913047220 */ /* 0x000fe40000410000 */
[C---:B------:R-:W-:Y:S02]  /*e990*/  FMUL.FTZ R5, R12.reuse, R5 ;  /* 0x000000050c057220 */ /* 0x040fe40000410000 */
[----:B------:R-:W-:Y:S02]  /*e9a0*/  FFMA.FTZ R12, R12, R35, R2 ;  /* 0x000000230c0c7223 */ /* 0x000fe40000010002 */
[----:B------:R-:W-:-:S02]  /*e9b0*/  FMUL.FTZ R2, R11, R9 ;  /* 0x000000090b027220 */ /* 0x000fc40000410000 */
        /* <DEDUP_REMOVED lines=19> */
.L_x_1230:
[----:B------:R-:W-:Y:S05]  /*eaf0*/  BSYNC B0 ;  /* 0x0000000000007941 */ /* 0x000fea0003800000 */
.L_x_1229:
[----:B------:R-:W2:Y:S02]  /*eb00*/  S2R R0, SR_TID.X ;  /* 0x0000000000007919 */ /* 0x000ea40000002100 */
[----:B--2---:R-:W-:-:S04]  /*eb10*/  SHF.R.S32.HI R3, RZ, 0x1f, R0 ;  /* 0x0000001fff037819 */ /* 0x004fc80000011400 */
[----:B------:R-:W-:-:S04]  /*eb20*/  LEA.HI R3, R3, R0, RZ, 0x3 ;  /* 0x0000000003037211 */ /* 0x000fc800078f18ff */
[----:B------:R-:W-:-:S04]  /*eb30*/  SHF.R.S32.HI R3, RZ, 0x3, R3 ;  /* 0x00000003ff037819 */ /* 0x000fc80000011403 */
[----:B------:R-:W-:-:S04]  /*eb40*/  IADD3 R3, R3, 0x60, RZ ;  /* 0x0000006003037810 */ /* 0x000fc80007ffe0ff */
[----:B------:R-:W-:-:S13]  /*eb50*/  ISETP.GE.OR P0, PT, R3, R65, P1 ;  /* 0x000000410300720c */ /* 0x000fda0000f06670 */
[----:B------:R-:W-:Y:S05]  /*eb60*/  @P0 BRA `(.L_x_1218) ;  /* 0x0000067000000947 */ /* 0x000fea0003800000 */
[----:B------:R-:W-:Y:S02]  /*eb70*/  MOV R2, c[0x0][0x27c] ;  /* 0x00009f0000027a02 */ /* 0x000fe40000000f00 */
[----:B------:R-:W-:Y:S02]  /*eb80*/  SHF.R.S32.HI R0, RZ, 0x1f, R3 ;  /* 0x0000001fff007819 */ /* 0x000fe40000011403 */
[----:B------:R-:W-:Y:S02]  /*eb90*/  LEA.HI R2, R2, R147, RZ, 0x1d ;  /* 0x0000009302027211 */ /* 0x000fe400078fe8ff */
[----:B------:R-:W-:Y:S02]  /*eba0*/  LEA.HI R0, R0, R3, RZ, 0x3 ;  /* 0x0000000300007211 */ /* 0x000fe400078f18ff */
[----:B-1----:R-:W-:Y:S02]  /*ebb0*/  SHF.R.S32.HI R5, RZ, 0x1f, R2 ;  /* 0x0000001fff057819 */ /* 0x002fe40000011402 */
[----:B------:R-:W-:-:S02]  /*ebc0*/  SHF.L.U32 R3, R2, 0x3, RZ ;  /* 0x0000000302037819 */ /* 0x000fc400000006ff */
[----:B------:R-:W-:Y:S02]  /*ebd0*/  LEA.HI R2, R5, R2, RZ, 0x3 ;  /* 0x0000000205027211 */ /* 0x000fe400078f18ff */
[----:B------:R-:W-:Y:S02]  /*ebe0*/  SHF.L.U32 R0, R0, 0x6, RZ ;  /* 0x0000000600007819 */ /* 0x000fe400000006ff */
[----:B------:R-:W-:Y:S02]  /*ebf0*/  SHF.R.U32.HI R6, RZ, 0x3, R158 ;  /* 0x00000003ff067819 */ /* 0x000fe4000001169e */
[----:B------:R-:W-:Y:S02]  /*ec00*/  LOP3.LUT R3, R158, 0x38, R3, 0xf8, !PT ;  /* 0x000000389e037812 */ /* 0x000fe400078ef803 */
[----:B------:R-:W-:Y:S02]  /*ec10*/  SHF.L.U32 R2, R2, 0xa, RZ ;  /* 0x0000000a02027819 */ /* 0x000fe400000006ff */
[----:B------:R-:W-:-:S02]  /*ec20*/  LOP3.LUT R4, R158, 0x38, R36, 0xf8, !PT ;  /* 0x000000389e047812 */ /* 0x000fc400078ef824 */
[----:B------:R-:W-:Y:S02]  /*ec30*/  LOP3.LUT R0, R0, 0xfffffe00, RZ, 0xc0, !PT ;  /* 0xfffffe0000007812 */ /* 0x000fe400078ec0ff */
[----:B------:R-:W-:Y:S02]  /*ec40*/  LOP3.LUT R3, R3, R6, RZ, 0x3c, !PT ;  /* 0x0000000603037212 */ /* 0x000fe400078e3cff */
[----:B------:R-:W-:Y:S02]  /*ec50*/  LOP3.LUT R2, R2, 0x7fffe000, RZ, 0xc0, !PT ;  /* 0x7fffe00002027812 */ /* 0x000fe400078ec0ff */
[----:B------:R-:W-:Y:S02]  /*ec60*/  LOP3.LUT R4, R0, R4, R6, 0xf6, !PT ;  /* 0x0000000400047212 */ /* 0x000fe400078ef606 */
[----:B------:R-:W-:Y:S02]  /*ec70*/  IADD3 R2, R3, R2, R0 ;  /* 0x0000000203027210 */ /* 0x000fe40007ffe000 */
[----:B------:R-:W-:-:S02]  /*ec80*/  LEA R31, R4, 0x100, 0x1 ;  /* 0x00000100041f7811 */ /* 0x000fc400078e08ff */
[----:B------:R-:W-:Y:S01]  /*ec90*/  SHF.L.U32 R28, R2, 0x1, RZ ;  /* 0x00000001021c7819 */ /* 0x000fe200000006ff */
[----:B------:R-:W-:Y:S01]  /*eca0*/  HADD2.F32 R2, -RZ, R77.H0_H0 ;  /* 0x2000004dff027230 */ /* 0x000fe20000004100 */
[----:B------:R-:W-:Y:S01]  /*ecb0*/  SHF.R.U32.HI R0, RZ, 0x10, R57 ;  /* 0x00000010ff007819 */ /* 0x000fe20000011639 */
[----:B------:R-:W1:Y:S01]  /*ecc0*/  LDS.128 R4, [R31] ;  /* 0x000000001f047984 */ /* 0x000e620000000c00 */
[----:B------:R-:W-:Y:S02]  /*ecd0*/  SHF.R.U32.HI R21, RZ, 0x10, R61 ;  /* 0x00000010ff157819 */ /* 0x000fe4000001163d */
[----:B------:R-:W-:Y:S01]  /*ece0*/  SHF.R.U32.HI R22, RZ, 0x10, R59 ;  /* 0x00000010ff167819 */ /* 0x000fe2000001163b */
[----:B------:R-:W2:Y:S01]  /*ecf0*/  LDS.128 R8, [R28+0x100] ;  /* 0x000100001c087984 */ /* 0x000ea20000000c00 */
[----:B------:R-:W-:Y:S01]  /*ed00*/  HADD2.F32 R24, -RZ, R0.H0_H0 ;  /* 0x20000000ff187230 */ /* 0x000fe20000004100 */
[----:B------:R-:W-:Y:S01]  /*ed10*/  SHF.R.U32.HI R23, RZ, 0x10, R63 ;  /* 0x00000010ff177819 */ /* 0x000fe2000001163f */
[----:B------:R-:W-:Y:S01]  /*ed20*/  HADD2.F32 R0, -RZ, R78.H0_H0 ;  /* 0x2000004eff007230 */ /* 0x000fe20000004100 */
[----:B------:R-:W-:Y:S01]  /*ed30*/  SHF.R.U64 R27, R56, 0x10, R57 ;  /* 0x00000010381b7819 */ /* 0x000fe20000001239 */
[----:B------:R-:W-:Y:S01]  /*ed40*/  HADD2.F32 R39, -RZ, R21.H0_H0 ;  /* 0x20000015ff277230 */ /* 0x000fe20000004100 */
        /* <DEDUP_REMOVED lines=12> */
[--C-:B--2---:R-:W-:Y:S02]  /*ee10*/  HADD2.F32 R5, -RZ, R9.reuse.H0_H0 ;  /* 0x20000009ff057230 */ /* 0x104fe40000004100 */
        /* <DEDUP_REMOVED lines=8> */
[----:B------:R-:W-:Y:S02]  /*eea0*/  HADD2.F32 R11, -RZ, R10.H1_H1 ;  /* 0x3000000aff0b7230 */ /* 0x000fe40000004100 */
[--C-:B------:R-:W-:Y:S02]  /*eeb0*/  HADD2.F32 R17, -RZ, R6.reuse.H0_H0 ;  /* 0x20000006ff117230 */ /* 0x100fe40000004100 */
[----:B------:R-:W-:Y:S01]  /*eec0*/  HADD2.F32 R19, -RZ, R6.H1_H1 ;  /* 0x30000006ff137230 */ /* 0x000fe20000004100 */
[----:B------:R-:W-:Y:S01]  /*eed0*/  FMUL.FTZ R6, R14, R2 ;  /* 0x000000020e067220 */ /* 0x000fe20000410000 */
[----:B------:R-:W-:Y:S01]  /*eee0*/  HADD2.F32 R10, -RZ, R77.H1_H1 ;  /* 0x3000004dff0a7230 */ /* 0x000fe20000004100 */
[----:B------:R-:W-:-:S04]  /*eef0*/  FMUL.FTZ R2, R16, R0 ;  /* 0x0000000010027220 */ /* 0x000fc80000410000 */
[----:B------:R-:W-:Y:S01]  /*ef00*/  FFMA.FTZ R37, R5, R10, R6 ;  /* 0x0000000a05257223 */ /* 0x000fe20000010006 */
[----:B------:R-:W-:Y:S01]  /*ef10*/  HADD2.F32 R6, -RZ, R78.H1_H1 ;  /* 0x3000004eff067230 */ /* 0x000fe20000004100 */
[----:B------:R-:W-:Y:S02]  /*ef20*/  FMUL.FTZ R5, R13, R24 ;  /* 0x000000180d057220 */ /* 0x000fe40000410000 */
[C---:B------:R-:W-:Y:S01]  /*ef30*/  FMUL.FTZ R24, R3.reuse, R0 ;  /* 0x0000000003187220 */ /* 0x040fe20000410000 */
[--C-:B------:R-:W-:Y:S01]  /*ef40*/  HADD2.F32 R0, -RZ, R79.reuse.H0_H0 ;  /* 0x2000004fff007230 */ /* 0x100fe20000004100 */
[----:B------:R-:W-:Y:S01]  /*ef50*/  FFMA.FTZ R30, R3, R6, R2 ;  /* 0x00000006031e7223 */ /* 0x000fe20000010002 */
[----:B------:R-:W-:Y:S01]  /*ef60*/  HADD2.F32 R3, -RZ, R80.H0_H0 ;  /* 0x20000050ff037230 */ /* 0x000fe20000004100 */
[----:B------:R-:W-:Y:S01]  /*ef70*/  FFMA.FTZ R35, R4, R39, R5 ;  /* 0x0000002704237223 */ /* 0x000fe20000010005 */
[----:B------:R-:W-:Y:S01]  /*ef80*/  HADD2.F32 R2, -RZ, R79.H1_H1 ;  /* 0x3000004fff027230 */ /* 0x000fe20000004100 */
[----:B------:R-:W-:-:S02]  /*ef90*/  FMUL.FTZ R5, R18, R0 ;  /* 0x0000000012057220 */ /* 0x000fc40000410000 */
[----:B------:R-:W-:Y:S02]  /*efa0*/  FMUL.FTZ R4, R15, R22 ;  /* 0x000000160f047220 */ /* 0x000fe40000410000 */
[C---:B------:R-:W-:Y:S01]  /*efb0*/  FFMA.FTZ R25, R9.reuse, R3, R5 ;  /* 0x0000000309197223 */ /* 0x040fe20000010005 */
[----:B------:R-:W-:Y:S01]  /*efc0*/  HADD2.F32 R5, -RZ, R27.H0_H0 ;  /* 0x2000001bff057230 */ /* 0x000fe20000004100 */
[----:B------:R-:W-:Y:S01]  /*efd0*/  FMUL.FTZ R21, R9, R0 ;  /* 0x0000000009157220 */ /* 0x000fe20000410000 */
[----:B------:R-:W-:Y:S01]  /*efe0*/  HADD2.F32 R0, -RZ, R80.H1_H1 ;  /* 0x30000050ff007230 */ /* 0x000fe20000004100 */
[C---:B------:R-:W-:Y:S01]  /*eff0*/  FFMA.FTZ R26, R7.reuse, R38, R4 ;  /* 0x00000026071a7223 */ /* 0x040fe20000010004 */
[----:B------:R-:W-:Y:S01]  /*f000*/  HADD2.F32 R9, -RZ, R33.H0_H0 ;  /* 0x20000021ff097230 */ /* 0x000fe20000004100 */
[----:B------:R-:W-:Y:S01]  /*f010*/  FMUL.FTZ R22, R7, R22 ;  /* 0x0000001607167220 */ /* 0x000fe20000410000 */
        /* <DEDUP_REMOVED lines=9> */
[----:B------:R-:W-:Y:S01]  /*f0b0*/  FFMA.FTZ R23, R11, R33, R4 ;  /* 0x000000210b177223 */ /* 0x000fe20000010004 */
[----:B------:R-:W-:Y:S01]  /*f0c0*/  F2FP.PACK_AB R4, R12, R25 ;  /* 0x000000190c04723e */ /* 0x000fe200000000ff */
[----:B------:R-:W-:Y:S02]  /*f0d0*/  FFMA.FTZ R8, R18, R3, -R21 ;  /* 0x0000000312087223 */ /* 0x000fe40000010815 */
[----:B------:R-:W-:Y:S02]  /*f0e0*/  FFMA.FTZ R10, R14, R10, -R32 ;  /* 0x0000000a0e0a7223 */ /* 0x000fe40000010820 */
[----:B------:R-:W-:Y:S02]  /*f0f0*/  FFMA.FTZ R9, R13, R39, -R29 ;  /* 0x000000270d097223 */ /* 0x000fe4000001081d */
        /* <DEDUP_REMOVED lines=9> */
[----:B------:R-:W-:Y:S02]  /*f190*/  F2FP.PACK_AB R8, R0, R8 ;  /* 0x000000080008723e */ /* 0x000fe400000000ff */
[----:B------:R-:W-:-:S02]  /*f1a0*/  F2FP.PACK_AB R10, R2, R3 ;  /* 0x00000003020a723e */ /* 0x000fc400000000ff */
[----:B------:R-:W-:-:S03]  /*f1b0*/  F2FP.PACK_AB R6, R23, R27 ;  /* 0x0000001b1706723e */ /* 0x000fc600000000ff */
[----:B------:R1:W-:Y:S04]  /*f1c0*/  STS.128 [R31], R8 ;  /* 0x000000081f007388 */ /* 0x0003e80000000c00 */
[----:B------:R1:W-:Y:S02]  /*f1d0*/  STS.128 [R28+0x100], R4 ;  /* 0x000100041c007388 */ /* 0x0003e40000000c00 */
.L_x_1218:
[----:B------:R-:W-:Y:S05]  /*f1e0*/  BSYNC B2 ;  /* 0x0000000000027941 */ /* 0x000fea0003800000 */
.L_x_1196:
[----:B------:R-:W2:Y:S01]  /*f1f0*/  S2R R158, SR_TID.X ;  /* 0x00000000009e7919 */ /* 0x000ea20000002100 */
[----:B------:R-:W-:Y:S01]  /*f200*/  IMAD.MOV.U32 R3, RZ, RZ, 0x40 ;  /* 0x00000040ff037424 */ /* 0x000fe200078e00ff */
[----:B------:R-:W-:Y:S01]  /*f210*/  IADD3 R199, R194, 0x20, RZ ;  /* 0x00000020c2c77810 */ /* 0x000fe20007ffe0ff */
[----:B------:R-:W-:Y:S01]  /*f220*/  ULDC.64 UR4, c[0x0][0x208] ;  /* 0x0000820000047ab9 */ /* 0x000fe20000000a00 */
[----:B------:R-:W-:Y:S01]  /*f230*/  BAR.SYNC.DEFER_BLOCKING 0x0 ;  /* 0x0000000000007b1d */ /* 0x000fe20000010000 */
[----:B------:R-:W-:-:S05]  /*f240*/  USHF.L.U32 UR9, UR4, 0x6, URZ ;  /* 0x0000000604097899 */ /* 0x000fca000800063f */
[----:B------:R-:W-:Y:S01]  /*f250*/  UMOV UR8, 0x6 ;  /* 0x0000000600087882 */ /* 0x000fe20000000000 */
[----:B------:R-:W-:Y:S01]  /*f260*/  BSSY B0, `(.L_x_1231) ;  /* 0x0000136000007945 */ /* 0x000fe20003800000 */
[----:B------:R-:W-:Y:S01]  /*f270*/  USHF.L.U64.HI UR5, UR4, UR8, UR5 ;  /* 0x0000000804057299 */ /* 0x000fe20008010205 */
[----:B--2---:R-:W-:-:S04]  /*f280*/  LEA.HI R0, R214, R158, RZ, 0x4 ;  /* 0x0000009ed6007211 */ /* 0x004fc800078f20ff */
[----:B------:R-:W-:Y:S01]  /*f290*/  LOP3.LUT R0, R0, 0xfffffff0, RZ, 0xc0, !PT ;  /* 0xfffffff000007812 */ /* 0x000fe200078ec0ff */
[----:B------:R-:W-:Y:S04]  /*f2a0*/  LDSM.16.M88.4 R132, [R213] ;  /* 0x00000000d584783b */ /* 0x000fe80000000200 */
[----:B------:R-:W-:Y:S01]  /*f2b0*/  IMAD.IADD R0, R158, 0x1, -R0 ;  /* 0x000000019e007824 */ /* 0x000fe200078e0a00 */
[----:B------:R-:W-:Y:S04]  /*f2c0*/  LDSM.16.M88.4 R176, [R213+0x4000] ;  /* 0x00400000d5b0783b */ /* 0x000fe80000000200 */
[----:B------:R-:W-:-:S04]  /*f2d0*/  SHF.R.S32.HI R2, RZ, 0x1f, R0 ;  /* 0x0000001fff027819 */ /* 0x000fc80000011400 */
[----:B------:R-:W-:-:S04]  /*f2e0*/  LEA.HI R2, R2, R0, RZ, 0x3 ;  /* 0x0000000002027211 */ /* 0x000fc800078f18ff */
[----:B------:R-:W-:-:S05]  /*f2f0*/  LOP3.LUT R2, R2, 0xfffffff8, RZ, 0xc0, !PT ;  /* 0xfffffff802027812 */ /* 0x000fca00078ec0ff */
[----:B------:R-:W-:Y:S02]  /*f300*/  IMAD.IADD R0, R0, 0x1, -R2 ;  /* 0x0000000100007824 */ /* 0x000fe400078e0a02 */
[----:B------:R-:W-:-:S03]  /*f310*/  IMAD.MOV.U32 R2, RZ, RZ, 0x20 ;  /* 0x00000020ff027424 */ /* 0x000fc600078e00ff */
[C---:B------:R-:W-:Y:S02]  /*f320*/  LOP3.LUT P1, RZ, R0.reuse, 0x2, RZ, 0xc0, !PT ;  /* 0x0000000200ff7812 */ /* 0x040fe4000782c0ff */
[----:B------:R-:W-:Y:S02]  /*f330*/  LOP3.LUT P0, RZ, R0, 0x4, RZ, 0xc0, !PT ;  /* 0x0000000400ff7812 */ /* 0x000fe4000780c0ff */
[----:B------:R-:W-:Y:S02]  /*f340*/  SEL R0, R2, 0xffffffe0, !P1 ;  /* 0xffffffe002007807 */ /* 0x000fe40004800000 */
[----:B------:R-:W-:Y:S02]  /*f350*/  SEL R3, R3, 0xffffffc0, !P0 ;  /* 0xffffffc003037807 */ /* 0x000fe40004000000 */
[----:B------:R-:W-:Y:S01]  /*f360*/  LOP3.LUT P0, RZ, R147, 0x2, RZ, 0xc0, !PT ;  /* 0x0000000293ff7812 */ /* 0x000fe2000780c0ff */
[C---:B------:R-:W-:Y:S02]  /*f370*/  IMAD.IADD R0, R213.reuse, 0x1, R0 ;  /* 0x00000001d5007824 */ /* 0x040fe400078e0200 */
[----:B------:R-:W-:-:S02]  /*f380*/  IMAD.IADD R2, R213, 0x1, R3 ;  /* 0x00000001d5027824 */ /* 0x000fc400078e0203 */
[----:B------:R-:W-:Y:S01]  /*f390*/  IMAD.IADD R3, R0, 0x1, R3 ;  /* 0x0000000100037824 */ /* 0x000fe200078e0203 */
[----:B------:R-:W-:Y:S04]  /*f3a0*/  LDSM.16.M88.4 R136, [R0] ;  /* 0x000000000088783b */ /* 0x000fe80000000200 */
[----:B------:R2:W-:Y:S03]  /*f3b0*/  LDSM.16.M88.4 R180, [R0+0x4000] ;  /* 0x0040000000b4783b */ /* 0x0005e60000000200 */
[----:B------:R-:W-:Y:S01]  /*f3c0*/  @P0 IADD3 R199, R194, -0x20, RZ ;  /* 0xffffffe0c2c70810 */ /* 0x000fe20007ffe0ff */
[----:B------:R-:W-:Y:S03]  /*f3d0*/  LDSM.16.M88.4 R168, [R2] ;  /* 0x0000000002a8783b */ /* 0x000fe60000000200 */
[C---:B------:R-:W-:Y:S01]  /*f3e0*/  IADD3 R212, R199.reuse, 0x3000, RZ ;  /* 0x00003000c7d47810 */ /* 0x040fe20007ffe0ff */
[----:B------:R3:W-:Y:S01]  /*f3f0*/  LDSM.16.M88.4 R184, [R2+0x4000] ;  /* 0x0040000002b8783b */ /* 0x0007e20000000200 */
[----:B------:R-:W-:-:S02]  /*f400*/  IADD3 R211, R199, 0x2800, RZ ;  /* 0x00002800c7d37810 */ /* 0x000fc40007ffe0ff */
[C---:B------:R-:W-:Y:S01]  /*f410*/  IADD3 R210, R199.reuse, 0x2000, RZ ;  /* 0x00002000c7d27810 */ /* 0x040fe20007ffe0ff */
[----:B------:R-:W-:Y:S01]  /*f420*/  LDSM.16.M88.4 R172, [R3] ;  /* 0x0000000003ac783b */ /* 0x000fe20000000200 */
[C---:B------:R-:W-:Y:S02]  /*f430*/  IADD3 R209, R199.reuse, 0x1800, RZ ;  /* 0x00001800c7d17810 */ /* 0x040fe40007ffe0ff */
[C---:B------:R-:W-:Y:S01]  /*f440*/  IADD3 R208, R199.reuse, 0x1000, RZ ;  /* 0x00001000c7d07810 */ /* 0x040fe20007ffe0ff */
[----:B------:R4:W-:Y:S01]  /*f450*/  LDSM.16.M88.4 R188, [R3+0x4000] ;  /* 0x0040000003bc783b */ /* 0x0009e20000000200 */
[C---:B------:R-:W-:Y:S02]  /*f460*/  IADD3 R207, R199.reuse, 0x800, RZ ;  /* 0x00000800c7cf7810 */ /* 0x040fe40007ffe0ff */
[C---:B------:R-:W-:Y:S01]  /*f470*/  IADD3 R206, R199.reuse, 0x3800, RZ ;  /* 0x00003800c7ce7810 */ /* 0x040fe20007ffe0ff */
[----:B------:R-:W-:Y:S01]  /*f480*/  BAR.SYNC.DEFER_BLOCKING 0x0 ;  /* 0x0000000000007b1d */ /* 0x000fe20000010000 */
[----:B------:R-:W-:Y:S01]  /*f490*/  IADD3 R205, R199, 0x6800, RZ ;  /* 0x00006800c7cd7810 */ /* 0x000fe20007ffe0ff */
[----:B--2---:R-:W-:Y:S01]  /*f4a0*/  IMAD R0, R81, c[0x0][0x208], RZ ;  /* 0x0000820051007a24 */ /* 0x004fe200078e02ff */
[----:B------:R-:W-:-:S02]  /*f4b0*/  IADD3 R204, R199, 0x6000, RZ ;  /* 0x00006000c7cc7810 */ /* 0x000fc40007ffe0ff */
[C---:B------:R-:W-:Y:S01]  /*f4c0*/  IADD3 R203, R199.reuse, 0x5800, RZ ;  /* 0x00005800c7cb7810 */ /* 0x040fe20007ffe0ff */
[----:B------:R-:W-:Y:S01]  /*f4d0*/  IMAD R0, R112, c[0x0][0x20c], R0 ;  /* 0x0000830070007a24 */ /* 0x000fe200078e0200 */
[C---:B------:R-:W-:Y:S02]  /*f4e0*/  IADD3 R202, R199.reuse, 0x5000, RZ ;  /* 0x00005000c7ca7810 */ /* 0x040fe40007ffe0ff */
[C---:B------:R-:W-:Y:S01]  /*f4f0*/  IADD3 R201, R199.reuse, 0x4800, RZ ;  /* 0x00004800c7c97810 */ /* 0x040fe20007ffe0ff */
[----:B---3--:R-:W-:Y:S01]  /*f500*/  IMAD.MOV.U32 R2, RZ, RZ, R84 ;  /* 0x000000ffff027224 */ /* 0x008fe200078e0054 */
[----:B------:R-:W-:Y:S01]  /*f510*/  IADD3 R200, R199, 0x4000, RZ ;  /* 0x00004000c7c87810 */ /* 0x000fe20007ffe0ff */
[----:B----4-:R-:W-:Y:S01]  /*f520*/  IMAD.MOV.U32 R3, RZ, RZ, R86 ;  /* 0x000000ffff037224 */ /* 0x010fe200078e0056 */
[----:B------:R-:W-:-:S04]  /*f530*/  DEPBAR.LE SB0, 0x0 ;  /* 0x000080000000791a */ /* 0x000fc80000000000 */
[----:B------:R-:W-:Y:S06]  /*f540*/  BAR.SYNC.DEFER_BLOCKING 0x0 ;  /* 0x0000000000007b1d */ /* 0x000fec0000010000 */
[----:B-1----:R-:W1:Y:S04]  /*f550*/  LDSM.16.M88.4 R4, [R194] ;  /* 0x00000000c204783b */ /* 0x002e680000000200 */
[----:B------:R-:W2:Y:S04]  /*f560*/  LDSM.16.M88.4 R16, [R194+0x800] ;  /* 0x00080000c210783b */ /* 0x000ea80000000200 */
[----:B------:R-:W-:Y:S04]  /*f570*/  LDSM.16.M88.4 R28, [R199+0x800] ;  /* 0x00080000c71c783b */ /* 0x000fe80000000200 */
[----:B------:R-:W3:Y:S04]  /*f580*/  LDSM.16.M88.4 R20, [R199] ;  /* 0x00000000c714783b */ /* 0x000ee80000000200 */
[----:B------:R-:W4:Y:S04]  /*f590*/  LDSM.16.M88.4 R32, [R194+0x1000] ;  /* 0x00100000c220783b */ /* 0x000f280000000200 */
[----:B------:R-:W3:Y:S04]  /*f5a0*/  LDSM.16.M88.4 R36, [R199+0x1000] ;  /* 0x00100000c724783b */ /* 0x000ee80000000200 */
[----:B------:R-:W-:Y:S04]  /*f5b0*/  LDSM.16.M88.4 R44, [R199+0x1800] ;  /* 0x00180000c72c783b */ /* 0x000fe80000000200 */
[----:B------:R-:W-:Y:S04]  /*f5c0*/  LDSM.16.M88.4 R48, [R199+0x2000] ;  /* 0x00200000c730783b */ /* 0x000fe80000000200 */
[----:B------:R-:W-:Y:S04]  /*f5d0*/  LDSM.16.M88.4 R40, [R194+0x3000] ;  /* 0x00300000c228783b */ /* 0x000fe80000000200 */
[----:B------:R-:W-:Y:S01]  /*f5e0*/  LDSM.16.M88.4 R60, [R199+0x2800] ;  /* 0x00280000c73c783b */ /* 0x000fe20000000200 */
[C---:B-1----:R-:W-:Y:S03]  /*f5f0*/  HMMA.16816.F32 R12, R132.reuse, R4, RZ ;  /* 0x00000004840c723c */ /* 0x042fe600000018ff */
[----:B------:R-:W-:Y:S05]  /*f600*/  LDSM.16.M88.4 R76, [R199+0x3000] ;  /* 0x00300000c74c783b */ /* 0x000fea0000000200 */
[C---:B------:R-:W-:Y:S08]  /*f610*/  HMMA.16816.F32 R8, R132.reuse, R6, RZ ;  /* 0x000000068408723c */ /* 0x040ff000000018ff */
[----:B--2---:R-:W-:Y:S08]  /*f620*/  HMMA.16816.F32 R4, R132, R16, RZ ;  /* 0x000000108404723c */ /* 0x004ff000000018ff */
[C---:B---3--:R-:W-:Y:S01]  /*f630*/  HMMA.16816.F32 R96, R136.reuse, R20, R12 ;  /* 0x000000148860723c */ /* 0x048fe2000000180c */
[----:B------:R-:W-:Y:S07]  /*f640*/  LDSM.16.M88.4 R12, [R194+0x2000] ;  /* 0x00200000c20c783b */ /* 0x000fee0000000200 */
[C---:B------:R-:W-:Y:S01]  /*f650*/  HMMA.16816.F32 R92, R136.reuse, R22, R8 ;  /* 0x00000016885c723c */ /* 0x040fe20000001808 */
[----:B------:R-:W1:Y:S07]  /*f660*/  LDSM.16.M88.4 R20, [R194+0x1800] ;  /* 0x00180000c214783b */ /* 0x000e6e0000000200 */
[----:B------:R-:W-:Y:S07]  /*f670*/  HMMA.16816.F32 R100, R136, R28, R4 ;  /* 0x0000001c8864723c */ /* 0x000fee0000001804 */
[----:B------:R-:W-:Y:S01]  /*f680*/  IMAD.WIDE.U32 R4, R112, c[0x0][0x208], RZ ;  /* 0x0000820070047a25 */ /* 0x000fe200078e00ff */
[----:B------:R-:W-:Y:S03]  /*f690*/  HMMA.16816.F32 R16, R132, R18, RZ ;  /* 0x000000128410723c */ /* 0x000fe600000018ff */
[----:B------:R-:W-:Y:S01]  /*f6a0*/  IMAD.IADD R0, R5, 0x1, R0 ;  /* 0x0000000105007824 */ /* 0x000fe200078e0200 */
[----:B------:R-:W-:Y:S01]  /*f6b0*/  SEL R5, RZ, 0x2, P5 ;  /* 0x00000002ff057807 */ /* 0x000fe20002800000 */
[----:B------:R-:W-:-:S03]  /*f6c0*/  IMAD.WIDE.U32 R2, R4, 0x70, R2 ;  /* 0x0000007004027825 */ /* 0x000fc600078e0002 */
[----:B----4-:R-:W-:Y:S01]  /*f6d0*/  HMMA.16816.F32 R24, R132, R32, RZ ;  /* 0x000000208418723c */ /* 0x010fe200000018ff */
[----:B------:R-:W-:Y:S01]  /*f6e0*/  IMAD R4, R0, 0x70, RZ ;  /* 0x0000007000047824 */ /* 0x000fe200078e02ff */
[----:B------:R-:W-:Y:S01]  /*f6f0*/  LEA R6, P0, R2, c[0x0][0x1f8], 0x1 ;  /* 0x00007e0002067a11 */ /* 0x000fe200078008ff */
[----:B------:R-:W-:Y:S01]  /*f700*/  IMAD.IADD R8, R83, 0x1, R5 ;  /* 0x0000000153087824 */ /* 0x000fe200078e0205 */
[----:B------:R-:W-:Y:S01]  /*f710*/  IADD3 R0, R82, R157, -R106 ;  /* 0x0000009d52007210 */ /* 0x000fe20007ffe86a */
[----:B------:R-:W-:Y:S01]  /*f720*/  IMAD.IADD R3, R3, 0x1, R4 ;  /* 0x0000000103037824 */ /* 0x000fe200078e0204 */
[----:B------:R-:W-:Y:S02]  /*f730*/  IADD3 R4, P2, R6, UR9, RZ ;  /* 0x0000000906047c10 */ /* 0x000fe4000ff5e0ff */
[----:B------:R-:W-:Y:S02]  /*f740*/  LOP3.LUT P3, RZ, R8, 0x1, RZ, 0xc0, !PT ;  /* 0x0000000108ff7812 */ /* 0x000fe4000786c0ff */
[----:B------:R-:W-:-:S02]  /*f750*/  LEA.HI.X R7, R2, c[0x0][0x1fc], R3, 0x1, P0 ;  /* 0x00007f0002077a11 */ /* 0x000fc400000f0c03 */
[----:B------:R-:W-:Y:S02]  /*f760*/  LOP3.LUT P0, RZ, R8, 0x2, RZ, 0xc0, !PT ;  /* 0x0000000208ff7812 */ /* 0x000fe4000780c0ff */
[----:B------:R-:W-:Y:S01]  /*f770*/  ISETP.LT.OR P4, PT, R0, 0x1, !P3 ;  /* 0x000000010000780c */ /* 0x000fe20005f81670 */
[----:B------:R-:W2:Y:S01]  /*f780*/  LDSM.16.M88.4 R8, [R194+0x2800] ;  /* 0x00280000c208783b */ /* 0x000ea20000000200 */
[----:B------:R-:W-:Y:S01]  /*f790*/  IADD3.X R5, R7, UR5, RZ, P2, !PT ;  /* 0x0000000507057c10 */ /* 0x000fe200097fe4ff */
[----:B------:R-:W-:Y:S01]  /*f7a0*/  HMMA.16816.F32 R84, R136, R30, R16 ;  /* 0x0000001e8854723c */ /* 0x000fe20000001810 */
[----:B------:R-:W-:Y:S02]  /*f7b0*/  IADD3 R2, P1, R4, UR9, RZ ;  /* 0x0000000904027c10 */ /* 0x000fe4000ff3e0ff */
[----:B------:R-:W-:Y:S02]  /*f7c0*/  ISETP.LT.OR P2, PT, R0, 0x1, !P0 ;  /* 0x000000010000780c */ /* 0x000fe40004741670 */
[----:B------:R-:W-:-:S02]  /*f7d0*/  IADD3.X R3, R5, UR5, RZ, P1, !PT ;  /* 0x0000000505037c10 */ /* 0x000fc40008ffe4ff */
[C---:B------:R-:W-:Y:S01]  /*f7e0*/  ISETP.LT.OR P1, PT, R0.reuse, 0x21, !P3 ;  /* 0x000000210000780c */ /* 0x040fe20005f21670 */
[----:B------:R-:W-:Y:S02]  /*f7f0*/  HMMA.16816.F32 R16, R132, R34, RZ ;  /* 0x000000228410723c */ /* 0x000fe400000018ff */
[----:B------:R-:W-:Y:S01]  /*f800*/  @!PT LDS RZ, [RZ] ;  /* 0x00000000fffff984 */ /* 0x000fe20000000800 */
[----:B------:R-:W-:Y:S01]  /*f810*/  @!PT LDS RZ, [RZ] ;  /* 0x00000000fffff984 */ /* 0x000fe20000000800 */
[----:B------:R-:W-:Y:S01]  /*f820*/  @!PT LDS RZ, [RZ] ;  /* 0x00000000fffff984 */ /* 0x000fe20000000800 */
[----:B------:R3:W-:Y:S01]  /*f830*/  LDGSTS.E.BYPASS.LTC128B.128 [R215+0x100], [R6.64], !P4 ;  /* 0x0010000006d77fae */ /* 0x0007e2000e101d46 */
[----:B------:R-:W-:-:S05]  /*f840*/  ISETP.LT.OR P4, PT, R0, 0x21, !P0 ;  /* 0x000000210000780c */ /* 0x000fca0004781670 */
[----:B------:R3:W-:Y:S01]  /*f850*/  LDGSTS.E.BYPASS.LTC128B.128 [R215+0x3900], [R6.64+0x80], !P2 ;  /* 0x0390008006d77fae */ /* 0x0007e2000d101d46 */
[----:B------:R-:W-:Y:S01]  /*f860*/  ISETP.LT.OR P2, PT, R0, 0x41, !P3 ;  /* 0x000000410000780c */ /* 0x000fe20005f41670 */
[----:B------:R-:W-:Y:S01]  /*f870*/  HMMA.16816.F32 R88, R136, R36, R24 ;  /* 0x000000248858723c */ /* 0x000fe20000001818 */
[----:B------:R-:W-:Y:S01]  /*f880*/  ISETP.GT.AND P3, PT, R158, 0x7f, PT ;  /* 0x0000007f9e00780c */ /* 0x000fe20003f64270 */
[----:B------:R4:W-:Y:S01]  /*f890*/  LDGSTS.E.BYPASS.LTC128B.128 [R215+0x1100], [R4.64], !P1 ;  /* 0x0110000004d77fae */ /* 0x0009e2000c901d46 */
[----:B------:R-:W-:-:S03]  /*f8a0*/  ISETP.LT.OR P1, PT, R0, 0x41, !P0 ;  /* 0x000000410000780c */ /* 0x000fc60004721670 */
[----:B------:R4:W-:Y:S02]  /*f8b0*/  LDGSTS.E.BYPASS.LTC128B.128 [R215+0x4900], [R4.64+0x80], !P4 ;  /* 0x0490008004d77fae */ /* 0x0009e4000e101d46 */
[----:B-1----:R-:W-:Y:S04]  /*f8c0*/  HMMA.16816.F32 R32, R132, R20, RZ ;  /* 0x000000148420723c */ /* 0x002fe800000018ff */
[----:B------:R1:W-:Y:S01]  /*f8d0*/  LDGSTS.E.BYPASS.LTC128B.128 [R215+0x2100], [R2.64], !P2 ;  /* 0x0210000002d77fae */ /* 0x0003e2000d101d46 */
[----:B------:R-:W-:-:S03]  /*f8e0*/  LOP3.LUT P2, RZ, R147, 0x4, RZ, 0xc0, !PT ;  /* 0x0000000493ff7812 */ /* 0x000fc6000784c0ff */
[----:B------:R-:W-:Y:S01]  /*f8f0*/  HMMA.16816.F32 R28, R132, R22, RZ ;  /* 0x00000016841c723c */ /* 0x000fe200000018ff */
[----:B------:R1:W-:Y:S01]  /*f900*/  LDGSTS.E.BYPASS.LTC128B.128 [R215+0x5900], [R2.64+0x80], !P1 ;  /* 0x0590008002d77fae */ /* 0x0003e2000c901d46 */
[----:B------:R-:W-:-:S06]  /*f910*/  @!P3 ISETP.LT.OR P1, PT, R0, 0x61, P6 ;  /* 0x000000610000b80c */ /* 0x000fcc0003721670 */
[C---:B------:R-:W-:Y:S08]  /*f920*/  HMMA.16816.F32 R24, R132.reuse, R12, RZ ;  /* 0x0000000c8418723c */ /* 0x040ff000000018ff */
[----:B------:R-:W-:Y:S01]  /*f930*/  HMMA.16816.F32 R20, R132, R14, RZ ;  /* 0x0000000e8414723c */ /* 0x000fe200000018ff */
[----:B----4-:R-:W-:-:S04]  /*f940*/  @!P3 IADD3 R4, P0, R2, UR9, RZ ;  /* 0x000000090204bc10 */ /* 0x010fc8000ff1e0ff */
[----:B------:R-:W-:Y:S02]  /*f950*/  @!P3 IADD3.X R5, R3, UR5, RZ, P0, !PT ;  /* 0x000000050305bc10 */ /* 0x000fe400087fe4ff */
[----:B------:R-:W-:Y:S01]  /*f960*/  @!P3 ISETP.LT.OR P0, PT, R0, 0x61, P5 ;  /* 0x000000610000b80c */ /* 0x000fe20002f01670 */
[----:B------:R-:W-:Y:S01]  /*f970*/  IMAD.MOV.U32 R0, RZ, RZ, 0x40 ;  /* 0x00000040ff007424 */ /* 0x000fe200078e00ff */
[----:B------:R-:W-:Y:S01]  /*f980*/  HMMA.16816.F32 R80, R136, R44, R32 ;  /* 0x0000002c8850723c */ /* 0x000fe20000001820 */
[----:B------:R3:W-:Y:S03]  /*f990*/  @!P3 LDGSTS.E.BYPASS.LTC128B.128 [R216+0x3100], [R4.64], !P1 ;  /* 0x0310000004d8bfae */ /* 0x0007e6000c901d46 */
[----:B------:R-:W-:-:S04]  /*f9a0*/  SEL R0, R0, 0xffffffc0, !P2 ;  /* 0xffffffc000007807 */ /* 0x000fc80005000000 */
[----:B------:R-:W-:Y:S01]  /*f9b0*/  HMMA.16816.F32 R52, R136, R48, R24 ;  /* 0x000000308834723c */ /* 0x000fe20000001818 */
[--C-:B------:R-:W-:Y:S02]  /*f9c0*/  IMAD.IADD R193, R194, 0x1, R0.reuse ;  /* 0x00000001c2c17824 */ /* 0x100fe400078e0200 */
[----:B------:R3:W-:Y:S01]  /*f9d0*/  @!P3 LDGSTS.E.BYPASS.LTC128B.128 [R216+0x6900], [R4.64+0x80], !P0 ;  /* 0x0690008004d8bfae */ /* 0x0007e2000c101d46 */
[----:B------:R-:W-:Y:S01]  /*f9e0*/  IMAD.IADD R192, R199, 0x1, R0 ;  /* 0x00000001c7c07824 */ /* 0x000fe200078e0200 */
[----:B------:R-:W-:Y:S02]  /*f9f0*/  ISETP.GT.AND P0, PT, R112, R252, PT ;  /* 0x000000fc7000720c */ /* 0x000fe40003f04270 */
[----:B------:R-:W4:Y:S01]  /*fa00*/  LDSM.16.M88.4 R72, [R193+0x800] ;  /* 0x00080000c148783b */ /* 0x000f220000000200 */
[----:B--2---:R-:W-:Y:S03]  /*fa10*/  HMMA.16816.F32 R12, R132, R10, RZ ;  /* 0x0000000a840c723c */ /* 0x004fe600000018ff */
[----:B------:R-:W2:Y:S04]  /*fa20*/  LDSM.16.M88.4 R68, [R193+0x1000] ;  /* 0x00100000c144783b */ /* 0x000ea80000000200 */
[----:B------:R-:W1:Y:S01]  /*fa30*/  LDSM.16.M88.4 R32, [R193+0x1800] ;  /* 0x00180000c120783b */ /* 0x000e620000000200 */
[C---:B------:R-:W-:Y:S03]  /*fa40*/  HMMA.16816.F32 R48, R136.reuse, R50, R20 ;  /* 0x000000328830723c */ /* 0x040fe60000001814 */
[----:B------:R-:W1:Y:S04]  /*fa50*/  LDSM.16.M88.4 R20, [R193+0x2000] ;  /* 0x00200000c114783b */ /* 0x000e680000000200 */
[----:B------:R-:W1:Y:S01]  /*fa60*/  LDSM.16.M88.4 R56, [R193] ;  /* 0x00000000c138783b */ /* 0x000e620000000200 */
[----:B------:R-:W-:Y:S03]  /*fa70*/  HMMA.16816.F32 R108, R136, R38, R16 ;  /* 0x00000026886c723c */ /* 0x000fe60000001810 */
[----:B------:R-:W-:Y:S04]  /*fa80*/  LDSM.16.M88.4 R24, [R192] ;  /* 0x00000000c018783b */ /* 0x000fe80000000200 */
[----:B------:R-:W-:Y:S01]  /*fa90*/  LDSM.16.M88.4 R152, [R199+0x6800] ;  /* 0x00680000c798783b */ /* 0x000fe20000000200 */
[C---:B------:R-:W-:Y:S03]  /*faa0*/  HMMA.16816.F32 R16, R132.reuse, R8, RZ ;  /* 0x000000088410723c */ /* 0x040fe600000018ff */
[----:B------:R-:W0:Y:S05]  /*fab0*/  LDGDEPBAR ;  /* 0x00000000000079af */ /* 0x000e2a0000000000 */
[C---:B------:R-:W-:Y:S08]  /*fac0*/  HMMA.16816.F32 R8, R132.reuse, R40, RZ ;  /* 0x000000288408723c */ /* 0x040ff000000018ff */
[----:B---3--:R-:W-:Y:S08]  /*fad0*/  HMMA.16816.F32 R4, R132, R42, RZ ;  /* 0x0000002a8404723c */ /* 0x008ff000000018ff */
[C---:B------:R-:W-:Y:S08]  /*fae0*/  HMMA.16816.F32 R64, R136.reuse, R46, R28 ;  /* 0x0000002e8840723c */ /* 0x040ff0000000181c */
[C---:B------:R-:W-:Y:S01]  /*faf0*/  HMMA.16816.F32 R36, R136.reuse, R62, R12 ;  /* 0x0000003e8824723c */ /* 0x040fe2000000180c */
[----:B------:R-:W3:Y:S07]  /*fb00*/  LDSM.16.M88.4 R12, [R193+0x3000] ;  /* 0x00300000c10c783b */ /* 0x000eee0000000200 */
[C---:B------:R-:W-:Y:S08]  /*fb10*/  HMMA.16816.F32 R28, R136.reuse, R76, R8 ;  /* 0x0000004c881c723c */ /* 0x040ff00000001808 */
[C---:B------:R-:W-:Y:S01]  /*fb20*/  HMMA.16816.F32 R44, R136.reuse, R60, R16 ;  /* 0x0000003c882c723c */ /* 0x040fe20000001810 */
[----:B------:R-:W1:Y:S07]  /*fb30*/  LDSM.16.M88.4 R16, [R193+0x2800] ;  /* 0x00280000c110783b */ /* 0x000e6e0000000200 */
[----:B------:R-:W-:Y:S08]  /*fb40*/  HMMA.16816.F32 R8, R136, R78, R4 ;  /* 0x0000004e8808723c */ /* 0x000ff00000001804 */
[C---:B----4-:R-:W-:Y:S08]  /*fb50*/  HMMA.16816.F32 R76, R168.reuse, R72, R100 ;  /* 0x00000048a84c723c */ /* 0x050ff00000001864 */
[C---:B------:R-:W-:Y:S08]  /*fb60*/  HMMA.16816.F32 R84, R168.reuse, R74, R84 ;  /* 0x0000004aa854723c */ /* 0x040ff00000001854 */
[C---:B--2---:R-:W-:Y:S08]  /*fb70*/  HMMA.16816.F32 R88, R168.reuse, R68, R88 ;  /* 0x00000044a858723c */ /* 0x044ff00000001858 */
[C---:B------:R-:W-:Y:S08]  /*fb80*/  HMMA.16816.F32 R108, R168.reuse, R70, R108 ;  /* 0x00000046a86c723c */ /* 0x040ff0000000186c */
[C---:B-1----:R-:W-:Y:S08]  /*fb90*/  HMMA.16816.F32 R72, R168.reuse, R34, R64 ;  /* 0x00000022a848723c */ /* 0x042ff00000001840 */
[C---:B------:R-:W-:Y:S08]  /*fba0*/  HMMA.16816.F32 R68, R168.reuse, R20, R52 ;  /* 0x00000014a844723c */ /* 0x040ff00000001834 */
[C---:B------:R-:W-:Y:S01]  /*fbb0*/  HMMA.16816.F32 R64, R168.reuse, R22, R48 ;  /* 0x00000016a840723c */ /* 0x040fe20000001830 */
[----:B------:R-:W1:Y:S07]  /*fbc0*/  LDSM.16.M88.4 R20, [R192+0x1000] ;  /* 0x00100000c014783b */ /* 0x000e6e0000000200 */
[C---:B------:R-:W-:Y:S08]  /*fbd0*/  HMMA.16816.F32 R4, R168.reuse, R56, R96 ;  /* 0x00000038a804723c */ /* 0x040ff00000001860 */
[C---:B---3--:R-:W-:Y:S01]  /*fbe0*/  HMMA.16816.F32 R52, R168.reuse, R12, R28 ;  /* 0x0000000ca834723c */ /* 0x048fe2000000181c */
[----:B------:R-:W2:Y:S07]  /*fbf0*/  LDSM.16.M88.4 R28, [R192+0x1800] ;  /* 0x00180000c01c783b */ /* 0x000eae0000000200 */
[C---:B------:R-:W-:Y:S01]  /*fc00*/  HMMA.16816.F32 R40, R168.reuse, R58, R92 ;  /* 0x0000003aa828723c */ /* 0x040fe2000000185c */
[----:B------:R-:W-:Y:S07]  /*fc10*/  LDSM.16.M88.4 R92, [R199+0x4000] ;  /* 0x00400000c75c783b */ /* 0x000fee0000000200 */
[C---:B------:R-:W-:Y:S08]  /*fc20*/  HMMA.16816.F32 R60, R168.reuse, R16, R44 ;  /* 0x00000010a83c723c */ /* 0x040ff0000000182c */
[C---:B------:R-:W-:Y:S08]  /*fc30*/  HMMA.16816.F32 R56, R168.reuse, R18, R36 ;  /* 0x00000012a838723c */ /* 0x040ff00000001824 */
[----:B------:R-:W-:Y:S01]  /*fc40*/  HMMA.16816.F32 R80, R168, R32, R80 ;  /* 0x00000020a850723c */ /* 0x000fe20000001850 */
[----:B------:R-:W3:Y:S07]  /*fc50*/  LDSM.16.M88.4 R32, [R192+0x800] ;  /* 0x00080000c020783b */ /* 0x000eee0000000200 */
[----:B------:R-:W-:Y:S01]  /*fc60*/  HMMA.16816.F32 R16, R172, R24, R4 ;  /* 0x00000018ac10723c */ /* 0x000fe20000001804 */
[----:B------:R-:W4:Y:S07]  /*fc70*/  LDSM.16.M88.4 R4, [R192+0x2800] ;  /* 0x00280000c004783b */ /* 0x000f2e0000000200 */
[----:B------:R-:W-:Y:S01]  /*fc80*/  HMMA.16816.F32 R48, R168, R14, R8 ;  /* 0x0000000ea830723c */ /* 0x000fe20000001808 */
[----:B------:R-:W3:Y:S04]  /*fc90*/  LDSM.16.M88.4 R8, [R192+0x2000] ;  /* 0x00200000c008783b */ /* 0x000ee80000000200 */
[----:B------:R-:W-:Y:S03]  /*fca0*/  LDSM.16.M88.4 R12, [R192+0x3000] ;  /* 0x00300000c00c783b */ /* 0x000fe60000000200 */
[C---:B-1----:R-:W-:Y:S08]  /*fcb0*/  HMMA.16816.F32 R36, R172.reuse, R20, R88 ;  /* 0x00000014ac24723c */ /* 0x042ff00000001858 */
[C---:B------:R-:W-:Y:S01]  /*fcc0*/  HMMA.16816.F32 R108, R172.reuse, R22, R108 ;  /* 0x00000016ac6c723c */ /* 0x040fe2000000186c */
[----:B------:R-:W1:Y:S07]  /*fcd0*/  LDSM.16.M88.4 R20, [R194+0x3800] ;  /* 0x00380000c214783b */ /* 0x000e6e0000000200 */
[C---:B------:R-:W-:Y:S08]  /*fce0*/  HMMA.16816.F32 R24, R172.reuse, R26, R40 ;  /* 0x0000001aac18723c */ /* 0x040ff00000001828 */
[C---:B--2---:R-:W-:Y:S08]  /*fcf0*/  HMMA.16816.F32 R140, R172.reuse, R28, R80 ;  /* 0x0000001cac8c723c */ /* 0x044ff00000001850 */
[C---:B------:R-:W-:Y:S01]  /*fd00*/  HMMA.16816.F32 R128, R172.reuse, R30, R72 ;  /* 0x0000001eac80723c */ /* 0x040fe20000001848 */
[----:B------:R-:W2:Y:S04]  /*fd10*/  LDSM.16.M88.4 R28, [R194+0x4800] ;  /* 0x00480000c21c783b */ /* 0x000ea80000000200 */
[----:B------:R-:W-:Y:S03]  /*fd20*/  LDSM.16.M88.4 R72, [R199+0x3800] ;  /* 0x00380000c748783b */ /* 0x000fe60000000200 */
[C---:B---3--:R-:W-:Y:S08]  /*fd30*/  HMMA.16816.F32 R44, R172.reuse, R32, R76 ;  /* 0x00000020ac2c723c */ /* 0x048ff0000000184c */
[C---:B------:R-:W-:Y:S01]  /*fd40*/  HMMA.16816.F32 R40, R172.reuse, R34, R84 ;  /* 0x00000022ac28723c */ /* 0x040fe20000001854 */
[----:B------:R-:W3:Y:S07]  /*fd50*/  LDSM.16.M88.4 R32, [R194+0x4000] ;  /* 0x00400000c220783b */ /* 0x000eee0000000200 */
[C---:B----4-:R-:W-:Y:S01]  /*fd60*/  HMMA.16816.F32 R116, R172.reuse, R4, R60 ;  /* 0x00000004ac74723c */ /* 0x050fe2000000183c */
[----:B------:R-:W-:Y:S07]  /*fd70*/  LDSM.16.M88.4 R60, [R199+0x5000] ;  /* 0x00500000c73c783b */ /* 0x000fee0000000200 */
[C---:B------:R-:W-:Y:S01]  /*fd80*/  HMMA.16816.F32 R104, R172.reuse, R6, R56 ;  /* 0x00000006ac68723c */ /* 0x040fe20000001838 */
[----:B------:R-:W4:Y:S04]  /*fd90*/  LDSM.16.M88.4 R4, [R194+0x5800] ;  /* 0x00580000c204783b */ /* 0x000f280000000200 */
[----:B------:R-:W-:Y:S03]  /*fda0*/  LDSM.16.M88.4 R56, [R199+0x5800] ;  /* 0x00580000c738783b */ /* 0x000fe60000000200 */
[C---:B------:R-:W-:Y:S01]  /*fdb0*/  HMMA.16816.F32 R124, R172.reuse, R8, R68 ;  /* 0x00000008ac7c723c */ /* 0x040fe20000001844 */
[----:B------:R-:W-:Y:S07]  /*fdc0*/  LDSM.16.M88.4 R68, [R199+0x4800] ;  /* 0x00480000c744783b */ /* 0x000fee0000000200 */
[----:B------:R-:W-:Y:S01]  /*fdd0*/  HMMA.16816.F32 R120, R172, R10, R64 ;  /* 0x0000000aac78723c */ /* 0x000fe20000001840 */
[----:B------:R-:W3:Y:S07]  /*fde0*/  LDSM.16.M88.4 R8, [R194+0x5000] ;  /* 0x00500000c208783b */ /* 0x000eee0000000200 */
[C---:B-1----:R-:W-:Y:S08]  /*fdf0*/  HMMA.16816.F32 R88, R176.reuse, R20, R16 ;  /* 0x00000014b058723c */ /* 0x042ff00000001810 */
[----:B------:R-:W-:Y:S01]  /*fe00*/  HMMA.16816.F32 R80, R176, R22, R24 ;  /* 0x00000016b050723c */ /* 0x000fe20000001818 */
[----:B------:R-:W1:Y:S04]  /*fe10*/  LDSM.16.M88.4 R20, [R194+0x6000] ;  /* 0x00600000c214783b */ /* 0x000e680000000200 */
[----:B------:R-:W1:Y:S03]  /*fe20*/  LDSM.16.M88.4 R24, [R194+0x6800] ;  /* 0x00680000c218783b */ /* 0x000e660000000200 */
[----:B------:R-:W-:Y:S08]  /*fe30*/  HMMA.16816.F32 R100, R172, R12, R52 ;  /* 0x0000000cac64723c */ /* 0x000ff00000001834 */
[----:B--2---:R-:W-:Y:S01]  /*fe40*/  HMMA.16816.F32 R52, R176, R30, R108 ;  /* 0x0000001eb034723c */ /* 0x004fe2000000186c */
[----:B------:R-:W2:Y:S07]  /*fe50*/  LDSM.16.M88.4 R108, [R199+0x6000] ;  /* 0x00600000c76c783b */ /* 0x000eae0000000200 */
[----:B------:R-:W-:Y:S08]  /*fe60*/  HMMA.16816.F32 R96, R172, R14, R48 ;  /* 0x0000000eac60723c */ /* 0x000ff00000001830 */
[C---:B---3--:R-:W-:Y:S08]  /*fe70*/  HMMA.16816.F32 R84, R176.reuse, R32, R44 ;  /* 0x00000020b054723c */ /* 0x048ff0000000182c */
[C---:B----4-:R-:W-:Y:S08]  /*fe80*/  HMMA.16816.F32 R12, R176.reuse, R6, R120 ;  /* 0x00000006b00c723c */ /* 0x050ff00000001878 */
[C---:B------:R-:W-:Y:S08]  /*fe90*/  HMMA.16816.F32 R48, R176.reuse, R8, R140 ;  /* 0x00000008b030723c */ /* 0x040ff0000000188c */
[C---:B------:R-:W-:Y:S08]  /*fea0*/  HMMA.16816.F32 R44, R176.reuse, R10, R128 ;  /* 0x0000000ab02c723c */ /* 0x040ff00000001880 */
[C---:B------:R-:W-:Y:S01]  /*feb0*/  HMMA.16816.F32 R16, R176.reuse, R4, R124 ;  /* 0x00000004b010723c */ /* 0x040fe2000000187c */
[----:B------:R-:W-:Y:S07]  /*fec0*/  LDSM.16.M88.4 R124, [R193+0x4000] ;  /* 0x00400000c17c783b */ /* 0x000fee0000000200 */
[C---:B-1----:R-:W-:Y:S01]  /*fed0*/  HMMA.16816.F32 R8, R176.reuse, R20, R116 ;  /* 0x00000014b008723c */ /* 0x042fe20000001874 */
[----:B------:R-:W-:Y:S07]  /*fee0*/  LDSM.16.M88.4 R116, [R192+0x3800] ;  /* 0x00380000c074783b */ /* 0x000fee0000000200 */
[C---:B------:R-:W-:Y:S08]  /*fef0*/  HMMA.16816.F32 R4, R176.reuse, R22, R104 ;  /* 0x00000016b004723c */ /* 0x040ff00000001868 */
[C---:B------:R-:W-:Y:S01]  /*ff00*/  HMMA.16816.F32 R64, R176.reuse, R28, R36 ;  /* 0x0000001cb040723c */ /* 0x040fe20000001824 */
[----:B------:R-:W1:Y:S07]  /*ff10*/  LDSM.16.M88.4 R36, [R193+0x3800] ;  /* 0x00380000c124783b */ /* 0x000e6e0000000200 */
[C---:B------:R-:W-:Y:S08]  /*ff20*/  HMMA.16816.F32 R76, R176.reuse, R34, R40 ;  /* 0x00000022b04c723c */ /* 0x040ff00000001828 */
[C---:B------:R-:W-:Y:S08]  /*ff30*/  HMMA.16816.F32 R20, R176.reuse, R24, R100 ;  /* 0x00000018b014723c */ /* 0x040ff00000001864 */
[----:B------:R-:W-:Y:S08]  /*ff40*/  HMMA.16816.F32 R40, R176, R26, R96 ;  /* 0x0000001ab028723c */ /* 0x000ff00000001860 */
[C---:B------:R-:W-:Y:S01]  /*ff50*/  HMMA.16816.F32 R100, R180.reuse, R58, R12 ;  /* 0x0000003ab464723c */ /* 0x040fe2000000180c */
[----:B------:R-:W3:Y:S07]  /*ff60*/  LDSM.16.M88.4 R12, [R193+0x4800] ;  /* 0x00480000c10c783b */ /* 0x000eee0000000200 */
[C---:B------:R-:W-:Y:S01]  /*ff70*/  HMMA.16816.F32 R28, R180.reuse, R74, R80 ;  /* 0x0000004ab41c723c */ /* 0x040fe20000001850 */
[----:B------:R-:W4:Y:S07]  /*ff80*/  LDSM.16.M88.4 R80, [R193+0x6000] ;  /* 0x00600000c150783b */ /* 0x000f2e0000000200 */
[C---:B------:R-:W-:Y:S01]  /*ff90*/  HMMA.16816.F32 R104, R180.reuse, R56, R16 ;  /* 0x00000038b468723c */ /* 0x040fe20000001810 */
[----:B------:R-:W-:Y:S07]  /*ffa0*/  LDSM.16.M88.4 R56, [R192+0x6000] ;  /* 0x00600000c038783b */ /* 0x000fee0000000200 */
[C---:B--2---:R-:W-:Y:S01]  /*ffb0*/  HMMA.16816.F32 R16, R180.reuse, R108, R8 ;  /* 0x0000006cb410723c */ /* 0x044fe20000001808 */
[----:B------:R-:W2:Y:S07]  /*ffc0*/  LDSM.16.M88.4 R8, [R193+0x5000] ;  /* 0x00500000c108783b */ /* 0x000eae0000000200 */
[C---:B------:R-:W-:Y:S01]  /*ffd0*/  HMMA.16816.F32 R96, R180.reuse, R110, R4 ;  /* 0x0000006eb460723c */ /* 0x040fe20000001804 */
[----:B------:R-:W1:Y:S04]  /*ffe0*/  LDSM.16.M88.4 R4, [R193+0x5800] ;  /* 0x00580000c104783b */ /* 0x000e680000000200 */
[----:B------:R-:W1:Y:S03]  /*fff0*/  LDSM.16.M88.4 R108, [R193+0x6800] ;  /* 0x00680000c16c783b */ /* 0x000e660000000200 */
[C---:B------:R-:W-:Y:S08]  /*10000*/  HMMA.16816.F32 R32, R180.reuse, R72, R88 ;  /* 0x00000048b420723c */ /* 0x040ff00000001858 */
[C---:B------:R-:W-:Y:S08]  /*10010*/  HMMA.16816.F32 R24, R180.reuse, R92, R84 ;  /* 0x0000005cb418723c */ /* 0x040ff00000001854 */
[C---:B------:R-:W-:Y:S01]  /*10020*/  HMMA.16816.F32 R148, R180.reuse, R68, R64 ;  /* 0x00000044b494723c */ /* 0x040fe20000001840 */
[----:B------:R-:W-:Y:S07]  /*10030*/  LDSM.16.M88.4 R64, [R192+0x5000] ;  /* 0x00500000c040783b */ /* 0x000fee0000000200 */
[C---:B------:R-:W-:Y:S01]  /*10040*/  HMMA.16816.F32 R140, R180.reuse, R70, R52 ;  /* 0x00000046b48c723c */ /* 0x040fe20000001834 */
[----:B------:R-:W-:Y:S04]  /*10050*/  LDSM.16.M88.4 R68, [R192+0x4800] ;  /* 0x00480000c044783b */ /* 0x000fe80000000200 */
[----:B------:R-:W-:Y:S03]  /*10060*/  LDSM.16.M88.4 R52, [R192+0x6800] ;  /* 0x00680000c034783b */ /* 0x000fe60000000200 */
[C---:B-----5:R-:W-:Y:S01]  /*10070*/  HMMA.16816.F32 R144, R180.reuse, R94, R76 ;  /* 0x0000005eb490723c */ /* 0x060fe2000000184c */
[----:B------:R-:W2:Y:S07]  /*10080*/  LDSM.16.M88.4 R76, [R192+0x4000] ;  /* 0x00400000c04c783b */ /* 0x000eae0000000200 */
[C---:B------:R-:W-:Y:S08]  /*10090*/  HMMA.16816.F32 R128, R180.reuse, R60, R48 ;  /* 0x0000003cb480723c */ /* 0x040ff00000001830 */
[----:B------:R-:W-:Y:S01]  /*100a0*/  HMMA.16816.F32 R120, R180, R62, R44 ;  /* 0x0000003eb478723c */ /* 0x000fe2000000182c */
[----:B------:R-:W2:Y:S01]  /*100b0*/  LDSM.16.M88.4 R60, [R192+0x5800] ;  /* 0x00580000c03c783b */ /* 0x000ea20000000200 */
[----:B------:R-:W-:-:S06]  /*100c0*/  DEPBAR.LE SB0, 0x0 ;  /* 0x000080000000791a */ /* 0x000fcc0000000000 */
[C---:B------:R-:W-:Y:S08]  /*100d0*/  HMMA.16816.F32 R92, R180.reuse, R152, R20 ;  /* 0x00000098b45c723c */ /* 0x040ff00000001814 */
[----:B------:R-:W-:Y:S08]  /*100e0*/  HMMA.16816.F32 R88, R180, R154, R40 ;  /* 0x0000009ab458723c */ /* 0x000ff00000001828 */
[C---:B-1----:R-:W-:Y:S08]  /*100f0*/  HMMA.16816.F32 R84, R184.reuse, R36, R32 ;  /* 0x00000024b854723c */ /* 0x042ff00000001820 */
[C---:B------:R-:W-:Y:S08]  /*10100*/  HMMA.16816.F32 R72, R184.reuse, R38, R28 ;  /* 0x00000026b848723c */ /* 0x040ff0000000181c */
[C---:B------:R-:W-:Y:S08]  /*10110*/  HMMA.16816.F32 R48, R184.reuse, R124, R24 ;  /* 0x0000007cb830723c */ /* 0x040ff00000001818 */
[C---:B---3--:R-:W-:Y:S08]  /*10120*/  HMMA.16816.F32 R40, R184.reuse, R12, R148 ;  /* 0x0000000cb828723c */ /* 0x048ff00000001894 */
[C---:B------:R-:W-:Y:S08]  /*10130*/  HMMA.16816.F32 R36, R184.reuse, R14, R140 ;  /* 0x0000000eb824723c */ /* 0x040ff0000000188c */
[C---:B----4-:R-:W-:Y:S08]  /*10140*/  HMMA.16816.F32 R16, R184.reuse, R80, R16 ;  /* 0x00000050b810723c */ /* 0x050ff00000001810 */
[C---:B--2---:R-:W-:Y:S08]  /*10150*/  HMMA.16816.F32 R32, R184.reuse, R8, R128 ;  /* 0x00000008b820723c */ /* 0x044ff00000001880 */
        /* <DEDUP_REMOVED lines=34> */
[----:B------:R-:W-:-:S03]  /*10380*/  @P0 IADD3 R0, P3, R162, R2, RZ ;  /* 0x00000002a2000210 */ /* 0x000fc60007f7e0ff */
[----:B------:R-:W-:Y:S01]  /*10390*/  IMAD.IADD R3, R3, 0x1, R4 ;  /* 0x0000000103037824 */ /* 0x000fe200078e0204 */
[----:B------:R-:W-:-:S03]  /*103a0*/  @P0 LEA R4, P1, R0, c[0x0][0x1c8], 0x1 ;  /* 0x0000720000040a11 */ /* 0x000fc600078208ff */
[----:B------:R-:W-:-:S05]  /*103b0*/  @P0 IMAD.X R5, R3, 0x1, R161, P3 ;  /* 0x0000000103050824 */ /* 0x000fca00018e06a1 */
[----:B------:R-:W-:Y:S02]  /*103c0*/  @P0 LEA.HI.X R5, R0, c[0x0][0x1cc], R5, 0x1, P1 ;  /* 0x0000730000050a11 */ /* 0x000fe400008f0c05 */
[----:B------:R-:W-:Y:S02]  /*103d0*/  @P2 LEA R0, P4, R156, R2, 0x5 ;  /* 0x000000029c002211 */ /* 0x000fe400078828ff */
[----:B------:R-:W-:Y:S01]  /*103e0*/  ISETP.GE.AND P1, PT, R237, 0x41, PT ;  /* 0x00000041ed00780c */ /* 0x000fe20003f26270 */
[----:B------:R-:W-:Y:S01]  /*103f0*/  @!PT LDS RZ, [RZ] ;  /* 0x00000000fffff984 */ /* 0x000fe20000000800 */
[----:B------:R-:W-:Y:S01]  /*10400*/  @!PT LDS RZ, [RZ] ;  /* 0x00000000fffff984 */ /* 0x000fe20000000800 */
[----:B------:R-:W-:Y:S01]  /*10410*/  @!PT LDS RZ, [RZ] ;  /* 0x00000000fffff984 */ /* 0x000fe20000000800 */
[----:B------:R1:W-:Y:S01]  /*10420*/  @P0 LDGSTS.E.BYPASS.LTC128B.128 [R215+0x8100], [R4.64], !P6 ;  /* 0x0810000004d70fae */ /* 0x0003e2000f101d46 */
[----:B------:R-:W-:-:S03]  /*10430*/  @P2 IADD3 R0, P3, R0, R162, RZ ;  /* 0x000000a200002210 */ /* 0x000fc60007f7e0ff */
[----:B------:R1:W-:Y:S01]  /*10440*/  @P0 LDGSTS.E.BYPASS.LTC128B.128 [R215+0xb900], [R4.64+0x80], !P5 ;  /* 0x0b90008004d70fae */ /* 0x0003e2000e901d46 */
[----:B------:R-:W-:-:S13]  /*10450*/  ISETP.GE.AND P0, PT, R237, 0x61, PT ;  /* 0x00000061ed00780c */ /* 0x000fda0003f06270 */
[----:B------:R-:W-:Y:S01]  /*10460*/  @P0 IMAD R8, R115, 0x60, RZ ;  /* 0x0000006073080824 */ /* 0x000fe200078e02ff */
[----:B-1----:R-:W-:-:S05]  /*10470*/  @P2 LEA.HI.X R4, R156, R3, R115, 0x5, P4 ;  /* 0x000000039c042211 */ /* 0x002fca00020f2c73 */
[----:B------:R-:W-:Y:S01]  /*10480*/  @P2 IMAD.X R4, R4, 0x1, R161, P3 ;  /* 0x0000000104042824 */ /* 0x000fe200018e06a1 */
[----:B------:R-:W-:-:S04]  /*10490*/  @P2 LEA R6, P3, R0, c[0x0][0x1c8], 0x1 ;  /* 0x0000720000062a11 */ /* 0x000fc800078608ff */
[----:B------:R-:W-:Y:S02]  /*104a0*/  @P2 LEA.HI.X R7, R0, c[0x0][0x1cc], R4, 0x1, P3 ;  /* 0x0000730000072a11 */ /* 0x000fe400018f0c04 */
[----:B------:R-:W-:-:S03]  /*104b0*/  @P1 LEA R0, P3, R156, R2, 0x6 ;  /* 0x000000029c001211 */ /* 0x000fc600078630ff */
[----:B------:R1:W-:Y:S01]  /*104c0*/  @P2 LDGSTS.E.BYPASS.LTC128B.128 [R216+0x9100], [R6.64], !P6 ;  /* 0x0910000006d82fae */ /* 0x0003e2000f101d46 */
[C---:B------:R-:W-:Y:S01]  /*104d0*/  @P1 LEA.HI.X R4, R156.reuse, R3, R115, 0x6, P3 ;  /* 0x000000039c041211 */ /* 0x040fe200018f3473 */
        /* <DEDUP_REMOVED lines=14> */
.L_x_1232:
[----:B------:R-:W-:Y:S05]  /*105c0*/  BSYNC B0 ;  /* 0x0000000000007941 */ /* 0x000fea0003800000 */
.L_x_1231:
[----:B-1----:R-:W2:Y:S01]  /*105d0*/  LDL R7, [R1+0x3c] ;  /* 0x00003c0001077983 */ /* 0x002ea20000100800 */
[CC--:B------:R-:W-:Y:S02]  /*105e0*/  LEA.HI R2, R214.reuse, R158.reuse, RZ, 0x5 ;  /* 0x0000009ed6027211 */ /* 0x0c0fe400078f28ff */
[----:B------:R-:W-:Y:S01]  /*105f0*/  LEA.HI R5, R214, R158, RZ, 0x2 ;  /* 0x0000009ed6057211 */ /* 0x000fe200078f10ff */
[----:B------:R-:W0:Y:S01]  /*10600*/  LDGDEPBAR ;  /* 0x00000000000079af */ /* 0x000e220000000000 */
[----:B------:R-:W-:Y:S02]  /*10610*/  LOP3.LUT R0, R2, 0xffffffe0, RZ, 0xc0, !PT ;  /* 0xffffffe002007812 */ /* 0x000fe400078ec0ff */
[----:B------:R-:W-:-:S02]  /*10620*/  SHF.R.S32.HI R3, RZ, 0x5, R2 ;  /* 0x00000005ff037819 */ /* 0x000fc40000011402 */
[----:B------:R-:W-:Y:S01]  /*10630*/  SHF.R.S32.HI R2, RZ, 0x1f, R2 ;  /* 0x0000001fff027819 */ /* 0x000fe20000011402 */
[----:B------:R-:W-:Y:S01]  /*10640*/  IMAD.IADD R0, R158, 0x1, -R0 ;  /* 0x000000019e007824 */ /* 0x000fe200078e0a00 */
[----:B------:R-:W-:Y:S02]  /*10650*/  LOP3.LUT R5, R5, 0xfffffffc, RZ, 0xc0, !PT ;  /* 0xfffffffc05057812 */ /* 0x000fe400078ec0ff */
[----:B------:R-:W-:Y:S02]  /*10660*/  LEA.HI R4, R2, R3, RZ, 0x3 ;  /* 0x0000000302047211 */ /* 0x000fe400078f18ff */
[----:B------:R-:W-:Y:S01]  /*10670*/  ISETP.NE.AND P0, PT, R160, 0x1, PT ;  /* 0x00000001a000780c */ /* 0x000fe20003f05270 */
[----:B------:R-:W-:Y:S01]  /*10680*/  IMAD.IADD R2, R158, 0x1, -R5 ;  /* 0x000000019e027824 */ /* 0x000fe200078e0a05 */
[----:B------:R-:W-:Y:S02]  /*10690*/  SHF.R.S32.HI R5, RZ, 0x1f, R0 ;  /* 0x0000001fff057819 */ /* 0x000fe40000011400 */
[----:B------:R-:W-:-:S02]  /*106a0*/  LOP3.LUT R6, R4, 0xffffff8, RZ, 0xc0, !PT ;  /* 0x0ffffff804067812 */ /* 0x000fc400078ec0ff */
[----:B------:R-:W-:Y:S02]  /*106b0*/  LEA.HI R4, R2, R2, RZ, 0x1 ;  /* 0x0000000202047211 */ /* 0x000fe400078f08ff */
[----:B------:R-:W-:Y:S01]  /*106c0*/  LEA.HI R5, R5, R0, RZ, 0x2 ;  /* 0x0000000005057211 */ /* 0x000fe200078f10ff */
[----:B------:R-:W-:Y:S01]  /*106d0*/  IMAD.IADD R6, R3, 0x1, -R6 ;  /* 0x0000000103067824 */ /* 0x000fe200078e0a06 */
[----:B------:R-:W-:Y:S02]  /*106e0*/  LOP3.LUT R0, R4, 0x1ffffffe, RZ, 0xc0, !PT ;  /* 0x1ffffffe04007812 */ /* 0x000fe400078ec0ff */
[----:B------:R-:W-:-:S03]  /*106f0*/  SHF.R.S32.HI R3, RZ, 0x2, R5 ;  /* 0x00000002ff037819 */ /* 0x000fc60000011405 */
[----:B------:R-:W-:Y:S02]  /*10700*/  IMAD.IADD R2, R2, 0x1, -R0 ;  /* 0x0000000102027824 */ /* 0x000fe400078e0a00 */
[----:B------:R-:W-:-:S04]  /*10710*/  IMAD R0, R6, 0x10, R3 ;  /* 0x0000001006007824 */ /* 0x000fc800078e0203 */
[----:B------:R-:W-:-:S04]  /*10720*/  IMAD R249, R2, 0x8, R0 ;  /* 0x0000000802f97824 */ /* 0x000fc800078e0200 */
[----:B------:R-:W-:-:S04]  /*10730*/  IMAD.IADD R0, R249, 0x1, R251 ;  /* 0x00000001f9007824 */ /* 0x000fc800078e02fb */
[----:B------:R-:W-:-:S05]  /*10740*/  @P0 IMAD.HI.U32 R2, R0, c[0x0][0x2c8], RZ ;  /* 0x0000b20000020a27 */ /* 0x000fca00078e00ff */
[----:B------:R-:W-:-:S05]  /*10750*/  @P0 SHF.R.U32.HI R0, RZ, c[0x0][0x2cc], R2 ;  /* 0x0000b300ff000a19 */ /* 0x000fca0000011602 */
[----:B------:R-:W1:Y:S04]  /*10760*/  SHFL.IDX PT, R4, R0, RZ, 0x1c1f ;  /* 0x001c1fff00047589 */ /* 0x000e6800000e0000 */
[----:B------:R2:W3:Y:S02]  /*10770*/  SHFL.IDX PT, R2, R0, 0x1, 0x1c1f ;  /* 0x003c1f0000027f89 */ /* 0x0004e400000e0000 */
[----:B--2---:R-:W-:Y:S01]  /*10780*/  IADD3 R0, -R7, 0x1, R114 ;  /* 0x0000000107007810 */ /* 0x004fe20007ffe172 */
[----:B------:R-:W-:-:S04]  /*10790*/  IMAD.IADD R3, R114, 0x1, -R7 ;  /* 0x0000000172037824 */ /* 0x000fc800078e0a07 */
[----:B------:R-:W-:-:S04]  /*107a0*/  IMAD.IADD R0, R0, 0x1, -R167 ;  /* 0x0000000100007824 */ /* 0x000fc800078e0aa7 */
[C---:B-1----:R-:W-:Y:S02]  /*107b0*/  IMAD.IADD R4, R0.reuse, 0x1, R4 ;  /* 0x0000000100047824 */ /* 0x042fe400078e0204 */
[----:B---3--:R-:W-:-:S03]  /*107c0*/  IMAD.IADD R0, R0, 0x1, R2 ;  /* 0x0000000100007824 */ /* 0x008fc600078e0202 */
        /* <DEDUP_REMOVED lines=95> */
[----:B------:R-:W-:-:S02]  /*10dc0*/  FSEL R128, R25, -INF , P2 ;  /* 0xff80000019807808 */ /* 0x000fc40001000000 */
[----:B------:R-:W-:Y:S02]  /*10dd0*/  FMNMX.FTZ R4, R111, R4, !PT ;  /* 0x000000046f047209 */ /* 0x000fe40007810000 */
[----:B------:R-:W-:Y:S02]  /*10de0*/  FMNMX.FTZ R3, R129, R3, !PT ;  /* 0x0000000381037209 */ /* 0x000fe40007810000 */
[----:B------:R-:W-:Y:S02]  /*10df0*/  FSEL R127, R20, -INF , P0 ;  /* 0xff800000147f7808 */ /* 0x000fe40000000000 */
[C---:B------:R-:W-:Y:S02]  /*10e00*/  ISETP.GT.AND P0, PT, R0.reuse, 0x49, PT ;  /* 0x000000490000780c */ /* 0x040fe40003f04270 */
[----:B------:R-:W-:Y:S02]  /*10e10*/  ISETP.GT.AND P1, PT, R0, 0x38, PT ;  /* 0x000000380000780c */ /* 0x000fe40003f24270 */
[----:B------:R-:W-:-:S02]  /*10e20*/  ISETP.GT.AND P2, PT, R2, 0x49, PT ;  /* 0x000000490200780c */ /* 0x000fc40003f44270 */
        /* <DEDUP_REMOVED lines=8> */
[----:B------:R-:W-:Y:S02]  /*10eb0*/  ISETP.GT.AND P1, PT, R0, 0x40, PT ;  /* 0x000000400000780c */ /* 0x000fe40003f24270 */
[----:B------:R-:W-:Y:S02]  /*10ec0*/  ISETP.GT.AND P2, PT, R2, 0x51, PT ;  /* 0x000000510200780c */ /* 0x000fe40003f44270 */
[----:B------:R-:W-:Y:S02]  /*10ed0*/  FSEL R160, R40, -INF , P0 ;  /* 0xff80000028a07808 */ /* 0x000fe40000000000 */
[----:B------:R-:W-:-:S02]  /*10ee0*/  FMNMX.FTZ R4, R124, R4, !PT ;  /* 0x000000047c047209 */ /* 0x000fc40007810000 */
[----:B------:R-:W-:Y:S02]  /*10ef0*/  FMNMX.FTZ R3, R130, R3, !PT ;  /* 0x0000000382037209 */ /* 0x000fe40007810000 */
[----:B------:R-:W-:Y:S02]  /*10f00*/  FSEL R140, R26, -INF , P1 ;  /* 0xff8000001a8c7808 */ /* 0x000fe40000800000 */
[----:B------:R-:W-:Y:S01]  /*10f10*/  ISETP.GT.AND P1, PT, R0, 0x48, PT ;  /* 0x000000480000780c */ /* 0x000fe20003f24270 */
[----:B------:R-:W-:Y:S01]  /*10f20*/  LDSM.16.MT88.4 R24, [R195+0x3800] ;  /* 0x00380000c318783b */ /* 0x000fe20000004200 */
[----:B------:R-:W-:Y:S02]  /*10f30*/  ISETP.GT.AND P3, PT, R2, 0x58, PT ;  /* 0x000000580200780c */ /* 0x000fe40003f64270 */
[----:B------:R-:W-:Y:S02]  /*10f40*/  FSEL R159, R41, -INF , P2 ;  /* 0xff800000299f7808 */ /* 0x000fe40001000000 */
[----:B------:R-:W-:-:S02]  /*10f50*/  FMNMX.FTZ R4, R125, R4, !PT ;  /* 0x000000047d047209 */ /* 0x000fc40007810000 */
[----:B------:R-:W-:Y:S02]  /*10f60*/  FMNMX.FTZ R3, R160, R3, !PT ;  /* 0x00000003a0037209 */ /* 0x000fe40007810000 */
[----:B------:R-:W-:Y:S02]  /*10f70*/  FSEL R131, R22, -INF , P1 ;  /* 0xff80000016837808 */ /* 0x000fe40000800000 */
[----:B------:R-:W-:Y:S01]  /*10f80*/  ISETP.GT.AND P1, PT, R2, 0x59, PT ;  /* 0x000000590200780c */ /* 0x000fe20003f24270 */
[----:B------:R-:W-:Y:S01]  /*10f90*/  LDSM.16.MT88.4 R20, [R197] ;  /* 0x00000000c514783b */ /* 0x000fe20000004200 */
[----:B------:R-:W-:Y:S02]  /*10fa0*/  FSEL R161, R56, -INF , P3 ;  /* 0xff80000038a17808 */ /* 0x000fe40001800000 */
        /* <DEDUP_REMOVED lines=8> */
[----:B------:R-:W-:Y:S02]  /*11030*/  ISETP.GT.AND P2, PT, R2, 0x69, PT ;  /* 0x000000690200780c */ /* 0x000fe40003f44270 */
[----:B------:R-:W-:Y:S02]  /*11040*/  FSEL R226, R12, -INF , P0 ;  /* 0xff8000000ce27808 */ /* 0x000fe40000000000 */
[----:B------:R-:W-:Y:S02]  /*11050*/  ISETP.GT.AND P1, PT, R0, 0x50, PT ;  /* 0x000000500000780c */ /* 0x000fe40003f24270 */
[----:B------:R-:W-:Y:S02]  /*11060*/  FMNMX.FTZ R2, R131, R4, !PT ;  /* 0x0000000483027209 */ /* 0x000fe40007810000 */
[----:B------:R-:W-:Y:S02]  /*11070*/  FMNMX.FTZ R3, R164, R3, !PT ;  /* 0x00000003a4037209 */ /* 0x000fe40007810000 */
[----:B------:R-:W-:-:S02]  /*11080*/  ISETP.GT.AND P0, PT, R0, 0x51, PT ;  /* 0x000000510000780c */ /* 0x000fc40003f04270 */
[----:B------:R-:W-:Y:S02]  /*11090*/  FSEL R163, R42, -INF , P1 ;  /* 0xff8000002aa37808 */ /* 0x000fe40000800000 */
        /* <DEDUP_REMOVED lines=8> */
[----:B------:R-:W-:Y:S02]  /*11120*/  ISETP.GT.AND P0, PT, R0, 0x59, PT ;  /* 0x000000590000780c */ /* 0x000fe40003f04270 */
[----:B------:R-:W-:Y:S02]  /*11130*/  FSEL R228, R53, -INF , P2 ;  /* 0xff80000035e47808 */ /* 0x000fe40001000000 */
[----:B------:R-:W-:-:S02]  /*11140*/  FSEL R162, R58, -INF , P1 ;  /* 0xff8000003aa27808 */ /* 0x000fc40000800000 */
[----:B------:R-:W-:Y:S02]  /*11150*/  FMNMX.FTZ R2, R166, R2, !PT ;  /* 0x00000002a6027209 */ /* 0x000fe40007810000 */
[----:B------:R-:W-:Y:S02]  /*11160*/  FMNMX.FTZ R3, R224, R3, !PT ;  /* 0x00000003e0037209 */ /* 0x000fe40007810000 */
[----:B------:R-:W-:Y:S02]  /*11170*/  FSEL R165, R59, -INF , P0 ;  /* 0xff8000003ba57808 */ /* 0x000fe40000000000 */
[----:B------:R-:W-:Y:S02]  /*11180*/  ISETP.GT.AND P1, PT, R0, 0x60, PT ;  /* 0x000000600000780c */ /* 0x000fe40003f24270 */
[----:B------:R-:W-:Y:S02]  /*11190*/  FMNMX.FTZ R2, R162, R2, !PT ;  /* 0x00000002a2027209 */ /* 0x000fe40007810000 */
[----:B------:R-:W-:-:S02]  /*111a0*/  FMNMX.FTZ R3, R228, R3, !PT ;  /* 0x00000003e4037209 */ /* 0x000fc40007810000 */
[----:B------:R-:W-:Y:S02]  /*111b0*/  ISETP.GT.AND P0, PT, R0, 0x61, PT ;  /* 0x000000610000780c */ /* 0x000fe40003f04270 */
[----:B------:R-:W-:Y:S01]  /*111c0*/  FSEL R227, R14, -INF , P1 ;  /* 0xff8000000ee37808 */ /* 0x000fe20000800000 */
[----:B------:R-:W1:Y:S01]  /*111d0*/  SHFL.BFLY PT, R5, R3, 0x2, 0x1f ;  /* 0x0c401f0003057f89 */ /* 0x000e6200000e0000 */
[----:B------:R-:W-:Y:S02]  /*111e0*/  FMNMX.FTZ R2, R165, R2, !PT ;  /* 0x00000002a5027209 */ /* 0x000fe40007810000 */
[----:B------:R-:W-:Y:S02]  /*111f0*/  FSEL R229, R15, -INF , P0 ;  /* 0xff8000000fe57808 */ /* 0x000fe40000000000 */
[----:B------:R-:W-:Y:S01]  /*11200*/  ISETP.GT.AND P1, PT, R0, 0x68, PT ;  /* 0x000000680000780c */ /* 0x000fe20003f24270 */
[----:B------:R-:W-:Y:S01]  /*11210*/  LDSM.16.MT88.4 R12, [R195] ;  /* 0x00000000c30c783b */ /* 0x000fe20000004200 */
[----:B------:R-:W-:-:S02]  /*11220*/  FMNMX.FTZ R2, R227, R2, !PT ;  /* 0x00000002e3027209 */ /* 0x000fc40007810000 */
[----:B------:R-:W-:Y:S02]  /*11230*/  ISETP.GT.AND P0, PT, R0, 0x69, PT ;  /* 0x000000690000780c */ /* 0x000fe40003f04270 */
        /* <DEDUP_REMOVED lines=27> */
[----:B-1----:R-:W-:Y:S01]  /*113f0*/  FFMA.FTZ R3, R10, c[0x0][0x2d0], -R0 ;  /* 0x0000b4000a037a23 */ /* 0x002fe20000010800 */
[----:B----4-:R-:W-:-:S03]  /*11400*/  F2FP.PACK_AB R6, R248, R245 ;  /* 0x000000f5f806723e */ /* 0x010fc600000000ff */
        /* <DEDUP_REMOVED lines=11> */
[----:B------:R-:W-:-:S02]  /*114c0*/  FFMA.FTZ R3, R28, c[0x0][0x2d0], -R2 ;  /* 0x0000b4001c037a23 */ /* 0x000fc40000010802 */
[----:B------:R-:W-:Y:S03]  /*114d0*/  LDSM.16.MT88.4 R28, [R196+0x3800] ;  /* 0x00380000c41c783b */ /* 0x000fe60000004200 */
        /* <DEDUP_REMOVED lines=9> */
[----:B--2---:R-:W-:Y:S01]  /*11570*/  HMMA.16816.F32 R48, R4, R16, RZ ;  /* 0x000000100430723c */ /* 0x004fe200000018ff */
[----:B-1----:R-:W-:-:S04]  /*11580*/  FFMA.FTZ R3, R33, c[0x0][0x2d0], -R2 ;  /* 0x0000b40021037a23 */ /* 0x002fc80000010802 */
[----:B------:R1:W-:Y:S03]  /*11590*/  MUFU.EX2 R236, R3 ;  /* 0x0000000300ec7308 */ /* 0x0003e60000000800 */
[C---:B------:R-:W-:Y:S01]  /*115a0*/  HMMA.16816.F32 R40, R4.reuse, R18, RZ ;  /* 0x000000120428723c */ /* 0x040fe200000018ff */
[----:B------:R-:W2:Y:S07]  /*115b0*/  LDSM.16.MT88.4 R16, [R195+0x800] ;  /* 0x00080000c310783b */ /* 0x000eae0000004200 */
[----:B------:R-:W-:Y:S01]  /*115c0*/  HMMA.16816.F32 R36, R4, R20, RZ ;  /* 0x000000140424723c */ /* 0x000fe200000018ff */
[----:B-1----:R-:W-:-:S07]  /*115d0*/  FFMA.FTZ R3, R34, c[0x0][0x2d0], -R2 ;  /* 0x0000b40022037a23 */ /* 0x002fce0000010802 */
[C---:B----4-:R-:W-:Y:S01]  /*115e0*/  HMMA.16816.F32 R80, R4.reuse, R12, RZ ;  /* 0x0000000c0450723c */ /* 0x050fe200000018ff */
[----:B------:R1:W-:Y:S07]  /*115f0*/  MUFU.EX2 R243, R3 ;  /* 0x0000000300f37308 */ /* 0x0003ee0000000800 */
[C---:B------:R-:W-:Y:S01]  /*11600*/  HMMA.16816.F32 R88, R4.reuse, R14, RZ ;  /* 0x0000000e0458723c */ /* 0x040fe200000018ff */
[----:B------:R-:W-:Y:S07]  /*11610*/  LDSM.16.MT88.4 R12, [R198+0x800] ;  /* 0x00080000c60c783b */ /* 0x000fee0000004200 */
[----:B-----5:R-:W-:Y:S01]  /*11620*/  HMMA.16816.F32 R100, R4, R8, RZ ;  /* 0x000000080464723c */ /* 0x020fe200000018ff */
[----:B-1----:R-:W-:-:S04]  /*11630*/  FFMA.FTZ R3, R35, c[0x0][0x2d0], -R0 ;  /* 0x0000b40023037a23 */ /* 0x002fc80000010800 */
[----:B------:R1:W-:Y:S03]  /*11640*/  MUFU.EX2 R233, R3 ;  /* 0x0000000300e97308 */ /* 0x0003e60000000800 */
[C---:B------:R-:W-:Y:S01]  /*11650*/  HMMA.16816.F32 R32, R4.reuse, R22, RZ ;  /* 0x000000160420723c */ /* 0x040fe200000018ff */
[----:B------:R-:W4:Y:S07]  /*11660*/  LDSM.16.MT88.4 R20, [R196+0x800] ;  /* 0x00080000c414783b */ /* 0x000f2e0000004200 */
[----:B------:R-:W-:Y:S01]  /*11670*/  HMMA.16816.F32 R96, R4, R10, RZ ;  /* 0x0000000a0460723c */ /* 0x000fe200000018ff */
[----:B------:R-:W5:Y:S01]  /*11680*/  LDSM.16.MT88.4 R8, [R197+0x800] ;  /* 0x00080000c508783b */ /* 0x000f620000004200 */
[----:B-1----:R-:W-:-:S06]  /*11690*/  FFMA.FTZ R3, R44, c[0x0][0x2d0], -R0 ;  /* 0x0000b4002c037a23 */ /* 0x002fcc0000010800 */
[C---:B------:R-:W-:Y:S01]  /*116a0*/  HMMA.16816.F32 R68, R4.reuse, R24, RZ ;  /* 0x000000180444723c */ /* 0x040fe200000018ff */
[----:B------:R1:W1:Y:S07]  /*116b0*/  MUFU.EX2 R234, R3 ;  /* 0x0000000300ea7308 */ /* 0x00026e0000000800 */
[C---:B------:R-:W-:Y:S08]  /*116c0*/  HMMA.16816.F32 R24, R4.reuse, R26, RZ ;  /* 0x0000001a0418723c */ /* 0x040ff000000018ff */
[----:B------:R-:W-:Y:S01]  /*116d0*/  HMMA.16816.F32 R72, R4, R28, RZ ;  /* 0x0000001c0448723c */ /* 0x000fe200000018ff */
[----:B-1----:R-:W-:-:S04]  /*116e0*/  FFMA.FTZ R3, R45, c[0x0][0x2d0], -R0 ;  /* 0x0000b4002d037a23 */ /* 0x002fc80000010800 */
[----:B------:R1:W-:Y:S03]  /*116f0*/  MUFU.EX2 R232, R3 ;  /* 0x0000000300e87308 */ /* 0x0003e60000000800 */
[----:B------:R-:W-:Y:S07]  /*11700*/  HMMA.16816.F32 R76, R4, R30, RZ ;  /* 0x0000001e044c723c */ /* 0x000fee00000018ff */
[----:B---3--:R-:W-:-:S02]  /*11710*/  F2FP.PACK_AB R4, R241, R238 ;  /* 0x000000eef104723e */ /* 0x008fc400000000ff */
[----:B------:R-:W-:Y:S02]  /*11720*/  F2FP.PACK_AB R5, R234, R233 ;  /* 0x000000e9ea05723e */ /* 0x000fe400000000ff */
[----:B------:R-:W-:Y:S01]  /*11730*/  F2FP.PACK_AB R6, R243, R236 ;  /* 0x000000ecf306723e */ /* 0x000fe200000000ff */
[----:B-1----:R-:W-:-:S04]  /*11740*/  FFMA.FTZ R3, R46, c[0x0][0x2d0], -R0 ;  /* 0x0000b4002e037a23 */ /* 0x002fc80000010800 */
[----:B------:R-:W1:Y:S02]  /*11750*/  MUFU.EX2 R235, R3 ;  /* 0x0000000300eb7308 */ /* 0x000e640000000800 */
[----:B-1----:R-:W-:Y:S01]  /*11760*/  F2FP.PACK_AB R7, R235, R232 ;  /* 0x000000e8eb07723e */ /* 0x002fe200000000ff */
[----:B------:R-:W-:Y:S02]  /*11770*/  FFMA.FTZ R3, R105, c[0x0][0x2d0], -R2 ;  /* 0x0000b40069037a23 */ /* 0x000fe40000010802 */
[----:B------:R-:W-:-:S03]  /*11780*/  IMAD.MOV.U32 R105, RZ, RZ, R167 ;  /* 0x000000ffff697224 */ /* 0x000fc600078e00a7 */
[----:B------:R1:W-:Y:S01]  /*11790*/  MUFU.EX2 R222, R3 ;  /* 0x0000000300de7308 */ /* 0x0003e20000000800 */
[C---:B--2---:R-:W-:Y:S08]  /*117a0*/  HMMA.16816.F32 R120, R4.reuse, R16, R64 ;  /* 0x000000100478723c */ /* 0x044ff00000001840 */
[----:B------:R-:W-:Y:S01]  /*117b0*/  HMMA.16816.F32 R92, R4, R18, R56 ;  /* 0x00000012045c723c */ /* 0x000fe20000001838 */
[----:B------:R-:W2:Y:S01]  /*117c0*/  LDSM.16.MT88.4 R16, [R195+0x4000] ;  /* 0x00400000c310783b */ /* 0x000ea20000004200 */
[----:B-1----:R-:W-:-:S06]  /*117d0*/  FFMA.FTZ R3, R104, c[0x0][0x2d0], -R2 ;  /* 0x0000b40068037a23 */ /* 0x002fcc0000010802 */
[C---:B----4-:R-:W-:Y:S01]  /*117e0*/  HMMA.16816.F32 R84, R4.reuse, R20, R60 ;  /* 0x000000140454723c */ /* 0x050fe2000000183c */
[----:B------:R-:W-:Y:S01]  /*117f0*/  IMAD.MOV.U32 R104, RZ, RZ, R157 ;  /* 0x000000ffff687224 */ /* 0x000fe200078e009d */
[----:B------:R1:W3:Y:S06]  /*11800*/  MUFU.EX2 R223, R3 ;  /* 0x0000000300df7308 */ /* 0x0002ec0000000800 */
[C---:B------:R-:W-:Y:S01]  /*11810*/  HMMA.16816.F32 R64, R4.reuse, R22, R52 ;  /* 0x000000160440723c */ /* 0x040fe20000001834 */
[----:B------:R-:W4:Y:S07]  /*11820*/  LDSM.16.MT88.4 R20, [R198+0x4000] ;  /* 0x00400000c614783b */ /* 0x000f2e0000004200 */
[----:B------:R-:W-:Y:S01]  /*11830*/  HMMA.16816.F32 R60, R4, R12, R48 ;  /* 0x0000000c043c723c */ /* 0x000fe20000001830 */
[----:B-1----:R-:W-:-:S04]  /*11840*/  FFMA.FTZ R3, R106, c[0x0][0x2d0], -R2 ;  /* 0x0000b4006a037a23 */ /* 0x002fc80000010802 */
[----:B------:R1:W-:Y:S03]  /*11850*/  MUFU.EX2 R221, R3 ;  /* 0x0000000300dd7308 */ /* 0x0003e60000000800 */
[C---:B------:R-:W-:Y:S01]  /*11860*/  HMMA.16816.F32 R52, R4.reuse, R14, R40 ;  /* 0x0000000e0434723c */ /* 0x040fe20000001828 */
[----:B------:R-:W3:Y:S07]  /*11870*/  LDSM.16.MT88.4 R12, [R196+0x4000] ;  /* 0x00400000c40c783b */ /* 0x000eee0000004200 */
[----:B-----5:R-:W-:Y:S01]  /*11880*/  HMMA.16816.F32 R44, R4, R8, R36 ;  /* 0x00000008042c723c */ /* 0x020fe20000001824 */
[----:B-1----:R-:W-:-:S07]  /*11890*/  FFMA.FTZ R3, R107, c[0x0][0x2d0], -R2 ;  /* 0x0000b4006b037a23 */ /* 0x002fce0000010802 */
[C---:B------:R-:W-:Y:S01]  /*118a0*/  HMMA.16816.F32 R36, R4.reuse, R10, R32 ;  /* 0x0000000a0424723c */ /* 0x040fe20000001820 */
[----:B------:R-:W1:Y:S01]  /*118b0*/  LDSM.16.MT88.4 R8, [R197+0x4000] ;  /* 0x00400000c508783b */ /* 0x000e620000004200 */
[----:B------:R5:W-:Y:S06]  /*118c0*/  MUFU.EX2 R220, R3 ;  /* 0x0000000300dc7308 */ /* 0x000bec0000000800 */
[C---:B--2---:R-:W-:Y:S01]  /*118d0*/  HMMA.16816.F32 R32, R4.reuse, R18, R24 ;  /* 0x000000120420723c */ /* 0x044fe20000001818 */
[----:B------:R-:W2:Y:S07]  /*118e0*/  LDSM.16.MT88.4 R24, [R195+0x1000] ;  /* 0x00100000c318783b */ /* 0x000eae0000004200 */
[----:B------:R-:W-:Y:S01]  /*118f0*/  HMMA.16816.F32 R40, R4, R16, R68 ;  /* 0x000000100428723c */ /* 0x000fe20000001844 */
[----:B------:R-:W2:Y:S01]  /*11900*/  LDSM.16.MT88.4 R16, [R196+0x1000] ;  /* 0x00100000c410783b */ /* 0x000ea20000004200 */
[----:B-----5:R-:W-:-:S04]  /*11910*/  FFMA.FTZ R3, R108, c[0x0][0x2d0], -R0 ;  /* 0x0000b4006c037a23 */ /* 0x020fc80000010800 */
[----:B------:R5:W-:Y:S02]  /*11920*/  MUFU.EX2 R219, R3 ;  /* 0x0000000300db7308 */ /* 0x000be40000000800 */
[C---:B----4-:R-:W-:Y:S08]  /*11930*/  HMMA.16816.F32 R56, R4.reuse, R20, R80 ;  /* 0x000000140438723c */ /* 0x050ff00000001850 */
[----:B---3--:R-:W-:Y:S01]  /*11940*/  HMMA.16816.F32 R28, R4, R12, R72 ;  /* 0x0000000c041c723c */ /* 0x008fe20000001848 */
[----:B-----5:R-:W-:-:S07]  /*11950*/  FFMA.FTZ R3, R110, c[0x0][0x2d0], -R0 ;  /* 0x0000b4006e037a23 */ /* 0x020fce0000010800 */
[C---:B------:R-:W-:Y:S01]  /*11960*/  HMMA.16816.F32 R48, R4.reuse, R14, R76 ;  /* 0x0000000e0430723c */ /* 0x040fe2000000184c */
[----:B------:R-:W3:Y:S01]  /*11970*/  LDSM.16.MT88.4 R12, [R198+0x1000] ;  /* 0x00100000c60c783b */ /* 0x000ee20000004200 */
[----:B------:R4:W5:Y:S06]  /*11980*/  MUFU.EX2 R167, R3 ;  /* 0x0000000300a77308 */ /* 0x00096c0000000800 */
[C---:B------:R-:W-:Y:S01]  /*11990*/  HMMA.16816.F32 R76, R4.reuse, R22, R88 ;  /* 0x00000016044c723c */ /* 0x040fe20000001858 */
[----:B------:R-:W-:Y:S07]  /*119a0*/  LDSM.16.MT88.4 R20, [R198+0x4800] ;  /* 0x00480000c614783b */ /* 0x000fee0000004200 */
        /* <DEDUP_REMOVED lines=8> */
[----:B-1----:R-:W-:Y:S02]  /*11a30*/  FFMA.FTZ R3, R111, c[0x0][0x2d0], -R0 ;  /* 0x0000b4006f037a23 */ /* 0x002fe40000010800 */
[----:B------:R-:W-:Y:S02]  /*11a40*/  LDSM.16.MT88.4 R108, [R198+0x6800] ;  /* 0x00680000c66c783b */ /* 0x000fe40000004200 */
[----:B------:R-:W1:Y:S02]  /*11a50*/  MUFU.EX2 R214, R3 ;  /* 0x0000000300d67308 */ /* 0x000e640000000800 */
[----:B-1----:R-:W-:Y:S01]  /*11a60*/  F2FP.PACK_AB R7, R214, R217 ;  /* 0x000000d9d607723e */ /* 0x002fe200000000ff */
[----:B------:R-:W-:-:S05]  /*11a70*/  FFMA.FTZ R3, R117, c[0x0][0x2d0], -R2 ;  /* 0x0000b40075037a23 */ /* 0x000fca0000010802 */
[----:B------:R1:W-:Y:S01]  /*11a80*/  MUFU.EX2 R157, R3 ;  /* 0x00000003009d7308 */ /* 0x0003e20000000800 */
[C---:B--2---:R-:W-:Y:S08]  /*11a90*/  HMMA.16816.F32 R96, R4.reuse, R26, R92 ;  /* 0x0000001a0460723c */ /* 0x044ff0000000185c */
[----:B------:R-:W-:Y:S01]  /*11aa0*/  HMMA.16816.F32 R92, R4, R16, R84 ;  /* 0x00000010045c723c */ /* 0x000fe20000001854 */
[----:B-1----:R-:W-:-:S07]  /*11ab0*/  FFMA.FTZ R3, R116, c[0x0][0x2d0], -R2 ;  /* 0x0000b40074037a23 */ /* 0x002fce0000010802 */
[C---:B------:R-:W-:Y:S01]  /*11ac0*/  HMMA.16816.F32 R84, R4.reuse, R18, R64 ;  /* 0x000000120454723c */ /* 0x040fe20000001840 */
[----:B------:R-:W1:Y:S01]  /*11ad0*/  LDSM.16.MT88.4 R16, [R195+0x4800] ;  /* 0x00480000c310783b */ /* 0x000e620000004200 */
[----:B------:R2:W5:Y:S06]  /*11ae0*/  MUFU.EX2 R158, R3 ;  /* 0x00000003009e7308 */ /* 0x00056c0000000800 */
[C---:B---3--:R-:W-:Y:S08]  /*11af0*/  HMMA.16816.F32 R80, R4.reuse, R12, R60 ;  /* 0x0000000c0450723c */ /* 0x048ff0000000183c */
[----:B------:R-:W-:Y:S01]  /*11b00*/  HMMA.16816.F32 R72, R4, R14, R52 ;  /* 0x0000000e0448723c */ /* 0x000fe20000001834 */
[----:B------:R-:W3:Y:S01]  /*11b10*/  LDSM.16.MT88.4 R12, [R196+0x4800] ;  /* 0x00480000c40c783b */ /* 0x000ee20000004200 */
[----:B--2---:R-:W-:-:S04]  /*11b20*/  FFMA.FTZ R3, R112, c[0x0][0x2d0], -R2 ;  /* 0x0000b40070037a23 */ /* 0x004fc80000010802 */
[----:B------:R2:W-:Y:S02]  /*11b30*/  MUFU.EX2 R156, R3 ;  /* 0x00000003009c7308 */ /* 0x0005e40000000800 */
[C---:B----4-:R-:W-:Y:S08]  /*11b40*/  HMMA.16816.F32 R68, R4.reuse, R8, R44 ;  /* 0x000000080444723c */ /* 0x050ff0000000182c */
[----:B------:R-:W-:Y:S01]  /*11b50*/  HMMA.16816.F32 R64, R4, R10, R36 ;  /* 0x0000000a0440723c */ /* 0x000fe20000001824 */
[----:B------:R-:W4:Y:S01]  /*11b60*/  LDSM.16.MT88.4 R8, [R197+0x4800] ;  /* 0x00480000c508783b */ /* 0x000f220000004200 */
[----:B--2---:R-:W-:-:S06]  /*11b70*/  FFMA.FTZ R3, R118, c[0x0][0x2d0], -R2 ;  /* 0x0000b40076037a23 */ /* 0x004fcc0000010802 */
[C---:B------:R-:W-:Y:S01]  /*11b80*/  HMMA.16816.F32 R120, R4.reuse, R24, R120 ;  /* 0x000000180478723c */ /* 0x040fe20000001878 */
[----:B------:R-:W-:Y:S01]  /*11b90*/  LDSM.16.MT88.4 R24, [R195+0x1800] ;  /* 0x00180000c318783b */ /* 0x000fe20000004200 */
[----:B------:R2:W-:Y:S06]  /*11ba0*/  MUFU.EX2 R155, R3 ;  /* 0x00000003009b7308 */ /* 0x0005ec0000000800 */
[C---:B-1----:R-:W-:Y:S08]  /*11bb0*/  HMMA.16816.F32 R60, R4.reuse, R16, R40 ;  /* 0x00000010043c723c */ /* 0x042ff00000001828 */
[----:B------:R-:W-:Y:S01]  /*11bc0*/  HMMA.16816.F32 R44, R4, R18, R32 ;  /* 0x00000012042c723c */ /* 0x000fe20000001820 */
[----:B------:R-:W1:Y:S01]  /*11bd0*/  LDSM.16.MT88.4 R16, [R196+0x1800] ;  /* 0x00180000c410783b */ /* 0x000e620000004200 */
[----:B--2---:R-:W-:-:S04]  /*11be0*/  FFMA.FTZ R3, R119, c[0x0][0x2d0], -R0 ;  /* 0x0000b40077037a23 */ /* 0x004fc80000010800 */
[----:B------:R2:W-:Y:S02]  /*11bf0*/  MUFU.EX2 R154, R3 ;  /* 0x00000003009a7308 */ /* 0x0005e40000000800 */
[C---:B---3--:R-:W-:Y:S08]  /*11c00*/  HMMA.16816.F32 R32, R4.reuse, R12, R28 ;  /* 0x0000000c0420723c */ /* 0x048ff0000000181c */
[----:B------:R-:W-:Y:S01]  /*11c10*/  HMMA.16816.F32 R36, R4, R14, R48 ;  /* 0x0000000e0424723c */ /* 0x000fe20000001830 */
[----:B------:R-:W3:Y:S01]  /*11c20*/  LDSM.16.MT88.4 R12, [R198+0x1800] ;  /* 0x00180000c60c783b */ /* 0x000ee20000004200 */
[----:B--2---:R-:W-:-:S06]  /*11c30*/  FFMA.FTZ R3, R126, c[0x0][0x2d0], -R0 ;  /* 0x0000b4007e037a23 */ /* 0x004fcc0000010800 */
[C---:B----4-:R-:W-:Y:S01]  /*11c40*/  HMMA.16816.F32 R52, R4.reuse, R8, R100 ;  /* 0x000000080434723c */ /* 0x050fe20000001864 */
[----:B------:R-:W-:Y:S01]  /*11c50*/  LDSM.16.MT88.4 R100, [R196+0x6800] ;  /* 0x00680000c464783b */ /* 0x000fe20000004200 */
[----:B------:R2:W4:Y:S06]  /*11c60*/  MUFU.EX2 R152, R3 ;  /* 0x0000000300987308 */ /* 0x00052c0000000800 */
[C---:B------:R-:W-:Y:S01]  /*11c70*/  HMMA.16816.F32 R48, R4.reuse, R10, R88 ;  /* 0x0000000a0430723c */ /* 0x040fe20000001858 */
[----:B------:R-:W1:Y:S07]  /*11c80*/  LDSM.16.MT88.4 R8, [R197+0x1800] ;  /* 0x00180000c508783b */ /* 0x000e6e0000004200 */
[----:B------:R-:W-:Y:S01]  /*11c90*/  HMMA.16816.F32 R28, R4, R20, R56 ;  /* 0x00000014041c723c */ /* 0x000fe20000001838 */
[----:B--2---:R-:W-:-:S04]  /*11ca0*/  FFMA.FTZ R3, R124, c[0x0][0x2d0], -R0 ;  /* 0x0000b4007c037a23 */ /* 0x004fc80000010800 */
[----:B------:R2:W-:Y:S03]  /*11cb0*/  MUFU.EX2 R153, R3 ;  /* 0x0000000300997308 */ /* 0x0005e60000000800 */
[----:B------:R-:W-:Y:S01]  /*11cc0*/  HMMA.16816.F32 R40, R4, R22, R76 ;  /* 0x000000160428723c */ /* 0x000fe2000000184c */
[----:B------:R-:W-:Y:S06]  /*11cd0*/  LDSM.16.MT88.4 R20, [R198+0x5000] ;  /* 0x00500000c614783b */ /* 0x000fec0000004200 */
[----:B-----5:R-:W-:-:S02]  /*11ce0*/  F2FP.PACK_AB R4, R158, R157 ;  /* 0x0000009d9e04723e */ /* 0x020fc400000000ff */
[----:B----4-:R-:W-:Y:S02]  /*11cf0*/  F2FP.PACK_AB R5, R152, R154 ;  /* 0x0000009a9805723e */ /* 0x010fe400000000ff */
[----:B------:R-:W-:Y:S01]  /*11d00*/  F2FP.PACK_AB R6, R155, R156 ;  /* 0x0000009c9b06723e */ /* 0x000fe200000000ff */
[----:B--2---:R-:W-:-:S04]  /*11d10*/  FFMA.FTZ R3, R125, c[0x0][0x2d0], -R0 ;  /* 0x0000b4007d037a23 */ /* 0x004fc80000010800 */
[----:B------:R-:W2:Y:S02]  /*11d20*/  MUFU.EX2 R151, R3 ;  /* 0x0000000300977308 */ /* 0x000ea40000000800 */
[----:B--2---:R-:W-:Y:S01]  /*11d30*/  F2FP.PACK_AB R7, R151, R153 ;  /* 0x000000999707723e */ /* 0x004fe200000000ff */
[----:B------:R-:W-:-:S05]  /*11d40*/  FFMA.FTZ R3, R129, c[0x0][0x2d0], -R2 ;  /* 0x0000b40081037a23 */ /* 0x000fca0000010802 */
[----:B------:R2:W-:Y:S01]  /*11d50*/  MUFU.EX2 R148, R3 ;  /* 0x0000000300947308 */ /* 0x0005e20000000800 */
[C---:B-1----:R-:W-:Y:S08]  /*11d60*/  HMMA.16816.F32 R88, R4.reuse, R16, R92 ;  /* 0x000000100458723c */ /* 0x042ff0000000185c */
[----:B------:R-:W-:Y:S01]  /*11d70*/  HMMA.16816.F32 R84, R4, R18, R84 ;  /* 0x000000120454723c */ /* 0x000fe20000001854 */
[----:B------:R-:W1:Y:S01]  /*11d80*/  LDSM.16.MT88.4 R16, [R195+0x5000] ;  /* 0x00500000c310783b */ /* 0x000e620000004200 */
[----:B--2---:R-:W-:-:S06]  /*11d90*/  FFMA.FTZ R3, R128, c[0x0][0x2d0], -R2 ;  /* 0x0000b40080037a23 */ /* 0x004fcc0000010802 */
[C---:B---3--:R-:W-:Y:S01]  /*11da0*/  HMMA.16816.F32 R80, R4.reuse, R12, R80 ;  /* 0x0000000c0450723c */ /* 0x048fe20000001850 */
[----:B------:R2:W3:Y:S07]  /*11db0*/  MUFU.EX2 R150, R3 ;  /* 0x0000000300967308 */ /* 0x0004ee0000000800 */
[C---:B------:R-:W-:Y:S01]  /*11dc0*/  HMMA.16816.F32 R76, R4.reuse, R14, R72 ;  /* 0x0000000e044c723c */ /* 0x040fe20000001848 */
[----:B------:R-:W4:Y:S07]  /*11dd0*/  LDSM.16.MT88.4 R12, [R196+0x5000] ;  /* 0x00500000c40c783b */ /* 0x000f2e0000004200 */
[----:B------:R-:W-:Y:S01]  /*11de0*/  HMMA.16816.F32 R72, R4, R8, R68 ;  /* 0x000000080448723c */ /* 0x000fe20000001844 */
[----:B--2---:R-:W-:-:S02]  /*11df0*/  FFMA.FTZ R3, R127, c[0x0][0x2d0], -R2 ;  /* 0x0000b4007f037a23 */ /* 0x004fc40000010802 */
[----:B------:R-:W-:Y:S02]  /*11e00*/  LDSM.16.MT88.4 R124, [R195+0x3000] ;  /* 0x00300000c37c783b */ /* 0x000fe40000004200 */
[----:B------:R2:W-:Y:S03]  /*11e10*/  MUFU.EX2 R147, R3 ;  /* 0x0000000300937308 */ /* 0x0005e60000000800 */
[C---:B------:R-:W-:Y:S01]  /*11e20*/  HMMA.16816.F32 R68, R4.reuse, R10, R64 ;  /* 0x0000000a0444723c */ /* 0x040fe20000001840 */
[----:B------:R-:W5:Y:S07]  /*11e30*/  LDSM.16.MT88.4 R8, [R197+0x5000] ;  /* 0x00500000c508783b */ /* 0x000f6e0000004200 */
[----:B------:R-:W-:Y:S01]  /*11e40*/  HMMA.16816.F32 R120, R4, R24, R120 ;  /* 0x000000180478723c */ /* 0x000fe20000001878 */
[----:B--2---:R-:W-:-:S07]  /*11e50*/  FFMA.FTZ R3, R130, c[0x0][0x2d0], -R2 ;  /* 0x0000b40082037a23 */ /* 0x004fce0000010802 */
[C---:B-1----:R-:W-:Y:S01]  /*11e60*/  HMMA.16816.F32 R64, R4.reuse, R16, R60 ;  /* 0x000000100440723c */ /* 0x042fe2000000183c */
[----:B------:R1:W-:Y:S07]  /*11e70*/  MUFU.EX2 R149, R3 ;  /* 0x0000000300957308 */ /* 0x0003ee0000000800 */
[C---:B------:R-:W-:Y:S01]  /*11e80*/  HMMA.16816.F32 R60, R4.reuse, R18, R44 ;  /* 0x00000012043c723c */ /* 0x040fe2000000182c */
[----:B------:R-:W2:Y:S07]  /*11e90*/  LDSM.16.MT88.4 R16, [R196+0x2000] ;  /* 0x00200000c410783b */ /* 0x000eae0000004200 */
[----:B----4-:R-:W-:Y:S01]  /*11ea0*/  HMMA.16816.F32 R56, R4, R12, R32 ;  /* 0x0000000c0438723c */ /* 0x010fe20000001820 */
[----:B-1----:R-:W-:-:S04]  /*11eb0*/  FFMA.FTZ R3, R140, c[0x0][0x2d0], -R0 ;  /* 0x0000b4008c037a23 */ /* 0x002fc80000010800 */
[----:B------:R1:W-:Y:S03]  /*11ec0*/  MUFU.EX2 R145, R3 ;  /* 0x0000000300917308 */ /* 0x0003e60000000800 */
[C---:B------:R-:W-:Y:S01]  /*11ed0*/  HMMA.16816.F32 R44, R4.reuse, R14, R36 ;  /* 0x0000000e042c723c */ /* 0x040fe20000001824 */
[----:B------:R-:W4:Y:S07]  /*11ee0*/  LDSM.16.MT88.4 R12, [R198+0x2000] ;  /* 0x00200000c60c783b */ /* 0x000f2e0000004200 */
[----:B------:R-:W-:Y:S01]  /*11ef0*/  HMMA.16816.F32 R32, R4, R20, R28 ;  /* 0x000000140420723c */ /* 0x000fe2000000181c */
[----:B-1----:R-:W-:-:S07]  /*11f00*/  FFMA.FTZ R3, R142, c[0x0][0x2d0], -R0 ;  /* 0x0000b4008e037a23 */ /* 0x002fce0000010800 */
[C---:B------:R-:W-:Y:S01]  /*11f10*/  HMMA.16816.F32 R36, R4.reuse, R22, R40 ;  /* 0x000000160424723c */ /* 0x040fe20000001828 */
[----:B------:R-:W-:Y:S01]  /*11f20*/  LDSM.16.MT88.4 R20, [R198+0x5800] ;  /* 0x00580000c614783b */ /* 0x000fe20000004200 */
[----:B------:R1:W1:Y:S06]  /*11f30*/  MUFU.EX2 R143, R3 ;  /* 0x00000003008f7308 */ /* 0x00026c0000000800 */
[C---:B-----5:R-:W-:Y:S08]  /*11f40*/  HMMA.16816.F32 R40, R4.reuse, R8, R52 ;  /* 0x000000080428723c */ /* 0x060ff00000001834 */
[----:B------:R-:W-:Y:S01]  /*11f50*/  HMMA.16816.F32 R28, R4, R10, R48 ;  /* 0x0000000a041c723c */ /* 0x000fe20000001830 */
[----:B------:R-:W5:Y:S01]  /*11f60*/  LDSM.16.MT88.4 R8, [R197+0x2000] ;  /* 0x00200000c508783b */ /* 0x000f620000004200 */
[----:B-1----:R-:W-:-:S04]  /*11f70*/  FFMA.FTZ R3, R131, c[0x0][0x2d0], -R0 ;  /* 0x0000b40083037a23 */ /* 0x002fc80000010800 */
[----:B------:R1:W-:Y:S02]  /*11f80*/  MUFU.EX2 R146, R3 ;  /* 0x0000000300927308 */ /* 0x0003e40000000800 */
[----:B------:R-:W-:Y:S01]  /*11f90*/  HMMA.16816.F32 R96, R4, R26, R96 ;  /* 0x0000001a0460723c */ /* 0x000fe20000001860 */
[----:B------:R-:W2:Y:S06]  /*11fa0*/  LDSM.16.MT88.4 R24, [R195+0x2000] ;  /* 0x00200000c318783b */ /* 0x000eac0000004200 */
[----:B---3--:R-:W-:Y:S02]  /*11fb0*/  F2FP.PACK_AB R4, R150, R148 ;  /* 0x000000949604723e */ /* 0x008fe400000000ff */
[----:B------:R-:W-:-:S02]  /*11fc0*/  F2FP.PACK_AB R5, R143, R145 ;  /* 0x000000918f05723e */ /* 0x000fc400000000ff */
        /* <DEDUP_REMOVED lines=16> */
[----:B-----5:R-:W-:Y:S01]  /*120d0*/  HMMA.16816.F32 R72, R4, R8, R72 ;  /* 0x000000080448723c */ /* 0x020fe20000001848 */
[----:B-1----:R-:W-:-:S02]  /*120e0*/  FFMA.FTZ R3, R161, c[0x0][0x2d0], -R2 ;  /* 0x0000b400a1037a23 */ /* 0x002fc40000010802 */
[----:B------:R-:W-:Y:S02]  /*120f0*/  IMAD.MOV.U32 R161, RZ, RZ, c[0x0][0x2c4] ;  /* 0x0000b100ffa17624 */ /* 0x000fe400078e00ff */
[----:B------:R1:W-:Y:S03]  /*12100*/  MUFU.EX2 R141, R3 ;  /* 0x00000003008d7308 */ /* 0x0003e60000000800 */
[----:B------:R-:W-:Y:S01]  /*12110*/  HMMA.16816.F32 R52, R4, R10, R68 ;  /* 0x0000000a0434723c */ /* 0x000fe20000001844 */
[----:B------:R-:W5:Y:S01]  /*12120*/  LDSM.16.MT88.4 R8, [R197+0x5800] ;  /* 0x00580000c508783b */ /* 0x000f620000004200 */
[----:B------:R-:W-:-:S06]  /*12130*/  ISETP.NE.AND P4, PT, R161, 0x1, PT ;  /* 0x00000001a100780c */ /* 0x000fcc0003f85270 */
[----:B------:R-:W-:Y:S01]  /*12140*/  HMMA.16816.F32 R120, R4, R24, R120 ;  /* 0x000000180478723c */ /* 0x000fe20000001878 */
[----:B-1----:R-:W-:-:S07]  /*12150*/  FFMA.FTZ R3, R164, c[0x0][0x2d0], -R2 ;  /* 0x0000b400a4037a23 */ /* 0x002fce0000010802 */
[C---:B--2---:R-:W-:Y:S01]  /*12160*/  HMMA.16816.F32 R64, R4.reuse, R16, R64 ;  /* 0x000000100440723c */ /* 0x044fe20000001840 */
[----:B------:R1:W-:Y:S07]  /*12170*/  MUFU.EX2 R140, R3 ;  /* 0x00000003008c7308 */ /* 0x0003ee0000000800 */
[C---:B------:R-:W-:Y:S01]  /*12180*/  HMMA.16816.F32 R60, R4.reuse, R18, R60 ;  /* 0x00000012043c723c */ /* 0x040fe2000000183c */
[----:B------:R-:W2:Y:S07]  /*12190*/  LDSM.16.MT88.4 R16, [R195+0x2800] ;  /* 0x00280000c310783b */ /* 0x000eae0000004200 */
[----:B------:R-:W-:Y:S01]  /*121a0*/  HMMA.16816.F32 R24, R4, R26, R96 ;  /* 0x0000001a0418723c */ /* 0x000fe20000001860 */
[----:B-1----:R-:W-:-:S04]  /*121b0*/  FFMA.FTZ R3, R163, c[0x0][0x2d0], -R0 ;  /* 0x0000b400a3037a23 */ /* 0x002fc80000010800 */
[----:B------:R1:W-:Y:S03]  /*121c0*/  MUFU.EX2 R118, R3 ;  /* 0x0000000300767308 */ /* 0x0003e60000000800 */
[C---:B----4-:R-:W-:Y:S08]  /*121d0*/  HMMA.16816.F32 R96, R4.reuse, R12, R56 ;  /* 0x0000000c0460723c */ /* 0x050ff00000001838 */
[----:B------:R-:W-:Y:S01]  /*121e0*/  HMMA.16816.F32 R48, R4, R14, R44 ;  /* 0x0000000e0430723c */ /* 0x000fe2000000182c */
[----:B------:R-:W4:Y:S01]  /*121f0*/  LDSM.16.MT88.4 R12, [R198+0x2800] ;  /* 0x00280000c60c783b */ /* 0x000f220000004200 */
[----:B-1----:R-:W-:-:S06]  /*12200*/  FFMA.FTZ R3, R166, c[0x0][0x2d0], -R0 ;  /* 0x0000b400a6037a23 */ /* 0x002fcc0000010800 */
[C---:B------:R-:W-:Y:S01]  /*12210*/  HMMA.16816.F32 R44, R4.reuse, R20, R32 ;  /* 0x00000014042c723c */ /* 0x040fe20000001820 */
[----:B------:R1:W1:Y:S07]  /*12220*/  MUFU.EX2 R116, R3 ;  /* 0x0000000300747308 */ /* 0x00026e0000000800 */
[C---:B------:R-:W-:Y:S01]  /*12230*/  HMMA.16816.F32 R36, R4.reuse, R22, R36 ;  /* 0x000000160424723c */ /* 0x040fe20000001824 */
[----:B------:R-:W2:Y:S07]  /*12240*/  LDSM.16.MT88.4 R20, [R196+0x2800] ;  /* 0x00280000c414783b */ /* 0x000eae0000004200 */
[----:B-----5:R-:W-:Y:S01]  /*12250*/  HMMA.16816.F32 R40, R4, R8, R40 ;  /* 0x000000080428723c */ /* 0x020fe20000001828 */
[----:B-1----:R-:W-:-:S04]  /*12260*/  FFMA.FTZ R3, R162, c[0x0][0x2d0], -R0 ;  /* 0x0000b400a2037a23 */ /* 0x002fc80000010800 */
[----:B------:R1:W-:Y:S03]  /*12270*/  MUFU.EX2 R112, R3 ;  /* 0x0000000300707308 */ /* 0x0003e60000000800 */
[----:B------:R-:W-:Y:S01]  /*12280*/  HMMA.16816.F32 R28, R4, R10, R28 ;  /* 0x0000000a041c723c */ /* 0x000fe2000000181c */
[----:B------:R-:W5:Y:S06]  /*12290*/  LDSM.16.MT88.4 R8, [R197+0x2800] ;  /* 0x00280000c508783b */ /* 0x000f6c0000004200 */
[----:B---3--:R-:W-:-:S02]  /*122a0*/  F2FP.PACK_AB R4, R142, R119 ;  /* 0x000000778e04723e */ /* 0x008fc400000000ff */
[----:B------:R-:W-:Y:S02]  /*122b0*/  F2FP.PACK_AB R5, R116, R118 ;  /* 0x000000767405723e */ /* 0x000fe400000000ff */
[----:B------:R-:W-:Y:S01]  /*122c0*/  F2FP.PACK_AB R6, R140, R141 ;  /* 0x0000008d8c06723e */ /* 0x000fe200000000ff */
[----:B-1----:R-:W-:-:S04]  /*122d0*/  FFMA.FTZ R3, R165, c[0x0][0x2d0], -R0 ;  /* 0x0000b400a5037a23 */ /* 0x002fc80000010800 */
[----:B------:R-:W1:Y:S02]  /*122e0*/  MUFU.EX2 R117, R3 ;  /* 0x0000000300757308 */ /* 0x000e640000000800 */
[----:B-1----:R-:W-:Y:S01]  /*122f0*/  F2FP.PACK_AB R7, R117, R112 ;  /* 0x000000707507723e */ /* 0x002fe200000000ff */
[----:B------:R-:W-:-:S06]  /*12300*/  FFMA.FTZ R3, R226, c[0x0][0x2d0], -R2 ;  /* 0x0000b400e2037a23 */ /* 0x000fcc0000010802 */
[C---:B--2---:R-:W-:Y:S08]  /*12310*/  HMMA.16816.F32 R120, R4.reuse, R16, R120 ;  /* 0x000000100478723c */ /* 0x044ff00000001878 */
[C---:B------:R-:W-:Y:S01]  /*12320*/  HMMA.16816.F32 R24, R4.reuse, R18, R24 ;  /* 0x000000120418723c */ /* 0x040fe20000001818 */
[----:B------:R-:W1:Y:S07]  /*12330*/  LDSM.16.MT88.4 R16, [R195+0x6000] ;  /* 0x00600000c310783b */ /* 0x000e6e0000004200 */
[C---:B----4-:R-:W-:Y:S08]  /*12340*/  HMMA.16816.F32 R76, R4.reuse, R12, R84 ;  /* 0x0000000c044c723c */ /* 0x050ff00000001854 */
[C---:B------:R-:W-:Y:S01]  /*12350*/  HMMA.16816.F32 R56, R4.reuse, R14, R80 ;  /* 0x0000000e0438723c */ /* 0x040fe20000001850 */
[----:B------:R-:W2:Y:S04]  /*12360*/  LDSM.16.MT88.4 R12, [R196+0x6000] ;  /* 0x00600000c40c783b */ /* 0x000ea80000004200 */
[----:B------:R-:W-:Y:S03]  /*12370*/  LDSM.16.MT88.4 R80, [R198+0x3000] ;  /* 0x00300000c650783b */ /* 0x000fe60000004200 */
[C---:B------:R-:W-:Y:S08]  /*12380*/  HMMA.16816.F32 R32, R4.reuse, R22, R92 ;  /* 0x000000160420723c */ /* 0x040ff0000000185c */
[C---:B-----5:R-:W-:Y:S01]  /*12390*/  HMMA.16816.F32 R92, R4.reuse, R10, R52 ;  /* 0x0000000a045c723c */ /* 0x060fe20000001834 */
[----:B------:R3:W-:Y:S07]  /*123a0*/  MUFU.EX2 R53, R3 ;  /* 0x0000000300357308 */ /* 0x0007ee0000000800 */
[C---:B------:R-:W-:Y:S01]  /*123b0*/  HMMA.16816.F32 R68, R4.reuse, R20, R88 ;  /* 0x000000140444723c */ /* 0x040fe20000001858 */
[----:B------:R-:W4:Y:S04]  /*123c0*/  LDSM.16.MT88.4 R20, [R198+0x6000] ;  /* 0x00600000c614783b */ /* 0x000f280000004200 */
[----:B------:R-:W-:Y:S03]  /*123d0*/  LDSM.16.MT88.4 R88, [R197+0x3000] ;  /* 0x00300000c558783b */ /* 0x000fe60000004200 */
[----:B-1----:R-:W-:Y:S01]  /*123e0*/  HMMA.16816.F32 R104, R4, R16, R64 ;  /* 0x000000100468723c */ /* 0x002fe20000001840 */
[----:B---3--:R-:W-:-:S04]  /*123f0*/  FFMA.FTZ R3, R225, c[0x0][0x2d0], -R2 ;  /* 0x0000b400e1037a23 */ /* 0x008fc80000010802 */
[----:B------:R1:W3:Y:S03]  /*12400*/  MUFU.EX2 R52, R3 ;  /* 0x0000000300347308 */ /* 0x0002e60000000800 */
[C---:B------:R-:W-:Y:S08]  /*12410*/  HMMA.16816.F32 R60, R4.reuse, R18, R60 ;  /* 0x00000012043c723c */ /* 0x040ff0000000183c */
[----:B--2---:R-:W-:Y:S01]  /*12420*/  HMMA.16816.F32 R48, R4, R14, R48 ;  /* 0x0000000e0430723c */ /* 0x004fe20000001830 */
[--C-:B-1----:R-:W-:Y:S01]  /*12430*/  FFMA.FTZ R3, R224, c[0x0][0x2d0], -R2.reuse ;  /* 0x0000b400e0037a23 */ /* 0x102fe20000010802 */
[----:B---3--:R-:W-:Y:S01]  /*12440*/  F2FP.PACK_AB R64, R52, R53 ;  /* 0x000000353440723e */ /* 0x008fe200000000ff */
[----:B------:R-:W-:-:S05]  /*12450*/  FFMA.FTZ R2, R228, c[0x0][0x2d0], -R2 ;  /* 0x0000b400e4027a23 */ /* 0x000fca0000010802 */
[C---:B------:R-:W-:Y:S01]  /*12460*/  HMMA.16816.F32 R128, R4.reuse, R12, R96 ;  /* 0x0000000c0480723c */ /* 0x040fe20000001860 */
[----:B------:R-:W-:Y:S01]  /*12470*/  MUFU.EX2 R18, R3 ;  /* 0x0000000300127308 */ /* 0x000fe20000000800 */
[----:B------:R-:W-:Y:S06]  /*12480*/  LDSM.16.MT88.4 R96, [R195+0x6800] ;  /* 0x00680000c360783b */ /* 0x000fec0000004200 */
[C---:B------:R-:W-:Y:S01]  /*12490*/  HMMA.16816.F32 R84, R4.reuse, R8, R72 ;  /* 0x000000080454723c */ /* 0x040fe20000001848 */
[----:B------:R1:W2:Y:S01]  /*124a0*/  MUFU.EX2 R17, R2 ;  /* 0x0000000200117308 */ /* 0x0002a20000000800 */
[----:B------:R-:W3:Y:S04]  /*124b0*/  LDSM.16.MT88.4 R8, [R197+0x6000] ;  /* 0x00600000c508783b */ /* 0x000ee80000004200 */
[----:B------:R-:W5:Y:S02]  /*124c0*/  LDSM.16.MT88.4 R72, [R196+0x3000] ;  /* 0x00300000c448783b */ /* 0x000f640000004200 */
[C---:B----4-:R-:W-:Y:S08]  /*124d0*/  HMMA.16816.F32 R44, R4.reuse, R20, R44 ;  /* 0x00000014042c723c */ /* 0x050ff0000000182c */
[----:B------:R-:W-:Y:S01]  /*124e0*/  HMMA.16816.F32 R36, R4, R22, R36 ;  /* 0x000000160424723c */ /* 0x000fe20000001824 */
[----:B-1----:R-:W-:Y:S01]  /*124f0*/  FFMA.FTZ R2, R227, c[0x0][0x2d0], -R0 ;  /* 0x0000b400e3027a23 */ /* 0x002fe20000010800 */
[----:B--2---:R-:W-:-:S03]  /*12500*/  F2FP.PACK_AB R66, R17, R18 ;  /* 0x000000121142723e */ /* 0x004fc600000000ff */
[----:B------:R1:W-:Y:S02]  /*12510*/  MUFU.EX2 R16, R2 ;  /* 0x0000000200107308 */ /* 0x0003e40000000800 */
[----:B-1----:R-:W-:-:S06]  /*12520*/  FFMA.FTZ R2, R229, c[0x0][0x2d0], -R0 ;  /* 0x0000b400e5027a23 */ /* 0x002fcc0000010800 */
[----:B------:R1:W2:Y:S01]  /*12530*/  MUFU.EX2 R14, R2 ;  /* 0x00000002000e7308 */ /* 0x0002a20000000800 */
[C---:B---3--:R-:W-:Y:S08]  /*12540*/  HMMA.16816.F32 R40, R4.reuse, R8, R40 ;  /* 0x000000080428723c */ /* 0x048ff00000001828 */
[----:B------:R-:W-:Y:S01]  /*12550*/  HMMA.16816.F32 R28, R4, R10, R28 ;  /* 0x0000000a041c723c */ /* 0x000fe2000000181c */
[----:B------:R-:W3:Y:S01]  /*12560*/  LDSM.16.MT88.4 R8, [R197+0x6800] ;  /* 0x00680000c508783b */ /* 0x000ee20000004200 */
[--C-:B-1----:R-:W-:Y:S01]  /*12570*/  FFMA.FTZ R2, R231, c[0x0][0x2d0], -R0.reuse ;  /* 0x0000b400e7027a23 */ /* 0x102fe20000010800 */
[----:B--2---:R-:W-:Y:S01]  /*12580*/  F2FP.PACK_AB R65, R14, R16 ;  /* 0x000000100e41723e */ /* 0x004fe200000000ff */
[----:B------:R-:W-:-:S02]  /*12590*/  FFMA.FTZ R0, R230, c[0x0][0x2d0], -R0 ;  /* 0x0000b400e6007a23 */ /* 0x000fc40000010800 */
[----:B------:R1:W-:Y:S01]  /*125a0*/  MUFU.EX2 R13, R2 ;  /* 0x00000002000d7308 */ /* 0x0003e20000000800 */
[----:B------:R-:W-:-:S07]  /*125b0*/  @P4 IMAD.HI.U32 R4, R251, c[0x0][0x2c8], RZ ;  /* 0x0000b200fb044a27 */ /* 0x000fce00078e00ff */
[----:B------:R2:W4:Y:S01]  /*125c0*/  MUFU.EX2 R12, R0 ;  /* 0x00000000000c7308 */ /* 0x0005220000000800 */
[----:B-1----:R-:W-:-:S04]  /*125d0*/  FADD.FTZ R2, R247, R246 ;  /* 0x000000f6f7027221 */ /* 0x002fc80000010000 */
[----:B------:R-:W-:Y:S02]  /*125e0*/  FADD.FTZ R2, R245, R2 ;  /* 0x00000002f5027221 */ /* 0x000fe40000010000 */
[----:B--2---:R-:W-:Y:S01]  /*125f0*/  FADD.FTZ R0, R242, R240 ;  /* 0x000000f0f2007221 */ /* 0x004fe20000010000 */
        /* <DEDUP_REMOVED lines=10> */
[----:B------:R-:W-:Y:S03]  /*126a0*/  HMMA.16816.F32 R88, R64, R90, R92 ;  /* 0x0000005a4058723c */ /* 0x000fe6000000185c */
        /* <DEDUP_REMOVED lines=10> */
[----:B------:R-:W-:Y:S01]  /*12750*/  FADD.FTZ R2, R217, R2 ;  /* 0x00000002d9027221 */ /* 0x000fe20000010000 */
[----:B------:R-:W-:Y:S01]  /*12760*/  IADD3 R217, R250, -0x2, RZ ;  /* 0xfffffffefad97810 */ /* 0x000fe20007ffe0ff */
[----:B------:R-:W-:Y:S02]  /*12770*/  FADD.FTZ R0, R220, R0 ;  /* 0x00000000dc007221 */ /* 0x000fe40000010000 */
[----:B------:R-:W-:Y:S01]  /*12780*/  FADD.FTZ R2, R214, R2 ;  /* 0x00000002d6027221 */ /* 0x000fe20000010000 */
[----:B-----5:R-:W-:Y:S01]  /*12790*/  HMMA.16816.F32 R68, R64, R72, R68 ;  /* 0x000000484044723c */ /* 0x020fe20000001844 */
        /* <DEDUP_REMOVED lines=16> */
[----:B------:R-:W-:Y:S01]  /*128a0*/  IMAD.MOV.U32 R0, RZ, RZ, R251 ;  /* 0x000000ffff007224 */ /* 0x000fe200078e00fb */
[----:B------:R-:W-:Y:S01]  /*128b0*/  @P4 SHF.R.U32.HI R0, RZ, c[0x0][0x2cc], R4 ;  /* 0x0000b300ff004a19 */ /* 0x000fe20000011604 */
[----:B------:R-:W-:-:S02]  /*128c0*/  FADD.FTZ R2, R149, R2 ;  /* 0x0000000295027221 */ /* 0x000fc40000010000 */
[----:B------:R-:W-:Y:S01]  /*128d0*/  FADD.FTZ R3, R146, R3 ;  /* 0x0000000392037221 */ /* 0x000fe20000010000 */
[C---:B------:R-:W-:Y:S01]  /*128e0*/  HMMA.16816.F32 R104, R64.reuse, R108, R44 ;  /* 0x0000006c4068723c */ /* 0x040fe2000000182c */
[----:B------:R-:W-:Y:S02]  /*128f0*/  FADD.FTZ R2, R119, R2 ;  /* 0x0000000277027221 */ /* 0x000fe40000010000 */
[----:B------:R-:W-:Y:S01]  /*12900*/  FADD.FTZ R4, R144, R3 ;  /* 0x0000000390047221 */ /* 0x000fe20000010000 */
[----:B------:R-:W-:Y:S01]  /*12910*/  IADD3 R3, R0, R160, -R159 ;  /* 0x000000a000037210 */ /* 0x000fe20007ffe89f */
[----:B------:R-:W-:Y:S02]  /*12920*/  FADD.FTZ R0, R142, R2 ;  /* 0x000000028e007221 */ /* 0x000fe40000010000 */
[----:B------:R-:W-:Y:S01]  /*12930*/  IMAD.MOV.U32 R2, RZ, RZ, RZ ;  /* 0x000000ffff027224 */ /* 0x000fe200078e00ff */
[----:B------:R-:W-:Y:S01]  /*12940*/  HMMA.16816.F32 R124, R64, R126, R24 ;  /* 0x0000007e407c723c */ /* 0x000fe20000001818 */
[----:B------:R-:W-:-:S02]  /*12950*/  FADD.FTZ R4, R118, R4 ;  /* 0x0000000476047221 */ /* 0x000fc40000010000 */
[----:B------:R-:W-:-:S04]  /*12960*/  IMAD.HI R2, R3, -0x6db6db6d, R2 ;  /* 0x9249249303027827 */ /* 0x000fc800078e0202 */
[----:B------:R-:W-:Y:S01]  /*12970*/  FADD.FTZ R3, R116, R4 ;  /* 0x0000000474037221 */ /* 0x000fe20000010000 */
[C---:B------:R-:W-:Y:S01]  /*12980*/  HMMA.16816.F32 R72, R64.reuse, R74, R32 ;  /* 0x0000004a4048723c */ /* 0x040fe20000001820 */
[----:B------:R-:W-:Y:S02]  /*12990*/  FADD.FTZ R0, R141, R0 ;  /* 0x000000008d007221 */ /* 0x000fe40000010000 */
[----:B------:R-:W-:Y:S02]  /*129a0*/  FADD.FTZ R3, R112, R3 ;  /* 0x0000000370037221 */ /* 0x000fe40000010000 */
[----:B------:R-:W-:Y:S01]  /*129b0*/  FADD.FTZ R4, R140, R0 ;  /* 0x000000008c047221 */ /* 0x000fe20000010000 */
[----:B------:R-:W-:Y:S01]  /*129c0*/  SHF.R.U32.HI R0, RZ, 0x1f, R2 ;  /* 0x0000001fff007819 */ /* 0x000fe20000011602 */
[----:B------:R-:W-:Y:S01]  /*129d0*/  FADD.FTZ R3, R117, R3 ;  /* 0x0000000375037221 */ /* 0x000fe20000010000 */
[----:B------:R-:W-:Y:S02]  /*129e0*/  HMMA.16816.F32 R80, R64, R82, R56 ;  /* 0x000000524050723c */ /* 0x000fe40000001838 */
[----:B------:R-:W-:Y:S01]  /*129f0*/  LEA.HI.SX32 R2, R2, R0, 0x1a ;  /* 0x0000000002027211 */ /* 0x000fe200078fd2ff */
[----:B------:R-:W-:-:S02]  /*12a00*/  FADD.FTZ R0, R53, R4 ;  /* 0x0000000435007221 */ /* 0x000fc40000010000 */
[----:B------:R-:W-:Y:S01]  /*12a10*/  FADD.FTZ R3, R16, R3 ;  /* 0x0000000310037221 */ /* 0x000fe20000010000 */
[----:B------:R-:W-:Y:S01]  /*12a20*/  IMNMX R5, R252, R2, !PT ;  /* 0x00000002fc057217 */ /* 0x000fe20007800200 */
[----:B------:R-:W-:Y:S01]  /*12a30*/  FADD.FTZ R0, R52, R0 ;  /* 0x0000000034007221 */ /* 0x000fe20000010000 */
[C---:B------:R-:W-:Y:S01]  /*12a40*/  HMMA.16816.F32 R100, R64.reuse, R102, R48 ;  /* 0x000000664064723c */ /* 0x040fe20000001830 */
[----:B------:R-:W-:Y:S01]  /*12a50*/  FADD.FTZ R2, R14, R3 ;  /* 0x000000030e027221 */ /* 0x000fe20000010000 */
[----:B------:R-:W-:Y:S01]  /*12a60*/  ISETP.GE.AND P0, PT, R217, R5, PT ;  /* 0x00000005d900720c */ /* 0x000fe20003f06270 */
[----:B------:R-:W-:Y:S01]  /*12a70*/  FADD.FTZ R0, R18, R0 ;  /* 0x0000000012007221 */ /* 0x000fe20000010000 */
[----:B------:R1:W-:Y:S01]  /*12a80*/  STL [R1+0x30], R5 ;  /* 0x0000300501007387 */ /* 0x0003e20000100800 */
[----:B------:R-:W-:Y:S02]  /*12a90*/  FADD.FTZ R2, R13, R2 ;  /* 0x000000020d027221 */ /* 0x000fe40000010000 */
[----:B------:R-:W-:Y:S01]  /*12aa0*/  FADD.FTZ R3, R17, R0 ;  /* 0x0000000011037221 */ /* 0x000fe20000010000 */
[----:B------:R-:W-:Y:S01]  /*12ab0*/  HMMA.16816.F32 R108, R64, R110, R36 ;  /* 0x0000006e406c723c */ /* 0x000fe20000001824 */
[----:B------:R-:W-:-:S05]  /*12ac0*/  FADD.FTZ R0, R12, R2 ;  /* 0x000000020c007221 */ /* 0x000fca0000010000 */
[----:B------:R1:W-:Y:S02]  /*12ad0*/  STL [R1+0x24], R0 ;  /* 0x0000240001007387 */ /* 0x0003e40000100800 */
[C---:B---3--:R-:W-:Y:S02]  /*12ae0*/  HMMA.16816.F32 R60, R64.reuse, R8, R40 ;  /* 0x00000008403c723c */ /* 0x048fe40000001828 */
[----:B------:R1:W-:Y:S06]  /*12af0*/  STL [R1+0x20], R3 ;  /* 0x0000200301007387 */ /* 0x0003ec0000100800 */
[----:B------:R-:W-:Y:S01]  /*12b00*/  HMMA.16816.F32 R64, R64, R10, R28 ;  /* 0x0000000a4040723c */ /* 0x000fe2000000181c */
[----:B------:R-:W-:Y:S07]  /*12b10*/  @!P0 BRA `(.L_x_1233) ;  /* 0x00003c1000008947 */ /* 0x000fee0003800000 */
[----:B-1----:R-:W-:Y:S01]  /*12b20*/  IMAD.IADD R0, R249, 0x1, R251 ;  /* 0x00000001f9007824 */ /* 0x002fe200078e02fb */
[----:B------:R-:W-:Y:S01]  /*12b30*/  MOV R3, R115 ;  /* 0x0000007300037202 */ /* 0x000fe20000000f00 */
[----:B------:R-:W-:Y:S01]  /*12b40*/  IMAD.MOV.U32 R116, RZ, RZ, R114 ;  /* 0x000000ffff747224 */ /* 0x000fe200078e0072 */
[----:B------:R-:W-:-:S02]  /*12b50*/  MOV R214, R217 ;  /* 0x000000d900d67202 */ /* 0x000fc40000000f00 */
[----:B------:R1:W-:Y:S02]  /*12b60*/  STL [R1+0x2c], R0 ;  /* 0x00002c0001007387 */ /* 0x0003e40000100800 */
[----:B-1----:R-:W-:-:S05]  /*12b70*/  @P4 IMAD.HI.U32 R0, R0, c[0x0][0x2c8], RZ ;  /* 0x0000b20000004a27 */ /* 0x002fca00078e00ff */
[----:B------:R-:W-:-:S05]  /*12b80*/  @P4 SHF.R.U32.HI R0, RZ, c[0x0][0x2cc], R0 ;  /* 0x0000b300ff004a19 */ /* 0x000fca0000011600 */
[----:B------:R1:W-:Y:S02]  /*12b90*/  @P4 STL [R1+0x34], R0 ;  /* 0x0000340001004387 */ /* 0x0003e40000100800 */
.L_x_1238:
[----:B--2---:R-:W2:Y:S01]  /*12ba0*/  LDL R112, [R1+0x38] ;  /* 0x0000380001707983 */ /* 0x004ea20000100800 */
        /* <DEDUP_REMOVED lines=26> */
[----:B------:R-:W3:Y:S01]  /*12d50*/  LDL R28, [R1] ;  /* 0x00000000011c7983 */ /* 0x000ee20000100800 */
        /* <DEDUP_REMOVED lines=52> */
.L_x_1235:
[----:B-1-34-:R-:W-:Y:S05]  /*130a0*/  BSYNC B0 ;  /* 0x0000000000007941 */ /* 0x01afea0003800000 */
.L_x_1234:
        /* <DEDUP_REMOVED lines=37> */
[----:B------:R-:W4:Y:S07]  /*13300*/  LDSM.16.M88.4 R164, [R193+0x3000] ;  /* 0x00300000c1a4783b */ /* 0x000f2e0000000200 */
[C---:B-1----:R-:W-:Y:S08]  /*13310*/  HMMA.16816.F32 R4, R168.reuse, R140, R4 ;  /* 0x0000008ca804723c */ /* 0x042ff00000001804 */
[C---:B------:R-:W-:Y:S01]  /*13320*/  HMMA.16816.F32 R8, R168.reuse, R142, R8 ;  /* 0x0000008ea808723c */ /* 0x040fe20000001808 */
[----:B------:R-:W1:Y:S07]  /*13330*/  LDSM.16.M88.4 R140, [R192] ;  /* 0x00000000c08c783b */ /* 0x000e6e0000000200 */
        /* <DEDUP_REMOVED lines=44> */
[----:B------:R-:W2:Y:S07]  /*13600*/  LDSM.16.M88.4 R144, [R200] ;  /* 0x00000000c890783b */ /* 0x000eae0000000200 */
        /* <DEDUP_REMOVED lines=11> */
[----:B------:R-:W3:Y:S07]  /*136c0*/  LDSM.16.M88.4 R160, [R204] ;  /* 0x00000000cca0783b */ /* 0x000eee0000000200 */
[C---:B------:R-:W-:Y:S08]  /*136d0*/  HMMA.16816.F32 R52, R176.reuse, R164, R52 ;  /* 0x000000a4b034723c */ /* 0x040ff00000001834 */
        /* <DEDUP_REMOVED lines=66> */
[----:B------:R-:W-:Y:S01]  /*13b00*/  IMAD.WIDE.U32 R114, R0, c[0x0][0x1e0], RZ ;  /* 0x0000780000727a25 */ /* 0x000fe200078e00ff */
[C---:B------:R-:W-:Y:S01]  /*13b10*/  ISETP.GE.AND P1, PT, R237.reuse, 0x41, PT ;  /* 0x00000041ed00780c */ /* 0x040fe20003f26270 */
[----:B------:R-:W3:Y:S01]  /*13b20*/  LDL R217, [R1+0x10] ;  /* 0x0000100001d97983 */ /* 0x000ee20000100800 */
        /* <DEDUP_REMOVED lines=47> */
.L_x_1237:
[----:B------:R-:W-:Y:S05]  /*13e20*/  BSYNC B0 ;  /* 0x0000000000007941 */ /* 0x000fea0003800000 */
.L_x_1236:
        /* <DEDUP_REMOVED lines=19> */
[----:B------:R-:W-:Y:S02]  /*13f60*/  FSEL R115, R7, -INF , P0 ;  /* 0xff80000007737808 */ /* 0x000fe40000000000 */
[----:B------:R-:W-:Y:S02]  /*13f70*/  ISETP.GT.AND P1, PT, R0, 0x8, PT ;  /* 0x000000080000780c */ /* 0x000fe40003f24270 */
[----:B------:R-:W-:Y:S02]  /*13f80*/  FMNMX.FTZ R2, R6, R116, !PT ;  /* 0x0000007406027209 */ /* 0x000fe40007810000 */
[----:B------:R-:W-:Y:S02]  /*13f90*/  FSEL R7, R10, -INF , P1 ;  /* 0xff8000000a077808 */ /* 0x000fe40000800000 */
[C---:B------:R-:W-:Y:S02]  /*13fa0*/  ISETP.GT.AND P0, PT, R0.reuse, 0x9, PT ;  /* 0x000000090000780c */ /* 0x040fe40003f04270 */
[----:B------:R-:W-:Y:S02]  /*13fb0*/  FMNMX.FTZ R2, R115, R2, !PT ;  /* 0x0000000273027209 */ /* 0x000fe40007810000 */
[----:B------:R-:W-:Y:S02]  /*13fc0*/  FSEL R11, R11, -INF , P0 ;  /* 0xff8000000b0b7808 */ /* 0x000fe40000000000 */
[----:B------:R-:W-:Y:S02]  /*13fd0*/  ISETP.GT.AND P1, PT, R0, 0x10, PT ;  /* 0x000000100000780c */ /* 0x000fe40003f24270 */
        /* <DEDUP_REMOVED lines=87> */
[----:B------:R-:W-:Y:S02]  /*14550*/  FSEL R163, R33, -INF , P2 ;  /* 0xff80000021a37808 */ /* 0x000fe40001000000 */
[----:B------:R-:W-:Y:S02]  /*14560*/  ISETP.GT.AND P2, PT, R112, 0x41, PT ;  /* 0x000000417000780c */ /* 0x000fe40003f44270 */
        /* <DEDUP_REMOVED lines=68> */
[----:B------:R-:W-:Y:S02]  /*149b0*/  FSEL R248, R57, -INF , P0 ;  /* 0xff80000039f87808 */ /* 0x000fe40000000000 */
[----:B------:R-:W-:Y:S02]  /*149c0*/  FMNMX.FTZ R4, R232, R4, !PT ;  /* 0x00000004e8047209 */ /* 0x000fe40007810000 */
[----:B------:R-:W-:Y:S02]  /*149d0*/  FSEL R247, R56, -INF , P1 ;  /* 0xff80000038f77808 */ /* 0x000fe40000800000 */
[----:B------:R-:W-:Y:S02]  /*149e0*/  FMNMX.FTZ R4, R243, R4, !PT ;  /* 0x00000004f3047209 */ /* 0x000fe40007810000 */
[----:B--2---:R-:W-:Y:S02]  /*149f0*/  FMNMX.FTZ R0, R0, R2, !PT ;  /* 0x0000000200007209 */ /* 0x004fe40007810000 */
[----:B------:R-:W-:Y:S03]  /*14a00*/  FMNMX.FTZ R4, R244, R4, !PT ;  /* 0x00000004f4047209 */ /* 0x000fe60007810000 */
[----:B------:R-:W2:Y:S01]  /*14a10*/  SHFL.BFLY PT, R2, R0, 0x1, 0x1f ;  /* 0x0c201f0000027f89 */ /* 0x000ea200000e0000 */
[----:B------:R-:W-:Y:S04]  /*14a20*/  FMNMX.FTZ R4, R247, R4, !PT ;  /* 0x00000004f7047209 */ /* 0x000fe80007810000 */
[----:B------:R-:W-:Y:S05]  /*14a30*/  FMNMX.FTZ R4, R248, R4, !PT ;  /* 0x00000004f8047209 */ /* 0x000fea0007810000 */
[----:B------:R-:W3:Y:S01]  /*14a40*/  SHFL.BFLY PT, R5, R4, 0x2, 0x1f ;  /* 0x0c401f0004057f89 */ /* 0x000ee200000e0000 */
[----:B--2---:R-:W-:Y:S04]  /*14a50*/  FMNMX.FTZ R112, R0, R2, !PT ;  /* 0x0000000200707209 */ /* 0x004fe80007810000 */
[C---:B------:R-:W-:Y:S01]  /*14a60*/  FSETP.NEU.FTZ.AND P0, PT, R112.reuse, -INF , PT ;  /* 0xff8000007000780b */ /* 0x040fe20003f1d000 */
[----:B------:R-:W-:Y:S05]  /*14a70*/  FMUL.FTZ R0, R112, c[0x0][0x2d0] ;  /* 0x0000b40070007a20 */ /* 0x000fea0000410000 */
[----:B------:R-:W-:Y:S02]  /*14a80*/  FSEL R141, R0, RZ, P0 ;  /* 0x000000ff008d7208 */ /* 0x000fe40000000000 */
[----:B---3--:R-:W-:Y:S03]  /*14a90*/  FMNMX.FTZ R4, R4, R5, !PT ;  /* 0x0000000504047209 */ /* 0x008fe60007810000 */
[--C-:B------:R-:W-:Y:S02]  /*14aa0*/  FFMA.FTZ R0, R6, c[0x0][0x2d0], -R141.reuse ;  /* 0x0000b40006007a23 */ /* 0x100fe4000001088d */
[----:B------:R-:W2:Y:S02]  /*14ab0*/  SHFL.BFLY PT, R2, R4, 0x1, 0x1f ;  /* 0x0c201f0004027f89 */ /* 0x000ea400000e0000 */
        /* <DEDUP_REMOVED lines=19> */
[----:B--2---:R-:W-:Y:S01]  /*14bf0*/  FFMA.FTZ R0, R8, c[0x0][0x2d0], -R140 ;  /* 0x0000b40008007a23 */ /* 0x004fe2000001088c */
[----:B---3--:R-:W-:Y:S07]  /*14c00*/  F2FP.PACK_AB R119, R223, R235 ;  /* 0x000000ebdf77723e */ /* 0x008fee00000000ff */
[----:B------:R2:W3:Y:S02]  /*14c10*/  MUFU.EX2 R166, R0 ;  /* 0x0000000000a67308 */ /* 0x0004e40000000800 */
[----:B--2---:R-:W-:Y:S02]  /*14c20*/  FSEL R0, R115, RZ, P1 ;  /* 0x000000ff73007208 */ /* 0x004fe40000800000 */
[----:B---3--:R-:W-:Y:S03]  /*14c30*/  F2FP.PACK_AB R118, R226, R166 ;  /* 0x000000a6e276723e */ /* 0x008fe600000000ff */
[----:B------:R-:W-:Y:S04]  /*14c40*/  FADD.FTZ R0, -R0, R3 ;  /* 0x0000000300007221 */ /* 0x000fe80000010100 */
[----:B------:R-:W-:Y:S04]  /*14c50*/  FMUL.FTZ R0, R0, c[0x0][0x2d0] ;  /* 0x0000b40000007a20 */ /* 0x000fe80000410000 */
[----:B------:R2:W3:Y:S02]  /*14c60*/  MUFU.EX2 R3, R0 ;  /* 0x0000000000037308 */ /* 0x0004e40000000800 */
[----:B--2---:R-:W-:Y:S01]  /*14c70*/  FADD.FTZ R0, -R2, R116 ;  /* 0x0000007402007221 */ /* 0x004fe20000010100 */
[----:B------:R-:W-:Y:S01]  /*14c80*/  F2FP.PACK_AB R116, R251, R252 ;  /* 0x000000fcfb74723e */ /* 0x000fe200000000ff */
[--C-:B------:R-:W-:Y:S02]  /*14c90*/  FFMA.FTZ R2, R142, c[0x0][0x2d0], -R140.reuse ;  /* 0x0000b4008e027a23 */ /* 0x100fe4000001088c */
[----:B------:R-:W-:Y:S04]  /*14ca0*/  FMUL.FTZ R0, R0, c[0x0][0x2d0] ;  /* 0x0000b40000007a20 */ /* 0x000fe80000410000 */
[----:B------:R2:W-:Y:S01]  /*14cb0*/  MUFU.EX2 R246, R2 ;  /* 0x0000000200f67308 */ /* 0x0005e20000000800 */
[C---:B---3--:R-:W-:Y:S02]  /*14cc0*/  FMUL.FTZ R4, R3.reuse, R120 ;  /* 0x0000007803047220 */ /* 0x048fe40000410000 */
        /* <DEDUP_REMOVED lines=9> */
[----:B------:R-:W-:Y:S02]  /*14d60*/  IMAD.MOV.U32 R120, RZ, RZ, R231 ;  /* 0x000000ffff787224 */ /* 0x000fe400078e00e7 */
[C---:B------:R-:W-:Y:S02]  /*14d70*/  FMUL.FTZ R32, R3.reuse, R88 ;  /* 0x0000005803207220 */ /* 0x040fe40000410000 */
[----:B------:R-:W-:Y:S02]  /*14d80*/  FMUL.FTZ R33, R3, R89 ;  /* 0x0000005903217220 */ /* 0x000fe40000410000 */
[----:B--2---:R-:W-:Y:S02]  /*14d90*/  FFMA.FTZ R2, R143, c[0x0][0x2d0], -R140 ;  /* 0x0000b4008f027a23 */ /* 0x004fe4000001088c */
[----:B------:R-:W-:Y:S02]  /*14da0*/  IMAD.MOV.U32 R121, RZ, RZ, R228 ;  /* 0x000000ffff797224 */ /* 0x000fe400078e00e4 */
[----:B------:R2:W4:Y:S01]  /*14db0*/  MUFU.EX2 R245, R2 ;  /* 0x0000000200f57308 */ /* 0x0005220000000800 */
[----:B------:R-:W-:Y:S02]  /*14dc0*/  IMAD.MOV.U32 R124, RZ, RZ, R166 ;  /* 0x000000ffff7c7224 */ /* 0x000fe400078e00a6 */
[C---:B------:R-:W-:Y:S02]  /*14dd0*/  FMUL.FTZ R40, R3.reuse, R96 ;  /* 0x0000006003287220 */ /* 0x040fe40000410000 */
[C---:B---3--:R-:W-:Y:S02]  /*14de0*/  FMUL.FTZ R6, R0.reuse, R122 ;  /* 0x0000007a00067220 */ /* 0x048fe40000410000 */
[C---:B------:R-:W-:Y:S02]  /*14df0*/  FMUL.FTZ R7, R0.reuse, R123 ;  /* 0x0000007b00077220 */ /* 0x040fe40000410000 */
[C---:B------:R-:W-:Y:S02]  /*14e00*/  FMUL.FTZ R51, R0.reuse, R103 ;  /* 0x0000006700337220 */ /* 0x040fe40000410000 */
[----:B------:R-:W-:Y:S02]  /*14e10*/  IMAD.MOV.U32 R103, RZ, RZ, R235 ;  /* 0x000000ffff677224 */ /* 0x000fe400078e00eb */
[C---:B------:R-:W-:Y:S01]  /*14e20*/  FMUL.FTZ R10, R0.reuse, R126 ;  /* 0x0000007e000a7220 */ /* 0x040fe20000410000 */
[C---:B------:R-:W-:Y:S05]  /*14e30*/  HMMA.16816.F32 R4, R116.reuse, R12, R4 ;  /* 0x0000000c7404723c */ /* 0x040fea0000001804 */
[----:B------:R-:W-:Y:S02]  /*14e40*/  FMUL.FTZ R11, R0, R127 ;  /* 0x0000007f000b7220 */ /* 0x000fe40000410000 */
[C---:B------:R-:W-:Y:S02]  /*14e50*/  FMUL.FTZ R12, R3.reuse, R68 ;  /* 0x00000044030c7220 */ /* 0x040fe40000410000 */
[----:B------:R-:W-:Y:S03]  /*14e60*/  FMUL.FTZ R13, R3, R69 ;  /* 0x00000045030d7220 */ /* 0x000fe60000410000 */
[C---:B------:R-:W-:Y:S03]  /*14e70*/  HMMA.16816.F32 R8, R116.reuse, R14, R8 ;  /* 0x0000000e7408723c */ /* 0x040fe60000001808 */
[--C-:B--2---:R-:W-:Y:S02]  /*14e80*/  FFMA.FTZ R2, R144, c[0x0][0x2d0], -R141.reuse ;  /* 0x0000b40090027a23 */ /* 0x104fe4000001088d */
[C---:B------:R-:W-:Y:S02]  /*14e90*/  FMUL.FTZ R18, R0.reuse, R74 ;  /* 0x0000004a00127220 */ /* 0x040fe40000410000 */
[----:B------:R2:W-:Y:S01]  /*14ea0*/  MUFU.EX2 R242, R2 ;  /* 0x0000000200f27308 */ /* 0x0005e20000000800 */
[C---:B------:R-:W-:Y:S04]  /*14eb0*/  FMUL.FTZ R14, R0.reuse, R70 ;  /* 0x00000046000e7220 */ /* 0x040fe80000410000 */
[C---:B------:R-:W-:Y:S02]  /*14ec0*/  FMUL.FTZ R15, R0.reuse, R71 ;  /* 0x00000047000f7220 */ /* 0x040fe40000410000 */
[----:B------:R-:W3:Y:S01]  /*14ed0*/  LDSM.16.MT88.4 R68, [R198+0x3800] ;  /* 0x00380000c644783b */ /* 0x000ee20000004200 */
[C---:B------:R-:W-:Y:S02]  /*14ee0*/  FMUL.FTZ R19, R0.reuse, R75 ;  /* 0x0000004b00137220 */ /* 0x040fe40000410000 */
[C---:B------:R-:W-:Y:S02]  /*14ef0*/  FMUL.FTZ R26, R0.reuse, R82 ;  /* 0x00000052001a7220 */ /* 0x040fe40000410000 */
[C---:B------:R-:W-:Y:S03]  /*14f00*/  HMMA.16816.F32 R12, R116.reuse, R20, R12 ;  /* 0x00000014740c723c */ /* 0x040fe6000000180c */
[----:B------:R-:W3:Y:S01]  /*14f10*/  LDSM.16.MT88.4 R72, [R197+0x3800] ;  /* 0x00380000c548783b */ /* 0x000ee20000004200 */
[C---:B------:R-:W-:Y:S02]  /*14f20*/  FMUL.FTZ R27, R0.reuse, R83 ;  /* 0x00000053001b7220 */ /* 0x040fe40000410000 */
[C---:B------:R-:W-:Y:S02]  /*14f30*/  FMUL.FTZ R34, R0.reuse, R90 ;  /* 0x0000005a00227220 */ /* 0x040fe40000410000 */
[C---:B------:R-:W-:Y:S03]  /*14f40*/  HMMA.16816.F32 R16, R116.reuse, R22, R16 ;  /* 0x000000167410723c */ /* 0x040fe60000001810 */
[----:B------:R-:W-:Y:S01]  /*14f50*/  LDSM.16.MT88.4 R80, [R196+0x800] ;  /* 0x00080000c450783b */ /* 0x000fe20000004200 */
[----:B--2---:R-:W-:Y:S02]  /*14f60*/  FFMA.FTZ R2, R145, c[0x0][0x2d0], -R141 ;  /* 0x0000b40091027a23 */ /* 0x004fe4000001088d */
[C---:B------:R-:W-:Y:S02]  /*14f70*/  FMUL.FTZ R20, R3.reuse, R76 ;  /* 0x0000004c03147220 */ /* 0x040fe40000410000 */
[----:B------:R2:W1:Y:S01]  /*14f80*/  MUFU.EX2 R241, R2 ;  /* 0x0000000200f17308 */ /* 0x0004620000000800 */
[C---:B------:R-:W-:Y:S03]  /*14f90*/  FMUL.FTZ R21, R3.reuse, R77 ;  /* 0x0000004d03157220 */ /* 0x040fe60000410000 */
[C---:B------:R-:W-:Y:S02]  /*14fa0*/  FMUL.FTZ R22, R0.reuse, R78 ;  /* 0x0000004e00167220 */ /* 0x040fe40000410000 */
[C---:B------:R-:W-:Y:S02]  /*14fb0*/  FMUL.FTZ R23, R0.reuse, R79 ;  /* 0x0000004f00177220 */ /* 0x040fe40000410000 */
[----:B------:R-:W1:Y:S01]  /*14fc0*/  LDSM.16.MT88.4 R76, [R195+0x800] ;  /* 0x00080000c34c783b */ /* 0x000e620000004200 */
[C---:B------:R-:W-:Y:S02]  /*14fd0*/  FMUL.FTZ R35, R0.reuse, R91 ;  /* 0x0000005b00237220 */ /* 0x040fe40000410000 */
[C---:B------:R-:W-:Y:S02]  /*14fe0*/  FMUL.FTZ R41, R3.reuse, R97 ;  /* 0x0000006103297220 */ /* 0x040fe40000410000 */
[C---:B------:R-:W-:Y:S03]  /*14ff0*/  HMMA.16816.F32 R20, R116.reuse, R28, R20 ;  /* 0x0000001c7414723c */ /* 0x040fe60000001814 */
[----:B------:R-:W-:Y:S01]  /*15000*/  LDSM.16.MT88.4 R88, [R197+0x800] ;  /* 0x00080000c558783b */ /* 0x000fe20000004200 */
[C---:B------:R-:W-:Y:S02]  /*15010*/  FMUL.FTZ R42, R0.reuse, R98 ;  /* 0x00000062002a7220 */ /* 0x040fe40000410000 */
[----:B------:R-:W-:Y:S02]  /*15020*/  FMUL.FTZ R43, R0, R99 ;  /* 0x00000063002b7220 */ /* 0x000fe40000410000 */
[C---:B------:R-:W-:Y:S03]  /*15030*/  HMMA.16816.F32 R24, R116.reuse, R30, R24 ;  /* 0x0000001e7418723c */ /* 0x040fe60000001818 */
[----:B------:R-:W5:Y:S01]  /*15040*/  LDL.LU R97, [R1+0x24] ;  /* 0x0000240001617983 */ /* 0x000f620000300800 */
[----:B--2---:R-:W-:Y:S02]  /*15050*/  FFMA.FTZ R2, R146, c[0x0][0x2d0], -R140 ;  /* 0x0000b40092027a23 */ /* 0x004fe4000001088c */
[C---:B------:R-:W-:Y:S01]  /*15060*/  FMUL.FTZ R28, R3.reuse, R84 ;  /* 0x00000054031c7220 */ /* 0x040fe20000410000 */
[----:B------:R-:W2:Y:S01]  /*15070*/  LDL.LU R96, [R1+0x20] ;  /* 0x0000200001607983 */ /* 0x000ea20000300800 */
[----:B------:R1:W-:Y:S01]  /*15080*/  MUFU.EX2 R240, R2 ;  /* 0x0000000200f07308 */ /* 0x0003e20000000800 */
[C---:B------:R-:W-:Y:S03]  /*15090*/  FMUL.FTZ R29, R3.reuse, R85 ;  /* 0x00000055031d7220 */ /* 0x040fe60000410000 */
[C---:B------:R-:W-:Y:S02]  /*150a0*/  FMUL.FTZ R30, R0.reuse, R86 ;  /* 0x00000056001e7220 */ /* 0x040fe40000410000 */
[C---:B------:R-:W-:Y:S02]  /*150b0*/  FMUL.FTZ R31, R0.reuse, R87 ;  /* 0x00000057001f7220 */ /* 0x040fe40000410000 */
[----:B------:R-:W3:Y:S01]  /*150c0*/  LDSM.16.MT88.4 R84, [R198+0x800] ;  /* 0x00080000c654783b */ /* 0x000ee20000004200 */
[----:B------:R-:W-:Y:S02]  /*150d0*/  IMAD.MOV.U32 R125, RZ, RZ, R58 ;  /* 0x000000ffff7d7224 */ /* 0x000fe400078e003a */
[C---:B------:R-:W-:Y:S02]  /*150e0*/  FMUL.FTZ R57, R3.reuse, R109 ;  /* 0x0000006d03397220 */ /* 0x040fe40000410000 */
[C---:B------:R-:W-:Y:S03]  /*150f0*/  HMMA.16816.F32 R28, R116.reuse, R36, R28 ;  /* 0x00000024741c723c */ /* 0x040fe6000000181c */
[C---:B------:R-:W-:Y:S02]  /*15100*/  FMUL.FTZ R58, R0.reuse, R110 ;  /* 0x0000006e003a7220 */ /* 0x040fe40000410000 */
[C---:B------:R-:W-:Y:S02]  /*15110*/  FMUL.FTZ R59, R0.reuse, R111 ;  /* 0x0000006f003b7220 */ /* 0x040fe40000410000 */
[----:B------:R-:W-:Y:S01]  /*15120*/  FMUL.FTZ R37, R3, R93 ;  /* 0x0000005d03257220 */ /* 0x000fe20000410000 */
[C---:B------:R-:W-:Y:S04]  /*15130*/  HMMA.16816.F32 R32, R116.reuse, R38, R32 ;  /* 0x000000267420723c */ /* 0x040fe80000001820 */
[----:B-1----:R-:W-:Y:S02]  /*15140*/  FFMA.FTZ R2, R147, c[0x0][0x2d0], -R140 ;  /* 0x0000b40093027a23 */ /* 0x002fe4000001088c */
[----:B------:R-:W-:Y:S02]  /*15150*/  IMAD.MOV.U32 R122, RZ, RZ, R226 ;  /* 0x000000ffff7a7224 */ /* 0x000fe400078e00e2 */
[----:B------:R1:W-:Y:S01]  /*15160*/  MUFU.EX2 R239, R2 ;  /* 0x0000000200ef7308 */ /* 0x0003e20000000800 */
[C---:B------:R-:W-:Y:S03]  /*15170*/  FMUL.FTZ R39, R0.reuse, R95 ;  /* 0x0000005f00277220 */ /* 0x040fe60000410000 */
[----:B------:R-:W-:Y:S02]  /*15180*/  FMUL.FTZ R38, R0, R94 ;  /* 0x0000005e00267220 */ /* 0x000fe40000410000 */
[C---:B------:R-:W-:Y:S02]  /*15190*/  FMUL.FTZ R36, R3.reuse, R92 ;  /* 0x0000005c03247220 */ /* 0x040fe40000410000 */
[----:B------:R-:W-:Y:S02]  /*151a0*/  IMAD.MOV.U32 R123, RZ, RZ, R223 ;  /* 0x000000ffff7b7224 */ /* 0x000fe400078e00df */
[C---:B------:R-:W-:Y:S02]  /*151b0*/  FMUL.FTZ R48, R3.reuse, R100 ;  /* 0x0000006403307220 */ /* 0x040fe40000410000 */
[----:B------:R-:W-:Y:S01]  /*151c0*/  IMAD.MOV.U32 R100, RZ, RZ, R122 ;  /* 0x000000ffff647224 */ /* 0x000fe200078e007a */
[C---:B------:R-:W-:Y:S03]  /*151d0*/  HMMA.16816.F32 R36, R116.reuse, R44, R36 ;  /* 0x0000002c7424723c */ /* 0x040fe60000001824 */
[C---:B------:R-:W-:Y:S02]  /*151e0*/  FMUL.FTZ R49, R3.reuse, R101 ;  /* 0x0000006503317220 */ /* 0x040fe40000410000 */
[----:B------:R-:W-:Y:S02]  /*151f0*/  IMAD.MOV.U32 R101, RZ, RZ, R123 ;  /* 0x000000ffff657224 */ /* 0x000fe400078e007b */
[C---:B------:R-:W-:Y:S01]  /*15200*/  FMUL.FTZ R45, R3.reuse, R129 ;  /* 0x00000081032d7220 */ /* 0x040fe20000410000 */
[C---:B------:R-:W-:Y:S04]  /*15210*/  HMMA.16816.F32 R40, R116.reuse, R46, R40 ;  /* 0x0000002e7428723c */ /* 0x040fe80000001828 */
[--C-:B-1----:R-:W-:Y:S02]  /*15220*/  FFMA.FTZ R2, R148, c[0x0][0x2d0], -R141.reuse ;  /* 0x0000b40094027a23 */ /* 0x102fe4000001088d */
[C---:B------:R-:W-:Y:S02]  /*15230*/  FMUL.FTZ R44, R3.reuse, R128 ;  /* 0x00000080032c7220 */ /* 0x040fe40000410000 */
[----:B------:R1:W-:Y:S01]  /*15240*/  MUFU.EX2 R235, R2 ;  /* 0x0000000200eb7308 */ /* 0x0003e20000000800 */
[C---:B------:R-:W-:Y:S03]  /*15250*/  FMUL.FTZ R47, R0.reuse, R131 ;  /* 0x00000083002f7220 */ /* 0x040fe60000410000 */
[C---:B------:R-:W-:Y:S02]  /*15260*/  FMUL.FTZ R46, R0.reuse, R130 ;  /* 0x00000082002e7220 */ /* 0x040fe40000410000 */
[C---:B------:R-:W-:Y:S02]  /*15270*/  FMUL.FTZ R50, R0.reuse, R102 ;  /* 0x0000006600327220 */ /* 0x040fe40000410000 */
[----:B------:R-:W-:Y:S02]  /*15280*/  IMAD.MOV.U32 R102, RZ, RZ, R124 ;  /* 0x000000ffff667224 */ /* 0x000fe400078e007c */
[C---:B------:R-:W-:Y:S01]  /*15290*/  FMUL.FTZ R60, R3.reuse, R60 ;  /* 0x0000003c033c7220 */ /* 0x040fe20000410000 */
[C---:B------:R-:W-:Y:S03]  /*152a0*/  HMMA.16816.F32 R44, R116.reuse, R52, R44 ;  /* 0x00000034742c723c */ /* 0x040fe6000000182c */
[C---:B------:R-:W-:Y:S02]  /*152b0*/  FMUL.FTZ R61, R3.reuse, R61 ;  /* 0x0000003d033d7220 */ /* 0x040fe40000410000 */
[C---:B------:R-:W-:Y:S02]  /*152c0*/  FMUL.FTZ R62, R0.reuse, R62 ;  /* 0x0000003e003e7220 */ /* 0x040fe40000410000 */
[C---:B------:R-:W-:Y:S01]  /*152d0*/  FMUL.FTZ R53, R3.reuse, R105 ;  /* 0x0000006903357220 */ /* 0x040fe20000410000 */
[C---:B------:R-:W-:Y:S04]  /*152e0*/  HMMA.16816.F32 R48, R116.reuse, R54, R48 ;  /* 0x000000367430723c */ /* 0x040fe80000001830 */
[----:B------:R-:W-:Y:S02]  /*152f0*/  FMUL.FTZ R52, R3, R104 ;  /* 0x0000006803347220 */ /* 0x000fe40000410000 */
[--C-:B-1----:R-:W-:Y:S02]  /*15300*/  FFMA.FTZ R2, R149, c[0x0][0x2d0], -R141.reuse ;  /* 0x0000b40095027a23 */ /* 0x102fe4000001088d */
[C---:B------:R-:W-:Y:S02]  /*15310*/  FMUL.FTZ R55, R0.reuse, R107 ;  /* 0x0000006b00377220 */ /* 0x040fe40000410000 */
[----:B------:R1:W1:Y:S02]  /*15320*/  MUFU.EX2 R108, R2 ;  /* 0x00000002006c7308 */ /* 0x0002640000000800 */
[C---:B------:R-:W-:Y:S02]  /*15330*/  FMUL.FTZ R54, R0.reuse, R106 ;  /* 0x0000006a00367220 */ /* 0x040fe40000410000 */
[C---:B------:R-:W-:Y:S02]  /*15340*/  FMUL.FTZ R63, R0.reuse, R63 ;  /* 0x0000003f003f7220 */ /* 0x040fe40000410000 */
[C---:B------:R-:W-:Y:S02]  /*15350*/  FMUL.FTZ R64, R3.reuse, R64 ;  /* 0x0000004003407220 */ /* 0x040fe40000410000 */
[----:B------:R-:W-:Y:S01]  /*15360*/  FMUL.FTZ R65, R3, R65 ;  /* 0x0000004103417220 */ /* 0x000fe20000410000 */
[C---:B---3--:R-:W-:Y:S03]  /*15370*/  HMMA.16816.F32 R52, R116.reuse, R68, R52 ;  /* 0x000000447434723c */ /* 0x048fe60000001834 */
[C---:B------:R-:W-:Y:S02]  /*15380*/  FMUL.FTZ R66, R0.reuse, R66 ;  /* 0x0000004200427220 */ /* 0x040fe40000410000 */
[----:B------:R-:W-:Y:S02]  /*15390*/  FMUL.FTZ R67, R0, R67 ;  /* 0x0000004300437220 */ /* 0x000fe40000410000 */
[----:B----4-:R-:W-:Y:S01]  /*153a0*/  F2FP.PACK_AB R68, R245, R246 ;  /* 0x000000f6f544723e */ /* 0x010fe200000000ff */
[C---:B------:R-:W-:Y:S04]  /*153b0*/  HMMA.16816.F32 R56, R116.reuse, R70, R56 ;  /* 0x000000467438723c */ /* 0x040fe80000001838 */
[----:B------:R-:W-:Y:S01]  /*153c0*/  F2FP.PACK_AB R69, R241, R242 ;  /* 0x000000f2f145723e */ /* 0x000fe200000000ff */
[--C-:B-1----:R-:W-:Y:S03]  /*153d0*/  FFMA.FTZ R2, R150, c[0x0][0x2d0], -R140.reuse ;  /* 0x0000b40096027a23 */ /* 0x102fe6000001088c */
[C---:B------:R-:W-:Y:S01]  /*153e0*/  HMMA.16816.F32 R60, R116.reuse, R72, R60 ;  /* 0x00000048743c723c */ /* 0x040fe2000000183c */
[----:B------:R1:W-:Y:S03]  /*153f0*/  MUFU.EX2 R231, R2 ;  /* 0x0000000200e77308 */ /* 0x0003e60000000800 */
[----:B------:R-:W-:Y:S02]  /*15400*/  F2FP.PACK_AB R71, R108, R235 ;  /* 0x000000eb6c47723e */ /* 0x000fe400000000ff */
[----:B------:R-:W-:Y:S02]  /*15410*/  F2FP.PACK_AB R70, R239, R240 ;  /* 0x000000f0ef46723e */ /* 0x000fe400000000ff */
[----:B------:R-:W-:Y:S01]  /*15420*/  HMMA.16816.F32 R64, R116, R74, R64 ;  /* 0x0000004a7440723c */ /* 0x000fe20000001840 */
[----:B------:R-:W3:Y:S07]  /*15430*/  LDSM.16.MT88.4 R72, [R195+0x4000] ;  /* 0x00400000c348783b */ /* 0x000eee0000004200 */
[C---:B------:R-:W-:Y:S08]  /*15440*/  HMMA.16816.F32 R4, R68.reuse, R76, R4 ;  /* 0x0000004c4404723c */ /* 0x040ff00000001804 */
[C---:B------:R-:W-:Y:S01]  /*15450*/  HMMA.16816.F32 R8, R68.reuse, R78, R8 ;  /* 0x0000004e4408723c */ /* 0x040fe20000001808 */
[----:B------:R-:W4:Y:S03]  /*15460*/  LDSM.16.MT88.4 R76, [R196+0x4000] ;  /* 0x00400000c44c783b */ /* 0x000f260000004200 */
[--C-:B-1----:R-:W-:Y:S04]  /*15470*/  FFMA.FTZ R2, R151, c[0x0][0x2d0], -R140.reuse ;  /* 0x0000b40097027a23 */ /* 0x102fe8000001088c */
[C---:B------:R-:W-:Y:S01]  /*15480*/  HMMA.16816.F32 R12, R68.reuse, R80, R12 ;  /* 0x00000050440c723c */ /* 0x040fe2000000180c */
[----:B------:R1:W1:Y:S07]  /*15490*/  MUFU.EX2 R95, R2 ;  /* 0x00000002005f7308 */ /* 0x00026e0000000800 */
[C---:B------:R-:W-:Y:S01]  /*154a0*/  HMMA.16816.F32 R16, R68.reuse, R82, R16 ;  /* 0x000000524410723c */ /* 0x040fe20000001810 */
[----:B------:R-:W4:Y:S07]  /*154b0*/  LDSM.16.MT88.4 R80, [R198+0x4000] ;  /* 0x00400000c650783b */ /* 0x000f2e0000004200 */
[C---:B------:R-:W-:Y:S08]  /*154c0*/  HMMA.16816.F32 R20, R68.reuse, R84, R20 ;  /* 0x000000544414723c */ /* 0x040ff00000001814 */
[C---:B------:R-:W-:Y:S01]  /*154d0*/  HMMA.16816.F32 R24, R68.reuse, R86, R24 ;  /* 0x000000564418723c */ /* 0x040fe20000001818 */
[----:B------:R-:W4:Y:S03]  /*154e0*/  LDSM.16.MT88.4 R84, [R197+0x4000] ;  /* 0x00400000c554783b */ /* 0x000f260000004200 */
[--C-:B-1----:R-:W-:Y:S04]  /*154f0*/  FFMA.FTZ R2, R152, c[0x0][0x2d0], -R141.reuse ;  /* 0x0000b40098027a23 */ /* 0x102fe8000001088d */
[C---:B------:R-:W-:Y:S01]  /*15500*/  HMMA.16816.F32 R28, R68.reuse, R88, R28 ;  /* 0x00000058441c723c */ /* 0x040fe2000000181c */
[----:B------:R1:W-:Y:S07]  /*15510*/  MUFU.EX2 R93, R2 ;  /* 0x00000002005d7308 */ /* 0x0003ee0000000800 */
[C---:B------:R-:W-:Y:S01]  /*15520*/  HMMA.16816.F32 R32, R68.reuse, R90, R32 ;  /* 0x0000005a4420723c */ /* 0x040fe20000001820 */
[----:B------:R-:W-:Y:S07]  /*15530*/  LDSM.16.MT88.4 R88, [R196+0x1000] ;  /* 0x00100000c458783b */ /* 0x000fee0000004200 */
[C---:B---3--:R-:W-:Y:S08]  /*15540*/  HMMA.16816.F32 R36, R68.reuse, R72, R36 ;  /* 0x000000484424723c */ /* 0x048ff00000001824 */
[C---:B------:R-:W-:Y:S01]  /*15550*/  HMMA.16816.F32 R40, R68.reuse, R74, R40 ;  /* 0x0000004a4428723c */ /* 0x040fe20000001828 */
[----:B------:R-:W3:Y:S03]  /*15560*/  LDSM.16.MT88.4 R72, [R195+0x1000] ;  /* 0x00100000c348783b */ /* 0x000ee60000004200 */
[--C-:B-1----:R-:W-:Y:S04]  /*15570*/  FFMA.FTZ R2, R153, c[0x0][0x2d0], -R141.reuse ;  /* 0x0000b40099027a23 */ /* 0x102fe8000001088d */
[C---:B----4-:R-:W-:Y:S01]  /*15580*/  HMMA.16816.F32 R44, R68.reuse, R76, R44 ;  /* 0x0000004c442c723c */ /* 0x050fe2000000182c */
[----:B------:R1:W4:Y:S07]  /*15590*/  MUFU.EX2 R94, R2 ;  /* 0x00000002005e7308 */ /* 0x00032e0000000800 */
[C---:B------:R-:W-:Y:S01]  /*155a0*/  HMMA.16816.F32 R48, R68.reuse, R78, R48 ;  /* 0x0000004e4430723c */ /* 0x040fe20000001830 */
[----:B------:R-:W2:Y:S07]  /*155b0*/  LDSM.16.MT88.4 R76, [R198+0x1000] ;  /* 0x00100000c64c783b */ /* 0x000eae0000004200 */
[C---:B------:R-:W-:Y:S08]  /*155c0*/  HMMA.16816.F32 R52, R68.reuse, R80, R52 ;  /* 0x000000504434723c */ /* 0x040ff00000001834 */
[C---:B------:R-:W-:Y:S01]  /*155d0*/  HMMA.16816.F32 R56, R68.reuse, R82, R56 ;  /* 0x000000524438723c */ /* 0x040fe20000001838 */
[----:B------:R-:W2:Y:S03]  /*155e0*/  LDSM.16.MT88.4 R80, [R197+0x1000] ;  /* 0x00100000c550783b */ /* 0x000ea60000004200 */
[--C-:B-1----:R-:W-:Y:S04]  /*155f0*/  FFMA.FTZ R2, R154, c[0x0][0x2d0], -R140.reuse ;  /* 0x0000b4009a027a23 */ /* 0x102fe8000001088c */
[C---:B------:R-:W-:Y:S01]  /*15600*/  HMMA.16816.F32 R60, R68.reuse, R84, R60 ;  /* 0x00000054443c723c */ /* 0x040fe2000000183c */
[----:B------:R1:W-:Y:S07]  /*15610*/  MUFU.EX2 R228, R2 ;  /* 0x0000000200e47308 */ /* 0x0003ee0000000800 */
[----:B------:R-:W-:Y:S01]  /*15620*/  HMMA.16816.F32 R64, R68, R86, R64 ;  /* 0x000000564440723c */ /* 0x000fe20000001840 */
[----:B------:R-:W-:Y:S06]  /*15630*/  LDSM.16.MT88.4 R84, [R196+0x4800] ;  /* 0x00480000c454783b */ /* 0x000fec0000004200 */
[----:B------:R-:W-:Y:S02]  /*15640*/  F2FP.PACK_AB R68, R95, R231 ;  /* 0x000000e75f44723e */ /* 0x000fe400000000ff */
[----:B----4-:R-:W-:Y:S03]  /*15650*/  F2FP.PACK_AB R69, R94, R93 ;  /* 0x0000005d5e45723e */ /* 0x010fe600000000ff */
[----:B-1----:R-:W-:Y:S04]  /*15660*/  FFMA.FTZ R2, R155, c[0x0][0x2d0], -R140 ;  /* 0x0000b4009b027a23 */ /* 0x002fe8000001088c */
[----:B------:R1:W4:Y:S02]  /*15670*/  MUFU.EX2 R226, R2 ;  /* 0x0000000200e27308 */ /* 0x0003240000000800 */
[----:B-1----:R-:W-:Y:S01]  /*15680*/  FFMA.FTZ R2, R156, c[0x0][0x2d0], -R141 ;  /* 0x0000b4009c027a23 */ /* 0x002fe2000001088d */
[----:B----4-:R-:W-:Y:S01]  /*15690*/  F2FP.PACK_AB R70, R226, R228 ;  /* 0x000000e4e246723e */ /* 0x010fe200000000ff */
[----:B-----5:R-:W-:Y:S06]  /*156a0*/  FFMA.FTZ R0, R0, R97, R121 ;  /* 0x0000006100007223 */ /* 0x020fec0000010079 */
[----:B------:R1:W4:Y:S01]  /*156b0*/  MUFU.EX2 R92, R2 ;  /* 0x00000002005c7308 */ /* 0x0003220000000800 */
[----:B--2---:R-:W-:Y:S02]  /*156c0*/  FFMA.FTZ R3, R3, R96, R252 ;  /* 0x0000006003037223 */ /* 0x004fe400000100fc */
[----:B------:R-:W-:Y:S01]  /*156d0*/  LDSM.16.MT88.4 R96, [R195+0x6800] ;  /* 0x00680000c360783b */ /* 0x000fe20000004200 */
[----:B------:R-:W-:Y:S04]  /*156e0*/  FADD.FTZ R0, R120, R0 ;  /* 0x0000000078007221 */ /* 0x000fe80000010000 */
[----:B------:R-:W-:Y:S04]  /*156f0*/  FADD.FTZ R0, R103, R0 ;  /* 0x0000000067007221 */ /* 0x000fe80000010000 */
[----:B------:R-:W-:Y:S04]  /*15700*/  FADD.FTZ R0, R101, R0 ;  /* 0x0000000065007221 */ /* 0x000fe80000010000 */
[----:B------:R-:W-:Y:S04]  /*15710*/  FADD.FTZ R0, R242, R0 ;  /* 0x00000000f2007221 */ /* 0x000fe80000010000 */
[----:B------:R-:W-:Y:S02]  /*15720*/  FADD.FTZ R0, R241, R0 ;  /* 0x00000000f1007221 */ /* 0x000fe40000010000 */
[--C-:B-1----:R-:W-:Y:S02]  /*15730*/  FFMA.FTZ R2, R157, c[0x0][0x2d0], -R141.reuse ;  /* 0x0000b4009d027a23 */ /* 0x102fe4000001088d */
[----:B------:R-:W-:Y:S02]  /*15740*/  FADD.FTZ R0, R235, R0 ;  /* 0x00000000eb007221 */ /* 0x000fe40000010000 */
[----:B------:R1:W2:Y:S02]  /*15750*/  MUFU.EX2 R223, R2 ;  /* 0x0000000200df7308 */ /* 0x0002a40000000800 */
[----:B------:R-:W-:Y:S02]  /*15760*/  FADD.FTZ R0, R108, R0 ;  /* 0x000000006c007221 */ /* 0x000fe40000010000 */
[----:B------:R-:W-:Y:S02]  /*15770*/  LDSM.16.MT88.4 R108, [R198+0x6800] ;  /* 0x00680000c66c783b */ /* 0x000fe40000004200 */
[----:B------:R-:W-:Y:S04]  /*15780*/  FADD.FTZ R0, R93, R0 ;  /* 0x000000005d007221 */ /* 0x000fe80000010000 */
[----:B------:R-:W-:Y:S04]  /*15790*/  FADD.FTZ R0, R94, R0 ;  /* 0x000000005e007221 */ /* 0x000fe80000010000 */
[----:B----4-:R-:W-:Y:S02]  /*157a0*/  FADD.FTZ R0, R92, R0 ;  /* 0x000000005c007221 */ /* 0x010fe40000010000 */
[----:B-1----:R-:W-:Y:S01]  /*157b0*/  FFMA.FTZ R2, R158, c[0x0][0x2d0], -R140 ;  /* 0x0000b4009e027a23 */ /* 0x002fe2000001088c */
[C---:B--2---:R-:W-:Y:S01]  /*157c0*/  F2FP.PACK_AB R71, R223.reuse, R92 ;  /* 0x0000005cdf47723e */ /* 0x044fe200000000ff */
[----:B------:R-:W-:Y:S02]  /*157d0*/  FADD.FTZ R0, R223, R0 ;  /* 0x00000000df007221 */ /* 0x000fe40000010000 */
[----:B------:R1:W-:Y:S04]  /*157e0*/  MUFU.EX2 R166, R2 ;  /* 0x0000000200a67308 */ /* 0x0003e80000000800 */
[C---:B---3--:R-:W-:Y:S08]  /*157f0*/  HMMA.16816.F32 R4, R68.reuse, R72, R4 ;  /* 0x000000484404723c */ /* 0x048ff00000001804 */
[C---:B------:R-:W-:Y:S01]  /*15800*/  HMMA.16816.F32 R8, R68.reuse, R74, R8 ;  /* 0x0000004a4408723c */ /* 0x040fe20000001808 */
[----:B------:R-:W2:Y:S07]  /*15810*/  LDSM.16.MT88.4 R72, [R195+0x4800] ;  /* 0x00480000c348783b */ /* 0x000eae0000004200 */
[C---:B------:R-:W-:Y:S04]  /*15820*/  HMMA.16816.F32 R12, R68.reuse, R88, R12 ;  /* 0x00000058440c723c */ /* 0x040fe8000000180c */
[----:B-1----:R-:W-:Y:S04]  /*15830*/  FFMA.FTZ R2, R159, c[0x0][0x2d0], -R140 ;  /* 0x0000b4009f027a23 */ /* 0x002fe8000001088c */
[C---:B------:R-:W-:Y:S01]  /*15840*/  HMMA.16816.F32 R16, R68.reuse, R90, R16 ;  /* 0x0000005a4410723c */ /* 0x040fe20000001810 */
[----:B------:R1:W-:Y:S01]  /*15850*/  MUFU.EX2 R131, R2 ;  /* 0x0000000200837308 */ /* 0x0003e20000000800 */
[----:B------:R-:W-:Y:S06]  /*15860*/  LDSM.16.MT88.4 R88, [R196+0x1800] ;  /* 0x00180000c458783b */ /* 0x000fec0000004200 */
[C---:B------:R-:W-:Y:S08]  /*15870*/  HMMA.16816.F32 R20, R68.reuse, R76, R20 ;  /* 0x0000004c4414723c */ /* 0x040ff00000001814 */
[C---:B------:R-:W-:Y:S01]  /*15880*/  HMMA.16816.F32 R24, R68.reuse, R78, R24 ;  /* 0x0000004e4418723c */ /* 0x040fe20000001818 */
[----:B------:R-:W3:Y:S07]  /*15890*/  LDSM.16.MT88.4 R76, [R198+0x4800] ;  /* 0x00480000c64c783b */ /* 0x000eee0000004200 */
[C---:B------:R-:W-:Y:S04]  /*158a0*/  HMMA.16816.F32 R28, R68.reuse, R80, R28 ;  /* 0x00000050441c723c */ /* 0x040fe8000000181c */
[--C-:B-1----:R-:W-:Y:S04]  /*158b0*/  FFMA.FTZ R2, R160, c[0x0][0x2d0], -R141.reuse ;  /* 0x0000b400a0027a23 */ /* 0x102fe8000001088d */
[C---:B------:R-:W-:Y:S01]  /*158c0*/  HMMA.16816.F32 R32, R68.reuse, R82, R32 ;  /* 0x000000524420723c */ /* 0x040fe20000001820 */
[----:B------:R1:W4:Y:S01]  /*158d0*/  MUFU.EX2 R129, R2 ;  /* 0x0000000200817308 */ /* 0x0003220000000800 */
[----:B------:R-:W5:Y:S06]  /*158e0*/  LDSM.16.MT88.4 R80, [R197+0x4800] ;  /* 0x00480000c550783b */ /* 0x000f6c0000004200 */
[C---:B--2---:R-:W-:Y:S08]  /*158f0*/  HMMA.16816.F32 R36, R68.reuse, R72, R36 ;  /* 0x000000484424723c */ /* 0x044ff00000001824 */
[C---:B------:R-:W-:Y:S01]  /*15900*/  HMMA.16816.F32 R40, R68.reuse, R74, R40 ;  /* 0x0000004a4428723c */ /* 0x040fe20000001828 */
[----:B------:R-:W2:Y:S07]  /*15910*/  LDSM.16.MT88.4 R72, [R195+0x1800] ;  /* 0x00180000c348783b */ /* 0x000eae0000004200 */
[C---:B------:R-:W-:Y:S04]  /*15920*/  HMMA.16816.F32 R44, R68.reuse, R84, R44 ;  /* 0x00000054442c723c */ /* 0x040fe8000000182c */
[--C-:B-1----:R-:W-:Y:S02]  /*15930*/  FFMA.FTZ R2, R162, c[0x0][0x2d0], -R141.reuse ;  /* 0x0000b400a2027a23 */ /* 0x102fe4000001088d */
[----:B----4-:R-:W-:Y:S02]  /*15940*/  FADD.FTZ R0, R129, R0 ;  /* 0x0000000081007221 */ /* 0x010fe40000010000 */
        /* <DEDUP_REMOVED lines=8> */
[C---:B----4-:R-:W-:Y:S02]  /*159d0*/  FADD.FTZ R0, R130.reuse, R0 ;  /* 0x0000000082007221 */ /* 0x050fe40000010000 */
[----:B------:R-:W-:Y:S01]  /*159e0*/  HMMA.16816.F32 R64, R68, R82, R64 ;  /* 0x000000524440723c */ /* 0x000fe20000001840 */
[----:B------:R1:W-:Y:S01]  /*159f0*/  MUFU.EX2 R162, R2 ;  /* 0x0000000200a27308 */ /* 0x0003e20000000800 */
[----:B------:R-:W-:Y:S05]  /*15a00*/  LDSM.16.MT88.4 R80, [R196+0x5000] ;  /* 0x00500000c450783b */ /* 0x000fea0000004200 */
[----:B------:R-:W-:Y:S02]  /*15a10*/  F2FP.PACK_AB R68, R131, R166 ;  /* 0x000000a68344723e */ /* 0x000fe400000000ff */
[----:B------:R-:W-:Y:S03]  /*15a20*/  F2FP.PACK_AB R69, R130, R129 ;  /* 0x000000818245723e */ /* 0x000fe600000000ff */
[----:B-1----:R-:W-:Y:S04]  /*15a30*/  FFMA.FTZ R2, R163, c[0x0][0x2d0], -R140 ;  /* 0x0000b400a3027a23 */ /* 0x002fe8000001088c */
[----:B------:R1:W4:Y:S02]  /*15a40*/  MUFU.EX2 R161, R2 ;  /* 0x0000000200a17308 */ /* 0x0003240000000800 */
[--C-:B-1----:R-:W-:Y:S01]  /*15a50*/  FFMA.FTZ R2, R164, c[0x0][0x2d0], -R141.reuse ;  /* 0x0000b400a4027a23 */ /* 0x102fe2000001088d */
[----:B----4-:R-:W-:Y:S07]  /*15a60*/  F2FP.PACK_AB R70, R161, R162 ;  /* 0x000000a2a146723e */ /* 0x010fee00000000ff */
[----:B------:R1:W4:Y:S02]  /*15a70*/  MUFU.EX2 R128, R2 ;  /* 0x0000000200807308 */ /* 0x0003240000000800 */
[--C-:B-1----:R-:W-:Y:S02]  /*15a80*/  FFMA.FTZ R2, R165, c[0x0][0x2d0], -R141.reuse ;  /* 0x0000b400a5027a23 */ /* 0x102fe4000001088d */
[----:B----4-:R-:W-:Y:S06]  /*15a90*/  FADD.FTZ R0, R128, R0 ;  /* 0x0000000080007221 */ /* 0x010fec0000010000 */
[----:B------:R1:W4:Y:S02]  /*15aa0*/  MUFU.EX2 R160, R2 ;  /* 0x0000000200a07308 */ /* 0x0003240000000800 */
[----:B-1----:R-:W-:Y:S01]  /*15ab0*/  FFMA.FTZ R2, R167, c[0x0][0x2d0], -R140 ;  /* 0x0000b400a7027a23 */ /* 0x002fe2000001088c */
[C---:B----4-:R-:W-:Y:S01]  /*15ac0*/  F2FP.PACK_AB R71, R160.reuse, R128 ;  /* 0x00000080a047723e */ /* 0x050fe200000000ff */
[----:B------:R-:W-:Y:S06]  /*15ad0*/  FADD.FTZ R0, R160, R0 ;  /* 0x00000000a0007221 */ /* 0x000fec0000010000 */
[----:B------:R1:W-:Y:S01]  /*15ae0*/  MUFU.EX2 R159, R2 ;  /* 0x00000002009f7308 */ /* 0x0003e20000000800 */
[C---:B--2---:R-:W-:Y:S08]  /*15af0*/  HMMA.16816.F32 R4, R68.reuse, R72, R4 ;  /* 0x000000484404723c */ /* 0x044ff00000001804 */
[C---:B------:R-:W-:Y:S01]  /*15b00*/  HMMA.16816.F32 R8, R68.reuse, R74, R8 ;  /* 0x0000004a4408723c */ /* 0x040fe20000001808 */
[----:B------:R-:W2:Y:S07]  /*15b10*/  LDSM.16.MT88.4 R72, [R195+0x5000] ;  /* 0x00500000c348783b */ /* 0x000eae0000004200 */
[C---:B------:R-:W-:Y:S04]  /*15b20*/  HMMA.16816.F32 R12, R68.reuse, R88, R12 ;  /* 0x00000058440c723c */ /* 0x040fe8000000180c */
[----:B-1----:R-:W-:Y:S01]  /*15b30*/  FFMA.FTZ R2, R217, c[0x0][0x2d0], -R140 ;  /* 0x0000b400d9027a23 */ /* 0x002fe2000001088c */
[----:B------:R-:W-:Y:S03]  /*15b40*/  IADD3 R217, R214, -0x1, RZ ;  /* 0xffffffffd6d97810 */ /* 0x000fe60007ffe0ff */
[C---:B------:R-:W-:Y:S01]  /*15b50*/  HMMA.16816.F32 R16, R68.reuse, R90, R16 ;  /* 0x0000005a4410723c */ /* 0x040fe20000001810 */
[----:B------:R1:W-:Y:S01]  /*15b60*/  MUFU.EX2 R107, R2 ;  /* 0x00000002006b7308 */ /* 0x0003e20000000800 */
[----:B------:R-:W-:Y:S06]  /*15b70*/  LDSM.16.MT88.4 R88, [R197+0x5000] ;  /* 0x00500000c558783b */ /* 0x000fec0000004200 */
[C---:B------:R-:W-:Y:S08]  /*15b80*/  HMMA.16816.F32 R20, R68.reuse, R84, R20 ;  /* 0x000000544414723c */ /* 0x040ff00000001814 */
[C---:B------:R-:W-:Y:S01]  /*15b90*/  HMMA.16816.F32 R24, R68.reuse, R86, R24 ;  /* 0x000000564418723c */ /* 0x040fe20000001818 */
[----:B------:R-:W4:Y:S07]  /*15ba0*/  LDSM.16.MT88.4 R84, [R198+0x5000] ;  /* 0x00500000c654783b */ /* 0x000f2e0000004200 */
[C---:B---3--:R-:W-:Y:S04]  /*15bb0*/  HMMA.16816.F32 R28, R68.reuse, R76, R28 ;  /* 0x0000004c441c723c */ /* 0x048fe8000000181c */
[--C-:B-1----:R-:W-:Y:S04]  /*15bc0*/  FFMA.FTZ R2, R219, c[0x0][0x2d0], -R141.reuse ;  /* 0x0000b400db027a23 */ /* 0x102fe8000001088d */
[C---:B------:R-:W-:Y:S01]  /*15bd0*/  HMMA.16816.F32 R32, R68.reuse, R78, R32 ;  /* 0x0000004e4420723c */ /* 0x040fe20000001820 */
[----:B------:R1:W3:Y:S01]  /*15be0*/  MUFU.EX2 R106, R2 ;  /* 0x00000002006a7308 */ /* 0x0002e20000000800 */
[----:B------:R-:W-:Y:S06]  /*15bf0*/  LDSM.16.MT88.4 R76, [R196+0x2000] ;  /* 0x00200000c44c783b */ /* 0x000fec0000004200 */
[C---:B--2---:R-:W-:Y:S08]  /*15c00*/  HMMA.16816.F32 R36, R68.reuse, R72, R36 ;  /* 0x000000484424723c */ /* 0x044ff00000001824 */
[C---:B------:R-:W-:Y:S01]  /*15c10*/  HMMA.16816.F32 R40, R68.reuse, R74, R40 ;  /* 0x0000004a4428723c */ /* 0x040fe20000001828 */
[----:B------:R-:W2:Y:S07]  /*15c20*/  LDSM.16.MT88.4 R72, [R195+0x2000] ;  /* 0x00200000c348783b */ /* 0x000eae0000004200 */
[C---:B------:R-:W-:Y:S04]  /*15c30*/  HMMA.16816.F32 R44, R68.reuse, R80, R44 ;  /* 0x00000050442c723c */ /* 0x040fe8000000182c */
[--C-:B-1----:R-:W-:Y:S02]  /*15c40*/  FFMA.FTZ R2, R220, c[0x0][0x2d0], -R141.reuse ;  /* 0x0000b400dc027a23 */ /* 0x102fe4000001088d */
[----:B---3--:R-:W-:Y:S02]  /*15c50*/  FADD.FTZ R0, R106, R0 ;  /* 0x000000006a007221 */ /* 0x008fe40000010000 */
[C---:B------:R-:W-:Y:S01]  /*15c60*/  HMMA.16816.F32 R48, R68.reuse, R82, R48 ;  /* 0x000000524430723c */ /* 0x040fe20000001830 */
[----:B------:R1:W3:Y:S01]  /*15c70*/  MUFU.EX2 R105, R2 ;  /* 0x0000000200697308 */ /* 0x0002e20000000800 */
[----:B------:R-:W5:Y:S06]  /*15c80*/  LDSM.16.MT88.4 R80, [R198+0x2000] ;  /* 0x00200000c650783b */ /* 0x000f6c0000004200 */
[C---:B----4-:R-:W-:Y:S08]  /*15c90*/  HMMA.16816.F32 R52, R68.reuse, R84, R52 ;  /* 0x000000544434723c */ /* 0x050ff00000001834 */
[C---:B------:R-:W-:Y:S01]  /*15ca0*/  HMMA.16816.F32 R56, R68.reuse, R86, R56 ;  /* 0x000000564438723c */ /* 0x040fe20000001838 */
[----:B------:R-:W4:Y:S07]  /*15cb0*/  LDSM.16.MT88.4 R84, [R197+0x2000] ;  /* 0x00200000c554783b */ /* 0x000f2e0000004200 */
[C---:B------:R-:W-:Y:S04]  /*15cc0*/  HMMA.16816.F32 R60, R68.reuse, R88, R60 ;  /* 0x00000058443c723c */ /* 0x040fe8000000183c */
[----:B-1----:R-:W-:Y:S02]  /*15cd0*/  FFMA.FTZ R2, R221, c[0x0][0x2d0], -R140 ;  /* 0x0000b400dd027a23 */ /* 0x002fe4000001088c */
[----:B---3--:R-:W-:Y:S02]  /*15ce0*/  FADD.FTZ R0, R105, R0 ;  /* 0x0000000069007221 */ /* 0x008fe40000010000 */
[----:B------:R-:W-:Y:S01]  /*15cf0*/  HMMA.16816.F32 R64, R68, R90, R64 ;  /* 0x0000005a4440723c */ /* 0x000fe20000001840 */
[----:B------:R1:W-:Y:S01]  /*15d00*/  MUFU.EX2 R158, R2 ;  /* 0x00000002009e7308 */ /* 0x0003e20000000800 */
[----:B------:R-:W-:Y:S05]  /*15d10*/  LDSM.16.MT88.4 R88, [R196+0x2800] ;  /* 0x00280000c458783b */ /* 0x000fea0000004200 */
[----:B------:R-:W-:Y:S02]  /*15d20*/  F2FP.PACK_AB R68, R107, R159 ;  /* 0x0000009f6b44723e */ /* 0x000fe400000000ff */
[----:B------:R-:W-:Y:S03]  /*15d30*/  F2FP.PACK_AB R69, R105, R106 ;  /* 0x0000006a6945723e */ /* 0x000fe600000000ff */
[----:B-1----:R-:W-:Y:S04]  /*15d40*/  FFMA.FTZ R2, R222, c[0x0][0x2d0], -R140 ;  /* 0x0000b400de027a23 */ /* 0x002fe8000001088c */
[----:B------:R1:W3:Y:S02]  /*15d50*/  MUFU.EX2 R157, R2 ;  /* 0x00000002009d7308 */ /* 0x0002e40000000800 */
[--C-:B-1----:R-:W-:Y:S01]  /*15d60*/  FFMA.FTZ R2, R224, c[0x0][0x2d0], -R141.reuse ;  /* 0x0000b400e0027a23 */ /* 0x102fe2000001088d */
[----:B---3--:R-:W-:Y:S07]  /*15d70*/  F2FP.PACK_AB R70, R157, R158 ;  /* 0x0000009e9d46723e */ /* 0x008fee00000000ff */
[----:B------:R1:W3:Y:S02]  /*15d80*/  MUFU.EX2 R104, R2 ;  /* 0x0000000200687308 */ /* 0x0002e40000000800 */
[--C-:B-1----:R-:W-:Y:S02]  /*15d90*/  FFMA.FTZ R2, R225, c[0x0][0x2d0], -R141.reuse ;  /* 0x0000b400e1027a23 */ /* 0x102fe4000001088d */
[----:B---3--:R-:W-:Y:S06]  /*15da0*/  FADD.FTZ R0, R104, R0 ;  /* 0x0000000068007221 */ /* 0x008fec0000010000 */
[----:B------:R1:W3:Y:S02]  /*15db0*/  MUFU.EX2 R156, R2 ;  /* 0x00000002009c7308 */ /* 0x0002e40000000800 */
[----:B-1----:R-:W-:Y:S01]  /*15dc0*/  FFMA.FTZ R2, R227, c[0x0][0x2d0], -R140 ;  /* 0x0000b400e3027a23 */ /* 0x002fe2000001088c */
[C---:B---3--:R-:W-:Y:S01]  /*15dd0*/  F2FP.PACK_AB R71, R156.reuse, R104 ;  /* 0x000000689c47723e */ /* 0x048fe200000000ff */
[----:B------:R-:W-:Y:S06]  /*15de0*/  FADD.FTZ R0, R156, R0 ;  /* 0x000000009c007221 */ /* 0x000fec0000010000 */
[----:B------:R1:W-:Y:S01]  /*15df0*/  MUFU.EX2 R155, R2 ;  /* 0x00000002009b7308 */ /* 0x0003e20000000800 */
[C---:B--2---:R-:W-:Y:S08]  /*15e00*/  HMMA.16816.F32 R4, R68.reuse, R72, R4 ;  /* 0x000000484404723c */ /* 0x044ff00000001804 */
[C---:B------:R-:W-:Y:S01]  /*15e10*/  HMMA.16816.F32 R8, R68.reuse, R74, R8 ;  /* 0x0000004a4408723c */ /* 0x040fe20000001808 */
[----:B------:R-:W2:Y:S07]  /*15e20*/  LDSM.16.MT88.4 R72, [R195+0x5800] ;  /* 0x00580000c348783b */ /* 0x000eae0000004200 */
[C---:B------:R-:W-:Y:S04]  /*15e30*/  HMMA.16816.F32 R12, R68.reuse, R76, R12 ;  /* 0x0000004c440c723c */ /* 0x040fe8000000180c */
[----:B-1----:R-:W-:Y:S04]  /*15e40*/  FFMA.FTZ R2, R229, c[0x0][0x2d0], -R140 ;  /* 0x0000b400e5027a23 */ /* 0x002fe8000001088c */
[C---:B------:R-:W-:Y:S01]  /*15e50*/  HMMA.16816.F32 R16, R68.reuse, R78, R16 ;  /* 0x0000004e4410723c */ /* 0x040fe20000001810 */
[----:B------:R1:W-:Y:S01]  /*15e60*/  MUFU.EX2 R154, R2 ;  /* 0x00000002009a7308 */ /* 0x0003e20000000800 */
[----:B------:R-:W3:Y:S06]  /*15e70*/  LDSM.16.MT88.4 R76, [R196+0x5800] ;  /* 0x00580000c44c783b */ /* 0x000eec0000004200 */
[C---:B-----5:R-:W-:Y:S08]  /*15e80*/  HMMA.16816.F32 R20, R68.reuse, R80, R20 ;  /* 0x000000504414723c */ /* 0x060ff00000001814 */
[C---:B------:R-:W-:Y:S01]  /*15e90*/  HMMA.16816.F32 R24, R68.reuse, R82, R24 ;  /* 0x000000524418723c */ /* 0x040fe20000001818 */
[----:B------:R-:W5:Y:S07]  /*15ea0*/  LDSM.16.MT88.4 R80, [R198+0x5800] ;  /* 0x00580000c650783b */ /* 0x000f6e0000004200 */
[C---:B----4-:R-:W-:Y:S04]  /*15eb0*/  HMMA.16816.F32 R28, R68.reuse, R84, R28 ;  /* 0x00000054441c723c */ /* 0x050fe8000000181c */
[--C-:B-1----:R-:W-:Y:S04]  /*15ec0*/  FFMA.FTZ R2, R233, c[0x0][0x2d0], -R141.reuse ;  /* 0x0000b400e9027a23 */ /* 0x102fe8000001088d */
[C---:B------:R-:W-:Y:S01]  /*15ed0*/  HMMA.16816.F32 R32, R68.reuse, R86, R32 ;  /* 0x000000564420723c */ /* 0x040fe20000001820 */
[----:B------:R1:W4:Y:S01]  /*15ee0*/  MUFU.EX2 R153, R2 ;  /* 0x0000000200997308 */ /* 0x0003220000000800 */
[----:B------:R-:W5:Y:S06]  /*15ef0*/  LDSM.16.MT88.4 R84, [R197+0x5800] ;  /* 0x00580000c554783b */ /* 0x000f6c0000004200 */
[C---:B--2---:R-:W-:Y:S08]  /*15f00*/  HMMA.16816.F32 R36, R68.reuse, R72, R36 ;  /* 0x000000484424723c */ /* 0x044ff00000001824 */
[C---:B------:R-:W-:Y:S01]  /*15f10*/  HMMA.16816.F32 R40, R68.reuse, R74, R40 ;  /* 0x0000004a4428723c */ /* 0x040fe20000001828 */
[----:B------:R-:W2:Y:S07]  /*15f20*/  LDSM.16.MT88.4 R72, [R195+0x2800] ;  /* 0x00280000c348783b */ /* 0x000eae0000004200 */
[C---:B---3--:R-:W-:Y:S04]  /*15f30*/  HMMA.16816.F32 R44, R68.reuse, R76, R44 ;  /* 0x0000004c442c723c */ /* 0x048fe8000000182c */
[--C-:B-1----:R-:W-:Y:S02]  /*15f40*/  FFMA.FTZ R2, R234, c[0x0][0x2d0], -R141.reuse ;  /* 0x0000b400ea027a23 */ /* 0x102fe4000001088d */
[----:B----4-:R-:W-:Y:S02]  /*15f50*/  FADD.FTZ R0, R153, R0 ;  /* 0x0000000099007221 */ /* 0x010fe40000010000 */
[C---:B------:R-:W-:Y:S01]  /*15f60*/  HMMA.16816.F32 R48, R68.reuse, R78, R48 ;  /* 0x0000004e4430723c */ /* 0x040fe20000001830 */
[----:B------:R1:W3:Y:S01]  /*15f70*/  MUFU.EX2 R151, R2 ;  /* 0x0000000200977308 */ /* 0x0002e20000000800 */
[----:B------:R-:W4:Y:S06]  /*15f80*/  LDSM.16.MT88.4 R76, [R198+0x2800] ;  /* 0x00280000c64c783b */ /* 0x000f2c0000004200 */
[C---:B-----5:R-:W-:Y:S08]  /*15f90*/  HMMA.16816.F32 R52, R68.reuse, R80, R52 ;  /* 0x000000504434723c */ /* 0x060ff00000001834 */
[C---:B------:R-:W-:Y:S01]  /*15fa0*/  HMMA.16816.F32 R56, R68.reuse, R82, R56 ;  /* 0x000000524438723c */ /* 0x040fe20000001838 */
[----:B------:R-:W5:Y:S07]  /*15fb0*/  LDSM.16.MT88.4 R80, [R197+0x2800] ;  /* 0x00280000c550783b */ /* 0x000f6e0000004200 */
[C---:B------:R-:W-:Y:S04]  /*15fc0*/  HMMA.16816.F32 R60, R68.reuse, R84, R60 ;  /* 0x00000054443c723c */ /* 0x040fe8000000183c */
[----:B-1----:R-:W-:Y:S02]  /*15fd0*/  FFMA.FTZ R2, R230, c[0x0][0x2d0], -R140 ;  /* 0x0000b400e6027a23 */ /* 0x002fe4000001088c */
[C---:B---3--:R-:W-:Y:S02]  /*15fe0*/  FADD.FTZ R0, R151.reuse, R0 ;  /* 0x0000000097007221 */ /* 0x048fe40000010000 */
        /* <DEDUP_REMOVED lines=23> */
[----:B------:R1:W3:Y:S01]  /*16160*/  MUFU.EX2 R146, R2 ;  /* 0x0000000200927308 */ /* 0x0002e20000000800 */
[----:B------:R-:W-:Y:S06]  /*16170*/  LDSM.16.MT88.4 R88, [R197+0x3000] ;  /* 0x00300000c558783b */ /* 0x000fec0000004200 */
[C---:B----4-:R-:W-:Y:S08]  /*16180*/  HMMA.16816.F32 R20, R68.reuse, R76, R20 ;  /* 0x0000004c4414723c */ /* 0x050ff00000001814 */
[C---:B------:R-:W-:Y:S01]  /*16190*/  HMMA.16816.F32 R24, R68.reuse, R78, R24 ;  /* 0x0000004e4418723c */ /* 0x040fe20000001818 */
[----:B------:R-:W4:Y:S07]  /*161a0*/  LDSM.16.MT88.4 R76, [R198+0x6000] ;  /* 0x00600000c64c783b */ /* 0x000f2e0000004200 */
[C---:B-----5:R-:W-:Y:S04]  /*161b0*/  HMMA.16816.F32 R28, R68.reuse, R80, R28 ;  /* 0x00000050441c723c */ /* 0x060fe8000000181c */
[--C-:B-1----:R-:W-:Y:S01]  /*161c0*/  FFMA.FTZ R2, R249, c[0x0][0x2d0], -R141.reuse ;  /* 0x0000b400f9027a23 */ /* 0x102fe2000001088d */
[----:B---3--:R-:W-:Y:S03]  /*161d0*/  F2FP.PACK_AB R116, R146, R147 ;  /* 0x000000939274723e */ /* 0x008fe600000000ff */
[C---:B------:R-:W-:Y:S01]  /*161e0*/  HMMA.16816.F32 R32, R68.reuse, R82, R32 ;  /* 0x000000524420723c */ /* 0x040fe20000001820 */
[----:B------:R1:W3:Y:S01]  /*161f0*/  MUFU.EX2 R145, R2 ;  /* 0x0000000200917308 */ /* 0x0002e20000000800 */
[----:B------:R-:W5:Y:S06]  /*16200*/  LDSM.16.MT88.4 R80, [R197+0x6000] ;  /* 0x00600000c550783b */ /* 0x000f6c0000004200 */
[C---:B--2---:R-:W-:Y:S08]  /*16210*/  HMMA.16816.F32 R36, R68.reuse, R72, R36 ;  /* 0x000000484424723c */ /* 0x044ff00000001824 */
[C---:B------:R-:W-:Y:S01]  /*16220*/  HMMA.16816.F32 R40, R68.reuse, R74, R40 ;  /* 0x0000004a4428723c */ /* 0x040fe20000001828 */
[----:B------:R-:W-:Y:S07]  /*16230*/  LDSM.16.MT88.4 R72, [R196+0x3000] ;  /* 0x00300000c448783b */ /* 0x000fee0000004200 */
[C---:B------:R-:W-:Y:S04]  /*16240*/  HMMA.16816.F32 R44, R68.reuse, R84, R44 ;  /* 0x00000054442c723c */ /* 0x040fe8000000182c */
[--C-:B-1----:R-:W-:Y:S02]  /*16250*/  FFMA.FTZ R2, R250, c[0x0][0x2d0], -R141.reuse ;  /* 0x0000b400fa027a23 */ /* 0x102fe4000001088d */
[----:B---3--:R-:W-:Y:S02]  /*16260*/  FADD.FTZ R0, R145, R0 ;  /* 0x0000000091007221 */ /* 0x008fe40000010000 */
[C---:B------:R-:W-:Y:S01]  /*16270*/  HMMA.16816.F32 R48, R68.reuse, R86, R48 ;  /* 0x000000564430723c */ /* 0x040fe20000001830 */
[----:B------:R1:W2:Y:S01]  /*16280*/  MUFU.EX2 R144, R2 ;  /* 0x0000000200907308 */ /* 0x0002a20000000800 */
[----:B------:R-:W-:Y:S06]  /*16290*/  LDSM.16.MT88.4 R84, [R198+0x3000] ;  /* 0x00300000c654783b */ /* 0x000fec0000004200 */
[C---:B----4-:R-:W-:Y:S08]  /*162a0*/  HMMA.16816.F32 R52, R68.reuse, R76, R52 ;  /* 0x0000004c4434723c */ /* 0x050ff00000001834 */
[C---:B------:R-:W-:Y:S08]  /*162b0*/  HMMA.16816.F32 R56, R68.reuse, R78, R56 ;  /* 0x0000004e4438723c */ /* 0x040ff00000001838 */
[C---:B-----5:R-:W-:Y:S04]  /*162c0*/  HMMA.16816.F32 R60, R68.reuse, R80, R60 ;  /* 0x00000050443c723c */ /* 0x060fe8000000183c */
[--C-:B-1----:R-:W-:Y:S01]  /*162d0*/  FFMA.FTZ R2, R247, c[0x0][0x2d0], -R140.reuse ;  /* 0x0000b400f7027a23 */ /* 0x102fe2000001088c */
[----:B--2---:R-:W-:Y:S01]  /*162e0*/  F2FP.PACK_AB R117, R144, R145 ;  /* 0x000000919075723e */ /* 0x004fe200000000ff */
[----:B------:R-:W-:Y:S02]  /*162f0*/  FFMA.FTZ R140, R248, c[0x0][0x2d0], -R140 ;  /* 0x0000b400f88c7a23 */ /* 0x000fe4000001088c */
[----:B------:R-:W-:Y:S01]  /*16300*/  HMMA.16816.F32 R64, R68, R82, R64 ;  /* 0x000000524440723c */ /* 0x000fe20000001840 */
[----:B------:R1:W-:Y:S03]  /*16310*/  MUFU.EX2 R143, R2 ;  /* 0x00000002008f7308 */ /* 0x0003e60000000800 */
[----:B------:R-:W-:Y:S07]  /*16320*/  FADD.FTZ R0, R144, R0 ;  /* 0x0000000090007221 */ /* 0x000fee0000010000 */
[----:B------:R-:W2:Y:S01]  /*16330*/  MUFU.EX2 R142, R140 ;  /* 0x0000008c008e7308 */ /* 0x000ea20000000800 */
[--C-:B-1----:R-:W-:Y:S02]  /*16340*/  FFMA.FTZ R2, R125, c[0x0][0x2d0], -R141.reuse ;  /* 0x0000b4007d027a23 */ /* 0x102fe4000001088d */
[----:B------:R-:W1:Y:S01]  /*16350*/  LDSM.16.MT88.4 R124, [R195+0x3000] ;  /* 0x00300000c37c783b */ /* 0x000e620000004200 */
[----:B------:R-:W-:Y:S06]  /*16360*/  FFMA.FTZ R141, R114, c[0x0][0x2d0], -R141 ;  /* 0x0000b400728d7a23 */ /* 0x000fec000001088d */
[----:B------:R3:W4:Y:S01]  /*16370*/  MUFU.EX2 R140, R2 ;  /* 0x00000002008c7308 */ /* 0x0007220000000800 */
[----:B--2---:R-:W-:Y:S09]  /*16380*/  F2FP.PACK_AB R118, R142, R143 ;  /* 0x0000008f8e76723e */ /* 0x004ff200000000ff */
[----:B------:R-:W2:Y:S01]  /*16390*/  MUFU.EX2 R114, R141 ;  /* 0x0000008d00727308 */ /* 0x000ea20000000800 */
[----:B---3--:R-:W-:Y:S02]  /*163a0*/  FADD.FTZ R2, R251, R3 ;  /* 0x00000003fb027221 */ /* 0x008fe40000010000 */
[----:B------:R-:W3:Y:S01]  /*163b0*/  LDL R3, [R1+0x30] ;  /* 0x0000300001037983 */ /* 0x000ee20000100800 */
[----:B----4-:R-:W-:Y:S02]  /*163c0*/  FADD.FTZ R0, R140, R0 ;  /* 0x000000008c007221 */ /* 0x010fe40000010000 */
[----:B------:R-:W-:Y:S04]  /*163d0*/  FADD.FTZ R2, R102, R2 ;  /* 0x0000000266027221 */ /* 0x000fe80000010000 */
[----:B------:R-:W-:Y:S01]  /*163e0*/  FADD.FTZ R2, R100, R2 ;  /* 0x0000000264027221 */ /* 0x000fe20000010000 */
[----:B--2---:R-:W-:Y:S01]  /*163f0*/  F2FP.PACK_AB R119, R114, R140 ;  /* 0x0000008c7277723e */ /* 0x004fe200000000ff */
[----:B------:R-:W2:Y:S02]  /*16400*/  LDSM.16.MT88.4 R100, [R196+0x6800] ;  /* 0x00680000c464783b */ /* 0x000ea40000004200 */
[----:B------:R-:W-:Y:S04]  /*16410*/  FADD.FTZ R2, R246, R2 ;  /* 0x00000002f6027221 */ /* 0x000fe80000010000 */
[C---:B-1----:R-:W-:Y:S02]  /*16420*/  HMMA.16816.F32 R120, R116.reuse, R124, R4 ;  /* 0x0000007c7478723c */ /* 0x042fe40000001804 */
[----:B------:R-:W1:Y:S03]  /*16430*/  LDSM.16.MT88.4 R4, [R197+0x6800] ;  /* 0x00680000c504783b */ /* 0x000e660000004200 */
[----:B------:R-:W-:Y:S03]  /*16440*/  FADD.FTZ R2, R245, R2 ;  /* 0x00000002f5027221 */ /* 0x000fe60000010000 */
        /* <DEDUP_REMOVED lines=18> */
[C---:B--2---:R-:W-:Y:S04]  /*16570*/  HMMA.16816.F32 R128, R116.reuse, R100, R44 ;  /* 0x000000647480723c */ /* 0x044fe8000000182c */
[----:B------:R-:W-:Y:S04]  /*16580*/  FADD.FTZ R2, R161, R2 ;  /* 0x00000002a1027221 */ /* 0x000fe80000010000 */
[C---:B------:R-:W-:Y:S04]  /*16590*/  HMMA.16816.F32 R100, R116.reuse, R102, R48 ;  /* 0x000000667464723c */ /* 0x040fe80000001830 */
[----:B------:R-:W-:Y:S04]  /*165a0*/  FADD.FTZ R2, R159, R2 ;  /* 0x000000029f027221 */ /* 0x000fe80000010000 */
[----:B------:R-:W-:Y:S02]  /*165b0*/  FADD.FTZ R2, R107, R2 ;  /* 0x000000026b027221 */ /* 0x000fe40000010000 */
[C---:B------:R-:W-:Y:S03]  /*165c0*/  HMMA.16816.F32 R104, R116.reuse, R108, R52 ;  /* 0x0000006c7468723c */ /* 0x040fe60000001834 */
[----:B------:R-:W-:Y:S04]  /*165d0*/  FADD.FTZ R2, R158, R2 ;  /* 0x000000029e027221 */ /* 0x000fe80000010000 */
[----:B------:R-:W-:Y:S01]  /*165e0*/  FADD.FTZ R2, R157, R2 ;  /* 0x000000029d027221 */ /* 0x000fe20000010000 */
[C---:B------:R-:W-:Y:S04]  /*165f0*/  HMMA.16816.F32 R108, R116.reuse, R110, R56 ;  /* 0x0000006e746c723c */ /* 0x040fe80000001838 */
[----:B------:R-:W-:Y:S04]  /*16600*/  FADD.FTZ R2, R155, R2 ;  /* 0x000000029b027221 */ /* 0x000fe80000010000 */
[----:B------:R-:W-:Y:S01]  /*16610*/  FADD.FTZ R2, R154, R2 ;  /* 0x000000029a027221 */ /* 0x000fe20000010000 */
[C---:B-1----:R-:W-:Y:S03]  /*16620*/  HMMA.16816.F32 R60, R116.reuse, R4, R60 ;  /* 0x00000004743c723c */ /* 0x042fe6000000183c */
[----:B------:R-:W-:Y:S04]  /*16630*/  FADD.FTZ R2, R152, R2 ;  /* 0x0000000298027221 */ /* 0x000fe80000010000 */
[----:B------:R-:W-:Y:S01]  /*16640*/  FADD.FTZ R2, R150, R2 ;  /* 0x0000000296027221 */ /* 0x000fe20000010000 */
[----:B------:R-:W-:Y:S04]  /*16650*/  HMMA.16816.F32 R64, R116, R6, R64 ;  /* 0x000000067440723c */ /* 0x000fe80000001840 */
[----:B------:R-:W-:Y:S03]  /*16660*/  FADD.FTZ R2, R147, R2 ;  /* 0x0000000293027221 */ /* 0x000fe60000010000 */
[----:B------:R-:W-:Y:S02]  /*16670*/  IMAD.MOV.U32 R116, RZ, RZ, R112 ;  /* 0x000000ffff747224 */ /* 0x000fe400078e0070 */
[----:B------:R-:W-:Y:S04]  /*16680*/  FADD.FTZ R2, R146, R2 ;  /* 0x0000000292027221 */ /* 0x000fe80000010000 */
[----:B------:R-:W-:Y:S01]  /*16690*/  FADD.FTZ R2, R143, R2 ;  /* 0x000000028f027221 */ /* 0x000fe20000010000 */
[----:B---3--:R-:W-:Y:S01]  /*166a0*/  ISETP.GT.AND P0, PT, R214, R3, PT ;  /* 0x00000003d600720c */ /* 0x008fe20003f04270 */
[----:B------:R-:W-:Y:S02]  /*166b0*/  FADD.FTZ R3, R114, R0 ;  /* 0x0000000072037221 */ /* 0x000fe40000010000 */
[----:B------:R-:W-:Y:S02]  /*166c0*/  FADD.FTZ R0, R142, R2 ;  /* 0x000000028e007221 */ /* 0x000fe40000010000 */
[----:B------:R-:W-:Y:S01]  /*166d0*/  IMAD.MOV.U32 R214, RZ, RZ, R217 ;  /* 0x000000ffffd67224 */ /* 0x000fe200078e00d9 */
[----:B------:R1:W-:Y:S01]  /*166e0*/  STL [R1+0x24], R3 ;  /* 0x0000240301007387 */ /* 0x0003e20000100800 */
[----:B------:R-:W-:Y:S03]  /*166f0*/  IMAD.MOV.U32 R114, RZ, RZ, R112 ;  /* 0x000000ffff727224 */ /* 0x000fe600078e0070 */
[----:B------:R2:W-:Y:S01]  /*16700*/  STL [R1+0x20], R0 ;  /* 0x0000200001007387 */ /* 0x0005e20000100800 */
[----:B-1----:R-:W-:Y:S02]  /*16710*/  IMAD.MOV.U32 R3, RZ, RZ, R115 ;  /* 0x000000ffff037224 */ /* 0x002fe400078e0073 */
[----:B------:R-:W-:-:S05]  /*16720*/  @P0 BRA `(.L_x_1238) ;  /* 0xffffc47000000947 */ /* 0x000fca000383ffff */
.L_x_1233:
[----:B-12---:R-:W2:Y:S02]  /*16730*/  LDL R0, [R1+0x38] ;  /* 0x0000380001007983 */ /* 0x006ea40000100800 */
[----:B--2---:R-:W-:-:S13]  /*16740*/  ISETP.GE.AND P0, PT, R217, R0, PT ;  /* 0x00000000d900720c */ /* 0x004fda0003f06270 */
[----:B------:R-:W-:Y:S05]  /*16750*/  @!P0 BRA `(.L_x_1239) ;  /* 0x000032a000008947 */ /* 0x000fea0003800000 */
.L_x_1242:
[----:B------:R-:W2:Y:S01]  /*16760*/  LDL.64 R220, [R1+0x8] ;  /* 0x0000080001dc7983 */ /* 0x000ea20000100a00 */
[----:B------:R-:W-:Y:S04]  /*16770*/  DEPBAR.LE SB0, 0x0 ;  /* 0x000080000000791a */ /* 0x000fe80000000000 */
[----:B------:R-:W3:Y:S01]  /*16780*/  LDL R219, [R1] ;  /* 0x0000000001db7983 */ /* 0x000ee20000100800 */
[----:B------:R-:W-:Y:S01]  /*16790*/  WARPSYNC 0xffffffff ;  /* 0xffffffff00007948 */ /* 0x000fe20003800000 */
[----:B------:R-:W-:Y:S01]  /*167a0*/  ULDC.64 UR4, c[0x0][0x208] ;  /* 0x0000820000047ab9 */ /* 0x000fe20000000a00 */
[----:B------:R-:W-:Y:S01]  /*167b0*/  ISETP.GE.AND P4, PT, R218, c[0x0][0x1d4], PT ;  /* 0x00007500da007a0c */ /* 0x000fe20003f86270 */
[----:B------:R-:W-:Y:S01]  /*167c0*/  USHF.L.U32 UR8, UR4, 0x5, URZ ;  /* 0x0000000504087899 */ /* 0x000fe2000800063f */
[----:B------:R-:W-:Y:S01]  /*167d0*/  BAR.SYNC.DEFER_BLOCKING 0x0 ;  /* 0x0000000000007b1d */ /* 0x000fe20000010000 */
[C---:B------:R-:W-:Y:S01]  /*167e0*/  IMAD.WIDE.U32 R46, R217.reuse, c[0x0][0x208], RZ ;  /* 0x00008200d92e7a25 */ /* 0x040fe200078e00ff */
[----:B-1----:R-:W-:Y:S05]  /*167f0*/  SHF.R.S32.HI R0, RZ, 0x1f, R217 ;  /* 0x0000001fff007819 */ /* 0x002fea00000114d9 */
[----:B------:R-:W-:Y:S04]  /*16800*/  IMAD R28, R0, c[0x0][0x208], RZ ;  /* 0x00008200001c7a24 */ /* 0x000fe800078e02ff */
[----:B------:R-:W-:Y:S04]  /*16810*/  IMAD R28, R217, c[0x0][0x20c], R28 ;  /* 0x00008300d91c7a24 */ /* 0x000fe800078e021c */
[----:B------:R-:W-:Y:S04]  /*16820*/  IMAD.IADD R36, R47, 0x1, R28 ;  /* 0x000000012f247824 */ /* 0x000fe800078e021c */
[----:B------:R-:W-:Y:S02]  /*16830*/  IMAD R55, R36, 0x70, RZ ;  /* 0x0000007024377824 */ /* 0x000fe400078e02ff */
[----:B------:R-:W-:Y:S01]  /*16840*/  IMAD.U32 R36, RZ, RZ, UR8 ;  /* 0x00000008ff247e24 */ /* 0x000fe2000f8e00ff */
[----:B------:R-:W1:Y:S01]  /*16850*/  LDSM.16.M88.4 R8, [R194] ;  /* 0x00000000c208783b */ /* 0x000e620000000200 */
[----:B------:R-:W-:Y:S01]  /*16860*/  UMOV UR9, 0x5 ;  /* 0x0000000500097882 */ /* 0x000fe20000000000 */
[----:B------:R-:W-:Y:S01]  /*16870*/  BSSY B0, `(.L_x_1240) ;  /* 0x000011b000007945 */ /* 0x000fe20003800000 */
[----:B------:R-:W-:Y:S02]  /*16880*/  USHF.L.U64.HI UR9, UR4, UR9, UR5 ;  /* 0x0000000904097299 */ /* 0x000fe40008010205 */
[----:B------:R-:W4:Y:S01]  /*16890*/  LDSM.16.M88.4 R16, [R194+0x800] ;  /* 0x00080000c210783b */ /* 0x000f220000000200 */
[----:B------:R-:W-:Y:S03]  /*168a0*/  UIADD3 UR5, UP0, UR8, UR8, URZ ;  /* 0x0000000808057290 */ /* 0x000fe6000ff1e03f */
[----:B------:R-:W-:Y:S01]  /*168b0*/  IMAD.U32 R37, RZ, RZ, UR9 ;  /* 0x00000009ff257e24 */ /* 0x000fe2000f8e00ff */
[----:B------:R-:W5:Y:S01]  /*168c0*/  LDSM.16.M88.4 R24, [R194+0x1000] ;  /* 0x00100000c218783b */ /* 0x000f620000000200 */
[----:B------:R-:W-:Y:S02]  /*168d0*/  UIADD3.X UR4, UR9, UR9, URZ, UP0, !UPT ;  /* 0x0000000909047290 */ /* 0x000fe400087fe43f */
[----:B------:R-:W-:Y:S02]  /*168e0*/  IMAD.WIDE.U32 R44, R46, 0x70, R36 ;  /* 0x000000702e2c7825 */ /* 0x000fe400078e0024 */
[----:B------:R-:W4:Y:S03]  /*168f0*/  LDSM.16.M88.4 R32, [R194+0x1800] ;  /* 0x00180000c220783b */ /* 0x000f260000000200 */
[----:B------:R-:W-:Y:S02]  /*16900*/  IADD3 R166, P1, R44, UR8, RZ ;  /* 0x000000082ca67c10 */ /* 0x000fe4000ff3e0ff */
[----:B------:R-:W5:Y:S05]  /*16910*/  LDSM.16.M88.4 R40, [R194+0x2000] ;  /* 0x00200000c228783b */ /* 0x000f6a0000000200 */
[----:B------:R-:W2:Y:S05]  /*16920*/  LDSM.16.M88.4 R48, [R194+0x2800] ;  /* 0x00280000c230783b */ /* 0x000eaa0000000200 */
[----:B------:R-:W2:Y:S05]  /*16930*/  LDSM.16.M88.4 R56, [R194+0x3000] ;  /* 0x00300000c238783b */ /* 0x000eaa0000000200 */
[----:B------:R-:W2:Y:S01]  /*16940*/  LDSM.16.M88.4 R116, [R199] ;  /* 0x00000000c774783b */ /* 0x000ea20000000200 */
[C---:B-1----:R-:W-:Y:S04]  /*16950*/  HMMA.16816.F32 R4, R132.reuse, R8, RZ ;  /* 0x000000088404723c */ /* 0x042fe800000018ff */
[----:B------:R-:W1:Y:S05]  /*16960*/  S2R R222, SR_TID.X ;  /* 0x0000000000de7919 */ /* 0x000e6a0000002100 */
[----:B------:R-:W2:Y:S01]  /*16970*/  LDSM.16.M88.4 R140, [R207] ;  /* 0x00000000cf8c783b */ /* 0x000ea20000000200 */
[C---:B------:R-:W-:Y:S04]  /*16980*/  HMMA.16816.F32 R8, R132.reuse, R10, RZ ;  /* 0x0000000a8408723c */ /* 0x040fe800000018ff */
[----:B------:R-:W2:Y:S04]  /*16990*/  LDSM.16.M88.4 R144, [R208] ;  /* 0x00000000d090783b */ /* 0x000ea80000000200 */
[C---:B----4-:R-:W-:Y:S01]  /*169a0*/  HMMA.16816.F32 R12, R132.reuse, R16, RZ ;  /* 0x00000010840c723c */ /* 0x050fe200000018ff */
[----:B------:R-:W4:Y:S05]  /*169b0*/  LDSM.16.M88.4 R148, [R209] ;  /* 0x00000000d194783b */ /* 0x000f2a0000000200 */
[----:B------:R-:W2:Y:S02]  /*169c0*/  LDSM.16.M88.4 R152, [R210] ;  /* 0x00000000d298783b */ /* 0x000ea40000000200 */
[C---:B------:R-:W-:Y:S01]  /*169d0*/  HMMA.16816.F32 R16, R132.reuse, R18, RZ ;  /* 0x000000128410723c */ /* 0x040fe200000018ff */
[----:B-1----:R-:W-:Y:S02]  /*169e0*/  SHF.R.S32.HI R2, RZ, 0x1f, R222 ;  /* 0x0000001fff027819 */ /* 0x002fe400000114de */
[----:B------:R-:W1:Y:S01]  /*169f0*/  LDSM.16.M88.4 R156, [R211] ;  /* 0x00000000d39c783b */ /* 0x000e620000000200 */
[----:B------:R-:W-:Y:S02]  /*16a00*/  ISETP.GT.AND P2, PT, R222, 0x7f, PT ;  /* 0x0000007fde00780c */ /* 0x000fe40003f44270 */
[----:B------:R-:W-:Y:S02]  /*16a10*/  LEA.HI R2, R2, R222, RZ, 0x3 ;  /* 0x000000de02027211 */ /* 0x000fe400078f18ff */
[C---:B-----5:R-:W-:Y:S01]  /*16a20*/  HMMA.16816.F32 R20, R132.reuse, R24, RZ ;  /* 0x000000188414723c */ /* 0x060fe200000018ff */
[----:B------:R-:W5:Y:S03]  /*16a30*/  LDSM.16.M88.4 R160, [R212] ;  /* 0x00000000d4a0783b */ /* 0x000f660000000200 */
[----:B------:R-:W-:Y:S04]  /*16a40*/  LOP3.LUT R0, R2, 0xfffffff8, RZ, 0xc0, !PT ;  /* 0xfffffff802007812 */ /* 0x000fe800078ec0ff */
[C---:B------:R-:W-:Y:S01]  /*16a50*/  HMMA.16816.F32 R24, R132.reuse, R26, RZ ;  /* 0x0000001a8418723c */ /* 0x040fe200000018ff */
[----:B------:R-:W-:Y:S04]  /*16a60*/  IMAD.IADD R0, R222, 0x1, -R0 ;  /* 0x00000001de007824 */ /* 0x000fe800078e0a00 */
[----:B------:R-:W-:Y:S03]  /*16a70*/  IMAD.SHL.U32 R0, R0, 0x8, RZ ;  /* 0x0000000800007824 */ /* 0x000fe600078e00ff */
[C---:B------:R-:W-:Y:S02]  /*16a80*/  HMMA.16816.F32 R28, R132.reuse, R32, RZ ;  /* 0x00000020841c723c */ /* 0x040fe400000018ff */
[----:B------:R-:W-:Y:S06]  /*16a90*/  ISETP.GE.AND P5, PT, R0, c[0x0][0x1d4], PT ;  /* 0x0000750000007a0c */ /* 0x000fec0003fa6270 */
[C---:B------:R-:W-:Y:S08]  /*16aa0*/  HMMA.16816.F32 R32, R132.reuse, R34, RZ ;  /* 0x000000228420723c */ /* 0x040ff000000018ff */
[C---:B------:R-:W-:Y:S08]  /*16ab0*/  HMMA.16816.F32 R36, R132.reuse, R40, RZ ;  /* 0x000000288424723c */ /* 0x040ff000000018ff */
[C---:B------:R-:W-:Y:S01]  /*16ac0*/  HMMA.16816.F32 R40, R132.reuse, R42, RZ ;  /* 0x0000002a8428723c */ /* 0x040fe200000018ff */
[----:B--2---:R-:W-:Y:S03]  /*16ad0*/  IMAD.MOV.U32 R2, RZ, RZ, R220 ;  /* 0x000000ffff027224 */ /* 0x004fe600078e00dc */
[----:B---3--:R-:W-:Y:S04]  /*16ae0*/  IMAD.MOV.U32 R3, RZ, RZ, R219 ;  /* 0x000000ffff037224 */ /* 0x008fe800078e00db */
[----:B------:R-:W-:Y:S04]  /*16af0*/  IMAD.WIDE.U32 R2, R46, 0x70, R2 ;  /* 0x000000702e027825 */ /* 0x000fe800078e0002 */
[----:B------:R-:W-:Y:S01]  /*16b00*/  IMAD.IADD R0, R3, 0x1, R55 ;  /* 0x0000000103007824 */ /* 0x000fe200078e0237 */
[C---:B------:R-:W-:Y:S01]  /*16b10*/  LEA R52, P0, R2.reuse, c[0x0][0x1f8], 0x1 ;  /* 0x00007e0002347a11 */ /* 0x040fe200078008ff */
[----:B------:R-:W-:Y:S03]  /*16b20*/  IMAD.U32 R3, RZ, RZ, UR4 ;  /* 0x00000004ff037e24 */ /* 0x000fe6000f8e00ff */
[----:B------:R-:W-:Y:S01]  /*16b30*/  LEA.HI.X R53, R2, c[0x0][0x1fc], R0, 0x1, P0 ;  /* 0x00007f0002357a11 */ /* 0x000fe200000f0c00 */
[----:B------:R-:W-:Y:S01]  /*16b40*/  IMAD.U32 R2, RZ, RZ, UR5 ;  /* 0x00000005ff027e24 */ /* 0x000fe2000f8e00ff */
[----:B------:R-:W-:Y:S01]  /*16b50*/  IADD3 R54, P0, R220, R44, RZ ;  /* 0x0000002cdc367210 */ /* 0x000fe20007f1e0ff */
[----:B------:R-:W-:Y:S02]  /*16b60*/  IMAD.IADD R0, R55, 0x1, R45 ;  /* 0x0000000137007824 */ /* 0x000fe400078e022d */
[----:B------:R-:W-:Y:S01]  /*16b70*/  @!PT LDS RZ, [RZ] ;  /* 0x00000000fffff984 */ /* 0x000fe20000000800 */
[----:B------:R-:W-:Y:S01]  /*16b80*/  @!PT LDS RZ, [RZ] ;  /* 0x00000000fffff984 */ /* 0x000fe20000000800 */
[----:B------:R-:W-:Y:S01]  /*16b90*/  @!PT LDS RZ, [RZ] ;  /* 0x00000000fffff984 */ /* 0x000fe20000000800 */
[----:B------:R2:W-:Y:S01]  /*16ba0*/  LDGSTS.E.BYPASS.LTC128B.128 [R216+0x100], [R52.64], !P5 ;  /* 0x0010000034d87fae */ /* 0x0005e2000e901d46 */
[----:B------:R-:W-:Y:S02]  /*16bb0*/  IMAD.WIDE.U32 R164, R46, 0x70, R2 ;  /* 0x000000702ea47825 */ /* 0x000fe400078e0002 */
[C---:B------:R-:W-:Y:S01]  /*16bc0*/  HMMA.16816.F32 R44, R132.reuse, R48, RZ ;  /* 0x00000030842c723c */ /* 0x040fe200000018ff */
[C---:B------:R-:W-:Y:S01]  /*16bd0*/  IADD3.X R112, R0.reuse, UR9, RZ, P1, !PT ;  /* 0x0000000900707c10 */ /* 0x040fe20008ffe4ff */
[----:B------:R2:W-:Y:S01]  /*16be0*/  LDGSTS.E.BYPASS.LTC128B.128 [R216+0x3900], [R52.64+0x80], !P4 ;  /* 0x0390008034d87fae */ /* 0x0005e2000e101d46 */
[----:B------:R-:W-:Y:S01]  /*16bf0*/  IMAD.X R3, R0, 0x1, R219, P0 ;  /* 0x0000000100037824 */ /* 0x000fe200000e06db */
[----:B------:R-:W-:Y:S02]  /*16c00*/  LEA R2, P0, R54, c[0x0][0x1f8], 0x1 ;  /* 0x00007e0036027a11 */ /* 0x000fe400078008ff */
[----:B------:R-:W-:Y:S02]  /*16c10*/  IADD3 R0, P1, R166, R220, RZ ;  /* 0x000000dca6007210 */ /* 0x000fe40007f3e0ff */
[C---:B------:R-:W-:Y:S01]  /*16c20*/  HMMA.16816.F32 R48, R132.reuse, R50, RZ ;  /* 0x000000328430723c */ /* 0x040fe200000018ff */
[----:B------:R-:W-:Y:S03]  /*16c30*/  LEA.HI.X R3, R54, c[0x0][0x1fc], R3, 0x1, P0 ;  /* 0x00007f0036037a11 */ /* 0x000fe600000f0c03 */
[----:B------:R-:W-:Y:S02]  /*16c40*/  IADD3 R167, P0, R220, R164, RZ ;  /* 0x000000a4dca77210 */ /* 0x000fe40007f1e0ff */
[----:B------:R3:W-:Y:S02]  /*16c50*/  LDGSTS.E.BYPASS.LTC128B.128 [R216+0x1100], [R2.64], !P5 ;  /* 0x0110000002d87fae */ /* 0x0007e4000e901d46 */
[C---:B------:R-:W-:Y:S01]  /*16c60*/  IADD3.X R214, R219.reuse, R55, R165, P0, !PT ;  /* 0x00000037dbd67210 */ /* 0x040fe200007fe4a5 */
[----:B------:R-:W-:Y:S02]  /*16c70*/  IMAD.X R165, R112, 0x1, R219, P1 ;  /* 0x0000000170a57824 */ /* 0x000fe400008e06db */
[----:B------:R3:W-:Y:S01]  /*16c80*/  LDGSTS.E.BYPASS.LTC128B.128 [R216+0x4900], [R2.64+0x80], !P4 ;  /* 0x0490008002d87fae */ /* 0x0007e2000e101d46 */
[C---:B------:R-:W-:Y:S04]  /*16c90*/  LEA R164, P0, R0.reuse, c[0x0][0x1f8], 0x1 ;  /* 0x00007e0000a47a11 */ /* 0x040fe800078008ff */
[----:B------:R-:W-:Y:S02]  /*16ca0*/  LEA.HI.X R165, R0, c[0x0][0x1fc], R165, 0x1, P0 ;  /* 0x00007f0000a57a11 */ /* 0x000fe400000f0ca5 */
[----:B------:R-:W-:Y:S01]  /*16cb0*/  @!P2 IADD3 R0, P1, P0, R220, UR8, R166 ;  /* 0x00000008dc00ac10 */ /* 0x000fe2000f83e0a6 */
[C---:B--2---:R-:W-:Y:S02]  /*16cc0*/  HMMA.16816.F32 R52, R132.reuse, R56, RZ ;  /* 0x000000388434723c */ /* 0x044fe400000018ff */
[----:B------:R2:W-:Y:S06]  /*16cd0*/  LDGSTS.E.BYPASS.LTC128B.128 [R216+0x2100], [R164.64], !P5 ;  /* 0x02100000a4d87fae */ /* 0x0005ec000e901d46 */
[----:B------:R-:W-:Y:S08]  /*16ce0*/  HMMA.16816.F32 R56, R132, R58, RZ ;  /* 0x0000003a8438723c */ /* 0x000ff000000018ff */
[C---:B------:R-:W-:Y:S05]  /*16cf0*/  HMMA.16816.F32 R4, R136.reuse, R116, R4 ;  /* 0x000000748804723c */ /* 0x040fea0000001804 */
[----:B---3--:R-:W-:Y:S01]  /*16d00*/  @!P2 IADD3.X R3, R219, UR9, R112, P1, P0 ;  /* 0x00000009db03ac10 */ /* 0x008fe20008fe0470 */
[----:B------:R-:W-:Y:S01]  /*16d10*/  IMAD.MOV.U32 R112, RZ, RZ, R115 ;  /* 0x000000ffff707224 */ /* 0x000fe200078e0073 */
[----:B------:R-:W3:Y:S01]  /*16d20*/  LDL R219, [R1+0x38] ;  /* 0x0000380001db7983 */ /* 0x000ee20000100800 */
[C---:B------:R-:W-:Y:S04]  /*16d30*/  HMMA.16816.F32 R8, R136.reuse, R118, R8 ;  /* 0x000000768808723c */ /* 0x040fe80000001808 */
[C---:B------:R-:W-:Y:S04]  /*16d40*/  @!P2 LEA R2, P0, R0.reuse, c[0x0][0x1f8], 0x1 ;  /* 0x00007e000002aa11 */ /* 0x040fe800078008ff */
[C---:B------:R-:W-:Y:S04]  /*16d50*/  HMMA.16816.F32 R12, R136.reuse, R140, R12 ;  /* 0x0000008c880c723c */ /* 0x040fe8000000180c */
[----:B------:R-:W-:Y:S02]  /*16d60*/  @!P2 LEA.HI.X R3, R0, c[0x0][0x1fc], R3, 0x1, P0 ;  /* 0x00007f000003aa11 */ /* 0x000fe400000f0c03 */
[C---:B------:R-:W-:Y:S02]  /*16d70*/  LEA R116, P0, R167.reuse, c[0x0][0x1f8], 0x1 ;  /* 0x00007e00a7747a11 */ /* 0x040fe400078008ff */
[C---:B------:R-:W-:Y:S04]  /*16d80*/  HMMA.16816.F32 R16, R136.reuse, R142, R16 ;  /* 0x0000008e8810723c */ /* 0x040fe80000001810 */
[----:B------:R-:W-:Y:S04]  /*16d90*/  LEA.HI.X R117, R167, c[0x0][0x1fc], R214, 0x1, P0 ;  /* 0x00007f00a7757a11 */ /* 0x000fe800000f0cd6 */
[C---:B------:R-:W-:Y:S01]  /*16da0*/  HMMA.16816.F32 R20, R136.reuse, R144, R20 ;  /* 0x000000908814723c */ /* 0x040fe20000001814 */
[----:B------:R1:W-:Y:S05]  /*16db0*/  LDGSTS.E.BYPASS.LTC128B.128 [R216+0x5900], [R116.64+0x80], !P4 ;  /* 0x0590008074d87fae */ /* 0x0003ea000e101d46 */
[----:B------:R1:W-:Y:S02]  /*16dc0*/  @!P2 LDGSTS.E.BYPASS.LTC128B.128 [R216+0x3100], [R2.64], !P5 ;  /* 0x0310000002d8afae */ /* 0x0003e4000e901d46 */
[C---:B------:R-:W-:Y:S03]  /*16dd0*/  HMMA.16816.F32 R24, R136.reuse, R146, R24 ;  /* 0x000000928818723c */ /* 0x040fe60000001818 */
[----:B------:R2:W-:Y:S05]  /*16de0*/  @!P2 LDGSTS.E.BYPASS.LTC128B.128 [R216+0x6900], [R2.64+0x80], !P4 ;  /* 0x0690008002d8afae */ /* 0x0005ea000e101d46 */
[C---:B----4-:R-:W-:Y:S01]  /*16df0*/  HMMA.16816.F32 R28, R136.reuse, R148, R28 ;  /* 0x00000094881c723c */ /* 0x050fe2000000181c */
[----:B------:R-:W-:Y:S05]  /*16e00*/  LDSM.16.M88.4 R140, [R193+0x800] ;  /* 0x00080000c18c783b */ /* 0x000fea0000000200 */
[----:B------:R-:W0:Y:S02]  /*16e10*/  LDGDEPBAR ;  /* 0x00000000000079af */ /* 0x000e240000000000 */
[C---:B------:R-:W-:Y:S03]  /*16e20*/  HMMA.16816.F32 R32, R136.reuse, R150, R32 ;  /* 0x000000968820723c */ /* 0x040fe60000001820 */
[----:B------:R-:W-:Y:S05]  /*16e30*/  LDSM.16.M88.4 R144, [R193+0x1000] ;  /* 0x00100000c190783b */ /* 0x000fea0000000200 */
[C---:B------:R-:W-:Y:S01]  /*16e40*/  HMMA.16816.F32 R36, R136.reuse, R152, R36 ;  /* 0x000000988824723c */ /* 0x040fe20000001824 */
[----:B-1----:R-:W1:Y:S05]  /*16e50*/  LDSM.16.M88.4 R116, [R193] ;  /* 0x00000000c174783b */ /* 0x002e6a0000000200 */
[----:B------:R-:W4:Y:S02]  /*16e60*/  LDSM.16.M88.4 R148, [R193+0x1800] ;  /* 0x00180000c194783b */ /* 0x000f240000000200 */
[C---:B------:R-:W-:Y:S03]  /*16e70*/  HMMA.16816.F32 R40, R136.reuse, R154, R40 ;  /* 0x0000009a8828723c */ /* 0x040fe60000001828 */
[----:B------:R-:W4:Y:S05]  /*16e80*/  LDSM.16.M88.4 R152, [R193+0x2000] ;  /* 0x00200000c198783b */ /* 0x000f2a0000000200 */
[C---:B------:R-:W-:Y:S01]  /*16e90*/  HMMA.16816.F32 R44, R136.reuse, R156, R44 ;  /* 0x0000009c882c723c */ /* 0x040fe2000000182c */
[----:B--2---:R-:W-:Y:S07]  /*16ea0*/  LDSM.16.M88.4 R164, [R194+0x3800] ;  /* 0x00380000c2a4783b */ /* 0x004fee0000000200 */
        /* <DEDUP_REMOVED lines=10> */
[----:B------:R-:W1:Y:S07]  /*16f50*/  LDSM.16.M88.4 R140, [R192+0x800] ;  /* 0x00080000c08c783b */ /* 0x000e6e0000000200 */
[C---:B------:R-:W-:Y:S08]  /*16f60*/  HMMA.16816.F32 R20, R168.reuse, R144, R20 ;  /* 0x00000090a814723c */ /* 0x040ff00000001814 */
[C---:B------:R-:W-:Y:S01]  /*16f70*/  HMMA.16816.F32 R24, R168.reuse, R146, R24 ;  /* 0x00000092a818723c */ /* 0x040fe20000001818 */
[----:B------:R-:W1:Y:S07]  /*16f80*/  LDSM.16.M88.4 R144, [R192+0x1000] ;  /* 0x00100000c090783b */ /* 0x000e6e0000000200 */
[C---:B----4-:R-:W-:Y:S08]  /*16f90*/  HMMA.16816.F32 R28, R168.reuse, R148, R28 ;  /* 0x00000094a81c723c */ /* 0x050ff0000000181c */
[C---:B------:R-:W-:Y:S01]  /*16fa0*/  HMMA.16816.F32 R32, R168.reuse, R150, R32 ;  /* 0x00000096a820723c */ /* 0x040fe20000001820 */
[----:B------:R-:W4:Y:S07]  /*16fb0*/  LDSM.16.M88.4 R148, [R192+0x1800] ;  /* 0x00180000c094783b */ /* 0x000f2e0000000200 */
[C---:B------:R-:W-:Y:S08]  /*16fc0*/  HMMA.16816.F32 R36, R168.reuse, R152, R36 ;  /* 0x00000098a824723c */ /* 0x040ff00000001824 */
[C---:B------:R-:W-:Y:S01]  /*16fd0*/  HMMA.16816.F32 R40, R168.reuse, R154, R40 ;  /* 0x0000009aa828723c */ /* 0x040fe20000001828 */
[----:B------:R-:W4:Y:S07]  /*16fe0*/  LDSM.16.M88.4 R152, [R192+0x2000] ;  /* 0x00200000c098783b */ /* 0x000f2e0000000200 */
[C---:B--2---:R-:W-:Y:S08]  /*16ff0*/  HMMA.16816.F32 R44, R168.reuse, R156, R44 ;  /* 0x0000009ca82c723c */ /* 0x044ff0000000182c */
[C---:B------:R-:W-:Y:S01]  /*17000*/  HMMA.16816.F32 R48, R168.reuse, R158, R48 ;  /* 0x0000009ea830723c */ /* 0x040fe20000001830 */
[----:B------:R-:W2:Y:S07]  /*17010*/  LDSM.16.M88.4 R156, [R192+0x2800] ;  /* 0x00280000c09c783b */ /* 0x000eae0000000200 */
[C---:B-----5:R-:W-:Y:S08]  /*17020*/  HMMA.16816.F32 R52, R168.reuse, R160, R52 ;  /* 0x000000a0a834723c */ /* 0x060ff00000001834 */
[----:B------:R-:W-:Y:S01]  /*17030*/  HMMA.16816.F32 R56, R168, R162, R56 ;  /* 0x000000a2a838723c */ /* 0x000fe20000001838 */
        /* <DEDUP_REMOVED lines=15> */
[----:B------:R-:W-:Y:S07]  /*17130*/  LDSM.16.M88.4 R152, [R194+0x6800] ;  /* 0x00680000c298783b */ /* 0x000fee0000000200 */
[C---:B--2---:R-:W-:Y:S03]  /*17140*/  HMMA.16816.F32 R44, R172.reuse, R156, R44 ;  /* 0x0000009cac2c723c */ /* 0x044fe6000000182c */
[----:B---3--:R-:W-:Y:S05]  /*17150*/  ISETP.GT.AND P3, PT, R217, R219, PT ;  /* 0x000000dbd900720c */ /* 0x008fea0003f64270 */
[C---:B------:R-:W-:Y:S01]  /*17160*/  HMMA.16816.F32 R48, R172.reuse, R158, R48 ;  /* 0x0000009eac30723c */ /* 0x040fe20000001830 */
[----:B------:R-:W-:Y:S07]  /*17170*/  LDSM.16.M88.4 R156, [R206] ;  /* 0x00000000ce9c783b */ /* 0x000fee0000000200 */
[C---:B-----5:R-:W-:Y:S08]  /*17180*/  HMMA.16816.F32 R52, R172.reuse, R160, R52 ;  /* 0x000000a0ac34723c */ /* 0x060ff00000001834 */
[----:B------:R-:W-:Y:S01]  /*17190*/  HMMA.16816.F32 R56, R172, R162, R56 ;  /* 0x000000a2ac38723c */ /* 0x000fe20000001838 */
[----:B------:R-:W-:Y:S07]  /*171a0*/  LDSM.16.M88.4 R160, [R200] ;  /* 0x00000000c8a0783b */ /* 0x000fee0000000200 */
        /* <DEDUP_REMOVED lines=8> */
[----:B------:R-:W2:Y:S07]  /*17230*/  LDSM.16.M88.4 R140, [R202] ;  /* 0x00000000ca8c783b */ /* 0x000eae0000000200 */
[C---:B------:R-:W-:Y:S08]  /*17240*/  HMMA.16816.F32 R28, R176.reuse, R144, R28 ;  /* 0x00000090b01c723c */ /* 0x040ff0000000181c */
[C---:B------:R-:W-:Y:S01]  /*17250*/  HMMA.16816.F32 R32, R176.reuse, R146, R32 ;  /* 0x00000092b020723c */ /* 0x040fe20000001820 */
[----:B------:R-:W3:Y:S07]  /*17260*/  LDSM.16.M88.4 R144, [R203] ;  /* 0x00000000cb90783b */ /* 0x000eee0000000200 */
[C---:B----4-:R-:W-:Y:S08]  /*17270*/  HMMA.16816.F32 R36, R176.reuse, R148, R36 ;  /* 0x00000094b024723c */ /* 0x050ff00000001824 */
[C---:B------:R-:W-:Y:S01]  /*17280*/  HMMA.16816.F32 R40, R176.reuse, R150, R40 ;  /* 0x00000096b028723c */ /* 0x040fe20000001828 */
[----:B------:R-:W-:Y:S07]  /*17290*/  LDSM.16.M88.4 R148, [R205] ;  /* 0x00000000cd94783b */ /* 0x000fee0000000200 */
[C---:B-1----:R-:W-:Y:S08]  /*172a0*/  HMMA.16816.F32 R44, R176.reuse, R116, R44 ;  /* 0x00000074b02c723c */ /* 0x042ff0000000182c */
[C---:B------:R-:W-:Y:S01]  /*172b0*/  HMMA.16816.F32 R48, R176.reuse, R118, R48 ;  /* 0x00000076b030723c */ /* 0x040fe20000001830 */
[----:B------:R-:W1:Y:S07]  /*172c0*/  LDSM.16.M88.4 R116, [R204] ;  /* 0x00000000cc74783b */ /* 0x000e6e0000000200 */
[C---:B------:R-:W-:Y:S08]  /*172d0*/  HMMA.16816.F32 R52, R176.reuse, R152, R52 ;  /* 0x00000098b034723c */ /* 0x040ff00000001834 */
[----:B------:R-:W-:Y:S01]  /*172e0*/  HMMA.16816.F32 R56, R176, R154, R56 ;  /* 0x0000009ab038723c */ /* 0x000fe20000001838 */
[----:B------:R-:W4:Y:S07]  /*172f0*/  LDSM.16.M88.4 R152, [R193+0x3800] ;  /* 0x00380000c198783b */ /* 0x000f2e0000000200 */
        /* <DEDUP_REMOVED lines=8> */
[----:B------:R-:W-:Y:S07]  /*17380*/  LDSM.16.M88.4 R164, [R193+0x5800] ;  /* 0x00580000c1a4783b */ /* 0x000fee0000000200 */
[C---:B--2---:R-:W-:Y:S08]  /*17390*/  HMMA.16816.F32 R28, R180.reuse, R140, R28 ;  /* 0x0000008cb41c723c */ /* 0x044ff0000000181c */
        /* <DEDUP_REMOVED lines=9> */
[----:B------:R-:W-:Y:S01]  /*17430*/  HMMA.16816.F32 R56, R180, R150, R56 ;  /* 0x00000096b438723c */ /* 0x000fe20000001838 */
[----:B------:R-:W-:Y:S07]  /*17440*/  LDSM.16.M88.4 R148, [R192+0x4000] ;  /* 0x00400000c094783b */ /* 0x000fee0000000200 */
[C---:B----4-:R-:W-:Y:S08]  /*17450*/  HMMA.16816.F32 R4, R184.reuse, R152, R4 ;  /* 0x00000098b804723c */ /* 0x050ff00000001804 */
[C---:B------:R-:W-:Y:S01]  /*17460*/  HMMA.16816.F32 R8, R184.reuse, R154, R8 ;  /* 0x0000009ab808723c */ /* 0x040fe20000001808 */
[----:B------:R-:W-:Y:S07]  /*17470*/  LDSM.16.M88.4 R152, [R192+0x4800] ;  /* 0x00480000c098783b */ /* 0x000fee0000000200 */
[C---:B-----5:R-:W-:Y:S08]  /*17480*/  HMMA.16816.F32 R12, R184.reuse, R156, R12 ;  /* 0x0000009cb80c723c */ /* 0x060ff0000000180c */
        /* <DEDUP_REMOVED lines=10> */
[----:B------:R-:W4:Y:S07]  /*17530*/  LDSM.16.M88.4 R164, [R192+0x6000] ;  /* 0x00600000c0a4783b */ /* 0x000f2e0000000200 */
[C---:B---3--:R-:W-:Y:S08]  /*17540*/  HMMA.16816.F32 R44, R184.reuse, R144, R44 ;  /* 0x00000090b82c723c */ /* 0x048ff0000000182c */
[C---:B------:R-:W-:Y:S01]  /*17550*/  HMMA.16816.F32 R48, R184.reuse, R146, R48 ;  /* 0x00000092b830723c */ /* 0x040fe20000001830 */
[----:B------:R-:W3:Y:S01]  /*17560*/  LDSM.16.M88.4 R144, [R192+0x6800] ;  /* 0x00680000c090783b */ /* 0x000ee20000000200 */
[----:B------:R-:W-:Y:S04]  /*17570*/  DEPBAR.LE SB0, 0x0 ;  /* 0x000080000000791a */ /* 0x000fe80000000000 */
[----:B------:R-:W-:Y:S02]  /*17580*/  BAR.SYNC.DEFER_BLOCKING 0x0 ;  /* 0x0000000000007b1d */ /* 0x000fe40000010000 */
[C---:B-1----:R-:W-:Y:S08]  /*17590*/  HMMA.16816.F32 R52, R184.reuse, R116, R52 ;  /* 0x00000074b834723c */ /* 0x042ff00000001834 */
[----:B------:R-:W-:Y:S08]  /*175a0*/  HMMA.16816.F32 R56, R184, R118, R56 ;  /* 0x00000076b838723c */ /* 0x000ff00000001838 */
[C---:B--2---:R-:W-:Y:S08]  /*175b0*/  HMMA.16816.F32 R4, R188.reuse, R140, R4 ;  /* 0x0000008cbc04723c */ /* 0x044ff00000001804 */
[C---:B------:R-:W-:Y:S07]  /*175c0*/  HMMA.16816.F32 R8, R188.reuse, R142, R8 ;  /* 0x0000008ebc08723c */ /* 0x040fee0000001808 */
[----:B------:R-:W-:Y:S01]  /*175d0*/  P2R R143, PR, RZ, 0x8 ;  /* 0x00000008ff8f7803 */ /* 0x000fe20000000000 */
        /* <DEDUP_REMOVED lines=10> */
[C---:B---3--:R-:W-:Y:S08]  /*17680*/  HMMA.16816.F32 R52, R188.reuse, R144, R52 ;  /* 0x00000090bc34723c */ /* 0x048ff00000001834 */
[----:B------:R-:W-:Y:S01]  /*17690*/  HMMA.16816.F32 R56, R188, R146, R56 ;  /* 0x00000092bc38723c */ /* 0x000fe20000001838 */
[----:B------:R-:W-:Y:S07]  /*176a0*/  @!UPT UIADD3 URZ, URZ, URZ, URZ ;  /* 0x0000003f3f3ff290 */ /* 0x000fee000fffe03f */
[----:B------:R-:W-:-:S11]  /*176b0*/  @!P3 BRA `(.L_x_1241) ;  /* 0x000003600000b947 */ /* 0x000fd60003800000 */
[----:B------:R-:W-:Y:S01]  /*176c0*/  IADD3 R0, R217, -0x1, RZ ;  /* 0xffffffffd9007810 */ /* 0x000fe20007ffe0ff */
[----:B------:R-:W2:Y:S01]  /*176d0*/  LDL.64 R220, [R1+0x18] ;  /* 0x0000180001dc7983 */ /* 0x000ea20000100a00 */
[C---:B------:R-:W-:Y:S02]  /*176e0*/  ISETP.GE.AND P2, PT, R237.reuse, 0x21, PT ;  /* 0x00000021ed00780c */ /* 0x040fe40003f46270 */
[----:B------:R-:W-:Y:S01]  /*176f0*/  SHF.R.S32.HI R2, RZ, 0x1f, R0 ;  /* 0x0000001fff027819 */ /* 0x000fe20000011400 */
[----:B------:R-:W3:Y:S01]  /*17700*/  LDL R219, [R1+0x10] ;  /* 0x0000100001db7983 */ /* 0x000ee20000100800 */
        /* <DEDUP_REMOVED lines=49> */
.L_x_1241:
[----:B------:R-:W-:Y:S05]  /*17a20*/  BSYNC B0 ;  /* 0x0000000000007941 */ /* 0x000fea0003800000 */
.L_x_1240:
[----:B------:R-:W-:Y:S01]  /*17a30*/  FMNMX.FTZ R0, R4, R115, !PT ;  /* 0x0000007304007209 */ /* 0x000fe20007810000 */
[----:B------:R-:W-:Y:S01]  /*17a40*/  LDSM.16.MT88.4 R144, [R196] ;  /* 0x00000000c490783b */ /* 0x000fe20000004200 */
[----:B-1----:R-:W-:Y:S02]  /*17a50*/  FMNMX.FTZ R2, R6, R114, !PT ;  /* 0x0000007206027209 */ /* 0x002fe40007810000 */
        /* <DEDUP_REMOVED lines=81> */
[----:B------:R-:W5:Y:S01]  /*17f70*/  MUFU.EX2 R225, R7 ;  /* 0x0000000700e17308 */ /* 0x000f620000000800 */
[--C-:B------:R-:W-:Y:S02]  /*17f80*/  FFMA.FTZ R26, R26, c[0x0][0x2d0], -R112.reuse ;  /* 0x0000b4001a1a7a23 */ /* 0x100fe40000010870 */
[----:B------:R-:W-:Y:S02]  /*17f90*/  FFMA.FTZ R27, R27, c[0x0][0x2d0], -R112 ;  /* 0x0000b4001b1b7a23 */ /* 0x000fe40000010870 */
        /* <DEDUP_REMOVED lines=11> */
[C---:B------:R-:W-:Y:S01]  /*18050*/  FMUL.FTZ R76, R2.reuse, R76 ;  /* 0x0000004c024c7220 */ /* 0x040fe20000410000 */
[----:B-----5:R-:W-:Y:S01]  /*18060*/  F2FP.PACK_AB R117, R225, R226 ;  /* 0x000000e2e175723e */ /* 0x020fe200000000ff */
        /* <DEDUP_REMOVED lines=9> */
[----:B------:R-:W5:Y:S01]  /*18100*/  MUFU.EX2 R229, R5 ;  /* 0x0000000500e57308 */ /* 0x000f620000000800 */
        /* <DEDUP_REMOVED lines=13> */
[----:B------:R-:W-:Y:S01]  /*181e0*/  FMUL.FTZ R74, R0, R74 ;  /* 0x0000004a004a7220 */ /* 0x000fe20000410000 */
[----:B-----5:R-:W-:Y:S01]  /*181f0*/  F2FP.PACK_AB R116, R229, R222 ;  /* 0x000000dee574723e */ /* 0x020fe200000000ff */
[----:B------:R-:W-:Y:S02]  /*18200*/  FMUL.FTZ R5, R2, R121 ;  /* 0x0000007902057220 */ /* 0x000fe40000410000 */
[C---:B------:R-:W-:Y:S02]  /*18210*/  FMUL.FTZ R75, R0.reuse, R75 ;  /* 0x0000004b004b7220 */ /* 0x040fe40000410000 */
[C---:B------:R-:W-:Y:S01]  /*18220*/  FMUL.FTZ R78, R0.reuse, R78 ;  /* 0x0000004e004e7220 */ /* 0x040fe20000410000 */
[----:B------:R5:W-:Y:S01]  /*18230*/  MUFU.EX2 R220, R13 ;  /* 0x0000000d00dc7308 */ /* 0x000be20000000800 */
[C---:B------:R-:W-:Y:S02]  /*18240*/  FMUL.FTZ R79, R0.reuse, R79 ;  /* 0x0000004f004f7220 */ /* 0x040fe40000410000 */
[----:B------:R-:W-:Y:S02]  /*18250*/  FMUL.FTZ R82, R0, R82 ;  /* 0x0000005200527220 */ /* 0x000fe40000410000 */
[----:B-1----:R-:W-:Y:S02]  /*18260*/  FFMA.FTZ R4, R9, c[0x0][0x2d0], -R114 ;  /* 0x0000b40009047a23 */ /* 0x002fe40000010872 */
        /* <DEDUP_REMOVED lines=18> */
[----:B------:R-:W-:Y:S02]  /*18390*/  FFMA.FTZ R4, R10, c[0x0][0x2d0], -R112 ;  /* 0x0000b4000a047a23 */ /* 0x000fe40000010870 */
        /* <DEDUP_REMOVED lines=13> */
[----:B------:R-:W-:Y:S02]  /*18470*/  FFMA.FTZ R17, R17, c[0x0][0x2d0], -R114 ;  /* 0x0000b40011117a23 */ /* 0x000fe40000010872 */
[C---:B------:R-:W-:Y:S01]  /*18480*/  FMUL.FTZ R108, R2.reuse, R108 ;  /* 0x0000006c026c7220 */ /* 0x040fe20000410000 */
[----:B------:R4:W-:Y:S01]  /*18490*/  MUFU.EX2 R167, R16 ;  /* 0x0000001000a77308 */ /* 0x0009e20000000800 */
[----:B------:R-:W-:Y:S02]  /*184a0*/  FMUL.FTZ R109, R2, R109 ;  /* 0x0000006d026d7220 */ /* 0x000fe40000410000 */
[----:B-1----:R-:W-:Y:S02]  /*184b0*/  FFMA.FTZ R4, R11, c[0x0][0x2d0], -R112 ;  /* 0x0000b4000b047a23 */ /* 0x002fe40000010870 */
[C---:B------:R-:W-:Y:S02]  /*184c0*/  FMUL.FTZ R11, R0.reuse, R127 ;  /* 0x0000007f000b7220 */ /* 0x040fe40000410000 */
[----:B------:R-:W-:Y:S01]  /*184d0*/  LDSM.16.MT88.4 R124, [R197] ;  /* 0x00000000c57c783b */ /* 0x000fe20000004200 */
[C---:B------:R-:W-:Y:S02]  /*184e0*/  FMUL.FTZ R110, R0.reuse, R110 ;  /* 0x0000006e006e7220 */ /* 0x040fe40000410000 */
[----:B------:R-:W1:Y:S01]  /*184f0*/  MUFU.EX2 R223, R4 ;  /* 0x0000000400df7308 */ /* 0x000e620000000800 */
[----:B------:R-:W-:Y:S02]  /*18500*/  FMUL.FTZ R111, R0, R111 ;  /* 0x0000006f006f7220 */ /* 0x000fe40000410000 */
[----:B------:R-:W-:Y:S01]  /*18510*/  FMUL.FTZ R60, R2, R60 ;  /* 0x0000003c023c7220 */ /* 0x000fe20000410000 */
[----:B--2---:R-:W-:Y:S01]  /*18520*/  F2FP.PACK_AB R19, R164, R165 ;  /* 0x000000a5a413723e */ /* 0x004fe200000000ff */
[----:B------:R-:W-:Y:S02]  /*18530*/  FMUL.FTZ R61, R2, R61 ;  /* 0x0000003d023d7220 */ /* 0x000fe40000410000 */
[C---:B------:R-:W-:Y:S02]  /*18540*/  FMUL.FTZ R62, R0.reuse, R62 ;  /* 0x0000003e003e7220 */ /* 0x040fe40000410000 */
[----:B------:R-:W-:Y:S01]  /*18550*/  FMUL.FTZ R63, R0, R63 ;  /* 0x0000003f003f7220 */ /* 0x000fe20000410000 */
[----:B------:R2:W5:Y:S01]  /*18560*/  MUFU.EX2 R166, R17 ;  /* 0x0000001100a67308 */ /* 0x0005620000000800 */
        /* <DEDUP_REMOVED lines=9> */
[----:B-1----:R-:W-:Y:S01]  /*18600*/  F2FP.PACK_AB R119, R223, R224 ;  /* 0x000000e0df77723e */ /* 0x002fe200000000ff */
[----:B------:R-:W-:Y:S02]  /*18610*/  FMUL.FTZ R4, R2, R120 ;  /* 0x0000007802047220 */ /* 0x000fe40000410000 */
[----:B------:R-:W1:Y:S01]  /*18620*/  LDSM.16.MT88.4 R120, [R198] ;  /* 0x00000000c678783b */ /* 0x000e620000004200 */
[--C-:B------:R-:W-:Y:S02]  /*18630*/  FFMA.FTZ R25, R25, c[0x0][0x2d0], -R114.reuse ;  /* 0x0000b40019197a23 */ /* 0x100fe40000010872 */
[----:B------:R-:W4:Y:S01]  /*18640*/  MUFU.EX2 R163, R20 ;  /* 0x0000001400a37308 */ /* 0x000f220000000800 */
[--C-:B------:R-:W-:Y:S01]  /*18650*/  FFMA.FTZ R28, R28, c[0x0][0x2d0], -R114.reuse ;  /* 0x0000b4001c1c7a23 */ /* 0x100fe20000010872 */
[C---:B------:R-:W-:Y:S05]  /*18660*/  HMMA.16816.F32 R4, R116.reuse, R140, R4 ;  /* 0x0000008c7404723c */ /* 0x040fea0000001804 */
[--C-:B------:R-:W-:Y:S01]  /*18670*/  FFMA.FTZ R29, R29, c[0x0][0x2d0], -R114.reuse ;  /* 0x0000b4001d1d7a23 */ /* 0x100fe20000010872 */
[----:B--2---:R-:W-:Y:S01]  /*18680*/  F2FP.PACK_AB R17, R214, R219 ;  /* 0x000000dbd611723e */ /* 0x004fe200000000ff */
[----:B------:R-:W-:Y:S01]  /*18690*/  FFMA.FTZ R33, R33, c[0x0][0x2d0], -R114 ;  /* 0x0000b40021217a23 */ /* 0x000fe20000010872 */
[C---:B------:R-:W-:Y:S01]  /*186a0*/  HMMA.16816.F32 R8, R116.reuse, R142, R8 ;  /* 0x0000008e7408723c */ /* 0x040fe20000001808 */
[----:B------:R-:W2:Y:S01]  /*186b0*/  LDSM.16.MT88.4 R140, [R195+0x3800] ;  /* 0x00380000c38c783b */ /* 0x000ea20000004200 */
[----:B------:R-:W1:Y:S02]  /*186c0*/  MUFU.EX2 R162, R21 ;  /* 0x0000001500a27308 */ /* 0x000e640000000800 */
[--C-:B------:R-:W-:Y:S01]  /*186d0*/  FFMA.FTZ R34, R34, c[0x0][0x2d0], -R112.reuse ;  /* 0x0000b40022227a23 */ /* 0x100fe20000010870 */
[----:B-----5:R-:W-:Y:S01]  /*186e0*/  F2FP.PACK_AB R18, R166, R167 ;  /* 0x000000a7a612723e */ /* 0x020fe200000000ff */
[----:B------:R-:W-:Y:S02]  /*186f0*/  FFMA.FTZ R35, R35, c[0x0][0x2d0], -R112 ;  /* 0x0000b40023237a23 */ /* 0x000fe40000010870 */
[C---:B------:R-:W-:Y:S04]  /*18700*/  HMMA.16816.F32 R68, R116.reuse, R144, R68 ;  /* 0x000000907444723c */ /* 0x040fe80000001844 */
[----:B------:R5:W-:Y:S01]  /*18710*/  MUFU.EX2 R160, R23 ;  /* 0x0000001700a07308 */ /* 0x000be20000000800 */
[----:B------:R-:W-:Y:S02]  /*18720*/  FFMA.FTZ R2, R2, R231, R222 ;  /* 0x000000e702027223 */ /* 0x000fe400000100de */
[----:B---3--:R-:W-:Y:S01]  /*18730*/  FFMA.FTZ R0, R0, R230, R226 ;  /* 0x000000e600007223 */ /* 0x008fe200000100e2 */
[C---:B------:R-:W-:Y:S04]  /*18740*/  HMMA.16816.F32 R72, R116.reuse, R146, R72 ;  /* 0x000000927448723c */ /* 0x040fe80000001848 */
[----:B------:R-:W-:Y:S02]  /*18750*/  FADD.FTZ R2, R229, R2 ;  /* 0x00000002e5027221 */ /* 0x000fe40000010000 */
[----:B------:R-:W3:Y:S01]  /*18760*/  MUFU.EX2 R159, R24 ;  /* 0x00000018009f7308 */ /* 0x000ee20000000800 */
[----:B------:R-:W-:Y:S02]  /*18770*/  FADD.FTZ R0, R225, R0 ;  /* 0x00000000e1007221 */ /* 0x000fe40000010000 */
[----:B------:R-:W-:Y:S01]  /*18780*/  FADD.FTZ R2, R228, R2 ;  /* 0x00000002e4027221 */ /* 0x000fe20000010000 */
[C---:B-1----:R-:W-:Y:S03]  /*18790*/  HMMA.16816.F32 R76, R116.reuse, R120, R76 ;  /* 0x00000078744c723c */ /* 0x042fe6000000184c */
[----:B------:R-:W-:Y:S03]  /*187a0*/  FADD.FTZ R2, R227, R2 ;  /* 0x00000002e3027221 */ /* 0x000fe60000010000 */
[----:B------:R-:W1:Y:S01]  /*187b0*/  MUFU.EX2 R158, R25 ;  /* 0x00000019009e7308 */ /* 0x000e620000000800 */
[----:B------:R-:W-:Y:S01]  /*187c0*/  FADD.FTZ R0, R224, R0 ;  /* 0x00000000e0007221 */ /* 0x000fe20000010000 */
[C---:B------:R-:W-:Y:S01]  /*187d0*/  HMMA.16816.F32 R80, R116.reuse, R122, R80 ;  /* 0x0000007a7450723c */ /* 0x040fe20000001850 */
[----:B------:R-:W1:Y:S03]  /*187e0*/  LDSM.16.MT88.4 R120, [R196+0x3800] ;  /* 0x00380000c478783b */ /* 0x000e660000004200 */
[----:B------:R-:W-:Y:S02]  /*187f0*/  FADD.FTZ R2, R221, R2 ;  /* 0x00000002dd027221 */ /* 0x000fe40000010000 */
[----:B------:R-:W-:Y:S02]  /*18800*/  FADD.FTZ R0, R223, R0 ;  /* 0x00000000df007221 */ /* 0x000fe40000010000 */
[----:B------:R-:W1:Y:S01]  /*18810*/  MUFU.EX2 R157, R26 ;  /* 0x0000001a009d7308 */ /* 0x000e620000000800 */
[C---:B------:R-:W-:Y:S01]  /*18820*/  HMMA.16816.F32 R84, R116.reuse, R124, R84 ;  /* 0x0000007c7454723c */ /* 0x040fe20000001854 */
[----:B-----5:R-:W-:Y:S02]  /*18830*/  LDSM.16.MT88.4 R20, [R196+0x4000] ;  /* 0x00400000c414783b */ /* 0x020fe40000004200 */
[----:B------:R-:W-:Y:S02]  /*18840*/  FADD.FTZ R2, R220, R2 ;  /* 0x00000002dc027221 */ /* 0x000fe40000010000 */
[----:B------:R-:W-:Y:S03]  /*18850*/  FADD.FTZ R0, R219, R0 ;  /* 0x00000000db007221 */ /* 0x000fe60000010000 */
[C---:B------:R-:W-:Y:S01]  /*18860*/  HMMA.16816.F32 R88, R116.reuse, R126, R88 ;  /* 0x0000007e7458723c */ /* 0x040fe20000001858 */
[----:B------:R-:W5:Y:S01]  /*18870*/  LDSM.16.MT88.4 R124, [R198+0x3800] ;  /* 0x00380000c67c783b */ /* 0x000f620000004200 */
[----:B------:R3:W3:Y:S02]  /*18880*/  MUFU.EX2 R156, R27 ;  /* 0x0000001b009c7308 */ /* 0x0006e40000000800 */
[----:B------:R-:W-:Y:S02]  /*18890*/  FADD.FTZ R2, R167, R2 ;  /* 0x00000002a7027221 */ /* 0x000fe40000010000 */
[----:B------:R-:W-:Y:S02]  /*188a0*/  FADD.FTZ R0, R214, R0 ;  /* 0x00000000d6007221 */ /* 0x000fe40000010000 */
[C---:B--2---:R-:W-:Y:S04]  /*188b0*/  HMMA.16816.F32 R92, R116.reuse, R140, R92 ;  /* 0x0000008c745c723c */ /* 0x044fe8000000185c */
[----:B------:R-:W-:Y:S01]  /*188c0*/  MUFU.EX2 R154, R33 ;  /* 0x00000021009a7308 */ /* 0x000fe20000000800 */
[----:B------:R-:W-:Y:S02]  /*188d0*/  FADD.FTZ R2, R166, R2 ;  /* 0x00000002a6027221 */ /* 0x000fe40000010000 */
[----:B------:R-:W-:Y:S01]  /*188e0*/  FADD.FTZ R0, R165, R0 ;  /* 0x00000000a5007221 */ /* 0x000fe20000010000 */
[C---:B------:R-:W-:Y:S01]  /*188f0*/  HMMA.16816.F32 R96, R116.reuse, R142, R96 ;  /* 0x0000008e7460723c */ /* 0x040fe20000001860 */
[----:B------:R-:W-:Y:S03]  /*18900*/  LDSM.16.MT88.4 R140, [R198+0x800] ;  /* 0x00080000c68c783b */ /* 0x000fe60000004200 */
[----:B----4-:R-:W-:Y:S02]  /*18910*/  FADD.FTZ R2, R163, R2 ;  /* 0x00000002a3027221 */ /* 0x010fe40000010000 */
[----:B------:R-:W-:Y:S01]  /*18920*/  MUFU.EX2 R153, R34 ;  /* 0x0000002200997308 */ /* 0x000fe20000000800 */
[----:B------:R-:W-:Y:S01]  /*18930*/  FADD.FTZ R0, R164, R0 ;  /* 0x00000000a4007221 */ /* 0x000fe20000010000 */
[C---:B-1----:R-:W-:Y:S01]  /*18940*/  HMMA.16816.F32 R12, R116.reuse, R120, R12 ;  /* 0x00000078740c723c */ /* 0x042fe2000000180c */
[----:B---3--:R-:W-:Y:S03]  /*18950*/  LDSM.16.MT88.4 R24, [R196+0x1000] ;  /* 0x00100000c418783b */ /* 0x008fe60000004200 */
[----:B------:R-:W-:Y:S02]  /*18960*/  FADD.FTZ R2, R162, R2 ;  /* 0x00000002a2027221 */ /* 0x000fe40000010000 */
[----:B------:R-:W-:Y:S02]  /*18970*/  FADD.FTZ R0, R161, R0 ;  /* 0x00000000a1007221 */ /* 0x000fe40000010000 */
[----:B------:R-:W-:Y:S01]  /*18980*/  MUFU.EX2 R152, R35 ;  /* 0x0000002300987308 */ /* 0x000fe20000000800 */
[C---:B------:R-:W-:Y:S01]  /*18990*/  HMMA.16816.F32 R100, R116.reuse, R122, R100 ;  /* 0x0000007a7464723c */ /* 0x040fe20000001864 */
[----:B------:R-:W1:Y:S02]  /*189a0*/  LDSM.16.MT88.4 R120, [R195+0x800] ;  /* 0x00080000c378783b */ /* 0x000e640000004200 */
[----:B------:R-:W-:Y:S02]  /*189b0*/  FADD.FTZ R2, R159, R2 ;  /* 0x000000029f027221 */ /* 0x000fe40000010000 */
[----:B------:R-:W-:Y:S03]  /*189c0*/  FADD.FTZ R0, R160, R0 ;  /* 0x00000000a0007221 */ /* 0x000fe60000010000 */
[C---:B-----5:R-:W-:Y:S04]  /*189d0*/  HMMA.16816.F32 R104, R116.reuse, R124, R104 ;  /* 0x0000007c7468723c */ /* 0x060fe80000001868 */
[----:B------:R-:W-:Y:S02]  /*189e0*/  FADD.FTZ R2, R158, R2 ;  /* 0x000000029e027221 */ /* 0x000fe40000010000 */
[----:B------:R-:W-:Y:S02]  /*189f0*/  FADD.FTZ R0, R157, R0 ;  /* 0x000000009d007221 */ /* 0x000fe40000010000 */
[C---:B------:R-:W-:Y:S01]  /*18a00*/  HMMA.16816.F32 R108, R116.reuse, R126, R108 ;  /* 0x0000007e746c723c */ /* 0x040fe2000000186c */
[----:B------:R-:W2:Y:S03]  /*18a10*/  LDSM.16.MT88.4 R124, [R196+0x800] ;  /* 0x00080000c47c783b */ /* 0x000ea60000004200 */
[----:B------:R-:W-:Y:S04]  /*18a20*/  FADD.FTZ R0, R156, R0 ;  /* 0x000000009c007221 */ /* 0x000fe80000010000 */
[C---:B------:R-:W-:Y:S08]  /*18a30*/  HMMA.16816.F32 R60, R116.reuse, R128, R60 ;  /* 0x00000080743c723c */ /* 0x040ff0000000183c */
[----:B------:R-:W-:Y:S01]  /*18a40*/  HMMA.16816.F32 R64, R116, R130, R64 ;  /* 0x000000827440723c */ /* 0x000fe20000001840 */
[----:B------:R-:W3:Y:S07]  /*18a50*/  LDSM.16.MT88.4 R116, [R197+0x800] ;  /* 0x00080000c574783b */ /* 0x000eee0000004200 */
[C---:B-1----:R-:W-:Y:S01]  /*18a60*/  HMMA.16816.F32 R4, R16.reuse, R120, R4 ;  /* 0x000000781004723c */ /* 0x042fe20000001804 */
[----:B------:R-:W-:Y:S07]  /*18a70*/  LDSM.16.MT88.4 R128, [R197+0x4000] ;  /* 0x00400000c580783b */ /* 0x000fee0000004200 */
[C---:B------:R-:W-:Y:S01]  /*18a80*/  HMMA.16816.F32 R8, R16.reuse, R122, R8 ;  /* 0x0000007a1008723c */ /* 0x040fe20000001808 */
[----:B------:R-:W1:Y:S07]  /*18a90*/  LDSM.16.MT88.4 R120, [R195+0x4000] ;  /* 0x00400000c378783b */ /* 0x000e6e0000004200 */
[C---:B--2---:R-:W-:Y:S08]  /*18aa0*/  HMMA.16816.F32 R68, R16.reuse, R124, R68 ;  /* 0x0000007c1044723c */ /* 0x044ff00000001844 */
[C---:B------:R-:W-:Y:S01]  /*18ab0*/  HMMA.16816.F32 R72, R16.reuse, R126, R72 ;  /* 0x0000007e1048723c */ /* 0x040fe20000001848 */
[----:B------:R-:W2:Y:S07]  /*18ac0*/  LDSM.16.MT88.4 R124, [R198+0x4000] ;  /* 0x00400000c67c783b */ /* 0x000eae0000004200 */
[C---:B------:R-:W-:Y:S08]  /*18ad0*/  HMMA.16816.F32 R76, R16.reuse, R140, R76 ;  /* 0x0000008c104c723c */ /* 0x040ff0000000184c */
[C---:B------:R-:W-:Y:S08]  /*18ae0*/  HMMA.16816.F32 R80, R16.reuse, R142, R80 ;  /* 0x0000008e1050723c */ /* 0x040ff00000001850 */
[C---:B---3--:R-:W-:Y:S08]  /*18af0*/  HMMA.16816.F32 R84, R16.reuse, R116, R84 ;  /* 0x000000741054723c */ /* 0x048ff00000001854 */
[C---:B------:R-:W-:Y:S01]  /*18b00*/  HMMA.16816.F32 R88, R16.reuse, R118, R88 ;  /* 0x000000761058723c */ /* 0x040fe20000001858 */
[----:B------:R-:W3:Y:S07]  /*18b10*/  LDSM.16.MT88.4 R116, [R195+0x1000] ;  /* 0x00100000c374783b */ /* 0x000eee0000004200 */
[C---:B-1----:R-:W-:Y:S08]  /*18b20*/  HMMA.16816.F32 R92, R16.reuse, R120, R92 ;  /* 0x00000078105c723c */ /* 0x042ff0000000185c */
[C---:B------:R-:W-:Y:S01]  /*18b30*/  HMMA.16816.F32 R96, R16.reuse, R122, R96 ;  /* 0x0000007a1060723c */ /* 0x040fe20000001860 */
[----:B------:R-:W-:Y:S07]  /*18b40*/  LDSM.16.MT88.4 R120, [R197+0x1000] ;  /* 0x00100000c578783b */ /* 0x000fee0000004200 */
[C---:B------:R-:W-:Y:S08]  /*18b50*/  HMMA.16816.F32 R12, R16.reuse, R20, R12 ;  /* 0x00000014100c723c */ /* 0x040ff0000000180c */
[C---:B------:R-:W-:Y:S01]  /*18b60*/  HMMA.16816.F32 R100, R16.reuse, R22, R100 ;  /* 0x000000161064723c */ /* 0x040fe20000001864 */
[----:B------:R-:W1:Y:S07]  /*18b70*/  LDSM.16.MT88.4 R20, [R198+0x1000] ;  /* 0x00100000c614783b */ /* 0x000e6e0000004200 */
[C---:B--2---:R-:W-:Y:S08]  /*18b80*/  HMMA.16816.F32 R104, R16.reuse, R124, R104 ;  /* 0x0000007c1068723c */ /* 0x044ff00000001868 */
[C---:B------:R-:W-:Y:S01]  /*18b90*/  HMMA.16816.F32 R108, R16.reuse, R126, R108 ;  /* 0x0000007e106c723c */ /* 0x040fe2000000186c */
[----:B------:R-:W-:Y:S07]  /*18ba0*/  LDSM.16.MT88.4 R124, [R196+0x1800] ;  /* 0x00180000c47c783b */ /* 0x000fee0000004200 */
[C---:B------:R-:W-:Y:S08]  /*18bb0*/  HMMA.16816.F32 R60, R16.reuse, R128, R60 ;  /* 0x00000080103c723c */ /* 0x040ff0000000183c */
[----:B------:R-:W-:Y:S01]  /*18bc0*/  HMMA.16816.F32 R64, R16, R130, R64 ;  /* 0x000000821040723c */ /* 0x000fe20000001840 */
[----:B------:R-:W2:Y:S06]  /*18bd0*/  MUFU.EX2 R131, R28 ;  /* 0x0000001c00837308 */ /* 0x000eac0000000800 */
[----:B------:R-:W-:Y:S02]  /*18be0*/  F2FP.PACK_AB R16, R162, R163 ;  /* 0x000000a3a210723e */ /* 0x000fe400000000ff */
[----:B------:R-:W-:Y:S02]  /*18bf0*/  F2FP.PACK_AB R17, R160, R161 ;  /* 0x000000a1a011723e */ /* 0x000fe400000000ff */
[----:B------:R-:W4:Y:S01]  /*18c00*/  MUFU.EX2 R130, R29 ;  /* 0x0000001d00827308 */ /* 0x000f220000000800 */
[----:B------:R-:W-:Y:S02]  /*18c10*/  F2FP.PACK_AB R18, R158, R159 ;  /* 0x0000009f9e12723e */ /* 0x000fe400000000ff */
[----:B------:R-:W-:Y:S07]  /*18c20*/  F2FP.PACK_AB R19, R156, R157 ;  /* 0x0000009d9c13723e */ /* 0x000fee00000000ff */
[C---:B---3--:R-:W-:Y:S03]  /*18c30*/  HMMA.16816.F32 R4, R16.reuse, R116, R4 ;  /* 0x000000741004723c */ /* 0x048fe60000001804 */
[----:B--2---:R-:W-:Y:S05]  /*18c40*/  FADD.FTZ R2, R131, R2 ;  /* 0x0000000283027221 */ /* 0x004fea0000010000 */
[C---:B------:R-:W-:Y:S01]  /*18c50*/  HMMA.16816.F32 R8, R16.reuse, R118, R8 ;  /* 0x000000761008723c */ /* 0x040fe20000001808 */
[----:B------:R-:W2:Y:S03]  /*18c60*/  LDSM.16.MT88.4 R116, [R195+0x4800] ;  /* 0x00480000c374783b */ /* 0x000ea60000004200 */
[----:B----4-:R-:W-:Y:S04]  /*18c70*/  FADD.FTZ R2, R130, R2 ;  /* 0x0000000282027221 */ /* 0x010fe80000010000 */
[C---:B------:R-:W-:Y:S07]  /*18c80*/  HMMA.16816.F32 R68, R16.reuse, R24, R68 ;  /* 0x000000181044723c */ /* 0x040fee0000001844 */
[----:B------:R-:W-:Y:S01]  /*18c90*/  FFMA.FTZ R24, R30, c[0x0][0x2d0], -R112 ;  /* 0x0000b4001e187a23 */ /* 0x000fe20000010870 */
[C---:B------:R-:W-:Y:S03]  /*18ca0*/  HMMA.16816.F32 R72, R16.reuse, R26, R72 ;  /* 0x0000001a1048723c */ /* 0x040fe60000001848 */
[----:B------:R3:W4:Y:S05]  /*18cb0*/  MUFU.EX2 R129, R24 ;  /* 0x0000001800817308 */ /* 0x00072a0000000800 */
[C---:B-1----:R-:W-:Y:S07]  /*18cc0*/  HMMA.16816.F32 R76, R16.reuse, R20, R76 ;  /* 0x00000014104c723c */ /* 0x042fee000000184c */
[----:B------:R-:W-:Y:S01]  /*18cd0*/  FFMA.FTZ R20, R32, c[0x0][0x2d0], -R114 ;  /* 0x0000b40020147a23 */ /* 0x000fe20000010872 */
[C---:B------:R-:W-:Y:S01]  /*18ce0*/  HMMA.16816.F32 R80, R16.reuse, R22, R80 ;  /* 0x000000161050723c */ /* 0x040fe20000001850 */
[----:B------:R-:W-:Y:S02]  /*18cf0*/  LDSM.16.MT88.4 R32, [R198+0x1800] ;  /* 0x00180000c620783b */ /* 0x000fe40000004200 */
[----:B------:R-:W1:Y:S05]  /*18d00*/  MUFU.EX2 R155, R20 ;  /* 0x00000014009b7308 */ /* 0x000e6a0000000800 */
        /* <DEDUP_REMOVED lines=8> */
[----:B-1----:R-:W-:Y:S02]  /*18d90*/  FADD.FTZ R2, R155, R2 ;  /* 0x000000029b027221 */ /* 0x002fe40000010000 */
[----:B------:R-:W-:Y:S02]  /*18da0*/  LDSM.16.MT88.4 R20, [R197+0x4800] ;  /* 0x00480000c514783b */ /* 0x000fe40000004200 */
[C---:B------:R-:W-:Y:S04]  /*18db0*/  HMMA.16816.F32 R96, R16.reuse, R118, R96 ;  /* 0x000000761060723c */ /* 0x040fe80000001860 */
[----:B------:R-:W-:Y:S02]  /*18dc0*/  FADD.FTZ R2, R154, R2 ;  /* 0x000000029a027221 */ /* 0x000fe40000010000 */
[----:B---3--:R-:W1:Y:S01]  /*18dd0*/  LDSM.16.MT88.4 R24, [R196+0x4800] ;  /* 0x00480000c418783b */ /* 0x008e620000004200 */
[----:B----4-:R-:W-:Y:S05]  /*18de0*/  FADD.FTZ R0, R128, R0 ;  /* 0x0000000080007221 */ /* 0x010fea0000010000 */
[----:B------:R-:W-:Y:S04]  /*18df0*/  FADD.FTZ R0, R153, R0 ;  /* 0x0000000099007221 */ /* 0x000fe80000010000 */
[----:B------:R-:W-:Y:S01]  /*18e00*/  FADD.FTZ R0, R152, R0 ;  /* 0x0000000098007221 */ /* 0x000fe20000010000 */
[C---:B-1----:R-:W-:Y:S08]  /*18e10*/  HMMA.16816.F32 R12, R16.reuse, R24, R12 ;  /* 0x00000018100c723c */ /* 0x042ff0000000180c */
[C---:B------:R-:W-:Y:S01]  /*18e20*/  HMMA.16816.F32 R100, R16.reuse, R26, R100 ;  /* 0x0000001a1064723c */ /* 0x040fe20000001864 */
[----:B------:R-:W-:Y:S07]  /*18e30*/  LDSM.16.MT88.4 R24, [R195+0x5000] ;  /* 0x00500000c318783b */ /* 0x000fee0000004200 */
[C---:B------:R-:W-:Y:S07]  /*18e40*/  HMMA.16816.F32 R104, R16.reuse, R28, R104 ;  /* 0x0000001c1068723c */ /* 0x040fee0000001868 */
[--C-:B------:R-:W-:Y:S01]  /*18e50*/  FFMA.FTZ R28, R36, c[0x0][0x2d0], -R114.reuse ;  /* 0x0000b400241c7a23 */ /* 0x100fe20000010872 */
[C---:B------:R-:W-:Y:S03]  /*18e60*/  HMMA.16816.F32 R108, R16.reuse, R30, R108 ;  /* 0x0000001e106c723c */ /* 0x040fe6000000186c */
[----:B------:R1:W2:Y:S01]  /*18e70*/  MUFU.EX2 R151, R28 ;  /* 0x0000001c00977308 */ /* 0x0002a20000000800 */
[----:B------:R-:W-:Y:S04]  /*18e80*/  FFMA.FTZ R36, R40, c[0x0][0x2d0], -R114 ;  /* 0x0000b40028247a23 */ /* 0x000fe80000010872 */
[C---:B------:R-:W-:Y:S05]  /*18e90*/  HMMA.16816.F32 R60, R16.reuse, R20, R60 ;  /* 0x00000014103c723c */ /* 0x040fea000000183c */
[----:B------:R-:W-:Y:S03]  /*18ea0*/  MUFU.EX2 R147, R36 ;  /* 0x0000002400937308 */ /* 0x000fe60000000800 */
[----:B------:R-:W-:Y:S01]  /*18eb0*/  HMMA.16816.F32 R64, R16, R22, R64 ;  /* 0x000000161040723c */ /* 0x000fe20000001840 */
[----:B------:R-:W3:Y:S06]  /*18ec0*/  LDSM.16.MT88.4 R20, [R197+0x1800] ;  /* 0x00180000c514783b */ /* 0x000eec0000004200 */
[----:B------:R-:W-:Y:S02]  /*18ed0*/  F2FP.PACK_AB R16, R130, R131 ;  /* 0x000000838210723e */ /* 0x000fe400000000ff */
[----:B------:R-:W-:Y:S01]  /*18ee0*/  F2FP.PACK_AB R17, R128, R129 ;  /* 0x000000818011723e */ /* 0x000fe200000000ff */
[----:B-1----:R-:W1:Y:S02]  /*18ef0*/  LDSM.16.MT88.4 R28, [R196+0x5000] ;  /* 0x00500000c41c783b */ /* 0x002e640000004200 */
[----:B------:R-:W-:Y:S01]  /*18f00*/  F2FP.PACK_AB R18, R154, R155 ;  /* 0x0000009b9a12723e */ /* 0x000fe200000000ff */
[----:B--2---:R-:W-:Y:S01]  /*18f10*/  FADD.FTZ R2, R151, R2 ;  /* 0x0000000297027221 */ /* 0x004fe20000010000 */
[----:B------:R-:W-:Y:S07]  /*18f20*/  F2FP.PACK_AB R19, R152, R153 ;  /* 0x000000999813723e */ /* 0x000fee00000000ff */
[C---:B------:R-:W-:Y:S08]  /*18f30*/  HMMA.16816.F32 R4, R16.reuse, R120, R4 ;  /* 0x000000781004723c */ /* 0x040ff00000001804 */
[C---:B------:R-:W-:Y:S08]  /*18f40*/  HMMA.16816.F32 R8, R16.reuse, R122, R8 ;  /* 0x0000007a1008723c */ /* 0x040ff00000001808 */
[C---:B------:R-:W-:Y:S08]  /*18f50*/  HMMA.16816.F32 R68, R16.reuse, R124, R68 ;  /* 0x0000007c1044723c */ /* 0x040ff00000001844 */
[C---:B------:R-:W-:Y:S01]  /*18f60*/  HMMA.16816.F32 R72, R16.reuse, R126, R72 ;  /* 0x0000007e1048723c */ /* 0x040fe20000001848 */
[----:B------:R-:W-:Y:S07]  /*18f70*/  LDSM.16.MT88.4 R124, [R195+0x3000] ;  /* 0x00300000c37c783b */ /* 0x000fee0000004200 */
[C---:B------:R-:W-:Y:S07]  /*18f80*/  HMMA.16816.F32 R76, R16.reuse, R32, R76 ;  /* 0x00000020104c723c */ /* 0x040fee000000184c */
[----:B------:R-:W-:Y:S01]  /*18f90*/  FFMA.FTZ R32, R37, c[0x0][0x2d0], -R114 ;  /* 0x0000b40025207a23 */ /* 0x000fe20000010872 */
[C---:B------:R-:W-:Y:S03]  /*18fa0*/  HMMA.16816.F32 R80, R16.reuse, R34, R80 ;  /* 0x000000221050723c */ /* 0x040fe60000001850 */
[----:B------:R2:W4:Y:S05]  /*18fb0*/  MUFU.EX2 R150, R32 ;  /* 0x0000002000967308 */ /* 0x00052a0000000800 */
[C---:B---3--:R-:W-:Y:S07]  /*18fc0*/  HMMA.16816.F32 R84, R16.reuse, R20, R84 ;  /* 0x000000141054723c */ /* 0x048fee0000001854 */
[--C-:B------:R-:W-:Y:S01]  /*18fd0*/  FFMA.FTZ R20, R39, c[0x0][0x2d0], -R112.reuse ;  /* 0x0000b40027147a23 */ /* 0x100fe20000010870 */
[C---:B------:R-:W-:Y:S03]  /*18fe0*/  HMMA.16816.F32 R88, R16.reuse, R22, R88 ;  /* 0x000000161058723c */ /* 0x040fe60000001858 */
[----:B------:R3:W-:Y:S05]  /*18ff0*/  MUFU.EX2 R148, R20 ;  /* 0x0000001400947308 */ /* 0x0007ea0000000800 */
[C---:B------:R-:W-:Y:S04]  /*19000*/  HMMA.16816.F32 R92, R16.reuse, R24, R92 ;  /* 0x00000018105c723c */ /* 0x040fe8000000185c */
[----:B--2---:R-:W-:Y:S02]  /*19010*/  FFMA.FTZ R32, R38, c[0x0][0x2d0], -R112 ;  /* 0x0000b40026207a23 */ /* 0x004fe40000010870 */
[----:B------:R-:W-:Y:S01]  /*19020*/  LDSM.16.MT88.4 R36, [R196+0x5800] ;  /* 0x00580000c424783b */ /* 0x000fe20000004200 */
[----:B------:R-:W-:Y:S01]  /*19030*/  FFMA.FTZ R24, R41, c[0x0][0x2d0], -R114 ;  /* 0x0000b40029187a23 */ /* 0x000fe20000010872 */
[C---:B------:R-:W-:Y:S01]  /*19040*/  HMMA.16816.F32 R96, R16.reuse, R26, R96 ;  /* 0x0000001a1060723c */ /* 0x040fe20000001860 */
[----:B------:R2:W5:Y:S03]  /*19050*/  MUFU.EX2 R149, R32 ;  /* 0x0000002000957308 */ /* 0x0005660000000800 */
[----:B----4-:R-:W-:Y:S04]  /*19060*/  FADD.FTZ R2, R150, R2 ;  /* 0x0000000296027221 */ /* 0x010fe80000010000 */
[C---:B-1----:R-:W-:Y:S03]  /*19070*/  HMMA.16816.F32 R12, R16.reuse, R28, R12 ;  /* 0x0000001c100c723c */ /* 0x042fe6000000180c */
[----:B------:R1:W4:Y:S01]  /*19080*/  MUFU.EX2 R146, R24 ;  /* 0x0000001800927308 */ /* 0x0003220000000800 */
[----:B---3--:R-:W-:Y:S01]  /*19090*/  LDSM.16.MT88.4 R20, [R197+0x5000] ;  /* 0x00500000c514783b */ /* 0x008fe20000004200 */
[----:B------:R-:W-:Y:S02]  /*190a0*/  FADD.FTZ R2, R147, R2 ;  /* 0x0000000293027221 */ /* 0x000fe40000010000 */
[----:B------:R-:W-:Y:S01]  /*190b0*/  FFMA.FTZ R28, R43, c[0x0][0x2d0], -R112 ;  /* 0x0000b4002b1c7a23 */ /* 0x000fe20000010870 */
[C---:B------:R-:W-:Y:S05]  /*190c0*/  HMMA.16816.F32 R100, R16.reuse, R30, R100 ;  /* 0x0000001e1064723c */ /* 0x040fea0000001864 */
[----:B------:R3:W-:Y:S01]  /*190d0*/  MUFU.EX2 R144, R28 ;  /* 0x0000001c00907308 */ /* 0x0007e20000000800 */
[----:B--2---:R-:W2:Y:S01]  /*190e0*/  LDSM.16.MT88.4 R32, [R198+0x5000] ;  /* 0x00500000c620783b */ /* 0x004ea20000004200 */
[----:B-----5:R-:W-:Y:S05]  /*190f0*/  FADD.FTZ R0, R149, R0 ;  /* 0x0000000095007221 */ /* 0x020fea0000010000 */
[----:B------:R-:W-:Y:S02]  /*19100*/  FADD.FTZ R0, R148, R0 ;  /* 0x0000000094007221 */ /* 0x000fe40000010000 */
[----:B-1----:R-:W-:Y:S02]  /*19110*/  FFMA.FTZ R24, R42, c[0x0][0x2d0], -R112 ;  /* 0x0000b4002a187a23 */ /* 0x002fe40000010870 */
[----:B------:R-:W-:Y:S01]  /*19120*/  LDSM.16.MT88.4 R40, [R198+0x5800] ;  /* 0x00580000c628783b */ /* 0x000fe20000004200 */
[----:B----4-:R-:W-:Y:S01]  /*19130*/  FADD.FTZ R2, R146, R2 ;  /* 0x0000000292027221 */ /* 0x010fe20000010000 */
[----:B------:R1:W4:Y:S06]  /*19140*/  MUFU.EX2 R145, R24 ;  /* 0x0000001800917308 */ /* 0x00032c0000000800 */
[----:B---3--:R-:W-:Y:S08]  /*19150*/  LDSM.16.MT88.4 R28, [R196+0x2000] ;  /* 0x00200000c41c783b */ /* 0x008ff00000004200 */
[----:B-1----:R-:W1:Y:S01]  /*19160*/  LDSM.16.MT88.4 R24, [R195+0x2000] ;  /* 0x00200000c318783b */ /* 0x002e620000004200 */
[----:B----4-:R-:W-:Y:S01]  /*19170*/  FADD.FTZ R0, R145, R0 ;  /* 0x0000000091007221 */ /* 0x010fe20000010000 */
[C---:B--2---:R-:W-:Y:S03]  /*19180*/  HMMA.16816.F32 R104, R16.reuse, R32, R104 ;  /* 0x000000201068723c */ /* 0x044fe60000001868 */
[----:B------:R-:W-:Y:S05]  /*19190*/  FADD.FTZ R0, R144, R0 ;  /* 0x0000000090007221 */ /* 0x000fea0000010000 */
[C---:B------:R-:W-:Y:S01]  /*191a0*/  HMMA.16816.F32 R108, R16.reuse, R34, R108 ;  /* 0x00000022106c723c */ /* 0x040fe2000000186c */
[----:B------:R-:W2:Y:S07]  /*191b0*/  LDSM.16.MT88.4 R32, [R198+0x2000] ;  /* 0x00200000c620783b */ /* 0x000eae0000004200 */
[C---:B------:R-:W-:Y:S07]  /*191c0*/  HMMA.16816.F32 R60, R16.reuse, R20, R60 ;  /* 0x00000014103c723c */ /* 0x040fee000000183c */
[--C-:B------:R-:W-:Y:S01]  /*191d0*/  FFMA.FTZ R20, R44, c[0x0][0x2d0], -R114.reuse ;  /* 0x0000b4002c147a23 */ /* 0x100fe20000010872 */
[----:B------:R-:W-:Y:S03]  /*191e0*/  HMMA.16816.F32 R64, R16, R22, R64 ;  /* 0x000000161040723c */ /* 0x000fe60000001840 */
[----:B------:R3:W4:Y:S01]  /*191f0*/  MUFU.EX2 R143, R20 ;  /* 0x00000014008f7308 */ /* 0x0007220000000800 */
[--C-:B------:R-:W-:Y:S03]  /*19200*/  FFMA.FTZ R44, R49, c[0x0][0x2d0], -R114.reuse ;  /* 0x0000b400312c7a23 */ /* 0x100fe60000010872 */
[----:B------:R-:W-:Y:S02]  /*19210*/  F2FP.PACK_AB R16, R150, R151 ;  /* 0x000000979610723e */ /* 0x000fe400000000ff */
[----:B------:R-:W-:Y:S03]  /*19220*/  F2FP.PACK_AB R17, R148, R149 ;  /* 0x000000959411723e */ /* 0x000fe600000000ff */
[----:B------:R-:W-:Y:S01]  /*19230*/  F2FP.PACK_AB R18, R146, R147 ;  /* 0x000000939212723e */ /* 0x000fe200000000ff */
[----:B------:R-:W-:Y:S01]  /*19240*/  MUFU.EX2 R118, R44 ;  /* 0x0000002c00767308 */ /* 0x000fe20000000800 */
[----:B------:R-:W-:Y:S07]  /*19250*/  F2FP.PACK_AB R19, R144, R145 ;  /* 0x000000919013723e */ /* 0x000fee00000000ff */
[C---:B-1----:R-:W-:Y:S03]  /*19260*/  HMMA.16816.F32 R4, R16.reuse, R24, R4 ;  /* 0x000000181004723c */ /* 0x042fe60000001804 */
[----:B---3--:R-:W-:Y:S05]  /*19270*/  FFMA.FTZ R20, R45, c[0x0][0x2d0], -R114 ;  /* 0x0000b4002d147a23 */ /* 0x008fea0000010872 */
[C---:B------:R-:W-:Y:S01]  /*19280*/  HMMA.16816.F32 R8, R16.reuse, R26, R8 ;  /* 0x0000001a1008723c */ /* 0x040fe20000001808 */
[----:B------:R1:W3:Y:S03]  /*19290*/  MUFU.EX2 R142, R20 ;  /* 0x00000014008e7308 */ /* 0x0002e60000000800 */
[----:B------:R-:W-:Y:S02]  /*192a0*/  FFMA.FTZ R24, R46, c[0x0][0x2d0], -R112 ;  /* 0x0000b4002e187a23 */ /* 0x000fe40000010870 */
[----:B----4-:R-:W-:Y:S02]  /*192b0*/  FADD.FTZ R2, R143, R2 ;  /* 0x000000028f027221 */ /* 0x010fe40000010000 */
[C---:B------:R-:W-:Y:S03]  /*192c0*/  HMMA.16816.F32 R68, R16.reuse, R28, R68 ;  /* 0x0000001c1044723c */ /* 0x040fe60000001844 */
[----:B------:R4:W5:Y:S04]  /*192d0*/  MUFU.EX2 R141, R24 ;  /* 0x00000018008d7308 */ /* 0x0009680000000800 */
[----:B------:R-:W-:Y:S01]  /*192e0*/  FFMA.FTZ R28, R48, c[0x0][0x2d0], -R114 ;  /* 0x0000b400301c7a23 */ /* 0x000fe20000010872 */
[C---:B------:R-:W-:Y:S05]  /*192f0*/  HMMA.16816.F32 R72, R16.reuse, R30, R72 ;  /* 0x0000001e1048723c */ /* 0x040fea0000001848 */
[----:B------:R5:W5:Y:S03]  /*19300*/  MUFU.EX2 R119, R28 ;  /* 0x0000001c00777308 */ /* 0x000b660000000800 */
[C---:B--2---:R-:W-:Y:S01]  /*19310*/  HMMA.16816.F32 R76, R16.reuse, R32, R76 ;  /* 0x00000020104c723c */ /* 0x044fe2000000184c */
[----:B-1----:R-:W1:Y:S03]  /*19320*/  LDSM.16.MT88.4 R20, [R197+0x2000] ;  /* 0x00200000c514783b */ /* 0x002e660000004200 */
[----:B---3--:R-:W-:Y:S03]  /*19330*/  FADD.FTZ R2, R142, R2 ;  /* 0x000000028e027221 */ /* 0x008fe60000010000 */
[--C-:B------:R-:W-:Y:S01]  /*19340*/  FFMA.FTZ R32, R50, c[0x0][0x2d0], -R112.reuse ;  /* 0x0000b40032207a23 */ /* 0x100fe20000010870 */
[C---:B------:R-:W-:Y:S03]  /*19350*/  HMMA.16816.F32 R80, R16.reuse, R34, R80 ;  /* 0x000000221050723c */ /* 0x040fe60000001850 */
[----:B------:R2:W-:Y:S01]  /*19360*/  MUFU.EX2 R117, R32 ;  /* 0x0000002000757308 */ /* 0x0005e20000000800 */
[----:B----4-:R-:W-:Y:S02]  /*19370*/  FFMA.FTZ R24, R47, c[0x0][0x2d0], -R112 ;  /* 0x0000b4002f187a23 */ /* 0x010fe40000010870 */
[----:B-----5:R-:W-:Y:S07]  /*19380*/  FADD.FTZ R0, R141, R0 ;  /* 0x000000008d007221 */ /* 0x020fee0000010000 */
[----:B------:R3:W4:Y:S01]  /*19390*/  MUFU.EX2 R140, R24 ;  /* 0x00000018008c7308 */ /* 0x0007220000000800 */
[----:B------:R-:W-:Y:S01]  /*193a0*/  LDSM.16.MT88.4 R28, [R197+0x5800] ;  /* 0x00580000c51c783b */ /* 0x000fe20000004200 */
[----:B------:R-:W-:Y:S07]  /*193b0*/  FADD.FTZ R2, R119, R2 ;  /* 0x0000000277027221 */ /* 0x000fee0000010000 */
[----:B--2---:R-:W-:Y:S01]  /*193c0*/  LDSM.16.MT88.4 R32, [R195+0x2800] ;  /* 0x00280000c320783b */ /* 0x004fe20000004200 */
[C---:B-1----:R-:W-:Y:S07]  /*193d0*/  HMMA.16816.F32 R84, R16.reuse, R20, R84 ;  /* 0x000000141054723c */ /* 0x042fee0000001854 */
[----:B---3--:R-:W1:Y:S01]  /*193e0*/  LDSM.16.MT88.4 R24, [R195+0x5800] ;  /* 0x00580000c318783b */ /* 0x008e620000004200 */
[----:B----4-:R-:W-:Y:S04]  /*193f0*/  FADD.FTZ R0, R140, R0 ;  /* 0x000000008c007221 */ /* 0x010fe80000010000 */
[----:B------:R-:W-:Y:S01]  /*19400*/  FFMA.FTZ R20, R51, c[0x0][0x2d0], -R112 ;  /* 0x0000b40033147a23 */ /* 0x000fe20000010870 */
[C---:B------:R-:W-:Y:S03]  /*19410*/  HMMA.16816.F32 R88, R16.reuse, R22, R88 ;  /* 0x000000161058723c */ /* 0x040fe60000001858 */
[----:B------:R2:W3:Y:S01]  /*19420*/  MUFU.EX2 R116, R20 ;  /* 0x0000001400747308 */ /* 0x0004e20000000800 */
[----:B------:R-:W-:Y:S01]  /*19430*/  FADD.FTZ R0, R117, R0 ;  /* 0x0000000075007221 */ /* 0x000fe20000010000 */
[----:B--2---:R-:W2:Y:S03]  /*19440*/  LDSM.16.MT88.4 R20, [R196+0x2800] ;  /* 0x00280000c414783b */ /* 0x004ea60000004200 */
        /* <DEDUP_REMOVED lines=8> */
[C---:B------:R-:W-:Y:S01]  /*194d0*/  HMMA.16816.F32 R108, R16.reuse, R42, R108 ;  /* 0x0000002a106c723c */ /* 0x040fe2000000186c */
[----:B------:R-:W-:Y:S07]  /*194e0*/  LDSM.16.MT88.4 R40, [R197+0x6000] ;  /* 0x00600000c528783b */ /* 0x000fee0000004200 */
[C---:B------:R-:W-:Y:S01]  /*194f0*/  HMMA.16816.F32 R60, R16.reuse, R28, R60 ;  /* 0x0000001c103c723c */ /* 0x040fe2000000183c */
[----:B----4-:R-:W-:Y:S06]  /*19500*/  LDSM.16.MT88.4 R36, [R198+0x6000] ;  /* 0x00600000c624783b */ /* 0x010fec0000004200 */
[--C-:B------:R-:W-:Y:S01]  /*19510*/  FFMA.FTZ R28, R52, c[0x0][0x2d0], -R114.reuse ;  /* 0x0000b400341c7a23 */ /* 0x100fe20000010872 */
[----:B------:R-:W-:Y:S03]  /*19520*/  HMMA.16816.F32 R64, R16, R30, R64 ;  /* 0x0000001e1040723c */ /* 0x000fe60000001840 */
[----:B------:R4:W-:Y:S04]  /*19530*/  MUFU.EX2 R51, R28 ;  /* 0x0000001c00337308 */ /* 0x0009e80000000800 */
[----:B------:R-:W-:Y:S02]  /*19540*/  F2FP.PACK_AB R16, R142, R143 ;  /* 0x0000008f8e10723e */ /* 0x000fe400000000ff */
[----:B------:R-:W-:Y:S03]  /*19550*/  F2FP.PACK_AB R17, R140, R141 ;  /* 0x0000008d8c11723e */ /* 0x000fe600000000ff */
[----:B------:R-:W-:Y:S02]  /*19560*/  F2FP.PACK_AB R18, R118, R119 ;  /* 0x000000777612723e */ /* 0x000fe400000000ff */
[----:B---3--:R-:W-:Y:S07]  /*19570*/  F2FP.PACK_AB R19, R116, R117 ;  /* 0x000000757413723e */ /* 0x008fee00000000ff */
[C---:B------:R-:W-:Y:S01]  /*19580*/  HMMA.16816.F32 R4, R16.reuse, R32, R4 ;  /* 0x000000201004723c */ /* 0x040fe20000001804 */
[----:B----4-:R-:W3:Y:S06]  /*19590*/  LDSM.16.MT88.4 R28, [R197+0x2800] ;  /* 0x00280000c51c783b */ /* 0x010eec0000004200 */
[----:B------:R-:W-:Y:S01]  /*195a0*/  FFMA.FTZ R32, R53, c[0x0][0x2d0], -R114 ;  /* 0x0000b40035207a23 */ /* 0x000fe20000010872 */
[C---:B------:R-:W-:Y:S03]  /*195b0*/  HMMA.16816.F32 R8, R16.reuse, R34, R8 ;  /* 0x000000221008723c */ /* 0x040fe60000001808 */
[----:B------:R4:W5:Y:S05]  /*195c0*/  MUFU.EX2 R50, R32 ;  /* 0x0000002000327308 */ /* 0x00096a0000000800 */
[C---:B--2---:R-:W-:Y:S07]  /*195d0*/  HMMA.16816.F32 R68, R16.reuse, R20, R68 ;  /* 0x000000141044723c */ /* 0x044fee0000001844 */
[--C-:B------:R-:W-:Y:S01]  /*195e0*/  FFMA.FTZ R20, R55, c[0x0][0x2d0], -R112.reuse ;  /* 0x0000b40037147a23 */ /* 0x100fe20000010870 */
[C---:B------:R-:W-:Y:S03]  /*195f0*/  HMMA.16816.F32 R72, R16.reuse, R22, R72 ;  /* 0x000000161048723c */ /* 0x040fe60000001848 */
[----:B------:R2:W-:Y:S05]  /*19600*/  MUFU.EX2 R48, R20 ;  /* 0x0000001400307308 */ /* 0x0005ea0000000800 */
[C---:B-1----:R-:W-:Y:S04]  /*19610*/  HMMA.16816.F32 R76, R16.reuse, R24, R76 ;  /* 0x00000018104c723c */ /* 0x042fe8000000184c */
[----:B----4-:R-:W-:Y:S03]  /*19620*/  FFMA.FTZ R32, R54, c[0x0][0x2d0], -R112 ;  /* 0x0000b40036207a23 */ /* 0x010fe60000010870 */
[----:B------:R-:W-:Y:S01]  /*19630*/  FFMA.FTZ R24, R57, c[0x0][0x2d0], -R114 ;  /* 0x0000b40039187a23 */ /* 0x000fe20000010872 */
[C---:B------:R-:W-:Y:S01]  /*19640*/  HMMA.16816.F32 R80, R16.reuse, R26, R80 ;  /* 0x0000001a1050723c */ /* 0x040fe20000001850 */
[----:B------:R1:W4:Y:S03]  /*19650*/  MUFU.EX2 R49, R32 ;  /* 0x0000002000317308 */ /* 0x0003260000000800 */
[----:B------:R-:W-:Y:S04]  /*19660*/  MOV R114, R3 ;  /* 0x0000000300727202 */ /* 0x000fe80000000f00 */
[C---:B---3--:R-:W-:Y:S01]  /*19670*/  HMMA.16816.F32 R84, R16.reuse, R28, R84 ;  /* 0x0000001c1054723c */ /* 0x048fe20000001854 */
[----:B--2---:R-:W-:Y:S02]  /*19680*/  LDSM.16.MT88.4 R20, [R196+0x6000] ;  /* 0x00600000c414783b */ /* 0x004fe40000004200 */
[----:B------:R2:W3:Y:S05]  /*19690*/  MUFU.EX2 R46, R24 ;  /* 0x00000018002e7308 */ /* 0x0004ea0000000800 */
[C---:B------:R-:W-:Y:S01]  /*196a0*/  HMMA.16816.F32 R88, R16.reuse, R30, R88 ;  /* 0x0000001e1058723c */ /* 0x040fe20000001858 */
[----:B------:R-:W-:Y:S08]  /*196b0*/  LDSM.16.MT88.4 R28, [R198+0x3000] ;  /* 0x00300000c61c783b */ /* 0x000ff00000004200 */
[----:B-1----:R-:W1:Y:S03]  /*196c0*/  LDSM.16.MT88.4 R32, [R195+0x6000] ;  /* 0x00600000c320783b */ /* 0x002e660000004200 */
[--C-:B--2---:R-:W-:Y:S02]  /*196d0*/  FFMA.FTZ R24, R58, c[0x0][0x2d0], -R112.reuse ;  /* 0x0000b4003a187a23 */ /* 0x104fe40000010870 */
[----:B------:R-:W-:Y:S02]  /*196e0*/  FFMA.FTZ R112, R59, c[0x0][0x2d0], -R112 ;  /* 0x0000b4003b707a23 */ /* 0x000fe40000010870 */
[----:B------:R2:W-:Y:S10]  /*196f0*/  MUFU.EX2 R45, R24 ;  /* 0x00000018002d7308 */ /* 0x0005f40000000800 */
[----:B------:R-:W3:Y:S01]  /*19700*/  MUFU.EX2 R44, R112 ;  /* 0x00000070002c7308 */ /* 0x000ee20000000800 */
[----:B--2---:R-:W2:Y:S01]  /*19710*/  LDSM.16.MT88.4 R24, [R196+0x3000] ;  /* 0x00300000c418783b */ /* 0x004ea20000004200 */
[C---:B-1----:R-:W-:Y:S08]  /*19720*/  HMMA.16816.F32 R92, R16.reuse, R32, R92 ;  /* 0x00000020105c723c */ /* 0x042ff0000000185c */
[C---:B------:R-:W-:Y:S08]  /*19730*/  HMMA.16816.F32 R96, R16.reuse, R34, R96 ;  /* 0x000000221060723c */ /* 0x040ff00000001860 */
[C---:B------:R-:W-:Y:S08]  /*19740*/  HMMA.16816.F32 R12, R16.reuse, R20, R12 ;  /* 0x00000014100c723c */ /* 0x040ff0000000180c */
[C---:B------:R-:W-:Y:S01]  /*19750*/  HMMA.16816.F32 R100, R16.reuse, R22, R100 ;  /* 0x000000161064723c */ /* 0x040fe20000001864 */
[----:B------:R-:W1:Y:S07]  /*19760*/  LDSM.16.MT88.4 R20, [R197+0x3000] ;  /* 0x00300000c514783b */ /* 0x000e6e0000004200 */
[C---:B------:R-:W-:Y:S08]  /*19770*/  HMMA.16816.F32 R104, R16.reuse, R36, R104 ;  /* 0x000000241068723c */ /* 0x040ff00000001868 */
[C---:B------:R-:W-:Y:S08]  /*19780*/  HMMA.16816.F32 R108, R16.reuse, R38, R108 ;  /* 0x00000026106c723c */ /* 0x040ff0000000186c */
[C---:B------:R-:W-:Y:S08]  /*19790*/  HMMA.16816.F32 R60, R16.reuse, R40, R60 ;  /* 0x00000028103c723c */ /* 0x040ff0000000183c */
[----:B------:R-:W-:Y:S07]  /*197a0*/  HMMA.16816.F32 R64, R16, R42, R64 ;  /* 0x0000002a1040723c */ /* 0x000fee0000001840 */
[----:B-----5:R-:W-:Y:S02]  /*197b0*/  F2FP.PACK_AB R16, R50, R51 ;  /* 0x000000333210723e */ /* 0x020fe400000000ff */
[----:B----4-:R-:W-:Y:S03]  /*197c0*/  F2FP.PACK_AB R17, R48, R49 ;  /* 0x000000313011723e */ /* 0x010fe600000000ff */
[----:B---3--:R-:W-:Y:S02]  /*197d0*/  F2FP.PACK_AB R18, R46, R47 ;  /* 0x0000002f2e12723e */ /* 0x008fe400000000ff */
[----:B------:R-:W-:Y:S07]  /*197e0*/  F2FP.PACK_AB R19, R44, R45 ;  /* 0x0000002d2c13723e */ /* 0x000fee00000000ff */
[C---:B------:R-:W-:Y:S01]  /*197f0*/  HMMA.16816.F32 R120, R16.reuse, R124, R4 ;  /* 0x0000007c1078723c */ /* 0x040fe20000001804 */
[----:B------:R-:W3:Y:S07]  /*19800*/  LDSM.16.MT88.4 R4, [R195+0x6800] ;  /* 0x00680000c304783b */ /* 0x000eee0000004200 */
[C---:B------:R-:W-:Y:S01]  /*19810*/  HMMA.16816.F32 R124, R16.reuse, R126, R8 ;  /* 0x0000007e107c723c */ /* 0x040fe20000001808 */
[----:B------:R-:W4:Y:S07]  /*19820*/  LDSM.16.MT88.4 R8, [R196+0x6800] ;  /* 0x00680000c408783b */ /* 0x000f2e0000004200 */
[C---:B--2---:R-:W-:Y:S08]  /*19830*/  HMMA.16816.F32 R68, R16.reuse, R24, R68 ;  /* 0x000000181044723c */ /* 0x044ff00000001844 */
[C---:B------:R-:W-:Y:S08]  /*19840*/  HMMA.16816.F32 R72, R16.reuse, R26, R72 ;  /* 0x0000001a1048723c */ /* 0x040ff00000001848 */
[C---:B------:R-:W-:Y:S08]  /*19850*/  HMMA.16816.F32 R76, R16.reuse, R28, R76 ;  /* 0x0000001c104c723c */ /* 0x040ff0000000184c */
[C---:B------:R-:W-:Y:S08]  /*19860*/  HMMA.16816.F32 R80, R16.reuse, R30, R80 ;  /* 0x0000001e1050723c */ /* 0x040ff00000001850 */
[C---:B-1----:R-:W-:Y:S08]  /*19870*/  HMMA.16816.F32 R84, R16.reuse, R20, R84 ;  /* 0x000000141054723c */ /* 0x042ff00000001854 */
        /* <DEDUP_REMOVED lines=24> */
.L_x_1239:
[----:B------:R-:W-:Y:S02]  /*19a00*/  MOV R7, 0x1f ;  /* 0x0000001f00077802 */ /* 0x000fe40000000f00 */
[----:B------:R-:W-:Y:S01]  /*19a10*/  MOV R6, 0xffffffff ;  /* 0xffffffff00067802 */ /* 0x000fe20000000f00 */
[----:B------:R-:W-:Y:S05]  /*19a20*/  BRA.DIV ~URZ, `(.L_x_1243) ;  /* 0x000048527f007947 */ /* 0x000fea000b800000 */
[----:B-1----:R-:W2:Y:S04]  /*19a30*/  LDL R2, [R1+0x20] ;  /* 0x0000200001027983 */ /* 0x002ea80000100800 */
[----:B--2---:R1:W2:Y:S02]  /*19a40*/  SHFL.BFLY PT, R0, R2, 0x2, 0x1f ;  /* 0x0c401f0002007f89 */ /* 0x0042a400000e0000 */
.L_x_1310:
        /* <DEDUP_REMOVED lines=9> */
.L_x_1311:
        /* <DEDUP_REMOVED lines=64> */
[----:B------:R-:W-:Y:S02]  /*19ee0*/  FMUL.FTZ R61, R0, R95 ;  /* 0x0000005f003d7220 */ /* 0x000fe40000410000 */
[----:B------:R-:W-:Y:S01]  /*19ef0*/  @P0 FFMA.FTZ R22, R3, R114, R2 ;  /* 0x0000007203160223 */ /* 0x000fe20000010002 */
[----:B------:R-:W-:Y:S01]  /*19f00*/  PRMT R3, R4, 0x7610, R3 ;  /* 0x0000761004037816 */ /* 0x000fe20000000003 */
        /* <DEDUP_REMOVED lines=18> */
.L_x_1194:
[----:B------:R2:W5:Y:S01]  /*1a030*/  LDL R6, [R1+0x48] ;  /* 0x0000480001067983 */ /* 0x0005620000100800 */
        /* <DEDUP_REMOVED lines=18> */
.L_x_1246:
[----:B--2---:R-:W-:Y:S05]  /*1a160*/  BSYNC B0 ;  /* 0x0000000000007941 */ /* 0x004fea0003800000 */
.L_x_1245:
[----:B------:R-:W2:Y:S01]  /*1a170*/  LDL R26, [R1+0x40] ;  /* 0x00004000011a7983 */ /* 0x000ea20000100800 */
[----:B------:R-:W-:Y:S01]  /*1a180*/  SHF.R.S32.HI R4, RZ, 0x1f, R17 ;  /* 0x0000001fff047819 */ /* 0x000fe20000011411 */
[----:B------:R-:W-:Y:S01]  /*1a190*/  BSSY B1, `(.L_x_1247) ;  /* 0x00002c1000017945 */ /* 0x000fe20003800000 */
[----:B------:R-:W-:Y:S01]  /*1a1a0*/  PRMT R0, R3, 0x9910, RZ ;  /* 0x0000991003007816 */ /* 0x000fe200000000ff */
[----:B-----5:R-:W-:Y:S01]  /*1a1b0*/  IMAD.MOV.U32 R67, RZ, RZ, R6 ;  /* 0x000000ffff437224 */ /* 0x020fe200078e0006 */
[----:B------:R-:W-:Y:S02]  /*1a1c0*/  LEA.HI R2, R4, R17, RZ, 0x3 ;  /* 0x0000001104027211 */ /* 0x000fe400078f18ff */
[----:B------:R-:W-:Y:S02]  /*1a1d0*/  ISETP.NE.AND P0, PT, R0, RZ, PT ;  /* 0x000000ff0000720c */ /* 0x000fe40003f05270 */
[----:B------:R-:W-:Y:S02]  /*1a1e0*/  LOP3.LUT R2, R2, 0xfffffff8, RZ, 0xc0, !PT ;  /* 0xfffffff802027812 */ /* 0x000fe400078ec0ff */
[----:B------:R-:W-:-:S03]  /*1a1f0*/  SHF.R.S32.HI R99, RZ, 0x1f, R218 ;  /* 0x0000001fff637819 */ /* 0x000fc600000114da */
[----:B------:R-:W-:-:S04]  /*1a200*/  IMAD.IADD R23, R17, 0x1, -R2 ;  /* 0x0000000111177824 */ /* 0x000fc800078e0a02 */
[----:B------:R-:W-:-:S05]  /*1a210*/  IMAD.SHL.U32 R7, R23, 0x8, RZ ;  /* 0x0000000817077824 */ /* 0x000fca00078e00ff */
[----:B------:R-:W-:Y:S02]  /*1a220*/  SHF.R.S32.HI R98, RZ, 0x1f, R7 ;  /* 0x0000001fff627819 */ /* 0x000fe40000011407 */
[----:B--2---:R-:W-:Y:S01]  /*1a230*/  SHF.R.S32.HI R11, RZ, 0x1f, R26 ;  /* 0x0000001fff0b7819 */ /* 0x004fe2000001141a */
        /* <DEDUP_REMOVED lines=8> */
[CC--:B------:R-:W-:Y:S01]  /*1a2c0*/  LEA.HI R3, R4.reuse, R17.reuse, RZ, 0x2 ;  /* 0x0000001104037211 */ /* 0x0c0fe200078f10ff */
[----:B------:R-:W-:Y:S01]  /*1a2d0*/  WARPSYNC 0xffffffff ;  /* 0xffffffff00007948 */ /* 0x000fe20003800000 */
[----:B------:R-:W-:-:S02]  /*1a2e0*/  LEA.HI R14, R4, R17, RZ, 0x5 ;  /* 0x00000011040e7211 */ /* 0x000fc400078f28ff */
[--C-:B------:R-:W-:Y:S02]  /*1a2f0*/  SHF.R.S32.HI R2, RZ, 0x2, R3.reuse ;  /* 0x00000002ff027819 */ /* 0x100fe40000011403 */
[----:B------:R-:W-:Y:S02]  /*1a300*/  SHF.R.S32.HI R0, RZ, 0x1f, R3 ;  /* 0x0000001fff007819 */ /* 0x000fe40000011403 */
[----:B------:R-:W-:Y:S02]  /*1a310*/  SHF.R.S32.HI R10, RZ, 0x5, R14 ;  /* 0x00000005ff0a7819 */ /* 0x000fe4000001140e */
[----:B------:R-:W-:Y:S02]  /*1a320*/  LEA.HI R0, R0, R2, RZ, 0x3 ;  /* 0x0000000200007211 */ /* 0x000fe400078f18ff */
[----:B------:R-:W-:Y:S02]  /*1a330*/  F2FP.PACK_AB R4, R69, R68 ;  /* 0x000000444504723e */ /* 0x000fe400000000ff */
        /* <DEDUP_REMOVED lines=64> */
[----:B------:R-:W-:Y:S02]  /*1a740*/  ISETP.NE.U32.AND P0, PT, RZ, c[0x0][0x508], PT ;  /* 0x00014200ff007a0c */ /* 0x000fe40003f05070 */
[----:B---3--:R-:W-:Y:S01]  /*1a750*/  F2FP.PACK_AB R2, R79, R78 ;  /* 0x0000004e4f02723e */ /* 0x008fe200000000ff */
[----:B------:R3:W-:Y:S01]  /*1a760*/  STS [R15+0x4080], R3 ;  /* 0x004080030f007388 */ /* 0x0007e20000000800 */
[----:B------:R-:W-:Y:S01]  /*1a770*/  IMAD.WIDE R4, R26, R4, c[0x0][0x500] ;  /* 0x000140001a047625 */ /* 0x000fe200078e0204 */
[----:B------:R-:W-:-:S02]  /*1a780*/  ISETP.NE.AND.EX P1, PT, RZ, c[0x0][0x50c], PT, P0 ;  /* 0x00014300ff007a0c */ /* 0x000fc40003f25300 */
[----:B------:R4:W-:Y:S01]  /*1a790*/  STS [R15+0x4480], R2 ;  /* 0x004480020f007388 */ /* 0x0009e20000000800 */
[----:B-1----:R-:W-:Y:S01]  /*1a7a0*/  F2FP.PACK_AB R0, R93, R92 ;  /* 0x0000005c5d00723e */ /* 0x002fe200000000ff */
[----:B------:R-:W-:-:S04]  /*1a7b0*/  IMAD.MOV.U32 R16, RZ, RZ, c[0x0][0x388] ;  /* 0x0000e200ff107624 */ /* 0x000fc800078e00ff */
        /* <DEDUP_REMOVED lines=24> */
.L_x_1249:
[----:B-1----:R-:W2:Y:S04]  /*1a940*/  LDL R103, [R1+0x5c] ;  /* 0x00005c0001677983 */ /* 0x002ea80000100800 */
[----:B------:R-:W3:Y:S04]  /*1a950*/  LDL R25, [R1+0x58] ;  /* 0x0000580001197983 */ /* 0x000ee80000100800 */
[----:B------:R-:W4:Y:S01]  /*1a960*/  LDL R15, [R1+0x60] ;  /* 0x00006000010f7983 */ /* 0x000f220000100800 */
[----:B------:R-:W-:Y:S01]  /*1a970*/  IMAD.MOV.U32 R6, RZ, RZ, 0x368 ;  /* 0x00000368ff067424 */ /* 0x000fe200078e00ff */
[----:B------:R-:W-:-:S04]  /*1a980*/  ISETP.GT.AND P2, PT, R2, 0x1, PT ;  /* 0x000000010200780c */ /* 0x000fc80003f44270 */
[----:B------:R-:W-:-:S04]  /*1a990*/  SEL R6, R6, 0x328, P2 ;  /* 0x0000032806067807 */ /* 0x000fc80001000000 */
[----:B------:R1:W1:Y:S08]  /*1a9a0*/  LDC.64 R4, c[0x0][R6+0x170] ;  /* 0x00005c0006047b82 */ /* 0x0002700000000a00 */
[----:B------:R1:W3:Y:S01]  /*1a9b0*/  LDC.64 R12, c[0x0][R6+0x168] ;  /* 0x00005a00060c7b82 */ /* 0x0002e20000000a00 */
[----:B------:R-:W-:Y:S02]  /*1a9c0*/  SHF.R.S32.HI R0, RZ, 0x1f, R14 ;  /* 0x0000001fff007819 */ /* 0x000fe4000001140e */
[----:B------:R-:W-:-:S05]  /*1a9d0*/  LOP3.LUT R14, R14, 0xffffffe0, RZ, 0xc0, !PT ;  /* 0xffffffe00e0e7812 */ /* 0x000fca00078ec0ff */
[----:B------:R1:W2:Y:S01]  /*1a9e0*/  LDC.64 R20, c[0x0][R6+0x178] ;  /* 0x00005e0006147b82 */ /* 0x0002a20000000a00 */
[----:B------:R-:W-:Y:S01]  /*1a9f0*/  LEA.HI R0, R0, R10, RZ, 0x3 ;  /* 0x0000000a00007211 */ /* 0x000fe200078f18ff */
[----:B------:R-:W-:-:S03]  /*1aa00*/  IMAD.IADD R14, R17, 0x1, -R14 ;  /* 0x00000001110e7824 */ /* 0x000fc600078e0a0e */
[----:B------:R-:W-:Y:S02]  /*1aa10*/  LOP3.LUT R0, R0, 0xffffff8, RZ, 0xc0, !PT ;  /* 0x0ffffff800007812 */ /* 0x000fe400078ec0ff */
[----:B------:R-:W-:Y:S01]  /*1aa20*/  SHF.R.S32.HI R2, RZ, 0x1f, R14 ;  /* 0x0000001fff027819 */ /* 0x000fe2000001140e */
[----:B------:R1:W2:Y:S02]  /*1aa30*/  LDC.64 R18, c[0x0][R6+0x160] ;  /* 0x0000580006127b82 */ /* 0x0002a40000000a00 */
[----:B------:R-:W-:Y:S01]  /*1aa40*/  IMAD.IADD R3, R10, 0x1, -R0 ;  /* 0x000000010a037824 */ /* 0x000fe200078e0a00 */
[----:B------:R-:W-:Y:S02]  /*1aa50*/  LEA.HI R0, R8, R8, RZ, 0x1 ;  /* 0x0000000808007211 */ /* 0x000fe400078f08ff */
[----:B------:R-:W-:Y:S02]  /*1aa60*/  LEA.HI R2, R2, R14, RZ, 0x2 ;  /* 0x0000000e02027211 */ /* 0x000fe400078f10ff */
[----:B------:R-:W-:-:S02]  /*1aa70*/  ISETP.NE.U32.AND P0, PT, RZ, c[0x0][0x500], PT ;  /* 0x00014000ff007a0c */ /* 0x000fc40003f05070 */
[----:B------:R-:W-:Y:S02]  /*1aa80*/  LOP3.LUT R0, R0, 0x1ffffffe, RZ, 0xc0, !PT ;  /* 0x1ffffffe00007812 */ /* 0x000fe400078ec0ff */
[----:B------:R-:W-:Y:S02]  /*1aa90*/  SHF.R.S32.HI R2, RZ, 0x2, R2 ;  /* 0x00000002ff027819 */ /* 0x000fe40000011402 */
[----:B------:R-:W-:Y:S01]  /*1aaa0*/  ISETP.NE.AND.EX P0, PT, RZ, c[0x0][0x504], PT, P0 ;  /* 0x00014100ff007a0c */ /* 0x000fe20003f05300 */
[----:B------:R-:W-:Y:S02]  /*1aab0*/  IMAD.IADD R0, R8, 0x1, -R0 ;  /* 0x0000000108007824 */ /* 0x000fe400078e0a00 */
[----:B------:R-:W-:Y:S02]  /*1aac0*/  IMAD R17, R3, 0x10, R2 ;  /* 0x0000001003117824 */ /* 0x000fe400078e0202 */
[----:B-1----:R-:W-:Y:S01]  /*1aad0*/  IMAD.MOV.U32 R6, RZ, RZ, c[0x0][0x4e8] ;  /* 0x00013a00ff067624 */ /* 0x002fe200078e00ff */
[----:B------:R-:W-:-:S04]  /*1aae0*/  SEL R8, R26, RZ, !P0 ;  /* 0x000000ff1a087207 */ /* 0x000fc80004000000 */
[----:B------:R-:W-:Y:S01]  /*1aaf0*/  ISETP.NE.AND P3, PT, R6, 0x1, PT ;  /* 0x000000010600780c */ /* 0x000fe20003f65270 */
[----:B------:R-:W-:Y:S01]  /*1ab00*/  IMAD R0, R0, 0x8, R17 ;  /* 0x0000000800007824 */ /* 0x000fe200078e0211 */
[----:B------:R-:W-:Y:S01]  /*1ab10*/  SEL R3, R11, RZ, !P0 ;  /* 0x000000ff0b037207 */ /* 0x000fe20004000000 */
[----:B------:R-:W-:-:S04]  /*1ab20*/  IMAD R2, R5, R8, RZ ;  /* 0x0000000805027224 */ /* 0x000fc800078e02ff */
[C---:B------:R-:W-:Y:S02]  /*1ab30*/  IMAD R10, R4.reuse, R3, R2 ;  /* 0x00000003040a7224 */ /* 0x040fe400078e0202 */
[----:B------:R-:W-:-:S04]  /*1ab40*/  IMAD.WIDE.U32 R2, R4, R8, RZ ;  /* 0x0000000804027225 */ /* 0x000fc800078e00ff */
[----:B--2---:R-:W-:-:S04]  /*1ab50*/  IMAD.IADD R11, R0, 0x1, R103 ;  /* 0x00000001000b7824 */ /* 0x004fc800078e0267 */
[----:B------:R-:W-:-:S04]  /*1ab60*/  @P3 IMAD.HI.U32 R6, R11, c[0x0][0x4ec], RZ ;  /* 0x00013b000b063a27 */ /* 0x000fc800078e00ff */
[----:B---3--:R-:W-:-:S04]  /*1ab70*/  IMAD.WIDE.U32 R4, R12, R25, RZ ;  /* 0x000000190c047225 */ /* 0x008fc800078e00ff */
[----:B------:R-:W-:Y:S01]  /*1ab80*/  IMAD.MOV.U32 R0, RZ, RZ, R11 ;  /* 0x000000ffff007224 */ /* 0x000fe200078e000b */
[----:B------:R-:W-:Y:S01]  /*1ab90*/  @P3 SHF.R.U32.HI R0, RZ, c[0x0][0x4f0], R6 ;  /* 0x00013c00ff003a19 */ /* 0x000fe20000011606 */
[----:B------:R-:W-:Y:S01]  /*1aba0*/  IMAD R12, R13, R25, RZ ;  /* 0x000000190d0c7224 */ /* 0x000fe200078e02ff */
[----:B----4-:R-:W-:Y:S01]  /*1abb0*/  SEL R6, R15, RZ, P2 ;  /* 0x000000ff0f067207 */ /* 0x010fe20001000000 */
[----:B------:R-:W-:Y:S01]  /*1abc0*/  IMAD.IADD R13, R3, 0x1, R10 ;  /* 0x00000001030d7824 */ /* 0x000fe200078e020a */
[--C-:B-----5:R-:W-:Y:S01]  /*1abd0*/  IADD3 R15, P1, P0, R2, R4, R9.reuse ;  /* 0x00000004020f7210 */ /* 0x120fe2000783e009 */
[----:B------:R-:W-:Y:S01]  /*1abe0*/  IMAD.IADD R4, R5, 0x1, R12 ;  /* 0x0000000105047824 */ /* 0x000fe200078e020c */
[----:B------:R-:W-:Y:S01]  /*1abf0*/  SHF.R.S32.HI R10, RZ, 0x1f, R9 ;  /* 0x0000001fff0a7819 */ /* 0x000fe20000011409 */
        /* <DEDUP_REMOVED lines=18> */
[----:B------:R-:W-:-:S04]  /*1ad20*/  SEL R5, R5, c[0x0][0x454], P2 ;  /* 0x0001150005057a07 */ /* 0x000fc80001000000 */
[----:B------:R-:W-:Y:S01]  /*1ad30*/  LEA.HI.X R3, R2, R5, R3, 0x2, P0 ;  /* 0x0000000502037211 */ /* 0x000fe200000f1403 */
[----:B------:R-:W-:Y:S04]  /*1ad40*/  SHFL.IDX PT, R4, R0, RZ, 0x1c1f ;  /* 0x001c1fff00047589 */ /* 0x000fe800000e0000 */
[----:B------:R-:W1:Y:S01]  /*1ad50*/  SHFL.IDX PT, R5, R3, RZ, 0x1c1f ;  /* 0x001c1fff03057589 */ /* 0x000e6200000e0000 */
[----:B------:R-:W-:-:S03]  /*1ad60*/  IMAD R12, R16, c[0x0][0x4e8], RZ ;  /* 0x00013a00100c7a24 */ /* 0x000fc600078e02ff */
[----:B------:R2:W-:Y:S01]  /*1ad70*/  SHFL.IDX PT, R2, R0, 0x1, 0x1c1f ;  /* 0x003c1f0000027f89 */ /* 0x0005e200000e0000 */
[----:B------:R-:W-:-:S03]  /*1ad80*/  LOP3.LUT P0, RZ, R14, 0x3, RZ, 0xc0, !PT ;  /* 0x000000030eff7812 */ /* 0x000fc6000780c0ff */
[----:B------:R-:W3:Y:S01]  /*1ad90*/  SHFL.IDX PT, R3, R3, 0x1, 0x1c1f ;  /* 0x003c1f0003037f89 */ /* 0x000ee200000e0000 */
        /* <DEDUP_REMOVED lines=17> */
[----:B------:R-:W-:-:S03]  /*1aeb0*/  IMAD R5, R5, c[0x0][0x3f0], RZ ;  /* 0x0000fc0005057a24 */ /* 0x000fc600078e02ff */
[----:B------:R-:W-:Y:S01]  /*1aec0*/  IADD3 R3, R3, R0, RZ ;  /* 0x0000000003037210 */ /* 0x000fe20007ffe0ff */
[----:B------:R1:W1:Y:S01]  /*1aed0*/  LDS.128 R44, [R215+0x3080] ;  /* 0x00308000d72c7984 */ /* 0x0002620000000c00 */
[----:B------:R-:W-:-:S03]  /*1aee0*/  IMAD R9, R8, c[0x0][0x3f4], R5 ;  /* 0x0000fd0008097a24 */ /* 0x000fc600078e0205 */
[C---:B------:R-:W-:Y:S01]  /*1aef0*/  IMAD.WIDE.U32 R2, R25.reuse, c[0x0][0x3e8], R2 ;  /* 0x0000fa0019027a25 */ /* 0x040fe200078e0002 */
[----:B------:R1:W1:Y:S03]  /*1af00*/  LDS.128 R16, [R215+0x4080] ;  /* 0x00408000d7107984 */ /* 0x0002660000000c00 */
[----:B------:R-:W-:Y:S01]  /*1af10*/  IMAD R3, R25, c[0x0][0x3ec], R3 ;  /* 0x0000fb0019037a24 */ /* 0x000fe200078e0203 */
[----:B------:R1:W1:Y:S01]  /*1af20*/  LDS.128 R32, [R215+0x6080] ;  /* 0x00608000d7207984 */ /* 0x0002620000000c00 */
[----:B--2---:R-:W-:Y:S02]  /*1af30*/  SHF.R.S32.HI R102, RZ, 0x1f, R26 ;  /* 0x0000001fff667819 */ /* 0x004fe4000001141a */
[----:B------:R-:W-:Y:S01]  /*1af40*/  IMAD.WIDE.U32 R2, R8, c[0x0][0x3f0], R2 ;  /* 0x0000fc0008027a25 */ /* 0x000fe200078e0002 */
[----:B------:R2:W1:Y:S01]  /*1af50*/  LDS.128 R40, [R215+0x7080] ;  /* 0x00708000d7287984 */ /* 0x0004620000000c00 */
[----:B------:R-:W-:-:S03]  /*1af60*/  LEA.HI R102, R102, R26, RZ, 0x3 ;  /* 0x0000001a66667211 */ /* 0x000fc600078f18ff */
[----:B------:R2:W1:Y:S01]  /*1af70*/  LDS.128 R24, [R215+0x5080] ;  /* 0x00508000d7187984 */ /* 0x0004620000000c00 */
[----:B------:R-:W-:Y:S02]  /*1af80*/  IADD3 R3, R3, R9, RZ ;  /* 0x0000000903037210 */ /* 0x000fe40007ffe0ff */
[----:B------:R-:W-:-:S04]  /*1af90*/  SHF.R.S32.HI R102, RZ, 0x3, R102 ;  /* 0x00000003ff667819 */ /* 0x000fc80000011466 */
[----:B------:R-:W-:Y:S02]  /*1afa0*/  LEA R4, R23, R102, 0x5 ;  /* 0x0000006617047211 */ /* 0x000fe400078e28ff */
[----:B------:R2:W1:Y:S02]  /*1afb0*/  LDS.128 R20, [R215+0x80] ;  /* 0x00008000d7147984 */ /* 0x0004640000000c00 */
[----:B------:R-:W-:-:S04]  /*1afc0*/  IADD3 R4, R103, R4, RZ ;  /* 0x0000000467047210 */ /* 0x000fc80007ffe0ff */
[----:B------:R-:W-:Y:S01]  /*1afd0*/  MOV R0, R4 ;  /* 0x0000000400007202 */ /* 0x000fe20000000f00 */
[----:B------:R-:W-:-:S05]  /*1afe0*/  @P3 IMAD.HI.U32 R6, R4, c[0x0][0x4ec], RZ ;  /* 0x00013b0004063a27 */ /* 0x000fca00078e00ff */
        /* <DEDUP_REMOVED lines=8> */
[----:B------:R-:W-:Y:S02]  /*1b070*/  SHF.R.S32.HI R0, RZ, 0x1f, R4 ;  /* 0x0000001fff007819 */ /* 0x000fe40000011404 */
[----:B------:R-:W-:-:S03]  /*1b080*/  IADD3 R3, R3, R5, RZ ;  /* 0x0000000503037210 */ /* 0x000fc60007ffe0ff */
        /* <DEDUP_REMOVED lines=8> */
.L_x_1312:
[----:B------:R-:W-:Y:S05]  /*1b110*/  BRA.DIV ~URZ, `(.L_x_1252) ;  /* 0x000033427f007947 */ /* 0x000fea000b800000 */
[----:B------:R3:W4:Y:S02]  /*1b120*/  SHFL.IDX PT, R0, R9, RZ, 0x181f ;  /* 0x00181fff09007589 */ /* 0x00072400000e0000 */
.L_x_1313:
[----:B------:R-:W-:Y:S01]  /*1b130*/  ISETP.GE.AND P0, PT, R6, R12, PT ;  /* 0x0000000c0600720c */ /* 0x000fe20003f06270 */
[----:B------:R-:W-:-:S12]  /*1b140*/  BSSY B0, `(.L_x_1253) ;  /* 0x000000a000007945 */ /* 0x000fd80003800000 */
[----:B------:R-:W-:Y:S05]  /*1b150*/  @P0 BRA `(.L_x_1254) ;  /* 0x0000008000000947 */ /* 0x000fea0003800000 */
[----:B------:R-:W-:Y:S02]  /*1b160*/  ISETP.GE.AND P1, PT, R7, c[0x0][0x3c8], PT ;  /* 0x0000f20007007a0c */ /* 0x000fe40003f26270 */
[----:B------:R-:W-:-:S11]  /*1b170*/  ISETP.GE.AND P0, PT, R218, c[0x0][0x3c8], PT ;  /* 0x0000f200da007a0c */ /* 0x000fd60003f06270 */
[CC--:B----4-:R-:W-:Y:S02]  /*1b180*/  @!P1 LEA R4, P3, R7.reuse, R0.reuse, 0x1 ;  /* 0x0000000007049211 */ /* 0x0d0fe400078608ff */
[C---:B------:R-:W-:Y:S02]  /*1b190*/  @!P0 LEA R2, P2, R218.reuse, R0, 0x1 ;  /* 0x00000000da028211 */ /* 0x040fe400078408ff */
[-C--:B--2---:R-:W-:Y:S02]  /*1b1a0*/  @!P1 LEA.HI.X R5, R7, R10.reuse, R98, 0x1, P3 ;  /* 0x0000000a07059211 */ /* 0x084fe400018f0c62 */
[----:B------:R-:W-:-:S03]  /*1b1b0*/  @!P0 LEA.HI.X R3, R218, R10, R99, 0x1, P2 ;  /* 0x0000000ada038211 */ /* 0x000fc600010f0c63 */
[----:B------:R2:W-:Y:S04]  /*1b1c0*/  @!P1 ST.E.128 [R4.64], R20 ;  /* 0x0000001404009985 */ /* 0x0005e8000c101d06 */
[----:B------:R2:W-:Y:S02]  /*1b1d0*/  @!P0 ST.E.128 [R2.64], R16 ;  /* 0x0000001002008985 */ /* 0x0005e4000c101d06 */
.L_x_1254:
[----:B------:R-:W-:Y:S05]  /*1b1e0*/  BSYNC B0 ;  /* 0x0000000000007941 */ /* 0x000fea0003800000 */
.L_x_1253:
[----:B------:R-:W-:Y:S05]  /*1b1f0*/  BRA.DIV ~URZ, `(.L_x_1255) ;  /* 0x000032c27f007947 */ /* 0x000fea000b800000 */
[----:B--2---:R2:W1:Y:S04]  /*1b200*/  SHFL.IDX PT, R10, R8, 0x1, 0x181f ;  /* 0x00381f00080a7f89 */ /* 0x00446800000e0000 */
[----:B----4-:R2:W4:Y:S02]  /*1b210*/  SHFL.IDX PT, R0, R9, 0x1, 0x181f ;  /* 0x00381f0009007f89 */ /* 0x01052400000e0000 */
.L_x_1314:
        /* <DEDUP_REMOVED lines=10> */
[----:B------:R1:W-:Y:S04]  /*1b2c0*/  @!P1 ST.E.128 [R4.64], R28 ;  /* 0x0000001c04009985 */ /* 0x0003e8000c101d06 */
[----:B------:R1:W-:Y:S02]  /*1b2d0*/  @!P0 ST.E.128 [R2.64], R24 ;  /* 0x0000001802008985 */ /* 0x0003e4000c101d06 */
.L_x_1257:
[----:B------:R-:W-:Y:S05]  /*1b2e0*/  BSYNC B0 ;  /* 0x0000000000007941 */ /* 0x000fea0003800000 */
.L_x_1256:
[----:B------:R-:W-:Y:S05]  /*1b2f0*/  BRA.DIV ~URZ, `(.L_x_1258) ;  /* 0x000032827f007947 */ /* 0x000fea000b800000 */
[----:B-1----:R1:W2:Y:S02]  /*1b300*/  SHFL.IDX PT, R10, R8, 0x2, 0x181f ;  /* 0x00581f00080a7f89 */ /* 0x0022a400000e0000 */
.L_x_1315:
[----:B------:R-:W-:Y:S05]  /*1b310*/  BRA.DIV ~URZ, `(.L_x_1259) ;  /* 0x000032d27f007947 */ /* 0x000fea000b800000 */
[----:B----4-:R4:W1:Y:S02]  /*1b320*/  SHFL.IDX PT, R0, R9, 0x2, 0x181f ;  /* 0x00581f0009007f89 */ /* 0x01086400000e0000 */
.L_x_1316:
        /* <DEDUP_REMOVED lines=10> */
[----:B------:R1:W-:Y:S04]  /*1b3d0*/  @!P1 ST.E.128 [R4.64], R36 ;  /* 0x0000002404009985 */ /* 0x0003e8000c101d06 */
[----:B------:R1:W-:Y:S02]  /*1b3e0*/  @!P0 ST.E.128 [R2.64], R32 ;  /* 0x0000002002008985 */ /* 0x0003e4000c101d06 */
.L_x_1261:
[----:B------:R-:W-:Y:S05]  /*1b3f0*/  BSYNC B0 ;  /* 0x0000000000007941 */ /* 0x000fea0003800000 */
.L_x_1260:
[----:B------:R-:W-:Y:S05]  /*1b400*/  BRA.DIV ~URZ, `(.L_x_1262) ;  /* 0x000032427f007947 */ /* 0x000fea000b800000 */
[----:B-1----:R1:W3:Y:S04]  /*1b410*/  SHFL.IDX PT, R4, R8, 0x3, 0x181f ;  /* 0x00781f0008047f89 */ /* 0x0022e800000e0000 */
[----:B------:R1:W4:Y:S02]  /*1b420*/  SHFL.IDX PT, R0, R9, 0x3, 0x181f ;  /* 0x00781f0009007f89 */ /* 0x00032400000e0000 */
.L_x_1317:
[----:B------:R-:W-:-:S04]  /*1b430*/  IADD3 R2, R6, 0x60, RZ ;  /* 0x0000006006027810 */ /* 0x000fc80007ffe0ff */
[----:B------:R-:W-:-:S13]  /*1b440*/  ISETP.GE.AND P0, PT, R2, R12, PT ;  /* 0x0000000c0200720c */ /* 0x000fda0003f06270 */
[----:B------:R-:W-:Y:S05]  /*1b450*/  @P0 BRA `(.L_x_1263) ;  /* 0x0000194000000947 */ /* 0x000fea0003800000 */
[----:B------:R-:W-:-:S13]  /*1b460*/  ISETP.GE.AND P0, PT, R7, c[0x0][0x3c8], PT ;  /* 0x0000f20007007a0c */ /* 0x000fda0003f06270 */
[----:B----4-:R-:W-:-:S04]  /*1b470*/  @!P0 LEA R2, P1, R7, R0, 0x1 ;  /* 0x0000000007028211 */ /* 0x010fc800078208ff */
[----:B---3--:R-:W-:-:S05]  /*1b480*/  @!P0 LEA.HI.X R3, R7, R4, R98, 0x1, P1 ;  /* 0x0000000407038211 */ /* 0x008fca00008f0c62 */
[----:B------:R3:W-:Y:S01]  /*1b490*/  @!P0 ST.E.128 [R2.64], R44 ;  /* 0x0000002c02008985 */ /* 0x0007e2000c101d06 */
[----:B------:R-:W-:-:S13]  /*1b4a0*/  ISETP.GE.AND P0, PT, R218, c[0x0][0x3c8], PT ;  /* 0x0000f200da007a0c */ /* 0x000fda0003f06270 */
[----:B------:R-:W-:Y:S05]  /*1b4b0*/  @P0 BRA `(.L_x_1263) ;  /* 0x000018e000000947 */ /* 0x000fea0003800000 */
[----:B---3--:R-:W-:-:S04]  /*1b4c0*/  LEA R2, P0, R218, R0, 0x1 ;  /* 0x00000000da027211 */ /* 0x008fc800078008ff */
[----:B------:R-:W-:-:S05]  /*1b4d0*/  LEA.HI.X R3, R218, R4, R99, 0x1, P0 ;  /* 0x00000004da037211 */ /* 0x000fca00000f0c63 */
[----:B------:R3:W-:Y:S01]  /*1b4e0*/  ST.E.128 [R2.64], R40 ;  /* 0x0000002802007985 */ /* 0x0007e2000c101d06 */
[----:B------:R-:W-:Y:S05]  /*1b4f0*/  BRA `(.L_x_1263) ;  /* 0x000018a000007947 */ /* 0x000fea0003800000 */
.L_x_1250:
        /* <DEDUP_REMOVED lines=34> */
.L_x_1318:
[----:B------:R-:W-:Y:S05]  /*1b720*/  BRA.DIV ~URZ, `(.L_x_1265) ;  /* 0x000030527f007947 */ /* 0x000fea000b800000 */
[----:B------:R3:W4:Y:S02]  /*1b730*/  SHFL.IDX PT, R0, R28, RZ, 0x1c1f ;  /* 0x001c1fff1c007589 */ /* 0x00072400000e0000 */
.L_x_1319:
        /* <DEDUP_REMOVED lines=98> */
.L_x_1267:
[----:B------:R-:W-:Y:S05]  /*1bd60*/  BSYNC B0 ;  /* 0x0000000000007941 */ /* 0x000fea0003800000 */
.L_x_1266:
[----:B------:R-:W-:Y:S05]  /*1bd70*/  BRA.DIV ~URZ, `(.L_x_1268) ;  /* 0x00002a627f007947 */ /* 0x000fea000b800000 */
[----:B--2---:R2:W1:Y:S04]  /*1bd80*/  SHFL.IDX PT, R4, R14, 0x1, 0x1c1f ;  /* 0x003c1f000e047f89 */ /* 0x00446800000e0000 */
[----:B----4-:R2:W4:Y:S02]  /*1bd90*/  SHFL.IDX PT, R0, R28, 0x1, 0x1c1f ;  /* 0x003c1f001c007f89 */ /* 0x01052400000e0000 */
.L_x_1320:
        /* <DEDUP_REMOVED lines=71> */
.L_x_1248:
        /* <DEDUP_REMOVED lines=18> */
[----:B------:R2:W4:Y:S04]  /*1c330*/  LDG.E R0, [R4.64] ;  /* 0x0000000604007981 */ /* 0x000528000c1e1900 */
[----:B--23--:R-:W4:Y:S02]  /*1c340*/  LDG.E R4, [R4.64+0x4] ;  /* 0x0000040604047981 */ /* 0x00cf24000c1e1900 */
[----:B----45:R-:W-:Y:S02]  /*1c350*/  IADD3 R20, -R0, R4, RZ ;  /* 0x0000000400147210 */ /* 0x030fe40007ffe1ff */
.L_x_1269:
[----:B---3--:R-:W2:Y:S01]  /*1c360*/  S2R R3, SR_TID.X ;  /* 0x0000000000037919 */ /* 0x008ea20000002100 */
[----:B------:R-:W-:Y:S01]  /*1c370*/  BSSY B0, `(.L_x_1270) ;  /* 0x0000038000007945 */ /* 0x000fe20003800000 */
[----:B------:R-:W-:Y:S02]  /*1c380*/  SEL R16, R6, RZ, !P2 ;  /* 0x000000ff06107207 */ /* 0x000fe40005000000 */
[----:B------:R-:W-:-:S02]  /*1c390*/  SEL R21, R11, RZ, !P2 ;  /* 0x000000ff0b157207 */ /* 0x000fc40005000000 */
[----:B-----5:R-:W-:Y:S02]  /*1c3a0*/  SHF.R.S32.HI R18, RZ, 0x1f, R10 ;  /* 0x0000001fff127819 */ /* 0x020fe4000001140a */
        /* <DEDUP_REMOVED lines=10> */
[----:B------:R-:W-:Y:S02]  /*1c450*/  ISETP.GT.AND P2, PT, R19, 0x1, PT ;  /* 0x000000011300780c */ /* 0x000fe40003f44270 */
[----:B------:R-:W-:Y:S02]  /*1c460*/  MOV R6, R11 ;  /* 0x0000000b00067202 */ /* 0x000fe40000000f00 */
[----:B------:R-:W-:-:S04]  /*1c470*/  SEL R0, R0, 0x328, P2 ;  /* 0x0000032800007807 */ /* 0x000fc80001000000 */
[----:B------:R4:W5:Y:S08]  /*1c480*/  LDC.64 R8, c[0x0][R0+0x170] ;  /* 0x00005c0000087b82 */ /* 0x0009700000000a00 */
[----:B------:R4:W2:Y:S08]  /*1c490*/  LDC.64 R4, c[0x0][R0+0x168] ;  /* 0x00005a0000047b82 */ /* 0x0008b00000000a00 */
[----:B------:R4:W1:Y:S08]  /*1c4a0*/  LDC.64 R12, c[0x0][R0+0x178] ;  /* 0x00005e00000c7b82 */ /* 0x0008700000000a00 */
[----:B------:R4:W1:Y:S02]  /*1c4b0*/  LDC.64 R14, c[0x0][R0+0x160] ;  /* 0x00005800000e7b82 */ /* 0x0008640000000a00 */
[----:B----4-:R-:W-:-:S05]  /*1c4c0*/  IMAD.MOV.U32 R0, RZ, RZ, c[0x0][0x4e8] ;  /* 0x00013a00ff007624 */ /* 0x010fca00078e00ff */
[----:B------:R-:W-:Y:S01]  /*1c4d0*/  ISETP.NE.AND P0, PT, R0, 0x1, PT ;  /* 0x000000010000780c */ /* 0x000fe20003f05270 */
[----:B-----5:R-:W-:-:S12]  /*1c4e0*/  IMAD R0, R9, R16, RZ ;  /* 0x0000001009007224 */ /* 0x020fd800078e02ff */
        /* <DEDUP_REMOVED lines=11> */
[----:B-1----:R-:W-:-:S03]  /*1c5a0*/  IMAD.WIDE.U32 R2, R12, R0, RZ ;  /* 0x000000000c027225 */ /* 0x002fc600078e00ff */
[----:B------:R-:W-:Y:S01]  /*1c5b0*/  IADD3.X R9, R5, R9, R18, P1, P0 ;  /* 0x0000000905097210 */ /* 0x000fe20000fe0412 */
[----:B------:R-:W-:Y:S01]  /*1c5c0*/  IMAD R8, R13, R0, RZ ;  /* 0x000000000d087224 */ /* 0x000fe200078e02ff */
[----:B------:R-:W-:Y:S01]  /*1c5d0*/  IADD3 R2, P1, P0, R6, R17, R2 ;  /* 0x0000001106027210 */ /* 0x000fe2000783e002 */
[----:B------:R-:W-:Y:S01]  /*1c5e0*/  IMAD R0, R4, c[0x0][0x4e8], R11 ;  /* 0x00013a0004007a24 */ /* 0x000fe200078e020b */
[----:B------:R-:W-:Y:S02]  /*1c5f0*/  SHF.R.S32.HI R6, RZ, 0x1f, R6 ;  /* 0x0000001fff067819 */ /* 0x000fe40000011406 */
[----:B------:R-:W-:Y:S01]  /*1c600*/  IADD3 R3, R3, R8, RZ ;  /* 0x0000000803037210 */ /* 0x000fe20007ffe0ff */
[----:B------:R-:W-:Y:S01]  /*1c610*/  IMAD R4, R15, R0, RZ ;  /* 0x000000000f047224 */ /* 0x000fe200078e02ff */
[----:B------:R-:W-:Y:S01]  /*1c620*/  SHF.R.S32.HI R5, RZ, 0x1f, R0 ;  /* 0x0000001fff057819 */ /* 0x000fe20000011400 */
[----:B------:R-:W-:Y:S01]  /*1c630*/  IMAD.MOV.U32 R8, RZ, RZ, c[0x0][0x4a8] ;  /* 0x00012a00ff087624 */ /* 0x000fe200078e00ff */
[----:B------:R-:W-:-:S02]  /*1c640*/  IADD3.X R3, R6, R9, R3, P1, P0 ;  /* 0x0000000906037210 */ /* 0x000fc40000fe0403 */
        /* <DEDUP_REMOVED lines=10> */
.L_x_1271:
[----:B------:R-:W-:Y:S05]  /*1c6f0*/  BSYNC B0 ;  /* 0x0000000000007941 */ /* 0x000fea0003800000 */
.L_x_1270:
[----:B------:R-:W-:-:S13]  /*1c700*/  ISETP.GT.AND P0, PT, R19, 0x1, PT ;  /* 0x000000011300780c */ /* 0x000fda0003f04270 */
[----:B------:R-:W-:Y:S05]  /*1c710*/  @P0 BRA `(.L_x_1263) ;  /* 0x0000068000000947 */ /* 0x000fea0003800000 */
[----:B------:R-:W2:Y:S04]  /*1c720*/  LDL.LU R3, [R1+0x58] ;  /* 0x0000580001037983 */ /* 0x000ea80000300800 */
[----:B------:R-:W3:Y:S01]  /*1c730*/  LDL.LU R2, [R1+0x5c] ;  /* 0x00005c0001027983 */ /* 0x000ee20000300800 */
[----:B-1----:R-:W-:-:S03]  /*1c740*/  IMAD R5, R21, c[0x0][0x3f0], RZ ;  /* 0x0000fc0015057a24 */ /* 0x002fc600078e02ff */
[----:B------:R-:W1:Y:S02]  /*1c750*/  S2R R0, SR_TID.X ;  /* 0x0000000000007919 */ /* 0x000e640000002100 */
[----:B-1----:R-:W-:-:S04]  /*1c760*/  SHF.R.S32.HI R9, RZ, 0x1f, R0 ;  /* 0x0000001fff097819 */ /* 0x002fc80000011400 */
[----:B------:R-:W-:Y:S01]  /*1c770*/  LEA.HI R9, R9, R0, RZ, 0x3 ;  /* 0x0000000009097211 */ /* 0x000fe200078f18ff */
[----:B------:R-:W-:-:S03]  /*1c780*/  IMAD R0, R18, c[0x0][0x3a0], RZ ;  /* 0x0000e80012007a24 */ /* 0x000fc600078e02ff */
[----:B------:R-:W-:Y:S01]  /*1c790*/  SHF.R.S32.HI R9, RZ, 0x3, R9 ;  /* 0x00000003ff097819 */ /* 0x000fe20000011409 */
[----:B------:R-:W-:-:S03]  /*1c7a0*/  IMAD R0, R10, c[0x0][0x3a4], R0 ;  /* 0x0000e9000a007a24 */ /* 0x000fc600078e0200 */
[----:B------:R-:W-:Y:S02]  /*1c7b0*/  LEA R4, R23, R9, 0x5 ;  /* 0x0000000917047211 */ /* 0x000fe400078e28ff */
[----:B--2---:R-:W-:Y:S02]  /*1c7c0*/  MOV R8, R3 ;  /* 0x0000000300087202 */ /* 0x004fe40000000f00 */
[----:B---3--:R-:W-:Y:S02]  /*1c7d0*/  MOV R11, R2 ;  /* 0x00000002000b7202 */ /* 0x008fe40000000f00 */
[----:B------:R-:W-:Y:S02]  /*1c7e0*/  MOV R2, c[0x0][0x4e8] ;  /* 0x00013a0000027a02 */ /* 0x000fe40000000f00 */
[----:B------:R-:W-:Y:S02]  /*1c7f0*/  IADD3 R4, R11, R4, RZ ;  /* 0x000000040b047210 */ /* 0x000fe40007ffe0ff */
[----:B------:R-:W-:Y:S01]  /*1c800*/  ISETP.NE.AND P0, PT, R2, 0x1, PT ;  /* 0x000000010200780c */ /* 0x000fe20003f05270 */
[----:B------:R-:W-:Y:S01]  /*1c810*/  IMAD.WIDE.U32 R2, R10, c[0x0][0x3a0], RZ ;  /* 0x0000e8000a027a25 */ /* 0x000fe200078e00ff */
[----:B------:R-:W-:-:S03]  /*1c820*/  IADD3 R9, R9, R11, RZ ;  /* 0x0000000b09097210 */ /* 0x000fc60007ffe0ff */
[----:B------:R-:W-:Y:S01]  /*1c830*/  IMAD.IADD R3, R3, 0x1, R0 ;  /* 0x0000000103037824 */ /* 0x000fe200078e0200 */
[----:B------:R-:W-:-:S03]  /*1c840*/  MOV R0, R4 ;  /* 0x0000000400007202 */ /* 0x000fc60000000f00 */
[----:B------:R-:W-:-:S04]  /*1c850*/  IMAD.WIDE.U32 R2, R8, c[0x0][0x3e8], R2 ;  /* 0x0000fa0008027a25 */ /* 0x000fc800078e0002 */
[----:B------:R-:W-:-:S04]  /*1c860*/  @P0 IMAD.HI.U32 R6, R4, c[0x0][0x4ec], RZ ;  /* 0x00013b0004060a27 */ /* 0x000fc800078e00ff */
[----:B------:R-:W-:Y:S01]  /*1c870*/  IMAD R3, R8, c[0x0][0x3ec], R3 ;  /* 0x0000fb0008037a24 */ /* 0x000fe200078e0203 */
[----:B------:R-:W-:Y:S01]  /*1c880*/  @P0 SHF.R.U32.HI R0, RZ, c[0x0][0x4f0], R6 ;  /* 0x00013c00ff000a19 */ /* 0x000fe20000011606 */
[C---:B------:R-:W-:Y:S02]  /*1c890*/  IMAD R8, R16.reuse, c[0x0][0x3f4], R5 ;  /* 0x0000fd0010087a24 */ /* 0x040fe400078e0205 */
[----:B------:R-:W-:Y:S01]  /*1c8a0*/  IMAD.WIDE.U32 R2, R16, c[0x0][0x3f0], R2 ;  /* 0x0000fc0010027a25 */ /* 0x000fe200078e0002 */
[----:B------:R-:W-:Y:S02]  /*1c8b0*/  SHF.R.S32.HI R6, RZ, 0x1f, R0 ;  /* 0x0000001fff067819 */ /* 0x000fe40000011400 */
[----:B------:R-:W-:Y:S01]  /*1c8c0*/  IADD3 R5, -R0, RZ, RZ ;  /* 0x000000ff00057210 */ /* 0x000fe20007ffe1ff */
[----:B------:R-:W-:Y:S02]  /*1c8d0*/  IMAD.IADD R3, R3, 0x1, R8 ;  /* 0x0000000103037824 */ /* 0x000fe400078e0208 */
[----:B------:R-:W-:-:S02]  /*1c8e0*/  IMAD R6, R6, c[0x0][0x3e0], RZ ;  /* 0x0000f80006067a24 */ /* 0x000fc400078e02ff */
        /* <DEDUP_REMOVED lines=13> */
.L_x_1321:
[----:B------:R-:W-:Y:S05]  /*1c9c0*/  BRA.DIV ~URZ, `(.L_x_1273) ;  /* 0x00001f427f007947 */ /* 0x000fea000b800000 */
[----:B------:R3:W4:Y:S02]  /*1c9d0*/  SHFL.IDX PT, R0, R10, RZ, 0x181f ;  /* 0x00181fff0a007589 */ /* 0x00072400000e0000 */
.L_x_1322:
        /* <DEDUP_REMOVED lines=12> */
.L_x_1275:
[----:B------:R-:W-:Y:S05]  /*1caa0*/  BSYNC B0 ;  /* 0x0000000000007941 */ /* 0x000fea0003800000 */
.L_x_1274:
[----:B------:R-:W-:Y:S05]  /*1cab0*/  BRA.DIV ~URZ, `(.L_x_1276) ;  /* 0x00001eb27f007947 */ /* 0x000fea000b800000 */
[----:B--2---:R2:W1:Y:S04]  /*1cac0*/  SHFL.IDX PT, R11, R6, 0x1, 0x181f ;  /* 0x00381f00060b7f89 */ /* 0x00446800000e0000 */
[----:B----4-:R2:W4:Y:S02]  /*1cad0*/  SHFL.IDX PT, R0, R10, 0x1, 0x181f ;  /* 0x00381f000a007f89 */ /* 0x01052400000e0000 */
.L_x_1323:
        /* <DEDUP_REMOVED lines=12> */
.L_x_1278:
[----:B------:R-:W-:Y:S05]  /*1cba0*/  BSYNC B0 ;  /* 0x0000000000007941 */ /* 0x000fea0003800000 */
.L_x_1277:
[----:B------:R-:W-:Y:S05]  /*1cbb0*/  BRA.DIV ~URZ, `(.L_x_1279) ;  /* 0x00001e727f007947 */ /* 0x000fea000b800000 */
[----:B-1----:R1:W2:Y:S02]  /*1cbc0*/  SHFL.IDX PT, R11, R6, 0x2, 0x181f ;  /* 0x00581f00060b7f89 */ /* 0x0022a400000e0000 */
.L_x_1324:
[----:B------:R-:W-:Y:S05]  /*1cbd0*/  BRA.DIV ~URZ, `(.L_x_1280) ;  /* 0x00001ec27f007947 */ /* 0x000fea000b800000 */
[----:B----4-:R4:W1:Y:S02]  /*1cbe0*/  SHFL.IDX PT, R0, R10, 0x2, 0x181f ;  /* 0x00581f000a007f89 */ /* 0x01086400000e0000 */
.L_x_1325:
        /* <DEDUP_REMOVED lines=12> */
.L_x_1282:
[----:B------:R-:W-:Y:S05]  /*1ccb0*/  BSYNC B0 ;  /* 0x0000000000007941 */ /* 0x000fea0003800000 */
.L_x_1281:
[----:B------:R-:W-:Y:S05]  /*1ccc0*/  BRA.DIV ~URZ, `(.L_x_1283) ;  /* 0x00001e327f007947 */ /* 0x000fea000b800000 */
[----:B-12---:R-:W1:Y:S04]  /*1ccd0*/  SHFL.IDX PT, R6, R6, 0x3, 0x181f ;  /* 0x00781f0006067f89 */ /* 0x006e6800000e0000 */
[----:B------:R2:W3:Y:S02]  /*1cce0*/  SHFL.IDX PT, R0, R10, 0x3, 0x181f ;  /* 0x00781f000a007f89 */ /* 0x0004e400000e0000 */
.L_x_1326:
        /* <DEDUP_REMOVED lines=11> */
.L_x_1263:
[----:B------:R-:W-:Y:S05]  /*1cda0*/  BSYNC B1 ;  /* 0x0000000000017941 */ /* 0x000fea0003800000 */
.L_x_1247:
        /* <DEDUP_REMOVED lines=15> */
.L_x_1327:
[----:B------:R-:W-:Y:S05]  /*1cea0*/  BRA.DIV ~URZ, `(.L_x_1286) ;  /* 0x00001d827f007947 */ /* 0x000fea000b800000 */
[----:B------:R3:W4:Y:S02]  /*1ceb0*/  SHFL.IDX PT, R8, R67, 0x1, 0x1f ;  /* 0x00201f0043087f89 */ /* 0x00072400000e0000 */
.L_x_1328:
        /* <DEDUP_REMOVED lines=19> */
.L_x_1329:
        /* <DEDUP_REMOVED lines=16> */
.L_x_1330:
[----:B---3--:R-:W-:Y:S01]  /*1d0f0*/  IMAD R0, R0, c[0x0][0x538], RZ ;  /* 0x00014e0000007a24 */ /* 0x008fe200078e02ff */
[----:B------:R-:W-:Y:S04]  /*1d100*/  BSSY B1, `(.L_x_1289) ;  /* 0x00000cf000017945 */ /* 0x000fe80003800000 */
[----:B----4-:R-:W-:-:S04]  /*1d110*/  IADD3 R8, R0, R8, RZ ;  /* 0x0000000800087210 */ /* 0x010fc80007ffe0ff */
[----:B--2---:R-:W-:-:S13]  /*1d120*/  ISETP.GT.AND P0, PT, R8, R9, PT ;  /* 0x000000090800720c */ /* 0x004fda0003f04270 */
[----:B------:R-:W-:Y:S05]  /*1d130*/  @P0 BRA `(.L_x_1290) ;  /* 0x0000025000000947 */ /* 0x000fea0003800000 */
.L_x_1294:
        /* <DEDUP_REMOVED lines=9> */
[----:B-1----:R-:W-:-:S03]  /*1d1d0*/  @!P0 MOV R4, 0x4 ;  /* 0x0000000400048802 */ /* 0x002fc60000000f00 */
[----:B------:R-:W-:-:S04]  /*1d1e0*/  @!P0 IMAD.WIDE R2, R0, R2, c[0x0][0x580] ;  /* 0x0001600000028625 */ /* 0x000fc800078e0202 */
[----:B------:R-:W-:Y:S01]  /*1d1f0*/  @!P0 IMAD.WIDE R4, R0, R4, c[0x0][0x578] ;  /* 0x00015e0000048625 */ /* 0x000fe200078e0204 */
[----:B------:R-:W2:Y:S04]  /*1d200*/  @!P0 LDG.E R6, [R2.64] ;  /* 0x0000000602068981 */ /* 0x000ea8000c1e1900 */
[----:B------:R-:W2:Y:S02]  /*1d210*/  @!P0 LDG.E R7, [R4.64] ;  /* 0x0000000604078981 */ /* 0x000ea4000c1e1900 */
[----:B--2---:R-:W-:Y:S01]  /*1d220*/  IMAD R0, R7, R6, RZ ;  /* 0x0000000607007224 */ /* 0x004fe200078e02ff */
[----:B------:R-:W-:Y:S05]  /*1d230*/  BRA.DIV ~URZ, `(.L_x_1292) ;  /* 0x00001c427f007947 */ /* 0x000fea000b800000 */
[----:B------:R1:W2:Y:S02]  /*1d240*/  SHFL.UP PT, R2, R0, 0x1, RZ ;  /* 0x0420000000027989 */ /* 0x0002a400000e00ff */
.L_x_1331:
        /* <DEDUP_REMOVED lines=16> */
.L_x_1332:
[----:B--2---:R-:W-:-:S05]  /*1d350*/  IMAD R0, R0, c[0x0][0x538], RZ ;  /* 0x00014e0000007a24 */ /* 0x004fca00078e02ff */
[----:B------:R-:W-:-:S04]  /*1d360*/  IADD3 R8, R0, R8, RZ ;  /* 0x0000000800087210 */ /* 0x000fc80007ffe0ff */
[----:B------:R-:W-:-:S13]  /*1d370*/  ISETP.GT.AND P0, PT, R8, R9, PT ;  /* 0x000000090800720c */ /* 0x000fda0003f04270 */
[----:B-1----:R-:W-:Y:S05]  /*1d380*/  @!P0 BRA `(.L_x_1294) ;  /* 0xfffffdb000008947 */ /* 0x002fea000383ffff */
.L_x_1290:
[----:B------:R-:W-:-:S05]  /*1d390*/  IADD3 R11, -R0, R8, RZ ;  /* 0x00000008000b7210 */ /* 0x000fca0007ffe1ff */
[----:B------:R-:W-:-:S05]  /*1d3a0*/  IMAD R0, R4, c[0x0][0x538], R11 ;  /* 0x00014e0004007a24 */ /* 0x000fca00078e020b */
[----:B------:R-:W-:Y:S01]  /*1d3b0*/  ISETP.GT.AND P0, PT, R0, R9, PT ;  /* 0x000000090000720c */ /* 0x000fe20003f04270 */
[----:B------:R-:W-:-:S12]  /*1d3c0*/  BRA.DIV ~URZ, `(.L_x_1295) ;  /* 0x00001ca27f007947 */ /* 0x000fd8000b800000 */
[----:B------:R-:W-:-:S03]  /*1d3d0*/  VOTE.ANY R10, PT, !P0 ;  /* 0x00000000000a7806 */ /* 0x000fc600040e0100 */
.L_x_1333:
[----:B------:R-:W2:Y:S01]  /*1d3e0*/  LDL.LU R0, [R1+0x54] ;  /* 0x0000540001007983 */ /* 0x000ea20000300800 */
[----:B------:R-:W2:Y:S02]  /*1d3f0*/  POPC R8, R10 ;  /* 0x0000000a00087309 */ /* 0x000ea40000000000 */
[----:B--2---:R-:W-:-:S05]  /*1d400*/  IADD3 R0, R8, R0, RZ ;  /* 0x0000000008007210 */ /* 0x004fca0007ffe0ff */
[----:B------:R2:W-:Y:S01]  /*1d410*/  STL [R1+0x54], R0 ;  /* 0x0000540001007387 */ /* 0x0005e20000100800 */
[----:B------:R-:W-:Y:S05]  /*1d420*/  BRA.DIV ~URZ, `(.L_x_1296) ;  /* 0x00001c927f007947 */ /* 0x000fea000b800000 */
[----:B------:R3:W4:Y:S04]  /*1d430*/  SHFL.IDX PT, R12, R6, R8, 0x1f ;  /* 0x00001f08060c7589 */ /* 0x00072800000e0000 */
[----:B------:R3:W1:Y:S02]  /*1d440*/  SHFL.IDX PT, R7, R7, R8, 0x1f ;  /* 0x00001f0807077589 */ /* 0x00066400000e0000 */
.L_x_1334:
[----:B------:R-:W-:Y:S01]  /*1d450*/  ISETP.NE.AND P0, PT, R10, RZ, PT ;  /* 0x000000ff0a00720c */ /* 0x000fe20003f05270 */
[----:B------:R-:W-:-:S12]  /*1d460*/  BSSY B0, `(.L_x_1297) ;  /* 0x0000005000007945 */ /* 0x000fd80003800000 */
[----:B------:R-:W-:Y:S05]  /*1d470*/  @!P0 BRA `(.L_x_1298) ;  /* 0x0000003000008947 */ /* 0x000fea0003800000 */
[----:B------:R-:W-:Y:S01]  /*1d480*/  IADD3 R3, R8, -0x1, RZ ;  /* 0xffffffff08037810 */ /* 0x000fe20007ffe0ff */
[----:B------:R-:W-:Y:S05]  /*1d490*/  BRA.DIV ~URZ, `(.L_x_1299) ;  /* 0x00001cf27f007947 */ /* 0x000fea000b800000 */
[----:B------:R2:W3:Y:S02]  /*1d4a0*/  SHFL.IDX PT, R13, R4, R3, 0x1f ;  /* 0x00001f03040d7589 */ /* 0x0004e400000e0000 */
.L_x_1298:
[----:B------:R-:W-:Y:S05]  /*1d4b0*/  BSYNC B0 ;  /* 0x0000000000007941 */ /* 0x000fea0003800000 */
.L_x_1297:
[----:B--23--:R-:W-:Y:S01]  /*1d4c0*/  IMAD R0, R13, c[0x0][0x538], R11 ;  /* 0x00014e000d007a24 */ /* 0x00cfe200078e020b */
[----:B-1----:R-:W-:Y:S01]  /*1d4d0*/  ISETP.NE.AND P0, PT, R7, 0x1, PT ;  /* 0x000000010700780c */ /* 0x002fe20003f05270 */
[----:B------:R-:W-:Y:S03]  /*1d4e0*/  BSSY B0, `(.L_x_1300) ;  /* 0x0000087000007945 */ /* 0x000fe60003800000 */
[----:B------:R1:W-:Y:S01]  /*1d4f0*/  STL [R1+0x48], R0 ;  /* 0x0000480001007387 */ /* 0x0003e20000100800 */
[----:B------:R-:W-:-:S08]  /*1d500*/  IADD3 R9, -R0, R9, RZ ;  /* 0x0000000900097210 */ /* 0x000fd00007ffe1ff */
[----:B------:R-:W-:Y:S05]  /*1d510*/  @!P0 BRA `(.L_x_1301) ;  /* 0x000003f000008947 */ /* 0x000fea0003800000 */
[-C--:B-1--4-:R-:W-:Y:S02]  /*1d520*/  IABS R0, R12.reuse ;  /* 0x0000000c00007213 */ /* 0x092fe40000000000 */
        /* <DEDUP_REMOVED lines=15> */
[----:B------:R-:W-:-:S04]  /*1d620*/  IMAD.MOV R0, RZ, RZ, -R8 ;  /* 0x000000ffff007224 */ /* 0x000fc800078e0a08 */
[----:B------:R-:W-:Y:S02]  /*1d630*/  IMAD.MOV.U32 R3, RZ, RZ, R0 ;  /* 0x000000ffff037224 */ /* 0x000fe400078e0000 */
        /* <DEDUP_REMOVED lines=13> */
[----:B-1----:R-:W-:-:S04]  /*1d710*/  IADD3 R2, RZ, -R3, RZ ;  /* 0x80000003ff027210 */ /* 0x002fc80007ffe0ff */
[----:B------:R-:W-:Y:S01]  /*1d720*/  @!P1 IMAD.MOV R0, RZ, RZ, -R0 ;  /* 0x000000ffff009224 */ /* 0x000fe200078e0a00 */
[----:B------:R-:W-:Y:S01]  /*1d730*/  @!P0 LOP3.LUT R0, RZ, R12, RZ, 0x33, !PT ;  /* 0x0000000cff008212 */ /* 0x000fe200078e33ff */
[----:B------:R-:W-:Y:S01]  /*1d740*/  IMAD.MOV.U32 R4, RZ, RZ, R2 ;  /* 0x000000ffff047224 */ /* 0x000fe200078e0002 */
[----:B------:R-:W-:Y:S02]  /*1d750*/  IABS R2, R7 ;  /* 0x0000000700027213 */ /* 0x000fe40000000000 */
[----:B------:R-:W-:Y:S01]  /*1d760*/  IABS R8, R0 ;  /* 0x0000000000087213 */ /* 0x000fe20000000000 */
[----:B------:R-:W-:Y:S02]  /*1d770*/  IMAD R4, R4, R5, RZ ;  /* 0x0000000504047224 */ /* 0x000fe400078e02ff */
[----:B------:R-:W-:Y:S01]  /*1d780*/  IMAD.MOV R6, RZ, RZ, -R2 ;  /* 0x000000ffff067224 */ /* 0x000fe200078e0a02 */
[----:B------:R-:W-:-:S05]  /*1d790*/  MOV R2, RZ ;  /* 0x000000ff00027202 */ /* 0x000fca0000000f00 */
        /* <DEDUP_REMOVED lines=16> */
[----:B------:R-:W-:Y:S01]  /*1d8a0*/  IMAD.MOV R3, RZ, RZ, -R2 ;  /* 0x000000ffff037224 */ /* 0x000fe200078e0a02 */
[----:B------:R-:W-:-:S03]  /*1d8b0*/  LEA R2, R7, R2, 0x18 ;  /* 0x0000000207027211 */ /* 0x000fc600078ec0ff */
[----:B------:R-:W-:Y:S02]  /*1d8c0*/  IMAD R3, R7, R3, R0 ;  /* 0x0000000307037224 */ /* 0x000fe400078e0200 */
[----:B------:R-:W-:Y:S02]  /*1d8d0*/  IMAD R0, R12, R4, R9 ;  /* 0x000000040c007224 */ /* 0x000fe400078e0209 */
[----:B------:R-:W-:-:S05]  /*1d8e0*/  IMAD R2, R3, 0x10000, R2 ;  /* 0x0001000003027824 */ /* 0x000fca00078e0202 */
[----:B------:R1:W-:Y:S01]  /*1d8f0*/  STL [R1+0x50], R2 ;  /* 0x0000500201007387 */ /* 0x0003e20000100800 */
[----:B------:R-:W-:Y:S05]  /*1d900*/  BRA `(.L_x_1302) ;  /* 0x0000044000007947 */ /* 0x000fea0003800000 */
.L_x_1301:
[----:B------:R-:W2:Y:S01]  /*1d910*/  LDL R3, [R1+0x54] ;  /* 0x0000540001037983 */ /* 0x000ea20000100800 */
[----:B------:R-:W-:-:S04]  /*1d920*/  IMAD.MOV.U32 R2, RZ, RZ, 0x4 ;  /* 0x00000004ff027424 */ /* 0x000fc800078e00ff */
[----:B--2---:R-:W-:-:S05]  /*1d930*/  IMAD.WIDE R2, R3, R2, c[0x0][0x590] ;  /* 0x0001640003027625 */ /* 0x004fca00078e0202 */
[----:B------:R-:W2:Y:S02]  /*1d940*/  LDG.E R4, [R2.64] ;  /* 0x0000000602047981 */ /* 0x000ea4000c1e1900 */
[----:B--2-4-:R-:W-:-:S05]  /*1d950*/  IMAD R8, R4, R12, RZ ;  /* 0x0000000c04087224 */ /* 0x014fca00078e02ff */
        /* <DEDUP_REMOVED lines=27> */
[----:B------:R-:W-:Y:S02]  /*1db10*/  IMAD R10, R4, R0, RZ ;  /* 0x00000000040a7224 */ /* 0x000fe400078e02ff */
[----:B------:R-:W-:-:S03]  /*1db20*/  IMAD.MOV R0, RZ, RZ, -R0 ;  /* 0x000000ffff007224 */ /* 0x000fc600078e0a00 */
[----:B------:R-:W-:Y:S01]  /*1db30*/  IADD3 R2, -R10, c[0x0][0x538], RZ ;  /* 0x00014e000a027a10 */ /* 0x000fe20007ffe1ff */
[----:B------:R-:W-:-:S03]  /*1db40*/  IMAD R7, R8, R0, R9 ;  /* 0x0000000008077224 */ /* 0x000fc600078e0209 */
[----:B------:R-:W-:Y:S01]  /*1db50*/  IMNMX R2, R4, R2, PT ;  /* 0x0000000204027217 */ /* 0x000fe20003800200 */
[----:B------:R-:W-:-:S03]  /*1db60*/  IMAD.MOV.U32 R4, RZ, RZ, RZ ;  /* 0x000000ffff047224 */ /* 0x000fc600078e00ff */
[-C--:B------:R-:W-:Y:S02]  /*1db70*/  IABS R3, R2.reuse ;  /* 0x0000000200037213 */ /* 0x080fe40000000000 */
[----:B------:R-:W-:-:S03]  /*1db80*/  IABS R8, R2 ;  /* 0x0000000200087213 */ /* 0x000fc60000000000 */
[----:B------:R-:W-:-:S04]  /*1db90*/  IMAD.MOV.U32 R6, RZ, RZ, R3 ;  /* 0x000000ffff067224 */ /* 0x000fc800078e0003 */
[----:B------:R-:W1:Y:S08]  /*1dba0*/  I2F.RP R3, R6 ;  /* 0x0000000600037306 */ /* 0x000e700000209400 */
[----:B-1----:R-:W1:Y:S02]  /*1dbb0*/  MUFU.RCP R3, R3 ;  /* 0x0000000300037308 */ /* 0x002e640000001000 */
[----:B-1----:R-:W-:-:S06]  /*1dbc0*/  IADD3 R3, R3, 0xffffffe, RZ ;  /* 0x0ffffffe03037810 */ /* 0x002fcc0007ffe0ff */
[----:B------:R-:W1:Y:S02]  /*1dbd0*/  F2I.FTZ.U32.TRUNC.NTZ R5, R3 ;  /* 0x0000000300057305 */ /* 0x000e64000021f000 */
[----:B-1----:R-:W-:-:S05]  /*1dbe0*/  IMAD.MOV R3, RZ, RZ, -R5 ;  /* 0x000000ffff037224 */ /* 0x002fca00078e0a05 */
[----:B------:R-:W-:Y:S02]  /*1dbf0*/  MOV R0, R3 ;  /* 0x0000000300007202 */ /* 0x000fe40000000f00 */
[----:B------:R-:W-:-:S03]  /*1dc00*/  IABS R3, R7 ;  /* 0x0000000700037213 */ /* 0x000fc60000000000 */
[----:B------:R-:W-:-:S04]  /*1dc10*/  IMAD R0, R0, R6, RZ ;  /* 0x0000000600007224 */ /* 0x000fc800078e02ff */
        /* <DEDUP_REMOVED lines=19> */
.L_x_1302:
[----:B------:R-:W-:Y:S05]  /*1dd50*/  BSYNC B0 ;  /* 0x0000000000007941 */ /* 0x000fea0003800000 */
.L_x_1300:
[----:B------:R-:W-:-:S04]  /*1dd60*/  LOP3.LUT R0, RZ, R0, RZ, 0x33, !PT ;  /* 0x00000000ff007212 */ /* 0x000fc800078e33ff */
[----:B------:R-:W-:-:S05]  /*1dd70*/  IADD3 R0, R0, R12, RZ ;  /* 0x0000000c00007210 */ /* 0x000fca0007ffe0ff */
[----:B------:R2:W-:Y:S01]  /*1dd80*/  STL [R1+0x4c], R0 ;  /* 0x00004c0001007387 */ /* 0x0005e20000100800 */
[----:B------:R-:W-:Y:S05]  /*1dd90*/  BRA `(.L_x_1303) ;  /* 0x0000005000007947 */ /* 0x000fea0003800000 */
.L_x_1291:
[----:B------:R-:W-:Y:S01]  /*1dda0*/  MOV R0, c[0x0][0x53c] ;  /* 0x00014f0000007a02 */ /* 0x000fe20000000f00 */
[----:B------:R2:W-:Y:S04]  /*1ddb0*/  STL [R1+0x48], R9 ;  /* 0x0000480901007387 */ /* 0x0005e80000100800 */
[----:B------:R2:W-:Y:S04]  /*1ddc0*/  STL [R1+0x4c], RZ ;  /* 0x00004cff01007387 */ /* 0x0005e80000100800 */
[----:B------:R2:W-:Y:S04]  /*1ddd0*/  STL [R1+0x50], RZ ;  /* 0x000050ff01007387 */ /* 0x0005e80000100800 */
[----:B------:R2:W-:Y:S02]  /*1dde0*/  STL [R1+0x54], R0 ;  /* 0x0000540001007387 */ /* 0x0005e40000100800 */
.L_x_1303:
[----:B------:R-:W-:Y:S05]  /*1ddf0*/  BSYNC B1 ;  /* 0x0000000000017941 */ /* 0x000fea0003800000 */
.L_x_1289:
        /* <DEDUP_REMOVED lines=9> */
.L_x_1284:
[----:B--2---:R-:W2:Y:S02]  /*1de90*/  LDL R0, [R1+0x54] ;  /* 0x0000540001007983 */ /* 0x004ea40000100800 */
[----:B--2---:R-:W-:-:S13]  /*1dea0*/  ISETP.GE.AND P0, PT, R0, c[0x0][0x53c], PT ;  /* 0x00014f0000007a0c */ /* 0x004fda0003f06270 */
[----:B-1----:R-:W-:Y:S01]  /*1deb0*/  @P0 CALL.REL.NOINC `(.L_x_1304) ;  /* 0x0000001000000944 */ /* 0x002fe20003c00000 */
[----:B------:R-:W-:Y:S05]  /*1dec0*/  BRA `(.L_x_1305) ;  /* 0xfffe38d000007947 */ /* 0x000fea000383ffff */
.L_x_1304:
[----:B------:R-:W-:Y:S05]  /*1ded0*/  EXIT ;  /* 0x000000000000794d */ /* 0x000fea0003800000 */
.L_x_1125:
[----:B------:R-:W-:Y:S01]  /*1dee0*/  IMAD.MOV.U32 R0, RZ, RZ, R5 ;  /* 0x000000ffff007224 */ /* 0x000fe200078e0005 */
[----:B------:R-:W-:Y:S02]  /*1def0*/  MOV R2, 0x1 ;  /* 0x0000000100027802 */ /* 0x000fe40000000f00 */
[----:B------:R-:W-:Y:S02]  /*1df00*/  MOV R3, 0x1df20 ;  /* 0x0001df2000037802 */ /* 0x000fe40000000f00 */
[----:B------:R-:W-:Y:S05]  /*1df10*/  CALL.REL.NOINC `($__internal_26_$__cuda_sm70_shflsync_up_p) ;  /* 0x0000136000007944 */ /* 0x000fea0003c00000 */
[----:B------:R-:W-:Y:S01]  /*1df20*/  MOV R0, R4 ;  /* 0x0000000400007202 */ /* 0x000fe20000000f00 */
[----:B------:R-:W-:Y:S05]  /*1df30*/  BRA `(.L_x_1306) ;  /* 0xfffe252000007947 */ /* 0x000fea000383ffff */
.L_x_1126:
[----:B------:R-:W-:Y:S01]  /*1df40*/  IMAD.MOV.U32 R0, RZ, RZ, R5 ;  /* 0x000000ffff007224 */ /* 0x000fe200078e0005 */
[----:B------:R-:W-:Y:S02]  /*1df50*/  MOV R2, 0x2 ;  /* 0x0000000200027802 */ /* 0x000fe40000000f00 */
[----:B------:R-:W-:Y:S02]  /*1df60*/  MOV R3, 0x1df80 ;  /* 0x0001df8000037802 */ /* 0x000fe40000000f00 */
[----:B------:R-:W-:Y:S05]  /*1df70*/  CALL.REL.NOINC `($__internal_26_$__cuda_sm70_shflsync_up_p) ;  /* 0x0000130000007944 */ /* 0x000fea0003c00000 */
[----:B------:R-:W-:Y:S01]  /*1df80*/  SEL R0, R4, RZ, P4 ;  /* 0x000000ff04007207 */ /* 0x000fe20002000000 */
[----:B------:R-:W-:Y:S01]  /*1df90*/  IMAD.MOV.U32 R2, RZ, RZ, 0x4 ;  /* 0x00000004ff027424 */ /* 0x000fe200078e00ff */
[----:B------:R-:W-:-:S03]  /*1dfa0*/  MOV R3, 0x1dfd0 ;  /* 0x0001dfd000037802 */ /* 0x000fc60000000f00 */
[----:B------:R-:W-:Y:S02]  /*1dfb0*/  IMAD.IADD R0, R5, 0x1, R0 ;  /* 0x0000000105007824 */ /* 0x000fe400078e0200 */
        /* <DEDUP_REMOVED lines=14> */
[----:B------:R-:W-:Y:S01]  /*1e0a0*/  IMAD.IADD R4, R0, 0x1, R4 ;  /* 0x0000000100047824 */ /* 0x000fe200078e0204 */
[----:B------:R-:W-:-:S03]  /*1e0b0*/  MOV R0, 0x1f ;  /* 0x0000001f00007802 */ /* 0x000fc60000000f00 */
[----:B------:R-:W-:Y:S02]  /*1e0c0*/  IMAD.MOV.U32 R5, RZ, RZ, R4 ;  /* 0x000000ffff057224 */ /* 0x000fe400078e0004 */
[----:B------:R-:W-:Y:S05]  /*1e0d0*/  CALL.REL.NOINC `($__internal_25_$__cuda_sm70_shflsync_idx_p) ;  /* 0x0000115000007944 */ /* 0x000fea0003c00000 */
[----:B------:R-:W-:Y:S05]  /*1e0e0*/  BRA `(.L_x_1307) ;  /* 0xfffe247000007947 */ /* 0x000fea000383ffff */
.L_x_1128:
[----:B------:R-:W-:Y:S02]  /*1e0f0*/  SEL R0, RZ, 0x1, P0 ;  /* 0x00000001ff007807 */ /* 0x000fe40000000000 */
[----:B------:R-:W-:Y:S02]  /*1e100*/  MOV R2, 0x1e120 ;  /* 0x0001e12000027802 */ /* 0x000fe40000000f00 */
[----:B------:R-:W-:Y:S05]  /*1e110*/  CALL.REL.NOINC `($__internal_27_$__cuda_sm70_votesync_ballot) ;  /* 0x000011d000007944 */ /* 0x000fea0003c00000 */
[----:B------:R-:W-:Y:S01]  /*1e120*/  MOV R10, R0 ;  /* 0x00000000000a7202 */ /* 0x000fe20000000f00 */
[----:B------:R-:W-:Y:S05]  /*1e130*/  BRA `(.L_x_1308) ;  /* 0xfffe24b000007947 */ /* 0x000fea000383ffff */
.L_x_1129:
[----:B------:R-:W-:Y:S01]  /*1e140*/  IMAD.MOV.U32 R5, RZ, RZ, R9 ;  /* 0x000000ffff057224 */ /* 0x000fe200078e0009 */
[----:B------:R-:W-:Y:S01]  /*1e150*/  MOV R3, R6 ;  /* 0x0000000600037202 */ /* 0x000fe20000000f00 */
[----:B-1----:R-:W-:Y:S01]  /*1e160*/  IMAD.MOV.U32 R0, RZ, RZ, 0x1f ;  /* 0x0000001fff007424 */ /* 0x002fe200078e00ff */
[----:B------:R-:W-:Y:S02]  /*1e170*/  MOV R2, 0x1e190 ;  /* 0x0001e19000027802 */ /* 0x000fe40000000f00 */
[----:B------:R-:W-:Y:S05]  /*1e180*/  CALL.REL.NOINC `($__internal_25_$__cuda_sm70_shflsync_idx_p) ;  /* 0x000010a000007944 */ /* 0x000fea0003c00000 */
[----:B------:R-:W-:Y:S01]  /*1e190*/  IMAD.MOV.U32 R12, RZ, RZ, R0 ;  /* 0x000000ffff0c7224 */ /* 0x000fe200078e0000 */
[----:B------:R-:W-:Y:S01]  /*1e1a0*/  MOV R5, R8 ;  /* 0x0000000800057202 */ /* 0x000fe20000000f00 */
[----:B------:R-:W-:Y:S01]  /*1e1b0*/  IMAD.MOV.U32 R7, RZ, RZ, RZ ;  /* 0x000000ffff077224 */ /* 0x000fe200078e00ff */
[----:B------:R-:W-:Y:S01]  /*1e1c0*/  MOV R3, R6 ;  /* 0x0000000600037202 */ /* 0x000fe20000000f00 */
[----:B------:R-:W-:Y:S01]  /*1e1d0*/  IMAD.MOV.U32 R0, RZ, RZ, 0x1f ;  /* 0x0000001fff007424 */ /* 0x000fe200078e00ff */
[----:B------:R-:W-:-:S02]  /*1e1e0*/  MOV R2, 0x1e200 ;  /* 0x0001e20000027802 */ /* 0x000fc40000000f00 */
[----:B------:R-:W-:Y:S05]  /*1e1f0*/  CALL.REL.NOINC `($__internal_25_$__cuda_sm70_shflsync_idx_p) ;  /* 0x0000103000007944 */ /* 0x000fea0003c00000 */
[----:B------:R-:W-:Y:S01]  /*1e200*/  MOV R9, R0 ;  /* 0x0000000000097202 */ /* 0x000fe20000000f00 */
[----:B------:R-:W-:Y:S05]  /*1e210*/  BRA `(.L_x_1309) ;  /* 0xfffe244000007947 */ /* 0x000fea000383ffff */
.L_x_1132:
[----:B------:R-:W-:Y:S01]  /*1e220*/  IMAD.MOV.U32 R5, RZ, RZ, R4 ;  /* 0x000000ffff057224 */ /* 0x000fe200078e0004 */
[----:B-1----:R-:W-:-:S02]  /*1e230*/  MOV R0, 0x1f ;  /* 0x0000001f00007802 */ /* 0x002fc40000000f00 */
[----:B------:R-:W-:Y:S02]  /*1e240*/  MOV R2, 0x1e260 ;  /* 0x0001e26000027802 */ /* 0x000fe40000000f00 */
[----:B--234-:R-:W-:Y:S05]  /*1e250*/  CALL.REL.NOINC `($__internal_25_$__cuda_sm70_shflsync_idx_p) ;  /* 0x00000fd000007944 */ /* 0x01cfea0003c00000 */
[----:B------:R-:W-:Y:S01]  /*1e260*/  MOV R7, R0 ;  /* 0x0000000000077202 */ /* 0x000fe20000000f00 */
[----:B------:R-:W-:Y:S05]  /*1e270*/  BRA `(.L_x_1131) ;  /* 0xfffe244000007947 */ /* 0x000fea000383ffff */
.L_x_1243:
[----:B-1----:R1:W5:Y:S01]  /*1e280*/  LDL R2, [R1+0x20] ;  /* 0x0000200001027983 */ /* 0x0023620000100800 */
[----:B------:R-:W-:Y:S02]  /*1e290*/  MOV R5, 0x2 ;  /* 0x0000000200057802 */ /* 0x000fe40000000f00 */
[----:B------:R-:W-:Y:S02]  /*1e2a0*/  MOV R4, 0x1e2c0 ;  /* 0x0001e2c000047802 */ /* 0x000fe40000000f00 */
[----:B-1---5:R-:W-:Y:S05]  /*1e2b0*/  CALL.REL.NOINC `($__internal_24_$__cuda_sm70_shflsync_bfly_p) ;  /* 0x00000f3000007944 */ /* 0x022fea0003c00000 */
[----:B------:R-:W-:Y:S01]  /*1e2c0*/  MOV R0, R2 ;  /* 0x0000000200007202 */ /* 0x000fe20000000f00 */
[----:B------:R-:W-:Y:S05]  /*1e2d0*/  BRA `(.L_x_1310) ;  /* 0xffffb77000007947 */ /* 0x000fea000383ffff */
.L_x_1244:
[----:B------:R-:W-:Y:S01]  /*1e2e0*/  IMAD.MOV.U32 R2, RZ, RZ, R0 ;  /* 0x000000ffff027224 */ /* 0x000fe200078e0000 */
[----:B------:R-:W-:Y:S02]  /*1e2f0*/  MOV R5, 0x1 ;  /* 0x0000000100057802 */ /* 0x000fe40000000f00 */
[----:B------:R-:W-:Y:S02]  /*1e300*/  MOV R4, 0x1e320 ;  /* 0x0001e32000047802 */ /* 0x000fe40000000f00 */
[----:B------:R-:W-:Y:S05]  /*1e310*/  CALL.REL.NOINC `($__internal_24_$__cuda_sm70_shflsync_bfly_p) ;  /* 0x00000ed000007944 */ /* 0x000fea0003c00000 */
[----:B------:R-:W-:Y:S02]  /*1e320*/  FADD.FTZ R0, R0, R2 ;  /* 0x0000000200007221 */ /* 0x000fe40000010000 */
[----:B------:R1:W5:Y:S01]  /*1e330*/  LDL R2, [R1+0x24] ;  /* 0x0000240001027983 */ /* 0x0003620000100800 */
[----:B------:R-:W-:-:S02]  /*1e340*/  MOV R5, 0x2 ;  /* 0x0000000200057802 */ /* 0x000fc40000000f00 */
[----:B------:R-:W-:Y:S02]  /*1e350*/  MOV R4, 0x1e370 ;  /* 0x0001e37000047802 */ /* 0x000fe40000000f00 */
[----:B-1---5:R-:W-:Y:S05]  /*1e360*/  CALL.REL.NOINC `($__internal_24_$__cuda_sm70_shflsync_bfly_p) ;  /* 0x00000e8000007944 */ /* 0x022fea0003c00000 */
[----:B------:R-:W2:Y:S01]  /*1e370*/  LDL.LU R3, [R1+0x24] ;  /* 0x0000240001037983 */ /* 0x000ea20000300800 */
[----:B------:R-:W-:Y:S02]  /*1e380*/  MOV R5, 0x1 ;  /* 0x0000000100057802 */ /* 0x000fe40000000f00 */
[----:B------:R-:W-:Y:S01]  /*1e390*/  MOV R4, 0x1e3d0 ;  /* 0x0001e3d000047802 */ /* 0x000fe20000000f00 */
[----:B--2---:R-:W-:-:S05]  /*1e3a0*/  FADD.FTZ R3, R3, R2 ;  /* 0x0000000203037221 */ /* 0x004fca0000010000 */
[----:B------:R-:W-:Y:S02]  /*1e3b0*/  MOV R2, R3 ;  /* 0x0000000300027202 */ /* 0x000fe40000000f00 */
[----:B------:R-:W-:Y:S05]  /*1e3c0*/  CALL.REL.NOINC `($__internal_24_$__cuda_sm70_shflsync_bfly_p) ;  /* 0x00000e2000007944 */ /* 0x000fea0003c00000 */
[----:B------:R-:W-:Y:S01]  /*1e3d0*/  MOV R4, R2 ;  /* 0x0000000200047202 */ /* 0x000fe20000000f00 */
[----:B------:R-:W-:Y:S05]  /*1e3e0*/  BRA `(.L_x_1311) ;  /* 0xffffb6f000007947 */ /* 0x000fea000383ffff */
.L_x_1251:
[----:B-1234-:R-:W-:Y:S01]  /*1e3f0*/  IMAD.MOV.U32 R5, RZ, RZ, R8 ;  /* 0x000000ffff057224 */ /* 0x01efe200078e0008 */
[----:B------:R-:W-:Y:S01]  /*1e400*/  MOV R3, RZ ;  /* 0x000000ff00037202 */ /* 0x000fe20000000f00 */
[----:B------:R-:W-:Y:S01]  /*1e410*/  IMAD.MOV.U32 R0, RZ, RZ, 0x181f ;  /* 0x0000181fff007424 */ /* 0x000fe200078e00ff */
[----:B------:R-:W-:Y:S02]  /*1e420*/  MOV R2, 0x1e440 ;  /* 0x0001e44000027802 */ /* 0x000fe40000000f00 */
[----:B------:R-:W-:Y:S05]  /*1e430*/  CALL.REL.NOINC `($__internal_25_$__cuda_sm70_shflsync_idx_p) ;  /* 0x00000df000007944 */ /* 0x000fea0003c00000 */
[----:B------:R-:W-:Y:S01]  /*1e440*/  MOV R10, R0 ;  /* 0x00000000000a7202 */ /* 0x000fe20000000f00 */
[----:B------:R-:W-:Y:S05]  /*1e450*/  BRA `(.L_x_1312) ;  /* 0xffffccb000007947 */ /* 0x000fea000383ffff */
.L_x_1252:
[----:B------:R-:W-:Y:S01]  /*1e460*/  IMAD.MOV.U32 R5, RZ, RZ, R9 ;  /* 0x000000ffff057224 */ /* 0x000fe200078e0009 */
[----:B------:R-:W-:Y:S01]  /*1e470*/  MOV R3, RZ ;  /* 0x000000ff00037202 */ /* 0x000fe20000000f00 */
[----:B------:R-:W-:Y:S01]  /*1e480*/  IMAD.MOV.U32 R0, RZ, RZ, 0x181f ;  /* 0x0000181fff007424 */ /* 0x000fe200078e00ff */
[----:B------:R-:W-:Y:S02]  /*1e490*/  MOV R2, 0x1e4b0 ;  /* 0x0001e4b000027802 */ /* 0x000fe40000000f00 */
[----:B-12---:R-:W-:Y:S05]  /*1e4a0*/  CALL.REL.NOINC `($__internal_25_$__cuda_sm70_shflsync_idx_p) ;  /* 0x00000d8000007944 */ /* 0x006fea0003c00000 */
[----:B------:R-:W-:Y:S05]  /*1e4b0*/  BRA `(.L_x_1313) ;  /* 0xffffcc7000007947 */ /* 0x000fea000383ffff */
.L_x_1255:
[----:B--2---:R-:W-:Y:S01]  /*1e4c0*/  IMAD.MOV.U32 R5, RZ, RZ, R8 ;  /* 0x000000ffff057224 */ /* 0x004fe200078e0008 */
[----:B------:R-:W-:Y:S01]  /*1e4d0*/  MOV R3, 0x1 ;  /* 0x0000000100037802 */ /* 0x000fe20000000f00 */
[----:B----4-:R-:W-:Y:S01]  /*1e4e0*/  IMAD.MOV.U32 R0, RZ, RZ, 0x181f ;  /* 0x0000181fff007424 */ /* 0x010fe200078e00ff */
[----:B------:R-:W-:-:S02]  /*1e4f0*/  MOV R2, 0x1e510 ;  /* 0x0001e51000027802 */ /* 0x000fc40000000f00 */
[----:B-1-3--:R-:W-:Y:S05]  /*1e500*/  CALL.REL.NOINC `($__internal_25_$__cuda_sm70_shflsync_idx_p) ;  /* 0x00000d2000007944 */ /* 0x00afea0003c00000 */
[----:B------:R-:W-:Y:S01]  /*1e510*/  IMAD.MOV.U32 R10, RZ, RZ, R0 ;  /* 0x000000ffff0a7224 */ /* 0x000fe200078e0000 */
[----:B------:R-:W-:Y:S01]  /*1e520*/  MOV R3, 0x1 ;  /* 0x0000000100037802 */ /* 0x000fe20000000f00 */
[----:B------:R-:W-:Y:S01]  /*1e530*/  IMAD.MOV.U32 R5, RZ, RZ, R9 ;  /* 0x000000ffff057224 */ /* 0x000fe200078e0009 */
[----:B------:R-:W-:-:S02]  /*1e540*/  MOV R0, 0x181f ;  /* 0x0000181f00007802 */ /* 0x000fc40000000f00 */
[----:B------:R-:W-:Y:S02]  /*1e550*/  MOV R2, 0x1e570 ;  /* 0x0001e57000027802 */ /* 0x000fe40000000f00 */
[----:B------:R-:W-:Y:S05]  /*1e560*/  CALL.REL.NOINC `($__internal_25_$__cuda_sm70_shflsync_idx_p) ;  /* 0x00000cc000007944 */ /* 0x000fea0003c00000 */
[----:B------:R-:W-:Y:S05]  /*1e570*/  BRA `(.L_x_1314) ;  /* 0xffffcca000007947 */ /* 0x000fea000383ffff */
.L_x_1258:
[----:B-1----:R-:W-:Y:S01]  /*1e580*/  IMAD.MOV.U32 R5, RZ, RZ, R8 ;  /* 0x000000ffff057224 */ /* 0x002fe200078e0008 */
[----:B------:R-:W-:Y:S01]  /*1e590*/  MOV R3, 0x2 ;  /* 0x0000000200037802 */ /* 0x000fe20000000f00 */
[----:B----4-:R-:W-:Y:S01]  /*1e5a0*/  IMAD.MOV.U32 R0, RZ, RZ, 0x181f ;  /* 0x0000181fff007424 */ /* 0x010fe200078e00ff */
[----:B------:R-:W-:Y:S02]  /*1e5b0*/  MOV R2, 0x1e5d0 ;  /* 0x0001e5d000027802 */ /* 0x000fe40000000f00 */
[----:B--23--:R-:W-:Y:S05]  /*1e5c0*/  CALL.REL.NOINC `($__internal_25_$__cuda_sm70_shflsync_idx_p) ;  /* 0x00000c6000007944 */ /* 0x00cfea0003c00000 */
[----:B------:R-:W-:Y:S01]  /*1e5d0*/  MOV R10, R0 ;  /* 0x00000000000a7202 */ /* 0x000fe20000000f00 */
[----:B------:R-:W-:Y:S05]  /*1e5e0*/  BRA `(.L_x_1315) ;  /* 0xffffcd2000007947 */ /* 0x000fea000383ffff */
.L_x_1259:
[----:B------:R-:W-:Y:S01]  /*1e5f0*/  IMAD.MOV.U32 R5, RZ, RZ, R9 ;  /* 0x000000ffff057224 */ /* 0x000fe200078e0009 */
[----:B------:R-:W-:Y:S01]  /*1e600*/  MOV R3, 0x2 ;  /* 0x0000000200037802 */ /* 0x000fe20000000f00 */
[----:B----4-:R-:W-:Y:S01]  /*1e610*/  IMAD.MOV.U32 R0, RZ, RZ, 0x181f ;  /* 0x0000181fff007424 */ /* 0x010fe200078e00ff */
[----:B------:R-:W-:Y:S02]  /*1e620*/  MOV R2, 0x1e640 ;  /* 0x0001e64000027802 */ /* 0x000fe40000000f00 */
[----:B-123--:R-:W-:Y:S05]  /*1e630*/  CALL.REL.NOINC `($__internal_25_$__cuda_sm70_shflsync_idx_p) ;  /* 0x00000bf000007944 */ /* 0x00efea0003c00000 */
[----:B------:R-:W-:Y:S05]  /*1e640*/  BRA `(.L_x_1316) ;  /* 0xffffcce000007947 */ /* 0x000fea000383ffff */
.L_x_1262:
[----:B-1----:R-:W-:Y:S01]  /*1e650*/  IMAD.MOV.U32 R5, RZ, RZ, R8 ;  /* 0x000000ffff057224 */ /* 0x002fe200078e0008 */
[----:B------:R-:W-:Y:S01]  /*1e660*/  MOV R3, 0x3 ;  /* 0x0000000300037802 */ /* 0x000fe20000000f00 */
[----:B------:R-:W-:Y:S01]  /*1e670*/  IMAD.MOV.U32 R0, RZ, RZ, 0x181f ;  /* 0x0000181fff007424 */ /* 0x000fe200078e00ff */
[----:B------:R-:W-:-:S02]  /*1e680*/  MOV R2, 0x1e6a0 ;  /* 0x0001e6a000027802 */ /* 0x000fc40000000f00 */
[----:B--234-:R-:W-:Y:S05]  /*1e690*/  CALL.REL.NOINC `($__internal_25_$__cuda_sm70_shflsync_idx_p) ;  /* 0x00000b9000007944 */ /* 0x01cfea0003c00000 */
[----:B------:R-:W-:Y:S01]  /*1e6a0*/  IMAD.MOV.U32 R4, RZ, RZ, R0 ;  /* 0x000000ffff047224 */ /* 0x000fe200078e0000 */
[----:B------:R-:W-:Y:S01]  /*1e6b0*/  MOV R3, 0x3 ;  /* 0x0000000300037802 */ /* 0x000fe20000000f00 */
[----:B------:R-:W-:Y:S01]  /*1e6c0*/  IMAD.MOV.U32 R5, RZ, RZ, R9 ;  /* 0x000000ffff057224 */ /* 0x000fe200078e0009 */
[----:B------:R-:W-:-:S02]  /*1e6d0*/  MOV R0, 0x181f ;  /* 0x0000181f00007802 */ /* 0x000fc40000000f00 */
[----:B------:R-:W-:Y:S02]  /*1e6e0*/  MOV R2, 0x1e700 ;  /* 0x0001e70000027802 */ /* 0x000fe40000000f00 */
[----:B------:R-:W-:Y:S05]  /*1e6f0*/  CALL.REL.NOINC `($__internal_25_$__cuda_sm70_shflsync_idx_p) ;  /* 0x00000b3000007944 */ /* 0x000fea0003c00000 */
[----:B------:R-:W-:Y:S05]  /*1e700*/  BRA `(.L_x_1317) ;  /* 0xffffcd2000007947 */ /* 0x000fea000383ffff */
.L_x_1264:
[----:B------:R-:W-:Y:S01]  /*1e710*/  IMAD.MOV.U32 R5, RZ, RZ, R14 ;  /* 0x000000ffff057224 */ /* 0x000fe200078e000e */
[----:B------:R-:W-:Y:S01]  /*1e720*/  MOV R3, RZ ;  /* 0x000000ff00037202 */ /* 0x000fe20000000f00 */
[----:B------:R-:W-:Y:S01]  /*1e730*/  IMAD.MOV.U32 R0, RZ, RZ, 0x1c1f ;  /* 0x00001c1fff007424 */ /* 0x000fe200078e00ff */
[----:B------:R-:W-:Y:S02]  /*1e740*/  MOV R2, 0x1e760 ;  /* 0x0001e76000027802 */ /* 0x000fe40000000f00 */
[----:B------:R-:W-:Y:S05]  /*1e750*/  CALL.REL.NOINC `($__internal_25_$__cuda_sm70_shflsync_idx_p) ;  /* 0x00000ad000007944 */ /* 0x000fea0003c00000 */
[----:B------:R-:W-:Y:S01]  /*1e760*/  MOV R4, R0 ;  /* 0x0000000000047202 */ /* 0x000fe20000000f00 */
[----:B------:R-:W-:Y:S05]  /*1e770*/  BRA `(.L_x_1318) ;  /* 0xffffcfa000007947 */ /* 0x000fea000383ffff */
.L_x_1265:
[----:B------:R-:W-:Y:S01]  /*1e780*/  IMAD.MOV.U32 R5, RZ, RZ, R28 ;  /* 0x000000ffff057224 */ /* 0x000fe200078e001c */
[----:B------:R-:W-:Y:S01]  /*1e790*/  MOV R3, RZ ;  /* 0x000000ff00037202 */ /* 0x000fe20000000f00 */
[----:B------:R-:W-:Y:S01]  /*1e7a0*/  IMAD.MOV.U32 R0, RZ, RZ, 0x1c1f ;  /* 0x00001c1fff007424 */ /* 0x000fe200078e00ff */
[----:B------:R-:W-:Y:S02]  /*1e7b0*/  MOV R2, 0x1e7d0 ;  /* 0x0001e7d000027802 */ /* 0x000fe40000000f00 */
[----:B-12---:R-:W-:Y:S05]  /*1e7c0*/  CALL.REL.NOINC `($__internal_25_$__cuda_sm70_shflsync_idx_p) ;  /* 0x00000a6000007944 */ /* 0x006fea0003c00000 */
[----:B------:R-:W-:Y:S05]  /*1e7d0*/  BRA `(.L_x_1319) ;  /* 0xffffcf6000007947 */ /* 0x000fea000383ffff */
.L_x_1268:
[----:B------:R-:W-:Y:S01]  /*1e7e0*/  IMAD.MOV.U32 R5, RZ, RZ, R14 ;  /* 0x000000ffff057224 */ /* 0x000fe200078e000e */
[----:B----4-:R-:W-:Y:S01]  /*1e7f0*/  MOV R3, 0x1 ;  /* 0x0000000100037802 */ /* 0x010fe20000000f00 */
[----:B------:R-:W-:Y:S01]  /*1e800*/  IMAD.MOV.U32 R0, RZ, RZ, 0x1c1f ;  /* 0x00001c1fff007424 */ /* 0x000fe200078e00ff */
[----:B------:R-:W-:-:S02]  /*1e810*/  MOV R2, 0x1e830 ;  /* 0x0001e83000027802 */ /* 0x000fc40000000f00 */
[----:B-123--:R-:W-:Y:S05]  /*1e820*/  CALL.REL.NOINC `($__internal_25_$__cuda_sm70_shflsync_idx_p) ;  /* 0x00000a0000007944 */ /* 0x00efea0003c00000 */
[----:B------:R-:W-:Y:S01]  /*1e830*/  IMAD.MOV.U32 R4, RZ, RZ, R0 ;  /* 0x000000ffff047224 */ /* 0x000fe200078e0000 */
[----:B------:R-:W-:Y:S01]  /*1e840*/  MOV R3, 0x1 ;  /* 0x0000000100037802 */ /* 0x000fe20000000f00 */
[----:B------:R-:W-:Y:S01]  /*1e850*/  IMAD.MOV.U32 R5, RZ, RZ, R28 ;  /* 0x000000ffff057224 */ /* 0x000fe200078e001c */
[----:B------:R-:W-:-:S02]  /*1e860*/  MOV R0, 0x1c1f ;  /* 0x00001c1f00007802 */ /* 0x000fc40000000f00 */
[----:B------:R-:W-:Y:S02]  /*1e870*/  MOV R2, 0x1e890 ;  /* 0x0001e89000027802 */ /* 0x000fe40000000f00 */
[----:B------:R-:W-:Y:S05]  /*1e880*/  CALL.REL.NOINC `($__internal_25_$__cuda_sm70_shflsync_idx_p) ;  /* 0x000009a000007944 */ /* 0x000fea0003c00000 */
[----:B------:R-:W-:Y:S05]  /*1e890*/  BRA `(.L_x_1320) ;  /* 0xffffd50000007947 */ /* 0x000fea000383ffff */
.L_x_1272:
[----:B------:R-:W-:Y:S01]  /*1e8a0*/  IMAD.MOV.U32 R5, RZ, RZ, R6 ;  /* 0x000000ffff057224 */ /* 0x000fe200078e0006 */
[----:B------:R-:W-:Y:S01]  /*1e8b0*/  MOV R3, RZ ;  /* 0x000000ff00037202 */ /* 0x000fe20000000f00 */
[----:B------:R-:W-:Y:S01]  /*1e8c0*/  IMAD.MOV.U32 R0, RZ, RZ, 0x181f ;  /* 0x0000181fff007424 */ /* 0x000fe200078e00ff */
[----:B------:R-:W-:Y:S02]  /*1e8d0*/  MOV R2, 0x1e8f0 ;  /* 0x0001e8f000027802 */ /* 0x000fe40000000f00 */
[----:B------:R-:W-:Y:S05]  /*1e8e0*/  CALL.REL.NOINC `($__internal_25_$__cuda_sm70_shflsync_idx_p) ;  /* 0x0000094000007944 */ /* 0x000fea0003c00000 */
[----:B------:R-:W-:Y:S01]  /*1e8f0*/  MOV R11, R0 ;  /* 0x00000000000b7202 */ /* 0x000fe20000000f00 */
[----:B------:R-:W-:Y:S05]  /*1e900*/  BRA `(.L_x_1321) ;  /* 0xffffe0b000007947 */ /* 0x000fea000383ffff */
.L_x_1273:
[----:B------:R-:W-:Y:S01]  /*1e910*/  IMAD.MOV.U32 R5, RZ, RZ, R10 ;  /* 0x000000ffff057224 */ /* 0x000fe200078e000a */
[----:B------:R-:W-:Y:S01]  /*1e920*/  MOV R3, RZ ;  /* 0x000000ff00037202 */ /* 0x000fe20000000f00 */
[----:B------:R-:W-:Y:S01]  /*1e930*/  IMAD.MOV.U32 R0, RZ, RZ, 0x181f ;  /* 0x0000181fff007424 */ /* 0x000fe200078e00ff */
[----:B------:R-:W-:Y:S02]  /*1e940*/  MOV R2, 0x1e960 ;  /* 0x0001e96000027802 */ /* 0x000fe40000000f00 */
[----:B-12---:R-:W-:Y:S05]  /*1e950*/  CALL.REL.NOINC `($__internal_25_$__cuda_sm70_shflsync_idx_p) ;  /* 0x000008d000007944 */ /* 0x006fea0003c00000 */
[----:B------:R-:W-:Y:S05]  /*1e960*/  BRA `(.L_x_1322) ;  /* 0xffffe07000007947 */ /* 0x000fea000383ffff */
.L_x_1276:
        /* <DEDUP_REMOVED lines=12> */
.L_x_1279:
[----:B-1----:R-:W-:Y:S01]  /*1ea30*/  IMAD.MOV.U32 R5, RZ, RZ, R6 ;  /* 0x000000ffff057224 */ /* 0x002fe200078e0006 */
[----:B------:R-:W-:Y:S01]  /*1ea40*/  MOV R3, 0x2 ;  /* 0x0000000200037802 */ /* 0x000fe20000000f00 */
[----:B----4-:R-:W-:Y:S01]  /*1ea50*/  IMAD.MOV.U32 R0, RZ, RZ, 0x181f ;  /* 0x0000181fff007424 */ /* 0x010fe200078e00ff */
[----:B------:R-:W-:Y:S02]  /*1ea60*/  MOV R2, 0x1ea80 ;  /* 0x0001ea8000027802 */ /* 0x000fe40000000f00 */
[----:B--23--:R-:W-:Y:S05]  /*1ea70*/  CALL.REL.NOINC `($__internal_25_$__cuda_sm70_shflsync_idx_p) ;  /* 0x000007b000007944 */ /* 0x00cfea0003c00000 */
[----:B------:R-:W-:Y:S01]  /*1ea80*/  MOV R11, R0 ;  /* 0x00000000000b7202 */ /* 0x000fe20000000f00 */
[----:B------:R-:W-:Y:S05]  /*1ea90*/  BRA `(.L_x_1324) ;  /* 0xffffe13000007947 */ /* 0x000fea000383ffff */
.L_x_1280:
[----:B------:R-:W-:Y:S01]  /*1eaa0*/  IMAD.MOV.U32 R5, RZ, RZ, R10 ;  /* 0x000000ffff057224 */ /* 0x000fe200078e000a */
[----:B------:R-:W-:Y:S01]  /*1eab0*/  MOV R3, 0x2 ;  /* 0x0000000200037802 */ /* 0x000fe20000000f00 */
[----:B----4-:R-:W-:Y:S01]  /*1eac0*/  IMAD.MOV.U32 R0, RZ, RZ, 0x181f ;  /* 0x0000181fff007424 */ /* 0x010fe200078e00ff */
[----:B------:R-:W-:Y:S02]  /*1ead0*/  MOV R2, 0x1eaf0 ;  /* 0x0001eaf000027802 */ /* 0x000fe40000000f00 */
[----:B-123--:R-:W-:Y:S05]  /*1eae0*/  CALL.REL.NOINC `($__internal_25_$__cuda_sm70_shflsync_idx_p) ;  /* 0x0000074000007944 */ /* 0x00efea0003c00000 */
[----:B------:R-:W-:Y:S05]  /*1eaf0*/  BRA `(.L_x_1325) ;  /* 0xffffe0f000007947 */ /* 0x000fea000383ffff */
.L_x_1283:
        /* <DEDUP_REMOVED lines=12> */
.L_x_1285:
[----:B------:R-:W-:Y:S01]  /*1ebc0*/  IMAD.MOV.U32 R5, RZ, RZ, R67 ;  /* 0x000000ffff057224 */ /* 0x000fe200078e0043 */
[----:B------:R-:W-:Y:S01]  /*1ebd0*/  MOV R3, RZ ;  /* 0x000000ff00037202 */ /* 0x000fe20000000f00 */
[----:B------:R-:W-:Y:S01]  /*1ebe0*/  IMAD.MOV.U32 R0, RZ, RZ, 0x1f ;  /* 0x0000001fff007424 */ /* 0x000fe200078e00ff */
[----:B------:R-:W-:Y:S02]  /*1ebf0*/  MOV R2, 0x1ec10 ;  /* 0x0001ec1000027802 */ /* 0x000fe40000000f00 */
[----:B------:R-:W-:Y:S05]  /*1ec00*/  CALL.REL.NOINC `($__internal_25_$__cuda_sm70_shflsync_idx_p) ;  /* 0x0000062000007944 */ /* 0x000fea0003c00000 */
[----:B------:R-:W-:Y:S01]  /*1ec10*/  MOV R9, R0 ;  /* 0x0000000000097202 */ /* 0x000fe20000000f00 */
[----:B------:R-:W-:Y:S05]  /*1ec20*/  BRA `(.L_x_1327) ;  /* 0xffffe27000007947 */ /* 0x000fea000383ffff */
.L_x_1286:
[----:B------:R-:W-:Y:S01]  /*1ec30*/  IMAD.MOV.U32 R5, RZ, RZ, R67 ;  /* 0x000000ffff057224 */ /* 0x000fe200078e0043 */
[----:B------:R-:W-:Y:S01]  /*1ec40*/  MOV R3, 0x1 ;  /* 0x0000000100037802 */ /* 0x000fe20000000f00 */
[----:B------:R-:W-:Y:S01]  /*1ec50*/  IMAD.MOV.U32 R0, RZ, RZ, 0x1f ;  /* 0x0000001fff007424 */ /* 0x000fe200078e00ff */
[----:B------:R-:W-:Y:S02]  /*1ec60*/  MOV R2, 0x1ec80 ;  /* 0x0001ec8000027802 */ /* 0x000fe40000000f00 */
[----:B-12---:R-:W-:Y:S05]  /*1ec70*/  CALL.REL.NOINC `($__internal_25_$__cuda_sm70_shflsync_idx_p) ;  /* 0x000005b000007944 */ /* 0x006fea0003c00000 */
[----:B------:R-:W-:Y:S01]  /*1ec80*/  MOV R8, R0 ;  /* 0x0000000000087202 */ /* 0x000fe20000000f00 */
[----:B------:R-:W-:Y:S05]  /*1ec90*/  BRA `(.L_x_1328) ;  /* 0xffffe22000007947 */ /* 0x000fea000383ffff */
.L_x_1287:
[----:B------:R-:W-:Y:S02]  /*1eca0*/  MOV R2, 0x1 ;  /* 0x0000000100027802 */ /* 0x000fe40000000f00 */
[----:B------:R-:W-:-:S02]  /*1ecb0*/  MOV R3, 0x1ecd0 ;  /* 0x0001ecd000037802 */ /* 0x000fc40000000f00 */
[----:B-1234-:R-:W-:Y:S05]  /*1ecc0*/  CALL.REL.NOINC `($__internal_26_$__cuda_sm70_shflsync_up_p) ;  /* 0x000005b000007944 */ /* 0x01efea0003c00000 */
[----:B------:R-:W-:Y:S05]  /*1ecd0*/  BRA `(.L_x_1329) ;  /* 0xffffe31000007947 */ /* 0x000fea000383ffff */
.L_x_1288:
[----:B------:R-:W-:Y:S02]  /*1ece0*/  MOV R2, 0x2 ;  /* 0x0000000200027802 */ /* 0x000fe40000000f00 */
[----:B------:R-:W-:-:S02]  /*1ecf0*/  MOV R3, 0x1ed10 ;  /* 0x0001ed1000037802 */ /* 0x000fc40000000f00 */
[----:B--2-4-:R-:W-:Y:S05]  /*1ed00*/  CALL.REL.NOINC `($__internal_26_$__cuda_sm70_shflsync_up_p) ;  /* 0x0000057000007944 */ /* 0x014fea0003c00000 */
[----:B------:R-:W-:Y:S01]  /*1ed10*/  SEL R3, R4, RZ, P1 ;  /* 0x000000ff04037207 */ /* 0x000fe20000800000 */
[----:B------:R-:W-:-:S04]  /*1ed20*/  IMAD.MOV.U32 R2, RZ, RZ, 0x4 ;  /* 0x00000004ff027424 */ /* 0x000fc800078e00ff */
[----:B------:R-:W-:Y:S01]  /*1ed30*/  IMAD.IADD R0, R0, 0x1, R3 ;  /* 0x0000000100007824 */ /* 0x000fe200078e0203 */
        /* <DEDUP_REMOVED lines=20> */
.L_x_1292:
[----:B------:R-:W-:Y:S02]  /*1ee80*/  MOV R2, 0x1 ;  /* 0x0000000100027802 */ /* 0x000fe40000000f00 */
[----:B------:R-:W-:Y:S02]  /*1ee90*/  MOV R3, 0x1eeb0 ;  /* 0x0001eeb000037802 */ /* 0x000fe40000000f00 */
[----:B------:R-:W-:Y:S05]  /*1eea0*/  CALL.REL.NOINC `($__internal_26_$__cuda_sm70_shflsync_up_p) ;  /* 0x000003d000007944 */ /* 0x000fea0003c00000 */
[----:B------:R-:W-:Y:S01]  /*1eeb0*/  MOV R2, R4 ;  /* 0x0000000400027202 */ /* 0x000fe20000000f00 */
[----:B------:R-:W-:Y:S05]  /*1eec0*/  BRA `(.L_x_1331) ;  /* 0xffffe38000007947 */ /* 0x000fea000383ffff */
.L_x_1293:
        /* <DEDUP_REMOVED lines=26> */
.L_x_1295:
[----:B------:R-:W-:Y:S02]  /*1f070*/  SEL R0, RZ, 0x1, P0 ;  /* 0x00000001ff007807 */ /* 0x000fe40000000000 */
[----:B------:R-:W-:Y:S02]  /*1f080*/  MOV R2, 0x1f0a0 ;  /* 0x0001f0a000027802 */ /* 0x000fe40000000f00 */
[----:B-1----:R-:W-:Y:S05]  /*1f090*/  CALL.REL.NOINC `($__internal_27_$__cuda_sm70_votesync_ballot) ;  /* 0x0000025000007944 */ /* 0x002fea0003c00000 */
[----:B------:R-:W-:Y:S01]  /*1f0a0*/  MOV R10, R0 ;  /* 0x00000000000a7202 */ /* 0x000fe20000000f00 */
[----:B------:R-:W-:Y:S05]  /*1f0b0*/  BRA `(.L_x_1333) ;  /* 0xffffe32000007947 */ /* 0x000fea000383ffff */
.L_x_1296:
[----:B------:R-:W-:Y:S01]  /*1f0c0*/  IMAD.MOV.U32 R5, RZ, RZ, R6 ;  /* 0x000000ffff057224 */ /* 0x000fe200078e0006 */
[----:B------:R-:W-:Y:S01]  /*1f0d0*/  MOV R3, R8 ;  /* 0x0000000800037202 */ /* 0x000fe20000000f00 */
[----:B--2---:R-:W-:Y:S01]  /*1f0e0*/  IMAD.MOV.U32 R0, RZ, RZ, 0x1f ;  /* 0x0000001fff007424 */ /* 0x004fe200078e00ff */
[----:B------:R-:W-:Y:S02]  /*1f0f0*/  MOV R2, 0x1f110 ;  /* 0x0001f11000027802 */ /* 0x000fe40000000f00 */
[----:B-1----:R-:W-:Y:S05]  /*1f100*/  CALL.REL.NOINC `($__internal_25_$__cuda_sm70_shflsync_idx_p) ;  /* 0x0000012000007944 */ /* 0x002fea0003c00000 */
[----:B------:R-:W-:Y:S01]  /*1f110*/  IMAD.MOV.U32 R12, RZ, RZ, R0 ;  /* 0x000000ffff0c7224 */ /* 0x000fe200078e0000 */
[----:B------:R-:W-:Y:S01]  /*1f120*/  MOV R3, R8 ;  /* 0x0000000800037202 */ /* 0x000fe20000000f00 */
[----:B------:R-:W-:Y:S01]  /*1f130*/  IMAD.MOV.U32 R5, RZ, RZ, R7 ;  /* 0x000000ffff057224 */ /* 0x000fe200078e0007 */
[----:B------:R-:W-:Y:S02]  /*1f140*/  MOV R0, 0x1f ;  /* 0x0000001f00007802 */ /* 0x000fe40000000f00 */
[----:B------:R-:W-:-:S02]  /*1f150*/  MOV R2, 0x1f170 ;  /* 0x0001f17000027802 */ /* 0x000fc40000000f00 */
[----:B------:R-:W-:Y:S05]  /*1f160*/  CALL.REL.NOINC `($__internal_25_$__cuda_sm70_shflsync_idx_p) ;  /* 0x000000c000007944 */ /* 0x000fea0003c00000 */
[----:B------:R-:W-:Y:S01]  /*1f170*/  MOV R7, R0 ;  /* 0x0000000000077202 */ /* 0x000fe20000000f00 */
[----:B------:R-:W-:Y:S05]  /*1f180*/  BRA `(.L_x_1334) ;  /* 0xffffe2c000007947 */ /* 0x000fea000383ffff */
.L_x_1299:
[----:B------:R-:W-:Y:S01]  /*1f190*/  IMAD.MOV.U32 R5, RZ, RZ, R4 ;  /* 0x000000ffff057224 */ /* 0x000fe200078e0004 */
[----:B--2---:R-:W-:-:S02]  /*1f1a0*/  MOV R0, 0x1f ;  /* 0x0000001f00007802 */ /* 0x004fc40000000f00 */
[----:B------:R-:W-:Y:S02]  /*1f1b0*/  MOV R2, 0x1f1d0 ;  /* 0x0001f1d000027802 */ /* 0x000fe40000000f00 */
[----:B-1-34-:R-:W-:Y:S05]  /*1f1c0*/  CALL.REL.NOINC `($__internal_25_$__cuda_sm70_shflsync_idx_p) ;  /* 0x0000006000007944 */ /* 0x01afea0003c00000 */
[----:B------:R-:W-:Y:S01]  /*1f1d0*/  MOV R13, R0 ;  /* 0x00000000000d7202 */ /* 0x000fe20000000f00 */
[----:B------:R-:W-:Y:S05]  /*1f1e0*/  BRA `(.L_x_1298) ;  /* 0xffffe2c000007947 */ /* 0x000fea000383ffff */
        .weak           $__internal_24_$__cuda_sm70_shflsync_bfly_p
        .type           $__internal_24_$__cuda_sm70_shflsync_bfly_p,@function
        .size           $__internal_24_$__cuda_sm70_shflsync_bfly_p,($__internal_25_$__cuda_sm70_shflsync_idx_p - $__internal_24_$__cuda_sm70_shflsync_bfly_p)
$__internal_24_$__cuda_sm70_shflsync_bfly_p:
[----:B------:R-:W-:Y:S04]  /*1f1f0*/  WARPSYNC R6 ;  /* 0x0000000600007348 */ /* 0x000fe80003800000 */
[----:B------:R1:W2:Y:S02]  /*1f200*/  SHFL.BFLY PT, R2, R2, R5, R7 ;  /* 0x0c00000502027389 */ /* 0x0002a400000e0007 */
[----:B-1----:R-:W-:-:S04]  /*1f210*/  MOV R5, 0x0 ;  /* 0x0000000000057802 */ /* 0x002fc80000000f00 */
[----:B--2---:R-:W-:Y:S05]  /*1f220*/  RET.REL.NODEC R4 `(_ZN7cutlass13device_kernelIN5flash19enable_sm80_to_sm89INS1_16FlashAttnFwdSm80INS1_25CollectiveMainloopFwdSm80ILi8ELi1ELb1EN4cute5tupleIJNS5_1CILi128EEENS7_ILi112EEES8_EEELi128ENS_6half_tEfNS_4arch4Sm80ELb1ELb0ELb0ELb1ELb0ELb1ELb1ELb1EEENS1_21CollectiveEpilogueFwdINS6_IJS8_S8_S9_EEENS6_IJNS7_ILi1EEESH_SH_EEESB_SD_Li256ELb1ELb1ELb1ELb0EEENS1_36VarlenDynamicPersistentTileSchedulerILi128ELi112ELi256ELi256ELb1ELb1ELb0ELb1ELb1ELb1EEEEEEEEEvNT_6ParamsE) ;  /* 0xfffe0dd004007950 */ /* 0x004fea0003c3ffff */
        .weak           $__internal_25_$__cuda_sm70_shflsync_idx_p
        .type           $__internal_25_$__cuda_sm70_shflsync_idx_p,@function
        .size           $__internal_25_$__cuda_sm70_shflsync_idx_p,($__internal_26_$__cuda_sm70_shflsync_up_p - $__internal_25_$__cuda_sm70_shflsync_idx_p)
$__internal_25_$__cuda_sm70_shflsync_idx_p:
[----:B------:R-:W-:-:S04]  /*1f230*/  MOV R102, 0xffffffff ;  /* 0xffffffff00667802 */ /* 0x000fc80000000f00 */
[----:B------:R-:W-:Y:S04]  /*1f240*/  WARPSYNC R102 ;  /* 0x0000006600007348 */ /* 0x000fe80003800000 */
[----:B------:R1:W2:Y:S02]  /*1f250*/  SHFL.IDX PT, R0, R5, R3, R0 ;  /* 0x0000000305007389 */ /* 0x0002a400000e0000 */
[----:B-1----:R-:W-:-:S04]  /*1f260*/  MOV R3, 0x0 ;  /* 0x0000000000037802 */ /* 0x002fc80000000f00 */
[----:B--2---:R-:W-:Y:S05]  /*1f270*/  RET.REL.NODEC R2 `(_ZN7cutlass13device_kernelIN5flash19enable_sm80_to_sm89INS1_16FlashAttnFwdSm80INS1_25CollectiveMainloopFwdSm80ILi8ELi1ELb1EN4cute5tupleIJNS5_1CILi128EEENS7_ILi112EEES8_EEELi128ENS_6half_tEfNS_4arch4Sm80ELb1ELb0ELb0ELb1ELb0ELb1ELb1ELb1EEENS1_21CollectiveEpilogueFwdINS6_IJS8_S8_S9_EEENS6_IJNS7_ILi1EEESH_SH_EEESB_SD_Li256ELb1ELb1ELb1ELb0EEENS1_36VarlenDynamicPersistentTileSchedulerILi128ELi112ELi256ELi256ELb1ELb1ELb0ELb1ELb1ELb1EEEEEEEEEvNT_6ParamsE) ;  /* 0xfffe0d8002007950 */ /* 0x004fea0003c3ffff */
        .weak           $__internal_26_$__cuda_sm70_shflsync_up_p
        .type           $__internal_26_$__cuda_sm70_shflsync_up_p,@function
        .size           $__internal_26_$__cuda_sm70_shflsync_up_p,($__internal_27_$__cuda_sm70_votesync_ballot - $__internal_26_$__cuda_sm70_shflsync_up_p)
$__internal_26_$__cuda_sm70_shflsync_up_p:
[----:B------:R-:W-:Y:S02]  /*1f280*/  IMAD.MOV.U32 R4, RZ, RZ, RZ ;  /* 0x000000ffff047224 */ /* 0x000fe400078e00ff */
[----:B------:R-:W-:-:S04]  /*1f290*/  IMAD.MOV.U32 R10, RZ, RZ, -0x1 ;  /* 0xffffffffff0a7424 */ /* 0x000fc800078e00ff */
[----:B------:R-:W-:Y:S04]  /*1f2a0*/  WARPSYNC R10 ;  /* 0x0000000a00007348 */ /* 0x000fe80003800000 */
[----:B------:R1:W2:Y:S02]  /*1f2b0*/  SHFL.UP PT, R4, R0, R2, R4 ;  /* 0x0400000200047389 */ /* 0x0002a400000e0004 */
[----:B-1----:R-:W-:Y:S02]  /*1f2c0*/  MOV R2, R3 ;  /* 0x0000000300027202 */ /* 0x002fe40000000f00 */
[----:B------:R-:W-:-:S04]  /*1f2d0*/  MOV R3, 0x0 ;  /* 0x0000000000037802 */ /* 0x000fc80000000f00 */
[----:B--2---:R-:W-:Y:S05]  /*1f2e0*/  RET.REL.NODEC R2 `(_ZN7cutlass13device_kernelIN5flash19enable_sm80_to_sm89INS1_16FlashAttnFwdSm80INS1_25CollectiveMainloopFwdSm80ILi8ELi1ELb1EN4cute5tupleIJNS5_1CILi128EEENS7_ILi112EEES8_EEELi128ENS_6half_tEfNS_4arch4Sm80ELb1ELb0ELb0ELb1ELb0ELb1ELb1ELb1EEENS1_21CollectiveEpilogueFwdINS6_IJS8_S8_S9_EEENS6_IJNS7_ILi1EEESH_SH_EEESB_SD_Li256ELb1ELb1ELb1ELb0EEENS1_36VarlenDynamicPersistentTileSchedulerILi128ELi112ELi256ELi256ELb1ELb1ELb0ELb1ELb1ELb1EEEEEEEEEvNT_6ParamsE) ;  /* 0xfffe0d1002007950 */ /* 0x004fea0003c3ffff */
        .weak           $__internal_27_$__cuda_sm70_votesync_ballot
        .type           $__internal_27_$__cuda_sm70_votesync_ballot,@function
        .size           $__internal_27_$__cuda_sm70_votesync_ballot,(.L_x_1371 - $__internal_27_$__cuda_sm70_votesync_ballot)
$__internal_27_$__cuda_sm70_votesync_ballot:
[----:B------:R-:W-:Y:S01]  /*1f2f0*/  ISETP.NE.U32.AND P0, PT, R0, 0x1, PT ;  /* 0x000000010000780c */ /* 0x000fe20003f05070 */
[----:B------:R-:W-:-:S04]  /*1f300*/  IMAD.MOV.U32 R3, RZ, RZ, -0x1 ;  /* 0xffffffffff037424 */ /* 0x000fc800078e00ff */
[----:B------:R-:W-:Y:S08]  /*1f310*/  WARPSYNC R3 ;  /* 0x0000000300007348 */ /* 0x000ff00003800000 */
[----:B------:R-:W-:-:S04]  /*1f320*/  VOTE.ANY R0, PT, !P0 ;  /* 0x0000000000007806 */ /* 0x000fc800040e0100 */
[----:B------:R-:W-:Y:S01]  /*1f330*/  LOP3.LUT R0, R0, R3, RZ, 0xc0, !PT ;  /* 0x0000000300007212 */ /* 0x000fe200078ec0ff */
[----:B------:R-:W-:-:S04]  /*1f340*/  IMAD.MOV.U32 R3, RZ, RZ, 0x0 ;  /* 0x00000000ff037424 */ /* 0x000fc800078e00ff */
[----:B------:R-:W-:Y:S05]  /*1f350*/  RET.REL.NODEC R2 `(_ZN7cutlass13device_kernelIN5flash19enable_sm80_to_sm89INS1_16FlashAttnFwdSm80INS1_25CollectiveMainloopFwdSm80ILi8ELi1ELb1EN4cute5tupleIJNS5_1CILi128EEENS7_ILi112EEES8_EEELi128ENS_6half_tEfNS_4arch4Sm80ELb1ELb0ELb0ELb1ELb0ELb1ELb1ELb1EEENS1_21CollectiveEpilogueFwdINS6_IJS8_S8_S9_EEENS6_IJNS7_ILi1EEESH_SH_EEESB_SD_Li256ELb1ELb1ELb1ELb0EEENS1_36VarlenDynamicPersistentTileSchedulerILi128ELi112ELi256ELi256ELb1ELb1ELb0ELb1ELb1ELb1EEEEEEEEEvNT_6ParamsE) ;  /* 0xfffe0ca002007950 */ /* 0x000fea0003c3ffff */
.L_x_1335:
        /* <DEDUP_REMOVED lines=10> */
.L_x_1371:


//--------------------- .nv.shared._ZN7cutlass13device_kernelIN5flash19enable_sm80_to_sm89INS1_16FlashAttnFwdSm80INS1_25CollectiveMainloopFwdSm80ILi8ELi1ELb1EN4cute5tupleIJNS5_1CILi128EEES8_S8_EEELi128ENS_6half_tEfNS_4arch4Sm80ELb0ELb0ELb0ELb0ELb0ELb0ELb1ELb1EEENS1_21CollectiveEpilogueFwdIS9_NS6_IJNS7_ILi1EEESF_SF_EEESA_SC_Li256ELb0ELb1ELb1ELb0EEENS1_19SingleTileSchedulerILb0ELb1ELb1ELi128EEEEEEEEEvNT_6ParamsE --------------------------
	.section	.nv.shared._ZN7cutlass13device_kernelIN5flash19enable_sm80_to_sm89INS1_16FlashAttnFwdSm80INS1_25CollectiveMainloopFwdSm80ILi8ELi1ELb1EN4cute5tupleIJNS5_1CILi128EEES8_S8_EEELi128ENS_6half_tEfNS_4arch4Sm80ELb0ELb0ELb0ELb0ELb0ELb0ELb1ELb1EEENS1_21CollectiveEpilogueFwdIS9_NS6_IJNS7_ILi1EEESF_SF_EEESA_SC_Li256ELb0ELb1ELb1ELb0EEENS1_19SingleTileSchedulerILb0ELb1ELb1ELi128EEEEEEEEEvNT_6ParamsE,"aw",@nobits
	.sectionflags	@""
	.align	16


//--------------------- .nv.global                --------------------------
	.section	.nv.global,"aw",@nobits
.nv.global:
	.type		_ZN72_INTERNAL_b7e0c698_36_flash_fwd_hdim128_fp16_split_sm80_cu_526fb41a_30084cute1_E,@object
	.size		_ZN72_INTERNAL_b7e0c698_36_flash_fwd_hdim128_fp16_split_sm80_cu_526fb41a_30084cute1_E,(_ZN72_INTERNAL_b7e0c698_36_flash_fwd_hdim128_fp16_split_sm80_cu_526fb41a_30084cuda3std3__45__cpo6cbeginE - _ZN72_INTERNAL_b7e0c698_36_flash_fwd_hdim128_fp16_split_sm80_cu_526fb41a_30084cute1_E)
_ZN72_INTERNAL_b7e0c698_36_flash_fwd_hdim128_fp16_split_sm80_cu_526fb41a_30084cute1_E:
	.zero		1
	.type		_ZN72_INTERNAL_b7e0c698_36_flash_fwd_hdim128_fp16_split_sm80_cu_526fb41a_30084cuda3std3__45__cpo6cbeginE,@object
	.size		_ZN72_INTERNAL_b7e0c698_36_flash_fwd_hdim128_fp16_split_sm80_cu_526fb41a_30084cuda3std3__45__cpo6cbeginE,(_ZN72_INTERNAL_b7e0c698_36_flash_fwd_hdim128_fp16_split_sm80_cu_526fb41a_30084cuda3std3__48in_placeE - _ZN72_INTERNAL_b7e0c698_36_flash_fwd_hdim128_fp16_split_sm80_cu_526fb41a_30084cuda3std3__45__cpo6cbeginE)
_ZN72_INTERNAL_b7e0c698_36_flash_fwd_hdim128_fp16_split_sm80_cu_526fb41a_30084cuda3std3__45__cpo6cbeginE:
	.zero		1
	.type		_ZN72_INTERNAL_b7e0c698_36_flash_fwd_hdim128_fp16_split_sm80_cu_526fb41a_30084cuda3std3__48in_placeE,@object
	.size		_ZN72_INTERNAL_b7e0c698_36_flash_fwd_hdim128_fp16_split_sm80_cu_526fb41a_30084cuda3std3__48in_placeE,(_ZN72_INTERNAL_b7e0c698_36_flash_fwd_hdim128_fp16_split_sm80_cu_526fb41a_30084cuda3std6ranges3__45__cpo9iter_moveE - _ZN72_INTERNAL_b7e0c698_36_flash_fwd_hdim128_fp16_split_sm80_cu_526fb41a_30084cuda3std3__48in_placeE)
_ZN72_INTERNAL_b7e0c698_36_flash_fwd_hdim128_fp16_split_sm80_cu_526fb41a_30084cuda3std3__48in_placeE:
	.zero		1
	.type		_ZN72_INTERNAL_b7e0c698_36_flash_fwd_hdim128_fp16_split_sm80_cu_526fb41a_30084cuda3std6ranges3__45__cpo9iter_moveE,@object
	.size		_ZN72_INTERNAL_b7e0c698_36_flash_fwd_hdim128_fp16_split_sm80_cu_526fb41a_30084cuda3std6ranges3__45__cpo9iter_moveE,(_ZN72_INTERNAL_b7e0c698_36_flash_fwd_hdim128_fp16_split_sm80_cu_526fb41a_30084cuda3std3__45__cpo5beginE - _ZN72_INTERNAL_b7e0c698_36_flash_fwd_hdim128_fp16_split_sm80_cu_526fb41a_30084cuda3std6ranges3__45__cpo9iter_moveE)
_ZN72_INTERNAL_b7e0c698_36_flash_fwd_hdim128_fp16_split_sm80_cu_526fb41a_30084cuda3std6ranges3__45__cpo9iter_moveE:
	.zero		1
	.type		_ZN72_INTERNAL_b7e0c698_36_flash_fwd_hdim128_fp16_split_sm80_cu_526fb41a_30084cuda3std3__45__cpo5beginE,@object
	.size		_ZN72_INTERNAL_b7e0c698_36_flash_fwd_hdim128_fp16_split_sm80_cu_526fb41a_30084cuda3std3__45__cpo5beginE,(_ZN72_INTERNAL_b7e0c698_36_flash_fwd_hdim128_fp16_split_sm80_cu_526fb41a_30084cuda3std3__474_GLOBAL__N__b7e0c698_36_flash_fwd_hdim128_fp16_split_sm80_cu_526fb41a_30086ignoreE - _ZN72_INTERNAL_b7e0c698_36_flash_fwd_hdim128_fp16_split_sm80_cu_526fb41a_30084cuda3std3__45__cpo5beginE)
_ZN72_INTERNAL_b7e0c698_36_flash_fwd_hdim128_fp16_split_sm80_cu_526fb41a_30084cuda3std3__45__cpo5beginE:
	.zero		1
	.type		_ZN72_INTERNAL_b7e0c698_36_flash_fwd_hdim128_fp16_split_sm80_cu_526fb41a_30084cuda3std3__474_GLOBAL__N__b7e0c698_36_flash_fwd_hdim128_fp16_split_sm80_cu_526fb41a_30086ignoreE,@object
	.size		_ZN72_INTERNAL_b7e0c698_36_flash_fwd_hdim128_fp16_split_sm80_cu_526fb41a_30084cuda3std3__474_GLOBAL__N__b7e0c698_36_flash_fwd_hdim128_fp16_split_sm80_cu_526fb41a_30086ignoreE,(_ZN72_INTERNAL_b7e0c698_36_flash_fwd_hdim128_fp16_split_sm80_cu_526fb41a_30084cute7productE - _ZN72_INTERNAL_b7e0c698_36_flash_fwd_hdim128_fp16_split_sm80_cu_526fb41a_30084cuda3std3__474_GLOBAL__N__b7e0c698_36_flash_fwd_hdim128_fp16_split_sm80_cu_526fb41a_30086ignoreE)
_ZN72_INTERNAL_b7e0c698_36_flash_fwd_hdim128_fp16_split_sm80_cu_526fb41a_30084cuda3std3__474_GLOBAL__N__b7e0c698_36_flash_fwd_hdim128_fp16_split_sm80_cu_526fb41a_30086ignoreE:
	.zero		1
	.type		_ZN72_INTERNAL_b7e0c698_36_flash_fwd_hdim128_fp16_split_sm80_cu_526fb41a_30084cute7productE,@object
	.size		_ZN72_INTERNAL_b7e0c698_36_flash_fwd_hdim128_fp16_split_sm80_cu_526fb41a_30084cute7productE,(_ZN72_INTERNAL_b7e0c698_36_flash_fwd_hdim128_fp16_split_sm80_cu_526fb41a_30084cuda3std3__45__cpo3endE - _ZN72_INTERNAL_b7e0c698_36_flash_fwd_hdim128_fp16_split_sm80_cu_526fb41a_30084cute7productE)
_ZN72_INTERNAL_b7e0c698_36_flash_fwd_hdim128_fp16_split_sm80_cu_526fb41a_30084cute7productE:
	.zero		1
	.type		_ZN72_INTERNAL_b7e0c698_36_flash_fwd_hdim128_fp16_split_sm80_cu_526fb41a_30084cuda3std3__45__cpo3endE,@object
	.size		_ZN72_INTERNAL_b7e0c698_36_flash_fwd_hdim128_fp16_split_sm80_cu_526fb41a_30084cuda3std3__45__cpo3endE,(_ZN72_INTERNAL_b7e0c698_36_flash_fwd_hdim128_fp16_split_sm80_cu_526fb41a_30084cuda3std3__419piecewise_constructE - _ZN72_INTERNAL_b7e0c698_36_flash_fwd_hdim128_fp16_split_sm80_cu_526fb41a_30084cuda3std3__45__cpo3endE)
_ZN72_INTERNAL_b7e0c698_36_flash_fwd_hdim128_fp16_split_sm80_cu_526fb41a_30084cuda3std3__45__cpo3endE:
	.zero		1
	.type		_ZN72_INTERNAL_b7e0c698_36_flash_fwd_hdim128_fp16_split_sm80_cu_526fb41a_30084cuda3std3__419piecewise_constructE,@object
	.size		_ZN72_INTERNAL_b7e0c698_36_flash_fwd_hdim128_fp16_split_sm80_cu_526fb41a_30084cuda3std3__419piecewise_constructE,(_ZN72_INTERNAL_b7e0c698_36_flash_fwd_hdim128_fp16_split_sm80_cu_526fb41a_30084cuda3std3__45__cpo4cendE - _ZN72_INTERNAL_b7e0c698_36_flash_fwd_hdim128_fp16_split_sm80_cu_526fb41a_30084cuda3std3__419piecewise_constructE)
_ZN72_INTERNAL_b7e0c698_36_flash_fwd_hdim128_fp16_split_sm80_cu_526fb41a_30084cuda3std3__419piecewise_constructE:
	.zero		1
	.type		_ZN72_INTERNAL_b7e0c698_36_flash_fwd_hdim128_fp16_split_sm80_cu_526fb41a_30084cuda3std3__45__cpo4cendE,@object
	.size		_ZN72_INTERNAL_b7e0c698_36_flash_fwd_hdim128_fp16_split_sm80_cu_526fb41a_30084cuda3std3__45__cpo4cendE,(_ZN72_INTERNAL_b7e0c698_36_flash_fwd_hdim128_fp16_split_sm80_cu_526fb41a_30084cuda3std6ranges3__45__cpo4swapE - _ZN72_INTERNAL_b7e0c698_36_flash_fwd_hdim128_fp16_split_sm80_cu_526fb41a_30084cuda3std3__45__cpo4cendE)
_ZN72_INTERNAL_b7e0c698_36_flash_fwd_hdim128_fp16_split_sm80_cu_526fb41a_30084cuda3std3__45__cpo4cendE:
	.zero		1
	.type		_ZN72_INTERNAL_b7e0c698_36_flash_fwd_hdim128_fp16_split_sm80_cu_526fb41a_30084cuda3std6ranges3__45__cpo4swapE,@object
	.size		_ZN72_INTERNAL_b7e0c698_36_flash_fwd_hdim128_fp16_split_sm80_cu_526fb41a_30084cuda3std6ranges3__45__cpo4swapE,(.L_7 - _ZN72_INTERNAL_b7e0c698_36_flash_fwd_hdim128_fp16_split_sm80_cu_526fb41a_30084cuda3std6ranges3__45__cpo4swapE)
_ZN72_INTERNAL_b7e0c698_36_flash_fwd_hdim128_fp16_split_sm80_cu_526fb41a_30084cuda3std6ranges3__45__cpo4swapE:
	.zero		1
.L_7:


//--------------------- .nv.shared._ZN7cutlass13device_kernelIN5flash19enable_sm80_to_sm89INS1_16FlashAttnFwdSm80INS1_25CollectiveMainloopFwdSm80ILi8ELi1ELb1EN4cute5tupleIJNS5_1CILi128EEENS7_ILi96EEES8_EEELi128ENS_6half_tEfNS_4arch4Sm80ELb0ELb1ELb0ELb0ELb0ELb0ELb1ELb1EEENS1_21CollectiveEpilogueFwdINS6_IJS8_S8_S9_EEENS6_IJNS7_ILi1EEESH_SH_EEESB_SD_Li256ELb0ELb1ELb1ELb0EEENS1_19SingleTileSchedulerILb0ELb1ELb1ELi128EEEEEEEEEvNT_6ParamsE --------------------------
	.section	.nv.shared._ZN7cutlass13device_kernelIN5flash19enable_sm80_to_sm89INS1_16FlashAttnFwdSm80INS1_25CollectiveMainloopFwdSm80ILi8ELi1ELb1EN4cute5tupleIJNS5_1CILi128EEENS7_ILi96EEES8_EEELi128ENS_6half_tEfNS_4arch4Sm80ELb0ELb1ELb0ELb0ELb0ELb0ELb1ELb1EEENS1_21CollectiveEpilogueFwdINS6_IJS8_S8_S9_EEENS6_IJNS7_ILi1EEESH_SH_EEESB_SD_Li256ELb0ELb1ELb1ELb0EEENS1_19SingleTileSchedulerILb0ELb1ELb1ELi128EEEEEEEEEvNT_6ParamsE,"aw",@nobits
	.sectionflags	@""
	.align	16


//--------------------- .nv.shared._ZN7cutlass13device_kernelIN5flash19enable_sm80_to_sm89INS1_16FlashAttnFwdSm80INS1_25CollectiveMainloopFwdSm80ILi8ELi1ELb1EN4cute5tupleIJNS5_1CILi128EEES8_S8_EEELi128ENS_6half_tEfNS_4arch4Sm80ELb1ELb0ELb0ELb0ELb0ELb0ELb1ELb1EEENS1_21CollectiveEpilogueFwdIS9_NS6_IJNS7_ILi1EEESF_SF_EEESA_SC_Li256ELb0ELb1ELb1ELb0EEENS1_30DynamicPersistentTileSchedulerILi256ELi256ELb1ELb1ELb0EEEEEEEEEvNT_6ParamsE --------------------------
	.section	.nv.shared._ZN7cutlass13device_kernelIN5flash19enable_sm80_to_sm89INS1_16FlashAttnFwdSm80INS1_25CollectiveMainloopFwdSm80ILi8ELi1ELb1EN4cute5tupleIJNS5_1CILi128EEES8_S8_EEELi128ENS_6half_tEfNS_4arch4Sm80ELb1ELb0ELb0ELb0ELb0ELb0ELb1ELb1EEENS1_21CollectiveEpilogueFwdIS9_NS6_IJNS7_ILi1EEESF_SF_EEESA_SC_Li256ELb0ELb1ELb1ELb0EEENS1_30DynamicPersistentTileSchedulerILi256ELi256ELb1ELb1ELb0EEEEEEEEEvNT_6ParamsE,"aw",@nobits
	.sectionflags	@""
	.align	16


//--------------------- .nv.shared._ZN7cutlass13device_kernelIN5flash19enable_sm80_to_sm89INS1_16FlashAttnFwdSm80INS1_25CollectiveMainloopFwdSm80ILi4ELi1ELb0EN4cute5tupleIJNS5_1CILi128EEENS7_ILi64EEES8_EEELi128ENS_6half_tEfNS_4arch4Sm80ELb0ELb0ELb0ELb0ELb0ELb0ELb1ELb1EEENS1_21CollectiveEpilogueFwdINS6_IJS8_S8_S9_EEENS6_IJNS7_ILi1EEESH_SH_EEESB_SD_Li128ELb0ELb1ELb1ELb0EEENS1_19SingleTileSchedulerILb0ELb1ELb1ELi128EEEEEEEEEvNT_6ParamsE --------------------------
	.section	.nv.shared._ZN7cutlass13device_kernelIN5flash19enable_sm80_to_sm89INS1_16FlashAttnFwdSm80INS1_25CollectiveMainloopFwdSm80ILi4ELi1ELb0EN4cute5tupleIJNS5_1CILi128EEENS7_ILi64EEES8_EEELi128ENS_6half_tEfNS_4arch4Sm80ELb0ELb0ELb0ELb0ELb0ELb0ELb1ELb1EEENS1_21CollectiveEpilogueFwdINS6_IJS8_S8_S9_EEENS6_IJNS7_ILi1EEESH_SH_EEESB_SD_Li128ELb0ELb1ELb1ELb0EEENS1_19SingleTileSchedulerILb0ELb1ELb1ELi128EEEEEEEEEvNT_6ParamsE,"aw",@nobits
	.sectionflags	@""
	.align	16


//--------------------- .nv.shared._ZN7cutlass13device_kernelIN5flash19enable_sm80_to_sm89INS1_16FlashAttnFwdSm80INS1_25CollectiveMainloopFwdSm80ILi8ELi1ELb1EN4cute5tupleIJNS5_1CILi128EEENS7_ILi112EEES8_EEELi128ENS_6half_tEfNS_4arch4Sm80ELb0ELb0ELb0ELb1ELb0ELb0ELb1ELb1EEENS1_21CollectiveEpilogueFwdINS6_IJS8_S8_S9_EEENS6_IJNS7_ILi1EEESH_SH_EEESB_SD_Li256ELb1ELb1ELb1ELb0EEENS1_36VarlenDynamicPersistentTileSchedulerILi128ELi112ELi256ELi256ELb1ELb1ELb0ELb0ELb1ELb1EEEEEEEEEvNT_6ParamsE --------------------------
	.section	.nv.shared._ZN7cutlass13device_kernelIN5flash19enable_sm80_to_sm89INS1_16FlashAttnFwdSm80INS1_25CollectiveMainloopFwdSm80ILi8ELi1ELb1EN4cute5tupleIJNS5_1CILi128EEENS7_ILi112EEES8_EEELi128ENS_6half_tEfNS_4arch4Sm80ELb0ELb0ELb0ELb1ELb0ELb0ELb1ELb1EEENS1_21CollectiveEpilogueFwdINS6_IJS8_S8_S9_EEENS6_IJNS7_ILi1EEESH_SH_EEESB_SD_Li256ELb1ELb1ELb1ELb0EEENS1_36VarlenDynamicPersistentTileSchedulerILi128ELi112ELi256ELi256ELb1ELb1ELb0ELb0ELb1ELb1EEEEEEEEEvNT_6ParamsE,"aw",@nobits
	.sectionflags	@""
	.align	16


//--------------------- .nv.shared._ZN7cutlass13device_kernelIN5flash19enable_sm80_to_sm89INS1_16FlashAttnFwdSm80INS1_25CollectiveMainloopFwdSm80ILi8ELi1ELb1EN4cute5tupleIJNS5_1CILi128EEENS7_ILi112EEES8_EEELi128ENS_6half_tEfNS_4arch4Sm80ELb0ELb0ELb0ELb1ELb0ELb1ELb1ELb1EEENS1_21CollectiveEpilogueFwdINS6_IJS8_S8_S9_EEENS6_IJNS7_ILi1EEESH_SH_EEESB_SD_Li256ELb1ELb1ELb1ELb0EEENS1_36VarlenDynamicPersistentTileSchedulerILi128ELi112ELi256ELi256ELb1ELb1ELb0ELb0ELb1ELb1EEEEEEEEEvNT_6ParamsE --------------------------
	.section	.nv.shared._ZN7cutlass13device_kernelIN5flash19enable_sm80_to_sm89INS1_16FlashAttnFwdSm80INS1_25CollectiveMainloopFwdSm80ILi8ELi1ELb1EN4cute5tupleIJNS5_1CILi128EEENS7_ILi112EEES8_EEELi128ENS_6half_tEfNS_4arch4Sm80ELb0ELb0ELb0ELb1ELb0ELb1ELb1ELb1EEENS1_21CollectiveEpilogueFwdINS6_IJS8_S8_S9_EEENS6_IJNS7_ILi1EEESH_SH_EEESB_SD_Li256ELb1ELb1ELb1ELb0EEENS1_36VarlenDynamicPersistentTileSchedulerILi128ELi112ELi256ELi256ELb1ELb1ELb0ELb0ELb1ELb1EEEEEEEEEvNT_6ParamsE,"aw",@nobits
	.sectionflags	@""
	.align	16


//--------------------- .nv.shared._ZN7cutlass13device_kernelIN5flash19enable_sm80_to_sm89INS1_16FlashAttnFwdSm80INS1_25CollectiveMainloopFwdSm80ILi4ELi1ELb0EN4cute5tupleIJNS5_1CILi128EEENS7_ILi48EEES8_EEELi128ENS_6half_tEfNS_4arch4Sm80ELb0ELb1ELb0ELb0ELb0ELb0ELb1ELb1EEENS1_21CollectiveEpilogueFwdINS6_IJS8_S8_S9_EEENS6_IJNS7_ILi1EEESH_SH_EEESB_SD_Li128ELb0ELb1ELb1ELb0EEENS1_19SingleTileSchedulerILb0ELb1ELb1ELi128EEEEEEEEEvNT_6ParamsE --------------------------
	.section	.nv.shared._ZN7cutlass13device_kernelIN5flash19enable_sm80_to_sm89INS1_16FlashAttnFwdSm80INS1_25CollectiveMainloopFwdSm80ILi4ELi1ELb0EN4cute5tupleIJNS5_1CILi128EEENS7_ILi48EEES8_EEELi128ENS_6half_tEfNS_4arch4Sm80ELb0ELb1ELb0ELb0ELb0ELb0ELb1ELb1EEENS1_21CollectiveEpilogueFwdINS6_IJS8_S8_S9_EEENS6_IJNS7_ILi1EEESH_SH_EEESB_SD_Li128ELb0ELb1ELb1ELb0EEENS1_19SingleTileSchedulerILb0ELb1ELb1ELi128EEEEEEEEEvNT_6ParamsE,"aw",@nobits
	.sectionflags	@""
	.align	16


//--------------------- .nv.shared._ZN7cutlass13device_kernelIN5flash19enable_sm80_to_sm89INS1_16FlashAttnFwdSm80INS1_25CollectiveMainloopFwdSm80ILi8ELi1ELb1EN4cute5tupleIJNS5_1CILi128EEENS7_ILi96EEES8_EEELi128ENS_6half_tEfNS_4arch4Sm80ELb0ELb1ELb0ELb1ELb0ELb0ELb1ELb1EEENS1_21CollectiveEpilogueFwdINS6_IJS8_S8_S9_EEENS6_IJNS7_ILi1EEESH_SH_EEESB_SD_Li256ELb1ELb1ELb1ELb0EEENS1_36VarlenDynamicPersistentTileSchedulerILi128ELi96ELi256ELi256ELb1ELb1ELb0ELb1ELb0ELb1EEEEEEEEEvNT_6ParamsE --------------------------
	.section	.nv.shared._ZN7cutlass13device_kernelIN5flash19enable_sm80_to_sm89INS1_16FlashAttnFwdSm80INS1_25CollectiveMainloopFwdSm80ILi8ELi1ELb1EN4cute5tupleIJNS5_1CILi128EEENS7_ILi96EEES8_EEELi128ENS_6half_tEfNS_4arch4Sm80ELb0ELb1ELb0ELb1ELb0ELb0ELb1ELb1EEENS1_21CollectiveEpilogueFwdINS6_IJS8_S8_S9_EEENS6_IJNS7_ILi1EEESH_SH_EEESB_SD_Li256ELb1ELb1ELb1ELb0EEENS1_36VarlenDynamicPersistentTileSchedulerILi128ELi96ELi256ELi256ELb1ELb1ELb0ELb1ELb0ELb1EEEEEEEEEvNT_6ParamsE,"aw",@nobits
	.sectionflags	@""
	.align	16


//--------------------- .nv.shared._ZN7cutlass13device_kernelIN5flash19enable_sm80_to_sm89INS1_16FlashAttnFwdSm80INS1_25CollectiveMainloopFwdSm80ILi8ELi1ELb1EN4cute5tupleIJNS5_1CILi128EEENS7_ILi96EEES8_EEELi128ENS_6half_tEfNS_4arch4Sm80ELb0ELb1ELb0ELb1ELb0ELb1ELb1ELb1EEENS1_21CollectiveEpilogueFwdINS6_IJS8_S8_S9_EEENS6_IJNS7_ILi1EEESH_SH_EEESB_SD_Li256ELb1ELb1ELb1ELb0EEENS1_36VarlenDynamicPersistentTileSchedulerILi128ELi96ELi256ELi256ELb1ELb1ELb0ELb1ELb0ELb1EEEEEEEEEvNT_6ParamsE --------------------------
	.section	.nv.shared._ZN7cutlass13device_kernelIN5flash19enable_sm80_to_sm89INS1_16FlashAttnFwdSm80INS1_25CollectiveMainloopFwdSm80ILi8ELi1ELb1EN4cute5tupleIJNS5_1CILi128EEENS7_ILi96EEES8_EEELi128ENS_6half_tEfNS_4arch4Sm80ELb0ELb1ELb0ELb1ELb0ELb1ELb1ELb1EEENS1_21CollectiveEpilogueFwdINS6_IJS8_S8_S9_EEENS6_IJNS7_ILi1EEESH_SH_EEESB_SD_Li256ELb1ELb1ELb1ELb0EEENS1_36VarlenDynamicPersistentTileSchedulerILi128ELi96ELi256ELi256ELb1ELb1ELb0ELb1ELb0ELb1EEEEEEEEEvNT_6ParamsE,"aw",@nobits
	.sectionflags	@""
	.align	16


//--------------------- .nv.shared._ZN7cutlass13device_kernelIN5flash19enable_sm80_to_sm89INS1_16FlashAttnFwdSm80INS1_25CollectiveMainloopFwdSm80ILi4ELi1ELb0EN4cute5tupleIJNS5_1CILi128EEENS7_ILi64EEES8_EEELi128ENS_6half_tEfNS_4arch4Sm80ELb1ELb0ELb0ELb0ELb0ELb0ELb1ELb1EEENS1_21CollectiveEpilogueFwdINS6_IJS8_S8_S9_EEENS6_IJNS7_ILi1EEESH_SH_EEESB_SD_Li128ELb0ELb1ELb1ELb0EEENS1_30DynamicPersistentTileSchedulerILi128ELi128ELb1ELb1ELb0EEEEEEEEEvNT_6ParamsE --------------------------
	.section	.nv.shared._ZN7cutlass13device_kernelIN5flash19enable_sm80_to_sm89INS1_16FlashAttnFwdSm80INS1_25CollectiveMainloopFwdSm80ILi4ELi1ELb0EN4cute5tupleIJNS5_1CILi128EEENS7_ILi64EEES8_EEELi128ENS_6half_tEfNS_4arch4Sm80ELb1ELb0ELb0ELb0ELb0ELb0ELb1ELb1EEENS1_21CollectiveEpilogueFwdINS6_IJS8_S8_S9_EEENS6_IJNS7_ILi1EEESH_SH_EEESB_SD_Li128ELb0ELb1ELb1ELb0EEENS1_30DynamicPersistentTileSchedulerILi128ELi128ELb1ELb1ELb0EEEEEEEEEvNT_6ParamsE,"aw",@nobits
	.sectionflags	@""
	.align	16


//--------------------- .nv.shared._ZN7cutlass13device_kernelIN5flash19enable_sm80_to_sm89INS1_16FlashAttnFwdSm80INS1_25CollectiveMainloopFwdSm80ILi8ELi1ELb1EN4cute5tupleIJNS5_1CILi128EEENS7_ILi112EEES8_EEELi128ENS_6half_tEfNS_4arch4Sm80ELb1ELb0ELb0ELb1ELb0ELb0ELb1ELb1EEENS1_21CollectiveEpilogueFwdINS6_IJS8_S8_S9_EEENS6_IJNS7_ILi1EEESH_SH_EEESB_SD_Li256ELb1ELb1ELb1ELb0EEENS1_36VarlenDynamicPersistentTileSchedulerILi128ELi112ELi256ELi256ELb1ELb1ELb0ELb1ELb1ELb1EEEEEEEEEvNT_6ParamsE --------------------------
	.section	.nv.shared._ZN7cutlass13device_kernelIN5flash19enable_sm80_to_sm89INS1_16FlashAttnFwdSm80INS1_25CollectiveMainloopFwdSm80ILi8ELi1ELb1EN4cute5tupleIJNS5_1CILi128EEENS7_ILi112EEES8_EEELi128ENS_6half_tEfNS_4arch4Sm80ELb1ELb0ELb0ELb1ELb0ELb0ELb1ELb1EEENS1_21CollectiveEpilogueFwdINS6_IJS8_S8_S9_EEENS6_IJNS7_ILi1EEESH_SH_EEESB_SD_Li256ELb1ELb1ELb1ELb0EEENS1_36VarlenDynamicPersistentTileSchedulerILi128ELi112ELi256ELi256ELb1ELb1ELb0ELb1ELb1ELb1EEEEEEEEEvNT_6ParamsE,"aw",@nobits
	.sectionflags	@""
	.align	16


//--------------------- .nv.shared._ZN7cutlass13device_kernelIN5flash19enable_sm80_to_sm89INS1_16FlashAttnFwdSm80INS1_25CollectiveMainloopFwdSm80ILi8ELi1ELb1EN4cute5tupleIJNS5_1CILi128EEENS7_ILi112EEES8_EEELi128ENS_6half_tEfNS_4arch4Sm80ELb1ELb0ELb0ELb1ELb0ELb1ELb1ELb1EEENS1_21CollectiveEpilogueFwdINS6_IJS8_S8_S9_EEENS6_IJNS7_ILi1EEESH_SH_EEESB_SD_Li256ELb1ELb1ELb1ELb0EEENS1_36VarlenDynamicPersistentTileSchedulerILi128ELi112ELi256ELi256ELb1ELb1ELb0ELb1ELb1ELb1EEEEEEEEEvNT_6ParamsE --------------------------
	.section	.nv.shared._ZN7cutlass13device_kernelIN5flash19enable_sm80_to_sm89INS1_16FlashAttnFwdSm80INS1_25CollectiveMainloopFwdSm80ILi8ELi1ELb1EN4cute5tupleIJNS5_1CILi128EEENS7_ILi112EEES8_EEELi128ENS_6half_tEfNS_4arch4Sm80ELb1ELb0ELb0ELb1ELb0ELb1ELb1ELb1EEENS1_21CollectiveEpilogueFwdINS6_IJS8_S8_S9_EEENS6_IJNS7_ILi1EEESH_SH_EEESB_SD_Li256ELb1ELb1ELb1ELb0EEENS1_36VarlenDynamicPersistentTileSchedulerILi128ELi112ELi256ELi256ELb1ELb1ELb0ELb1ELb1ELb1EEEEEEEEEvNT_6ParamsE,"aw",@nobits
	.sectionflags	@""
	.align	16
